	.target	sm_90a

	.elftype	@"ET_EXEC"


//--------------------- .note.nv.tkinfo           --------------------------
	.section	.note.nv.tkinfo,"",@"SHT_NOTE"
	.sectionflags	@"SHF_NOTE_NV_TKINFO"
	.tkinfo
        /*0018*/ 	.word	0x00000002
        /*0030*/ 	.string	""
        /*0030*/ 	.string	"ptxas"
        /*0030*/ 	.string	"Cuda compilation tools, release 13.0, V13.0.88"
        /*0030*/ 	.string	"Build cuda_13.0.r13.0/compiler.36424714_0"
        /*0030*/ 	.string	"-arch sm_90a -m 64 "



//--------------------- .note.nv.cuinfo           --------------------------
	.section	.note.nv.cuinfo,"",@"SHT_NOTE"
	.sectionflags	@"SHF_NOTE_NV_CUINFO"
        /*0018*/ 	.short	0x0002
        /*001a*/ 	.short	0x005a
        /*001c*/ 	.short	0x0082
	.zero		2


//--------------------- .nv.info                  --------------------------
	.section	.nv.info,"",@"SHT_CUDA_INFO"
	.align	4


	//----- nvinfo : EIATTR_REGCOUNT
	.align		4
        /*0000*/ 	.byte	0x04, 0x2f
        /*0002*/ 	.short	(.L_27 - .L_26)
	.align		4
.L_26:
        /*0004*/ 	.word	index@(_ZN7cutlass13device_kernelIN5flash11enable_sm90INS1_16FlashAttnFwdSm90INS1_25CollectiveMainloopFwdSm90ILi2EN4cute5tupleIJNS5_1CILi1EEES8_S8_EEENS6_IJNS7_ILi128EEENS7_ILi160EEENS7_ILi192EEEEEELi128ENS_12float_e4m3_tEfNS_4arch4Sm90ELb1ELb0ELb1ELb1ELb0ELb1ELb0ELb1ELb1ELb0ELb0ELb0EEENS1_21CollectiveEpilogueFwdINS6_IJSA_SA_SB_EEES9_NS_10bfloat16_tESG_Li256ELb1ELb0ELb0ELb1EEENS1_36VarlenDynamicPersistentTileSchedulerILi128ELi160ELi256ELi128ELb0ELb0ELb1ELb1ELb1ELb1EEEEEEEEEvNT_6ParamsE)
        /*0008*/ 	.word	0x000000a8


	//----- nvinfo : EIATTR_FRAME_SIZE
	.align		4
.L_27:
        /*000c*/ 	.byte	0x04, 0x11
        /*000e*/ 	.short	(.L_29 - .L_28)
	.align		4
.L_28:
        /*0010*/ 	.word	index@(_ZN7cutlass13device_kernelIN5flash11enable_sm90INS1_16FlashAttnFwdSm90INS1_25CollectiveMainloopFwdSm90ILi2EN4cute5tupleIJNS5_1CILi1EEES8_S8_EEENS6_IJNS7_ILi128EEENS7_ILi160EEENS7_ILi192EEEEEELi128ENS_12float_e4m3_tEfNS_4arch4Sm90ELb1ELb0ELb1ELb1ELb0ELb1ELb0ELb1ELb1ELb0ELb0ELb0EEENS1_21CollectiveEpilogueFwdINS6_IJSA_SA_SB_EEES9_NS_10bfloat16_tESG_Li256ELb1ELb0ELb0ELb1EEENS1_36VarlenDynamicPersistentTileSchedulerILi128ELi160ELi256ELi128ELb0ELb0ELb1ELb1ELb1ELb1EEEEEEEEEvNT_6ParamsE)
        /*0014*/ 	.word	0x00000040


	//----- nvinfo : EIATTR_REGCOUNT
	.align		4
.L_29:
        /*0018*/ 	.byte	0x04, 0x2f
        /*001a*/ 	.short	(.L_31 - .L_30)
	.align		4
.L_30:
        /*001c*/ 	.word	index@(_ZN7cutlass13device_kernelIN5flash11enable_sm90INS1_16FlashAttnFwdSm90INS1_25CollectiveMainloopFwdSm90ILi2EN4cute5tupleIJNS5_1CILi1EEES8_S8_EEENS6_IJNS7_ILi128EEENS7_ILi160EEENS7_ILi192EEEEEELi128ENS_12float_e4m3_tEfNS_4arch4Sm90ELb1ELb0ELb1ELb1ELb0ELb0ELb0ELb1ELb1ELb0ELb0ELb0EEENS1_21CollectiveEpilogueFwdINS6_IJSA_SA_SB_EEES9_NS_10bfloat16_tESG_Li256ELb1ELb0ELb0ELb1EEENS1_36VarlenDynamicPersistentTileSchedulerILi128ELi160ELi256ELi128ELb0ELb0ELb1ELb1ELb1ELb1EEEEEEEEEvNT_6ParamsE)
        /*0020*/ 	.word	0x000000a8


	//----- nvinfo : EIATTR_FRAME_SIZE
	.align		4
.L_31:
        /*0024*/ 	.byte	0x04, 0x11
        /*0026*/ 	.short	(.L_33 - .L_32)
	.align		4
.L_32:
        /*0028*/ 	.word	index@(_ZN7cutlass13device_kernelIN5flash11enable_sm90INS1_16FlashAttnFwdSm90INS1_25CollectiveMainloopFwdSm90ILi2EN4cute5tupleIJNS5_1CILi1EEES8_S8_EEENS6_IJNS7_ILi128EEENS7_ILi160EEENS7_ILi192EEEEEELi128ENS_12float_e4m3_tEfNS_4arch4Sm90ELb1ELb0ELb1ELb1ELb0ELb0ELb0ELb1ELb1ELb0ELb0ELb0EEENS1_21CollectiveEpilogueFwdINS6_IJSA_SA_SB_EEES9_NS_10bfloat16_tESG_Li256ELb1ELb0ELb0ELb1EEENS1_36VarlenDynamicPersistentTileSchedulerILi128ELi160ELi256ELi128ELb0ELb0ELb1ELb1ELb1ELb1EEEEEEEEEvNT_6ParamsE)
        /*002c*/ 	.word	0x00000038


	//----- nvinfo : EIATTR_REGCOUNT
	.align		4
.L_33:
        /*0030*/ 	.byte	0x04, 0x2f
        /*0032*/ 	.short	(.L_35 - .L_34)
	.align		4
.L_34:
        /*0034*/ 	.word	index@(_ZN7cutlass13device_kernelIN5flash11enable_sm90INS1_16FlashAttnFwdSm90INS1_25CollectiveMainloopFwdSm90ILi2EN4cute5tupleIJNS5_1CILi1EEES8_S8_EEENS6_IJNS7_ILi128EEENS7_ILi160EEENS7_ILi192EEEEEELi128ENS_12float_e4m3_tEfNS_4arch4Sm90ELb1ELb0ELb1ELb0ELb0ELb0ELb0ELb1ELb1ELb0ELb0ELb0EEENS1_21CollectiveEpilogueFwdINS6_IJSA_SA_SB_EEES9_NS_10bfloat16_tESG_Li256ELb0ELb0ELb0ELb1EEENS1_30DynamicPersistentTileSchedulerILi256ELi128ELb0ELb0ELb1EEEEEEEEEvNT_6ParamsE)
        /*0038*/ 	.word	0x000000a8


	//----- nvinfo : EIATTR_FRAME_SIZE
	.align		4
.L_35:
        /*003c*/ 	.byte	0x04, 0x11
        /*003e*/ 	.short	(.L_37 - .L_36)
	.align		4
.L_36:
        /*0040*/ 	.word	index@(_ZN7cutlass13device_kernelIN5flash11enable_sm90INS1_16FlashAttnFwdSm90INS1_25CollectiveMainloopFwdSm90ILi2EN4cute5tupleIJNS5_1CILi1EEES8_S8_EEENS6_IJNS7_ILi128EEENS7_ILi160EEENS7_ILi192EEEEEELi128ENS_12float_e4m3_tEfNS_4arch4Sm90ELb1ELb0ELb1ELb0ELb0ELb0ELb0ELb1ELb1ELb0ELb0ELb0EEENS1_21CollectiveEpilogueFwdINS6_IJSA_SA_SB_EEES9_NS_10bfloat16_tESG_Li256ELb0ELb0ELb0ELb1EEENS1_30DynamicPersistentTileSchedulerILi256ELi128ELb0ELb0ELb1EEEEEEEEEvNT_6ParamsE)
        /*0044*/ 	.word	0x00000030


	//----- nvinfo : EIATTR_REGCOUNT
	.align		4
.L_37:
        /*0048*/ 	.byte	0x04, 0x2f
        /*004a*/ 	.short	(.L_39 - .L_38)
	.align		4
.L_38:
        /*004c*/ 	.word	index@(_ZN7cutlass13device_kernelIN5flash11enable_sm90INS1_16FlashAttnFwdSm90INS1_25CollectiveMainloopFwdSm90ILi2EN4cute5tupleIJNS5_1CILi1EEES8_S8_EEENS6_IJNS7_ILi128EEESA_NS7_ILi192EEEEEELi128ENS_12float_e4m3_tEfNS_4arch4Sm90ELb0ELb1ELb1ELb1ELb0ELb1ELb0ELb1ELb1ELb0ELb0ELb0EEENS1_21CollectiveEpilogueFwdINS6_IJSA_SA_SA_EEES9_NS_10bfloat16_tESF_Li256ELb1ELb0ELb0ELb1EEENS1_36VarlenDynamicPersistentTileSchedulerILi128ELi128ELi256ELi128ELb0ELb0ELb1ELb1ELb0ELb1EEEEEEEEEvNT_6ParamsE)
        /*0050*/ 	.word	0x000000a8


	//----- nvinfo : EIATTR_FRAME_SIZE
	.align		4
.L_39:
        /*0054*/ 	.byte	0x04, 0x11
        /*0056*/ 	.short	(.L_41 - .L_40)
	.align		4
.L_40:
        /*0058*/ 	.word	index@(_ZN7cutlass13device_kernelIN5flash11enable_sm90INS1_16FlashAttnFwdSm90INS1_25CollectiveMainloopFwdSm90ILi2EN4cute5tupleIJNS5_1CILi1EEES8_S8_EEENS6_IJNS7_ILi128EEESA_NS7_ILi192EEEEEELi128ENS_12float_e4m3_tEfNS_4arch4Sm90ELb0ELb1ELb1ELb1ELb0ELb1ELb0ELb1ELb1ELb0ELb0ELb0EEENS1_21CollectiveEpilogueFwdINS6_IJSA_SA_SA_EEES9_NS_10bfloat16_tESF_Li256ELb1ELb0ELb0ELb1EEENS1_36VarlenDynamicPersistentTileSchedulerILi128ELi128ELi256ELi128ELb0ELb0ELb1ELb1ELb0ELb1EEEEEEEEEvNT_6ParamsE)
        /*005c*/ 	.word	0x00000048


	//----- nvinfo : EIATTR_REGCOUNT
	.align		4
.L_41:
        /*0060*/ 	.byte	0x04, 0x2f
        /*0062*/ 	.short	(.L_43 - .L_42)
	.align		4
.L_42:
        /*0064*/ 	.word	index@(_ZN7cutlass13device_kernelIN5flash11enable_sm90INS1_16FlashAttnFwdSm90INS1_25CollectiveMainloopFwdSm90ILi2EN4cute5tupleIJNS5_1CILi1EEES8_S8_EEENS6_IJNS7_ILi128EEESA_NS7_ILi192EEEEEELi128ENS_12float_e4m3_tEfNS_4arch4Sm90ELb0ELb1ELb1ELb1ELb0ELb0ELb0ELb1ELb1ELb0ELb0ELb0EEENS1_21CollectiveEpilogueFwdINS6_IJSA_SA_SA_EEES9_NS_10bfloat16_tESF_Li256ELb1ELb0ELb0ELb1EEENS1_36VarlenDynamicPersistentTileSchedulerILi128ELi128ELi256ELi128ELb0ELb0ELb1ELb1ELb0ELb1EEEEEEEEEvNT_6ParamsE)
        /*0068*/ 	.word	0x000000a8


	//----- nvinfo : EIATTR_FRAME_SIZE
	.align		4
.L_43:
        /*006c*/ 	.byte	0x04, 0x11
        /*006e*/ 	.short	(.L_45 - .L_44)
	.align		4
.L_44:
        /*0070*/ 	.word	index@(_ZN7cutlass13device_kernelIN5flash11enable_sm90INS1_16FlashAttnFwdSm90INS1_25CollectiveMainloopFwdSm90ILi2EN4cute5tupleIJNS5_1CILi1EEES8_S8_EEENS6_IJNS7_ILi128EEESA_NS7_ILi192EEEEEELi128ENS_12float_e4m3_tEfNS_4arch4Sm90ELb0ELb1ELb1ELb1ELb0ELb0ELb0ELb1ELb1ELb0ELb0ELb0EEENS1_21CollectiveEpilogueFwdINS6_IJSA_SA_SA_EEES9_NS_10bfloat16_tESF_Li256ELb1ELb0ELb0ELb1EEENS1_36VarlenDynamicPersistentTileSchedulerILi128ELi128ELi256ELi128ELb0ELb0ELb1ELb1ELb0ELb1EEEEEEEEEvNT_6ParamsE)
        /*0074*/ 	.word	0x00000040


	//----- nvinfo : EIATTR_REGCOUNT
	.align		4
.L_45:
        /*0078*/ 	.byte	0x04, 0x2f
        /*007a*/ 	.short	(.L_47 - .L_46)
	.align		4
.L_46:
        /*007c*/ 	.word	index@(_ZN7cutlass13device_kernelIN5flash11enable_sm90INS1_16FlashAttnFwdSm90INS1_25CollectiveMainloopFwdSm90ILi2EN4cute5tupleIJNS5_1CILi1EEES8_S8_EEENS6_IJNS7_ILi128EEESA_NS7_ILi192EEEEEELi128ENS_12float_e4m3_tEfNS_4arch4Sm90ELb0ELb1ELb1ELb0ELb0ELb0ELb0ELb1ELb1ELb0ELb0ELb0EEENS1_21CollectiveEpilogueFwdINS6_IJSA_SA_SA_EEES9_NS_10bfloat16_tESF_Li256ELb0ELb0ELb0ELb1EEENS1_30DynamicPersistentTileSchedulerILi256ELi128ELb0ELb0ELb1EEEEEEEEEvNT_6ParamsE)
        /*0080*/ 	.word	0x000000a8


	//----- nvinfo : EIATTR_FRAME_SIZE
	.align		4
.L_47:
        /*0084*/ 	.byte	0x04, 0x11
        /*0086*/ 	.short	(.L_49 - .L_48)
	.align		4
.L_48:
        /*0088*/ 	.word	index@(_ZN7cutlass13device_kernelIN5flash11enable_sm90INS1_16FlashAttnFwdSm90INS1_25CollectiveMainloopFwdSm90ILi2EN4cute5tupleIJNS5_1CILi1EEES8_S8_EEENS6_IJNS7_ILi128EEESA_NS7_ILi192EEEEEELi128ENS_12float_e4m3_tEfNS_4arch4Sm90ELb0ELb1ELb1ELb0ELb0ELb0ELb0ELb1ELb1ELb0ELb0ELb0EEENS1_21CollectiveEpilogueFwdINS6_IJSA_SA_SA_EEES9_NS_10bfloat16_tESF_Li256ELb0ELb0ELb0ELb1EEENS1_30DynamicPersistentTileSchedulerILi256ELi128ELb0ELb0ELb1EEEEEEEEEvNT_6ParamsE)
        /*008c*/ 	.word	0x00000038


	//----- nvinfo : EIATTR_REGCOUNT
	.align		4
.L_49:
        /*0090*/ 	.byte	0x04, 0x2f
        /*0092*/ 	.short	(.L_51 - .L_50)
	.align		4
.L_50:
        /*0094*/ 	.word	index@(_ZN7cutlass13device_kernelIN5flash11enable_sm90INS1_16FlashAttnFwdSm90INS1_25CollectiveMainloopFwdSm90ILi2EN4cute5tupleIJNS5_1CILi1EEES8_S8_EEENS6_IJNS7_ILi128EEENS7_ILi160EEENS7_ILi192EEEEEELi128ENS_12float_e4m3_tEfNS_4arch4Sm90ELb0ELb0ELb1ELb1ELb0ELb1ELb0ELb1ELb1ELb0ELb0ELb0EEENS1_21CollectiveEpilogueFwdINS6_IJSA_SA_SB_EEES9_NS_10bfloat16_tESG_Li256ELb1ELb0ELb0ELb1EEENS1_36VarlenDynamicPersistentTileSchedulerILi128ELi160ELi256ELi128ELb0ELb0ELb1ELb0ELb1ELb1EEEEEEEEEvNT_6ParamsE)
        /*0098*/ 	.word	0x000000a8


	//----- nvinfo : EIATTR_FRAME_SIZE
	.align		4
.L_51:
        /*009c*/ 	.byte	0x04, 0x11
        /*009e*/ 	.short	(.L_53 - .L_52)
	.align		4
.L_52:
        /*00a0*/ 	.word	index@(_ZN7cutlass13device_kernelIN5flash11enable_sm90INS1_16FlashAttnFwdSm90INS1_25CollectiveMainloopFwdSm90ILi2EN4cute5tupleIJNS5_1CILi1EEES8_S8_EEENS6_IJNS7_ILi128EEENS7_ILi160EEENS7_ILi192EEEEEELi128ENS_12float_e4m3_tEfNS_4arch4Sm90ELb0ELb0ELb1ELb1ELb0ELb1ELb0ELb1ELb1ELb0ELb0ELb0EEENS1_21CollectiveEpilogueFwdINS6_IJSA_SA_SB_EEES9_NS_10bfloat16_tESG_Li256ELb1ELb0ELb0ELb1EEENS1_36VarlenDynamicPersistentTileSchedulerILi128ELi160ELi256ELi128ELb0ELb0ELb1ELb0ELb1ELb1EEEEEEEEEvNT_6ParamsE)
        /*00a4*/ 	.word	0x00000048


	//----- nvinfo : EIATTR_REGCOUNT
	.align		4
.L_53:
        /*00a8*/ 	.byte	0x04, 0x2f
        /*00aa*/ 	.short	(.L_55 - .L_54)
	.align		4
.L_54:
        /*00ac*/ 	.word	index@(_ZN7cutlass13device_kernelIN5flash11enable_sm90INS1_16FlashAttnFwdSm90INS1_25CollectiveMainloopFwdSm90ILi2EN4cute5tupleIJNS5_1CILi1EEES8_S8_EEENS6_IJNS7_ILi128EEENS7_ILi160EEENS7_ILi192EEEEEELi128ENS_12float_e4m3_tEfNS_4arch4Sm90ELb0ELb0ELb1ELb1ELb0ELb0ELb0ELb1ELb1ELb0ELb0ELb0EEENS1_21CollectiveEpilogueFwdINS6_IJSA_SA_SB_EEES9_NS_10bfloat16_tESG_Li256ELb1ELb0ELb0ELb1EEENS1_36VarlenDynamicPersistentTileSchedulerILi128ELi160ELi256ELi128ELb0ELb0ELb1ELb0ELb1ELb1EEEEEEEEEvNT_6ParamsE)
        /*00b0*/ 	.word	0x000000a8


	//----- nvinfo : EIATTR_FRAME_SIZE
	.align		4
.L_55:
        /*00b4*/ 	.byte	0x04, 0x11
        /*00b6*/ 	.short	(.L_57 - .L_56)
	.align		4
.L_56:
        /*00b8*/ 	.word	index@(_ZN7cutlass13device_kernelIN5flash11enable_sm90INS1_16FlashAttnFwdSm90INS1_25CollectiveMainloopFwdSm90ILi2EN4cute5tupleIJNS5_1CILi1EEES8_S8_EEENS6_IJNS7_ILi128EEENS7_ILi160EEENS7_ILi192EEEEEELi128ENS_12float_e4m3_tEfNS_4arch4Sm90ELb0ELb0ELb1ELb1ELb0ELb0ELb0ELb1ELb1ELb0ELb0ELb0EEENS1_21CollectiveEpilogueFwdINS6_IJSA_SA_SB_EEES9_NS_10bfloat16_tESG_Li256ELb1ELb0ELb0ELb1EEENS1_36VarlenDynamicPersistentTileSchedulerILi128ELi160ELi256ELi128ELb0ELb0ELb1ELb0ELb1ELb1EEEEEEEEEvNT_6ParamsE)
        /*00bc*/ 	.word	0x00000038


	//----- nvinfo : EIATTR_REGCOUNT
	.align		4
.L_57:
        /*00c0*/ 	.byte	0x04, 0x2f
        /*00c2*/ 	.short	(.L_59 - .L_58)
	.align		4
.L_58:
        /*00c4*/ 	.word	index@(_ZN7cutlass13device_kernelIN5flash11enable_sm90INS1_16FlashAttnFwdSm90INS1_25CollectiveMainloopFwdSm90ILi2EN4cute5tupleIJNS5_1CILi2EEENS7_ILi1EEES9_EEENS6_IJNS7_ILi128EEENS7_ILi160EEENS7_ILi192EEEEEELi128ENS_12float_e4m3_tEfNS_4arch4Sm90ELb0ELb0ELb1ELb0ELb0ELb0ELb0ELb1ELb1ELb0ELb0ELb0EEENS1_21CollectiveEpilogueFwdINS6_IJSB_SB_SC_EEESA_NS_10bfloat16_tESH_Li256ELb0ELb0ELb0ELb1EEENS1_29StaticPersistentTileSchedulerILb0EEEEEEEEEvNT_6ParamsE)
        /*00c8*/ 	.word	0x000000a8


	//----- nvinfo : EIATTR_FRAME_SIZE
	.align		4
.L_59:
        /*00cc*/ 	.byte	0x04, 0x11
        /*00ce*/ 	.short	(.L_61 - .L_60)
	.align		4
.L_60:
        /*00d0*/ 	.word	index@(_ZN7cutlass13device_kernelIN5flash11enable_sm90INS1_16FlashAttnFwdSm90INS1_25CollectiveMainloopFwdSm90ILi2EN4cute5tupleIJNS5_1CILi2EEENS7_ILi1EEES9_EEENS6_IJNS7_ILi128EEENS7_ILi160EEENS7_ILi192EEEEEELi128ENS_12float_e4m3_tEfNS_4arch4Sm90ELb0ELb0ELb1ELb0ELb0ELb0ELb0ELb1ELb1ELb0ELb0ELb0EEENS1_21CollectiveEpilogueFwdINS6_IJSB_SB_SC_EEESA_NS_10bfloat16_tESH_Li256ELb0ELb0ELb0ELb1EEENS1_29StaticPersistentTileSchedulerILb0EEEEEEEEEvNT_6ParamsE)
        /*00d4*/ 	.word	0x00000030


	//----- nvinfo : EIATTR_REGCOUNT
	.align		4
.L_61:
        /*00d8*/ 	.byte	0x04, 0x2f
        /*00da*/ 	.short	(.L_63 - .L_62)
	.align		4
.L_62:
        /*00dc*/ 	.word	index@(_ZN7cutlass13device_kernelIN5flash11enable_sm90INS1_16FlashAttnFwdSm90INS1_25CollectiveMainloopFwdSm90ILi2EN4cute5tupleIJNS5_1CILi1EEES8_S8_EEENS6_IJNS7_ILi128EEENS7_ILi160EEENS7_ILi192EEEEEELi128ENS_12float_e4m3_tEfNS_4arch4Sm90ELb0ELb0ELb1ELb0ELb0ELb0ELb0ELb1ELb1ELb0ELb0ELb0EEENS1_21CollectiveEpilogueFwdINS6_IJSA_SA_SB_EEES9_NS_10bfloat16_tESG_Li256ELb0ELb0ELb0ELb1EEENS1_29StaticPersistentTileSchedulerILb0EEEEEEEEEvNT_6ParamsE)
        /*00e0*/ 	.word	0x000000a8


	//----- nvinfo : EIATTR_FRAME_SIZE
	.align		4
.L_63:
        /*00e4*/ 	.byte	0x04, 0x11
        /*00e6*/ 	.short	(.L_65 - .L_64)
	.align		4
.L_64:
        /*00e8*/ 	.word	index@(_ZN7cutlass13device_kernelIN5flash11enable_sm90INS1_16FlashAttnFwdSm90INS1_25CollectiveMainloopFwdSm90ILi2EN4cute5tupleIJNS5_1CILi1EEES8_S8_EEENS6_IJNS7_ILi128EEENS7_ILi160EEENS7_ILi192EEEEEELi128ENS_12float_e4m3_tEfNS_4arch4Sm90ELb0ELb0ELb1ELb0ELb0ELb0ELb0ELb1ELb1ELb0ELb0ELb0EEENS1_21CollectiveEpilogueFwdINS6_IJSA_SA_SB_EEES9_NS_10bfloat16_tESG_Li256ELb0ELb0ELb0ELb1EEENS1_29StaticPersistentTileSchedulerILb0EEEEEEEEEvNT_6ParamsE)
        /*00ec*/ 	.word	0x00000020


	//----- nvinfo : EIATTR_MIN_STACK_SIZE
	.align		4
.L_65:
        /*00f0*/ 	.byte	0x04, 0x12
        /*00f2*/ 	.short	(.L_67 - .L_66)
	.align		4
.L_66:
        /*00f4*/ 	.word	index@(_ZN7cutlass13device_kernelIN5flash11enable_sm90INS1_16FlashAttnFwdSm90INS1_25CollectiveMainloopFwdSm90ILi2EN4cute5tupleIJNS5_1CILi1EEES8_S8_EEENS6_IJNS7_ILi128EEENS7_ILi160EEENS7_ILi192EEEEEELi128ENS_12float_e4m3_tEfNS_4arch4Sm90ELb0ELb0ELb1ELb0ELb0ELb0ELb0ELb1ELb1ELb0ELb0ELb0EEENS1_21CollectiveEpilogueFwdINS6_IJSA_SA_SB_EEES9_NS_10bfloat16_tESG_Li256ELb0ELb0ELb0ELb1EEENS1_29StaticPersistentTileSchedulerILb0EEEEEEEEEvNT_6ParamsE)
        /*00f8*/ 	.word	0x00000020


	//----- nvinfo : EIATTR_MIN_STACK_SIZE
	.align		4
.L_67:
        /*00fc*/ 	.byte	0x04, 0x12
        /*00fe*/ 	.short	(.L_69 - .L_68)
	.align		4
.L_68:
        /*0100*/ 	.word	index@(_ZN7cutlass13device_kernelIN5flash11enable_sm90INS1_16FlashAttnFwdSm90INS1_25CollectiveMainloopFwdSm90ILi2EN4cute5tupleIJNS5_1CILi2EEENS7_ILi1EEES9_EEENS6_IJNS7_ILi128EEENS7_ILi160EEENS7_ILi192EEEEEELi128ENS_12float_e4m3_tEfNS_4arch4Sm90ELb0ELb0ELb1ELb0ELb0ELb0ELb0ELb1ELb1ELb0ELb0ELb0EEENS1_21CollectiveEpilogueFwdINS6_IJSB_SB_SC_EEESA_NS_10bfloat16_tESH_Li256ELb0ELb0ELb0ELb1EEENS1_29StaticPersistentTileSchedulerILb0EEEEEEEEEvNT_6ParamsE)
        /*0104*/ 	.word	0x00000030


	//----- nvinfo : EIATTR_MIN_STACK_SIZE
	.align		4
.L_69:
        /*0108*/ 	.byte	0x04, 0x12
        /*010a*/ 	.short	(.L_71 - .L_70)
	.align		4
.L_70:
        /*010c*/ 	.word	index@(_ZN7cutlass13device_kernelIN5flash11enable_sm90INS1_16FlashAttnFwdSm90INS1_25CollectiveMainloopFwdSm90ILi2EN4cute5tupleIJNS5_1CILi1EEES8_S8_EEENS6_IJNS7_ILi128EEENS7_ILi160EEENS7_ILi192EEEEEELi128ENS_12float_e4m3_tEfNS_4arch4Sm90ELb0ELb0ELb1ELb1ELb0ELb0ELb0ELb1ELb1ELb0ELb0ELb0EEENS1_21CollectiveEpilogueFwdINS6_IJSA_SA_SB_EEES9_NS_10bfloat16_tESG_Li256ELb1ELb0ELb0ELb1EEENS1_36VarlenDynamicPersistentTileSchedulerILi128ELi160ELi256ELi128ELb0ELb0ELb1ELb0ELb1ELb1EEEEEEEEEvNT_6ParamsE)
        /*0110*/ 	.word	0x00000038


	//----- nvinfo : EIATTR_MIN_STACK_SIZE
	.align		4
.L_71:
        /*0114*/ 	.byte	0x04, 0x12
        /*0116*/ 	.short	(.L_73 - .L_72)
	.align		4
.L_72:
        /*0118*/ 	.word	index@(_ZN7cutlass13device_kernelIN5flash11enable_sm90INS1_16FlashAttnFwdSm90INS1_25CollectiveMainloopFwdSm90ILi2EN4cute5tupleIJNS5_1CILi1EEES8_S8_EEENS6_IJNS7_ILi128EEENS7_ILi160EEENS7_ILi192EEEEEELi128ENS_12float_e4m3_tEfNS_4arch4Sm90ELb0ELb0ELb1ELb1ELb0ELb1ELb0ELb1ELb1ELb0ELb0ELb0EEENS1_21CollectiveEpilogueFwdINS6_IJSA_SA_SB_EEES9_NS_10bfloat16_tESG_Li256ELb1ELb0ELb0ELb1EEENS1_36VarlenDynamicPersistentTileSchedulerILi128ELi160ELi256ELi128ELb0ELb0ELb1ELb0ELb1ELb1EEEEEEEEEvNT_6ParamsE)
        /*011c*/ 	.word	0x00000048


	//----- nvinfo : EIATTR_MIN_STACK_SIZE
	.align		4
.L_73:
        /*0120*/ 	.byte	0x04, 0x12
        /*0122*/ 	.short	(.L_75 - .L_74)
	.align		4
.L_74:
        /*0124*/ 	.word	index@(_ZN7cutlass13device_kernelIN5flash11enable_sm90INS1_16FlashAttnFwdSm90INS1_25CollectiveMainloopFwdSm90ILi2EN4cute5tupleIJNS5_1CILi1EEES8_S8_EEENS6_IJNS7_ILi128EEESA_NS7_ILi192EEEEEELi128ENS_12float_e4m3_tEfNS_4arch4Sm90ELb0ELb1ELb1ELb0ELb0ELb0ELb0ELb1ELb1ELb0ELb0ELb0EEENS1_21CollectiveEpilogueFwdINS6_IJSA_SA_SA_EEES9_NS_10bfloat16_tESF_Li256ELb0ELb0ELb0ELb1EEENS1_30DynamicPersistentTileSchedulerILi256ELi128ELb0ELb0ELb1EEEEEEEEEvNT_6ParamsE)
        /*0128*/ 	.word	0x00000038


	//----- nvinfo : EIATTR_MIN_STACK_SIZE
	.align		4
.L_75:
        /*012c*/ 	.byte	0x04, 0x12
        /*012e*/ 	.short	(.L_77 - .L_76)
	.align		4
.L_76:
        /*0130*/ 	.word	index@(_ZN7cutlass13device_kernelIN5flash11enable_sm90INS1_16FlashAttnFwdSm90INS1_25CollectiveMainloopFwdSm90ILi2EN4cute5tupleIJNS5_1CILi1EEES8_S8_EEENS6_IJNS7_ILi128EEESA_NS7_ILi192EEEEEELi128ENS_12float_e4m3_tEfNS_4arch4Sm90ELb0ELb1ELb1ELb1ELb0ELb0ELb0ELb1ELb1ELb0ELb0ELb0EEENS1_21CollectiveEpilogueFwdINS6_IJSA_SA_SA_EEES9_NS_10bfloat16_tESF_Li256ELb1ELb0ELb0ELb1EEENS1_36VarlenDynamicPersistentTileSchedulerILi128ELi128ELi256ELi128ELb0ELb0ELb1ELb1ELb0ELb1EEEEEEEEEvNT_6ParamsE)
        /*0134*/ 	.word	0x00000040


	//----- nvinfo : EIATTR_MIN_STACK_SIZE
	.align		4
.L_77:
        /*0138*/ 	.byte	0x04, 0x12
        /*013a*/ 	.short	(.L_79 - .L_78)
	.align		4
.L_78:
        /*013c*/ 	.word	index@(_ZN7cutlass13device_kernelIN5flash11enable_sm90INS1_16FlashAttnFwdSm90INS1_25CollectiveMainloopFwdSm90ILi2EN4cute5tupleIJNS5_1CILi1EEES8_S8_EEENS6_IJNS7_ILi128EEESA_NS7_ILi192EEEEEELi128ENS_12float_e4m3_tEfNS_4arch4Sm90ELb0ELb1ELb1ELb1ELb0ELb1ELb0ELb1ELb1ELb0ELb0ELb0EEENS1_21CollectiveEpilogueFwdINS6_IJSA_SA_SA_EEES9_NS_10bfloat16_tESF_Li256ELb1ELb0ELb0ELb1EEENS1_36VarlenDynamicPersistentTileSchedulerILi128ELi128ELi256ELi128ELb0ELb0ELb1ELb1ELb0ELb1EEEEEEEEEvNT_6ParamsE)
        /*0140*/ 	.word	0x00000048


	//----- nvinfo : EIATTR_MIN_STACK_SIZE
	.align		4
.L_79:
        /*0144*/ 	.byte	0x04, 0x12
        /*0146*/ 	.short	(.L_81 - .L_80)
	.align		4
.L_80:
        /*0148*/ 	.word	index@(_ZN7cutlass13device_kernelIN5flash11enable_sm90INS1_16FlashAttnFwdSm90INS1_25CollectiveMainloopFwdSm90ILi2EN4cute5tupleIJNS5_1CILi1EEES8_S8_EEENS6_IJNS7_ILi128EEENS7_ILi160EEENS7_ILi192EEEEEELi128ENS_12float_e4m3_tEfNS_4arch4Sm90ELb1ELb0ELb1ELb0ELb0ELb0ELb0ELb1ELb1ELb0ELb0ELb0EEENS1_21CollectiveEpilogueFwdINS6_IJSA_SA_SB_EEES9_NS_10bfloat16_tESG_Li256ELb0ELb0ELb0ELb1EEENS1_30DynamicPersistentTileSchedulerILi256ELi128ELb0ELb0ELb1EEEEEEEEEvNT_6ParamsE)
        /*014c*/ 	.word	0x00000030


	//----- nvinfo : EIATTR_MIN_STACK_SIZE
	.align		4
.L_81:
        /*0150*/ 	.byte	0x04, 0x12
        /*0152*/ 	.short	(.L_83 - .L_82)
	.align		4
.L_82:
        /*0154*/ 	.word	index@(_ZN7cutlass13device_kernelIN5flash11enable_sm90INS1_16FlashAttnFwdSm90INS1_25CollectiveMainloopFwdSm90ILi2EN4cute5tupleIJNS5_1CILi1EEES8_S8_EEENS6_IJNS7_ILi128EEENS7_ILi160EEENS7_ILi192EEEEEELi128ENS_12float_e4m3_tEfNS_4arch4Sm90ELb1ELb0ELb1ELb1ELb0ELb0ELb0ELb1ELb1ELb0ELb0ELb0EEENS1_21CollectiveEpilogueFwdINS6_IJSA_SA_SB_EEES9_NS_10bfloat16_tESG_Li256ELb1ELb0ELb0ELb1EEENS1_36VarlenDynamicPersistentTileSchedulerILi128ELi160ELi256ELi128ELb0ELb0ELb1ELb1ELb1ELb1EEEEEEEEEvNT_6ParamsE)
        /*0158*/ 	.word	0x00000038


	//----- nvinfo : EIATTR_MIN_STACK_SIZE
	.align		4
.L_83:
        /*015c*/ 	.byte	0x04, 0x12
        /*015e*/ 	.short	(.L_85 - .L_84)
	.align		4
.L_84:
        /*0160*/ 	.word	index@(_ZN7cutlass13device_kernelIN5flash11enable_sm90INS1_16FlashAttnFwdSm90INS1_25CollectiveMainloopFwdSm90ILi2EN4cute5tupleIJNS5_1CILi1EEES8_S8_EEENS6_IJNS7_ILi128EEENS7_ILi160EEENS7_ILi192EEEEEELi128ENS_12float_e4m3_tEfNS_4arch4Sm90ELb1ELb0ELb1ELb1ELb0ELb1ELb0ELb1ELb1ELb0ELb0ELb0EEENS1_21CollectiveEpilogueFwdINS6_IJSA_SA_SB_EEES9_NS_10bfloat16_tESG_Li256ELb1ELb0ELb0ELb1EEENS1_36VarlenDynamicPersistentTileSchedulerILi128ELi160ELi256ELi128ELb0ELb0ELb1ELb1ELb1ELb1EEEEEEEEEvNT_6ParamsE)
        /*0164*/ 	.word	0x00000040
.L_85:


//--------------------- .nv.compat                --------------------------
	.section	.nv.compat,"",@"SHT_CUDA_COMPAT_INFO"
	.align	4
        /*0000*/ 	.byte	0x02, 0x09, 0x01, 0x00, 0x02, 0x02, 0x04, 0x00, 0x02, 0x05, 0x05, 0x00, 0x03, 0x07, 0x01, 0x01
        /*0010*/ 	.byte	0x02, 0x03, 0x01, 0x00, 0x02, 0x06, 0x01, 0x00, 0x04, 0x0b, 0x08, 0x00, 0x00, 0x00, 0x00, 0x00
        /*0020*/ 	.byte	0x00, 0x00, 0x00, 0x00


//--------------------- .nv.info._ZN7cutlass13device_kernelIN5flash11enable_sm90INS1_16FlashAttnFwdSm90INS1_25CollectiveMainloopFwdSm90ILi2EN4cute5tupleIJNS5_1CILi1EEES8_S8_EEENS6_IJNS7_ILi128EEENS7_ILi160EEENS7_ILi192EEEEEELi128ENS_12float_e4m3_tEfNS_4arch4Sm90ELb0ELb0ELb1ELb0ELb0ELb0ELb0ELb1ELb1ELb0ELb0ELb0EEENS1_21CollectiveEpilogueFwdINS6_IJSA_SA_SB_EEES9_NS_10bfloat16_tESG_Li256ELb0ELb0ELb0ELb1EEENS1_29StaticPersistentTileSchedulerILb0EEEEEEEEEvNT_6ParamsE --------------------------
	.section	.nv.info._ZN7cutlass13device_kernelIN5flash11enable_sm90INS1_16FlashAttnFwdSm90INS1_25CollectiveMainloopFwdSm90ILi2EN4cute5tupleIJNS5_1CILi1EEES8_S8_EEENS6_IJNS7_ILi128EEENS7_ILi160EEENS7_ILi192EEEEEELi128ENS_12float_e4m3_tEfNS_4arch4Sm90ELb0ELb0ELb1ELb0ELb0ELb0ELb0ELb1ELb1ELb0ELb0ELb0EEENS1_21CollectiveEpilogueFwdINS6_IJSA_SA_SB_EEES9_NS_10bfloat16_tESG_Li256ELb0ELb0ELb0ELb1EEENS1_29StaticPersistentTileSchedulerILb0EEEEEEEEEvNT_6ParamsE,"",@"SHT_CUDA_INFO"
	.sectionflags	@""
	.align	4


	//----- nvinfo : EIATTR_CUDA_API_VERSION
	.align		4
        /*0000*/ 	.byte	0x04, 0x37
        /*0002*/ 	.short	(.L_87 - .L_86)
.L_86:
        /*0004*/ 	.word	0x00000082


	//----- nvinfo : EIATTR_KPARAM_INFO
	.align		4
.L_87:
        /*0008*/ 	.byte	0x04, 0x17
        /*000a*/ 	.short	(.L_89 - .L_88)
.L_88:
        /*000c*/ 	.word	0x00000000
        /*0010*/ 	.short	0x0000
        /*0012*/ 	.short	0x0070
        /*0014*/ 	.byte	0x00, 0xf0, 0x01, 0x2e


	//----- nvinfo : EIATTR_SPARSE_MMA_MASK
	.align		4
.L_89:
        /*0018*/ 	.byte	0x03, 0x50
        /*001a*/ 	.short	0x0000


	//----- nvinfo : EIATTR_MAXREG_COUNT
	.align		4
        /*001c*/ 	.byte	0x03, 0x1b
        /*001e*/ 	.short	0x00a8


	//----- nvinfo : EIATTR_NUM_BARRIERS
	.align		4
        /*0020*/ 	.byte	0x02, 0x4c
        /*0022*/ 	.byte	0x10
	.zero		1


	//----- nvinfo : EIATTR_EXTERNS
	.align		4
        /*0024*/ 	.byte	0x04, 0x0f
        /*0026*/ 	.short	(.L_91 - .L_90)


	//   ....[0]....
	.align		4
.L_90:
        /*0028*/ 	.word	index@(__assertfail)


	//----- nvinfo : EIATTR_ANNOTATIONS
	.align		4
.L_91:
        /*002c*/ 	.byte	0x04, 0x55
        /*002e*/ 	.short	(.L_93 - .L_92)


	//   ....[0]....
.L_92:
        /*0030*/ 	.word	0x00000001
        /*0034*/ 	.byte	0x00, 0xa3, 0x00, 0x00, 0x01, 0x00, 0x00, 0x00, 0x20, 0xa3, 0x00, 0x00, 0x01, 0x00, 0x00, 0x00
        /* <DEDUP_REMOVED lines=23> */
        /*01b4*/ 	.byte	0x10, 0xd8, 0x00, 0x00


	//----- nvinfo : EIATTR_MERCURY_ISA_VERSION
	.align		4
.L_93:
        /*01b8*/ 	.byte	0x03, 0x5f
        /*01ba*/ 	.short	0x0101


	//----- nvinfo : EIATTR_INT_WARP_WIDE_INSTR_OFFSETS
	.align		4
        /*01bc*/ 	.byte	0x04, 0x31
        /*01be*/ 	.short	(.L_95 - .L_94)


	//   ....[0]....
.L_94:
        /*01c0*/ 	.word	0x00000190


	//   ....[1]....
        /*01c4*/ 	.word	0x000001c0


	//   ....[2]....
        /*01c8*/ 	.word	0x000001d0


	//   ....[3]....
        /*01cc*/ 	.word	0x0000ada0


	//----- nvinfo : EIATTR_COOP_GROUP_MASK_REGIDS
	.align		4
.L_95:
        /*01d0*/ 	.byte	0x04, 0x29
        /*01d2*/ 	.short	(.L_97 - .L_96)


	//   ....[0]....
.L_96:
        /*01d4*/ 	.word	0xffffffff


	//   ....[1]....
        /*01d8*/ 	.word	0xffffffff


	//   ....[2]....
        /*01dc*/ 	.word	0xffffffff


	//   ....[3]....
        /*01e0*/ 	.word	0xffffffff


	//   ....[4]....
        /*01e4*/ 	.word	0xffffffff


	//   ....[5]....
        /*01e8*/ 	.word	0xffffffff


	//   ....[6]....
        /*01ec*/ 	.word	0xffffffff


	//   ....[7]....
        /*01f0*/ 	.word	0xffffffff


	//   ....[8]....
        /*01f4*/ 	.word	0xffffffff


	//   ....[9]....
        /*01f8*/ 	.word	0xffffffff


	//   ....[10]....
        /*01fc*/ 	.word	0xffffffff


	//   ....[11]....
        /*0200*/ 	.word	0xffffffff


	//   ....[12]....
        /*0204*/ 	.word	0xffffffff


	//   ....[13]....
        /*0208*/ 	.word	0xffffffff


	//   ....[14]....
        /*020c*/ 	.word	0xffffffff


	//   ....[15]....
        /*0210*/ 	.word	0xffffffff


	//   ....[16]....
        /*0214*/ 	.word	0xffffffff


	//   ....[17]....
        /*0218*/ 	.word	0xffffffff


	//   ....[18]....
        /*021c*/ 	.word	0xffffffff


	//   ....[19]....
        /*0220*/ 	.word	0xffffffff


	//   ....[20]....
        /*0224*/ 	.word	0xffffffff


	//   ....[21]....
        /*0228*/ 	.word	0xffffffff


	//   ....[22]....
        /*022c*/ 	.word	0xffffffff


	//   ....[23]....
        /*0230*/ 	.word	0xffffffff


	//   ....[24]....
        /*0234*/ 	.word	0xffffffff


	//   ....[25]....
        /*0238*/ 	.word	0xffffffff


	//   ....[26]....
        /*023c*/ 	.word	0xffffffff


	//   ....[27]....
        /*0240*/ 	.word	0xffffffff


	//   ....[28]....
        /*0244*/ 	.word	0xffffffff


	//   ....[29]....
        /*0248*/ 	.word	0xffffffff


	//   ....[30]....
        /*024c*/ 	.word	0xffffffff


	//   ....[31]....
        /*0250*/ 	.word	0xffffffff


	//   ....[32]....
        /*0254*/ 	.word	0xffffffff


	//   ....[33]....
        /*0258*/ 	.word	0xffffffff


	//   ....[34]....
        /*025c*/ 	.word	0xffffffff


	//   ....[35]....
        /*0260*/ 	.word	0xffffffff


	//   ....[36]....
        /*0264*/ 	.word	0xffffffff


	//   ....[37]....
        /*0268*/ 	.word	0xffffffff


	//   ....[38]....
        /*026c*/ 	.word	0xffffffff


	//   ....[39]....
        /*0270*/ 	.word	0xffffffff


	//   ....[40]....
        /*0274*/ 	.word	0xffffffff


	//   ....[41]....
        /*0278*/ 	.word	0xffffffff


	//   ....[42]....
        /*027c*/ 	.word	0xffffffff


	//   ....[43]....
        /*0280*/ 	.word	0xffffffff


	//   ....[44]....
        /*0284*/ 	.word	0xffffffff


	//   ....[45]....
        /*0288*/ 	.word	0xffffffff


	//   ....[46]....
        /*028c*/ 	.word	0xffffffff


	//   ....[47]....
        /*0290*/ 	.word	0xffffffff


	//   ....[48]....
        /*0294*/ 	.word	0xffffffff


	//   ....[49]....
        /*0298*/ 	.word	0xffffffff


	//   ....[50]....
        /*029c*/ 	.word	0xffffffff


	//   ....[51]....
        /*02a0*/ 	.word	0xffffffff


	//   ....[52]....
        /*02a4*/ 	.word	0xffffffff


	//   ....[53]....
        /*02a8*/ 	.word	0xffffffff


	//   ....[54]....
        /*02ac*/ 	.word	0xffffffff


	//   ....[55]....
        /*02b0*/ 	.word	0x0500000f


	//----- nvinfo : EIATTR_COOP_GROUP_INSTR_OFFSETS
	.align		4
.L_97:
        /*02b4*/ 	.byte	0x04, 0x28
        /*02b6*/ 	.short	(.L_99 - .L_98)


	//   ....[0]....
.L_98:
        /*02b8*/ 	.word	0x00000070


	//   ....[1]....
        /*02bc*/ 	.word	0x000001a0


	//   ....[2]....
        /*02c0*/ 	.word	0x000001f0


	//   ....[3]....
        /*02c4*/ 	.word	0x000003e0


	//   ....[4]....
        /*02c8*/ 	.word	0x00000540


	//   ....[5]....
        /*02cc*/ 	.word	0x00000660


	//   ....[6]....
        /*02d0*/ 	.word	0x000007c0


	//   ....[7]....
        /*02d4*/ 	.word	0x00000d80


	//   ....[8]....
        /*02d8*/ 	.word	0x000036d0


	//   ....[9]....
        /*02dc*/ 	.word	0x00003780


	//   ....[10]....
        /*02e0*/ 	.word	0x00003ae0


	//   ....[11]....
        /*02e4*/ 	.word	0x00003c30


	//   ....[12]....
        /*02e8*/ 	.word	0x00006ff0


	//   ....[13]....
        /*02ec*/ 	.word	0x00007020


	//   ....[14]....
        /*02f0*/ 	.word	0x00007050


	//   ....[15]....
        /*02f4*/ 	.word	0x00007060


	//   ....[16]....
        /*02f8*/ 	.word	0x00008b70


	//   ....[17]....
        /*02fc*/ 	.word	0x00008b80


	//   ....[18]....
        /*0300*/ 	.word	0x00008c00


	//   ....[19]....
        /*0304*/ 	.word	0x00008c10


	//   ....[20]....
        /*0308*/ 	.word	0x00009b20


	//   ....[21]....
        /*030c*/ 	.word	0x00009b30


	//   ....[22]....
        /*0310*/ 	.word	0x00009b40


	//   ....[23]....
        /*0314*/ 	.word	0x00009b50


	//   ....[24]....
        /*0318*/ 	.word	0x00009b60


	//   ....[25]....
        /*031c*/ 	.word	0x00009b70


	//   ....[26]....
        /*0320*/ 	.word	0x00009b80


	//   ....[27]....
        /*0324*/ 	.word	0x00009b90


	//   ....[28]....
        /*0328*/ 	.word	0x00009ba0


	//   ....[29]....
        /*032c*/ 	.word	0x00009bb0


	//   ....[30]....
        /*0330*/ 	.word	0x00009be0


	//   ....[31]....
        /*0334*/ 	.word	0x00009bf0


	//   ....[32]....
        /*0338*/ 	.word	0x00009c20


	//   ....[33]....
        /*033c*/ 	.word	0x00009c80


	//   ....[34]....
        /*0340*/ 	.word	0x00009c90


	//   ....[35]....
        /*0344*/ 	.word	0x00009ca0


	//   ....[36]....
        /*0348*/ 	.word	0x00009cb0


	//   ....[37]....
        /*034c*/ 	.word	0x00009ce0


	//   ....[38]....
        /*0350*/ 	.word	0x00009cf0


	//   ....[39]....
        /*0354*/ 	.word	0x00009d00


	//   ....[40]....
        /*0358*/ 	.word	0x00009d10


	//   ....[41]....
        /*035c*/ 	.word	0x00009d20


	//   ....[42]....
        /*0360*/ 	.word	0x00009d30


	//   ....[43]....
        /*0364*/ 	.word	0x00009d40


	//   ....[44]....
        /*0368*/ 	.word	0x00009d70


	//   ....[45]....
        /*036c*/ 	.word	0x00009d80


	//   ....[46]....
        /*0370*/ 	.word	0x00009db0


	//   ....[47]....
        /*0374*/ 	.word	0x00009dc0


	//   ....[48]....
        /*0378*/ 	.word	0x00009dd0


	//   ....[49]....
        /*037c*/ 	.word	0x00009de0


	//   ....[50]....
        /*0380*/ 	.word	0x00009df0


	//   ....[51]....
        /*0384*/ 	.word	0x00009e00


	//   ....[52]....
        /*0388*/ 	.word	0x0000a070


	//   ....[53]....
        /*038c*/ 	.word	0x0000af30


	//   ....[54]....
        /*0390*/ 	.word	0x0000d040


	//   ....[55]....
        /*0394*/ 	.word	0x0000d560


	//----- nvinfo : EIATTR_REG_RECONFIG
	.align		4
.L_99:
        /*0398*/ 	.byte	0x01, 0x54
	.zero		2


	//----- nvinfo : EIATTR_SYSCALL_OFFSETS
	.align		4
        /*039c*/ 	.byte	0x04, 0x46
        /*039e*/ 	.short	(.L_101 - .L_100)


	//   ....[0]....
.L_100:
        /*03a0*/ 	.word	0x00001150


	//   ....[1]....
        /*03a4*/ 	.word	0x0000a860


	//   ....[2]....
        /*03a8*/ 	.word	0x0000a9a0


	//   ....[3]....
        /*03ac*/ 	.word	0x0000aae0


	//   ....[4]....
        /*03b0*/ 	.word	0x0000ac00


	//----- nvinfo : EIATTR_MBARRIER_INSTR_OFFSETS
	.align		4
.L_101:
        /*03b4*/ 	.byte	0x04, 0x39
        /*03b6*/ 	.short	(.L_103 - .L_102)


	//   ....[0]....
.L_102:
        /*03b8*/ 	.word	0x00000290
        /*03bc*/ 	.word	0x000000ff
        /*03c0*/ 	.word	0x00029800
        /*03c4*/ 	.short	0x0100
        /*03c6*/ 	.byte	0x06
	.zero		1


	//   ....[1]....
        /*03c8*/ 	.word	0x000002a0
        /*03cc*/ 	.word	0x000000ff
        /*03d0*/ 	.word	0x00029820
        /*03d4*/ 	.short	0x0100
        /*03d6*/ 	.byte	0x06
	.zero		1


	//   ....[2]....
        /*03d8*/ 	.word	0x00000390
        /*03dc*/ 	.word	0x000000ff
        /*03e0*/ 	.word	0x00029830
        /*03e4*/ 	.short	0x0100
        /*03e6*/ 	.byte	0x08
	.zero		1


	//   ....[3]....
        /*03e8*/ 	.word	0x000003a0
        /*03ec*/ 	.word	0x000000ff
        /*03f0*/ 	.word	0x00029840
        /*03f4*/ 	.short	0x0100
        /*03f6*/ 	.byte	0x08
	.zero		1


	//   ....[4]....
        /*03f8*/ 	.word	0x000003b0
        /*03fc*/ 	.word	0x000000ff
        /*0400*/ 	.word	0x00029838
        /*0404*/ 	.short	0x0100
        /*0406*/ 	.byte	0x08
	.zero		1


	//   ....[5]....
        /*0408*/ 	.word	0x000003c0
        /*040c*/ 	.word	0x000000ff
        /*0410*/ 	.word	0x00029848
        /*0414*/ 	.short	0x0100
        /*0416*/ 	.byte	0x08
	.zero		1


	//   ....[6]....
        /*0418*/ 	.word	0x000004f0
        /*041c*/ 	.word	0x000000ff
        /*0420*/ 	.word	0x00029850
        /*0424*/ 	.short	0x0100
        /*0426*/ 	.byte	0x08
	.zero		1


	//   ....[7]....
        /*0428*/ 	.word	0x00000500
        /*042c*/ 	.word	0x000000ff
        /*0430*/ 	.word	0x00029860
        /*0434*/ 	.short	0x0100
        /*0436*/ 	.byte	0x08
	.zero		1


	//   ....[8]....
        /*0438*/ 	.word	0x00000510
        /*043c*/ 	.word	0x000000ff
        /*0440*/ 	.word	0x00029858
        /*0444*/ 	.short	0x0100
        /*0446*/ 	.byte	0x08
	.zero		1


	//   ....[9]....
        /*0448*/ 	.word	0x00000520
        /*044c*/ 	.word	0x000000ff
        /*0450*/ 	.word	0x00029868
        /*0454*/ 	.short	0x0100
        /*0456*/ 	.byte	0x08
	.zero		1


	//   ....[10]....
        /*0458*/ 	.word	0x00000610
        /*045c*/ 	.word	0x000000ff
        /*0460*/ 	.word	0x00029870
        /*0464*/ 	.short	0x0100
        /*0466*/ 	.byte	0x06
	.zero		1


	//   ....[11]....
        /*0468*/ 	.word	0x00000620
        /*046c*/ 	.word	0x000000ff
        /*0470*/ 	.word	0x00029880
        /*0474*/ 	.short	0x0100
        /*0476*/ 	.byte	0x06
	.zero		1


	//   ....[12]....
        /*0478*/ 	.word	0x00000630
        /*047c*/ 	.word	0x000000ff
        /*0480*/ 	.word	0x00029878
        /*0484*/ 	.short	0x0100
        /*0486*/ 	.byte	0x06
	.zero		1


	//   ....[13]....
        /*0488*/ 	.word	0x00000640
        /*048c*/ 	.word	0x000000ff
        /*0490*/ 	.word	0x00029888
        /*0494*/ 	.short	0x0100
        /*0496*/ 	.byte	0x06
	.zero		1


	//   ....[14]....
        /*0498*/ 	.word	0x00000770
        /*049c*/ 	.word	0x000000ff
        /*04a0*/ 	.word	0x00029890
        /*04a4*/ 	.short	0x0100
        /*04a6*/ 	.byte	0x08
	.zero		1


	//   ....[15]....
        /*04a8*/ 	.word	0x00000780
        /*04ac*/ 	.word	0x000000ff
        /*04b0*/ 	.word	0x000298a0
        /*04b4*/ 	.short	0x0100
        /*04b6*/ 	.byte	0x08
	.zero		1


	//   ....[16]....
        /*04b8*/ 	.word	0x00000790
        /*04bc*/ 	.word	0x000000ff
        /*04c0*/ 	.word	0x00029898
        /*04c4*/ 	.short	0x0100
        /*04c6*/ 	.byte	0x08
	.zero		1


	//   ....[17]....
        /*04c8*/ 	.word	0x000007a0
        /*04cc*/ 	.word	0x000000ff
        /*04d0*/ 	.word	0x000298a8
        /*04d4*/ 	.short	0x0100
        /*04d6*/ 	.byte	0x08
	.zero		1


	//   ....[18]....
        /*04d8*/ 	.word	0x000008d0
        /*04dc*/ 	.word	0x000000ff
        /*04e0*/ 	.word	0x000298b0
        /*04e4*/ 	.short	0x0100
        /*04e6*/ 	.byte	0x08
	.zero		1


	//   ....[19]....
        /*04e8*/ 	.word	0x000008e0
        /*04ec*/ 	.word	0x000000ff
        /*04f0*/ 	.word	0x000298c0
        /*04f4*/ 	.short	0x0100
        /*04f6*/ 	.byte	0x08
	.zero		1


	//   ....[20]....
        /*04f8*/ 	.word	0x000008f0
        /*04fc*/ 	.word	0x000000ff
        /*0500*/ 	.word	0x000298b8
        /*0504*/ 	.short	0x0100
        /*0506*/ 	.byte	0x08
	.zero		1


	//   ....[21]....
        /*0508*/ 	.word	0x00000900
        /*050c*/ 	.word	0x000000ff
        /*0510*/ 	.word	0x000298c8
        /*0514*/ 	.short	0x0100
        /*0516*/ 	.byte	0x08
	.zero		1


	//   ....[22]....
        /*0518*/ 	.word	0x00001480
        /*051c*/ 	.word	0x000000ff
        /*0520*/ 	.word	0x00029800
        /*0524*/ 	.short	0x010a
        /*0526*/ 	.byte	0x26
	.zero		1


	//   ....[23]....
        /*0528*/ 	.word	0x00001520
        /*052c*/ 	.word	0x00000003
        /*0530*/ 	.word	0x00029830
        /*0534*/ 	.short	0x010a
        /*0536*/ 	.byte	0x3f
	.zero		1


	//   ....[24]....
        /*0538*/ 	.word	0x00001590
        /*053c*/ 	.word	0x00000003
        /*0540*/ 	.word	0x00029830
        /*0544*/ 	.short	0x010a
        /*0546*/ 	.byte	0x3f
	.zero		1


	//   ....[25]....
        /*0548*/ 	.word	0x00003bd0
        /*054c*/ 	.word	0x00000003
        /*0550*/ 	.word	0x00000000
        /*0554*/ 	.short	0x0101
        /*0556*/ 	.byte	0x3f
	.zero		1


	//   ....[26]....
        /*0558*/ 	.word	0x00005250
        /*055c*/ 	.word	0x000000ff
        /*0560*/ 	.word	0x00029830
        /*0564*/ 	.short	0x010a
        /*0566*/ 	.byte	0x06
	.zero		1


	//   ....[27]....
        /*0568*/ 	.word	0x00005290
        /*056c*/ 	.word	0x000000ff
        /*0570*/ 	.word	0x00029830
        /*0574*/ 	.short	0x010a
        /*0576*/ 	.byte	0x06
	.zero		1


	//   ....[28]....
        /*0578*/ 	.word	0x00005eb0
        /*057c*/ 	.word	0x000000ff
        /*0580*/ 	.word	0x00029850
        /*0584*/ 	.short	0x010a
        /*0586*/ 	.byte	0x06
	.zero		1


	//   ....[29]....
        /*0588*/ 	.word	0x00005ef0
        /*058c*/ 	.word	0x000000ff
        /*0590*/ 	.word	0x00029850
        /*0594*/ 	.short	0x010a
        /*0596*/ 	.byte	0x06
	.zero		1


	//   ....[30]....
        /*0598*/ 	.word	0x00007fe0
        /*059c*/ 	.word	0x00000004
        /*05a0*/ 	.word	0x00000000
        /*05a4*/ 	.short	0x0101
        /*05a6*/ 	.byte	0x3f
	.zero		1


	//   ....[31]....
        /*05a8*/ 	.word	0x000081d0
        /*05ac*/ 	.word	0x000000ff
        /*05b0*/ 	.word	0x00000000
        /*05b4*/ 	.short	0x0101
        /*05b6*/ 	.byte	0x06
	.zero		1


	//   ....[32]....
        /*05b8*/ 	.word	0x00008860
        /*05bc*/ 	.word	0x000000ff
        /*05c0*/ 	.word	0x00029850
        /*05c4*/ 	.short	0x010a
        /*05c6*/ 	.byte	0x04
	.zero		1


	//   ....[33]....
        /*05c8*/ 	.word	0x000088a0
        /*05cc*/ 	.word	0x000000ff
        /*05d0*/ 	.word	0x00029850
        /*05d4*/ 	.short	0x010a
        /*05d6*/ 	.byte	0x04
	.zero		1


	//   ....[34]....
        /*05d8*/ 	.word	0x000095d0
        /*05dc*/ 	.word	0x000000ff
        /*05e0*/ 	.word	0x00000000
        /*05e4*/ 	.short	0x0101
        /*05e6*/ 	.byte	0x04
	.zero		1


	//   ....[35]....
        /*05e8*/ 	.word	0x0000a200
        /*05ec*/ 	.word	0x000000ff
        /*05f0*/ 	.word	0x00000000
        /*05f4*/ 	.short	0x0101
        /*05f6*/ 	.byte	0x06
	.zero		1


	//   ....[36]....
        /*05f8*/ 	.word	0x0000b150
        /*05fc*/ 	.word	0x00000005
        /*0600*/ 	.word	0x00029880
        /*0604*/ 	.short	0x010a
        /*0606*/ 	.byte	0x3f
	.zero		1


	//   ....[37]....
        /*0608*/ 	.word	0x0000b300
        /*060c*/ 	.word	0x00000005
        /*0610*/ 	.word	0x00029840
        /*0614*/ 	.short	0x010a
        /*0616*/ 	.byte	0x3f
	.zero		1


	//   ....[38]....
        /*0618*/ 	.word	0x0000b780
        /*061c*/ 	.word	0x000000ff
        /*0620*/ 	.word	0x00029820
        /*0624*/ 	.short	0x010a
        /*0626*/ 	.byte	0x28
	.zero		1


	//   ....[39]....
        /*0628*/ 	.word	0x0000ba40
        /*062c*/ 	.word	0x00000009
        /*0630*/ 	.word	0x00029880
        /*0634*/ 	.short	0x010a
        /*0636*/ 	.byte	0x3f
	.zero		1


	//   ....[40]....
        /*0638*/ 	.word	0x0000bcb0
        /*063c*/ 	.word	0x00000009
        /*0640*/ 	.word	0x00029840
        /*0644*/ 	.short	0x010a
        /*0646*/ 	.byte	0x3f
	.zero		1


	//   ....[41]....
        /*0648*/ 	.word	0x0000c1a0
        /*064c*/ 	.word	0x00000003
        /*0650*/ 	.word	0x00029870
        /*0654*/ 	.short	0x010a
        /*0656*/ 	.byte	0x3f
	.zero		1


	//   ....[42]....
        /*0658*/ 	.word	0x0000c230
        /*065c*/ 	.word	0x00000002
        /*0660*/ 	.word	0x00029860
        /*0664*/ 	.short	0x010a
        /*0666*/ 	.byte	0x3f
	.zero		1


	//   ....[43]....
        /*0668*/ 	.word	0x0000c7a0
        /*066c*/ 	.word	0x00000003
        /*0670*/ 	.word	0x00029850
        /*0674*/ 	.short	0x0101
        /*0676*/ 	.byte	0x3f
	.zero		1


	//   ....[44]....
        /*0678*/ 	.word	0x0000c7e0
        /*067c*/ 	.word	0x00000002
        /*0680*/ 	.word	0x00000000
        /*0684*/ 	.short	0x0101
        /*0686*/ 	.byte	0x3f
	.zero		1


	//   ....[45]....
        /*0688*/ 	.word	0x0000c8a0
        /*068c*/ 	.word	0x00000014
        /*0690*/ 	.word	0x00029870
        /*0694*/ 	.short	0x010a
        /*0696*/ 	.byte	0x3f
	.zero		1


	//   ....[46]....
        /*0698*/ 	.word	0x0000c930
        /*069c*/ 	.word	0x00000014
        /*06a0*/ 	.word	0x00029860
        /*06a4*/ 	.short	0x010a
        /*06a6*/ 	.byte	0x3f
	.zero		1


	//   ....[47]....
        /*06a8*/ 	.word	0x0000ce70
        /*06ac*/ 	.word	0x00000014
        /*06b0*/ 	.word	0x00029850
        /*06b4*/ 	.short	0x0101
        /*06b6*/ 	.byte	0x3f
	.zero		1


	//   ....[48]....
        /*06b8*/ 	.word	0x0000cf00
        /*06bc*/ 	.word	0x00000000
        /*06c0*/ 	.word	0x00000000
        /*06c4*/ 	.short	0x0101
        /*06c6*/ 	.byte	0x3f
	.zero		1


	//   ....[49]....
        /*06c8*/ 	.word	0x0000cff0
        /*06cc*/ 	.word	0x00000009
        /*06d0*/ 	.word	0x00029820
        /*06d4*/ 	.short	0x010a
        /*06d6*/ 	.byte	0x3f
	.zero		1


	//   ....[50]....
        /*06d8*/ 	.word	0x0000d160
        /*06dc*/ 	.word	0x00000005
        /*06e0*/ 	.word	0x00000000
        /*06e4*/ 	.short	0x010a
        /*06e6*/ 	.byte	0x3f
	.zero		1


	//   ....[51]....
        /*06e8*/ 	.word	0x0000d1d0
        /*06ec*/ 	.word	0x00000007
        /*06f0*/ 	.word	0x00000000
        /*06f4*/ 	.short	0x010a
        /*06f6*/ 	.byte	0x3f
	.zero		1


	//   ....[52]....
        /*06f8*/ 	.word	0x0000d230
        /*06fc*/ 	.word	0x00000005
        /*0700*/ 	.word	0x00029860
        /*0704*/ 	.short	0x010a
        /*0706*/ 	.byte	0x3f
	.zero		1


	//   ....[53]....
        /*0708*/ 	.word	0x0000d280
        /*070c*/ 	.word	0x00000003
        /*0710*/ 	.word	0x00029860
        /*0714*/ 	.short	0x010a
        /*0716*/ 	.byte	0x3f
	.zero		1


	//   ....[54]....
        /*0718*/ 	.word	0x0000d2c0
        /*071c*/ 	.word	0x00000005
        /*0720*/ 	.word	0x00029880
        /*0724*/ 	.short	0x010a
        /*0726*/ 	.byte	0x3f
	.zero		1


	//   ....[55]....
        /*0728*/ 	.word	0x0000d2e0
        /*072c*/ 	.word	0x00000003
        /*0730*/ 	.word	0x00029880
        /*0734*/ 	.short	0x010a
        /*0736*/ 	.byte	0x3f
	.zero		1


	//   ....[56]....
        /*0738*/ 	.word	0x0000d350
        /*073c*/ 	.word	0x00000003
        /*0740*/ 	.word	0x00029800
        /*0744*/ 	.short	0x010a
        /*0746*/ 	.byte	0x3f
	.zero		1


	//   ....[57]....
        /*0748*/ 	.word	0x0000d3a0
        /*074c*/ 	.word	0x00000003
        /*0750*/ 	.word	0x00029830
        /*0754*/ 	.short	0x010a
        /*0756*/ 	.byte	0x3f
	.zero		1


	//   ....[58]....
        /*0758*/ 	.word	0x0000d400
        /*075c*/ 	.word	0x00000008
        /*0760*/ 	.word	0x00029830
        /*0764*/ 	.short	0x010a
        /*0766*/ 	.byte	0x3f
	.zero		1


	//   ....[59]....
        /*0768*/ 	.word	0x0000d460
        /*076c*/ 	.word	0x00000008
        /*0770*/ 	.word	0x00029850
        /*0774*/ 	.short	0x010a
        /*0776*/ 	.byte	0x3f
	.zero		1


	//   ....[60]....
        /*0778*/ 	.word	0x0000d4c0
        /*077c*/ 	.word	0x00000003
        /*0780*/ 	.word	0x00029850
        /*0784*/ 	.short	0x010a
        /*0786*/ 	.byte	0x3f
	.zero		1


	//   ....[61]....
        /*0788*/ 	.word	0x0000d610
        /*078c*/ 	.word	0x00000005
        /*0790*/ 	.word	0x00029880
        /*0794*/ 	.short	0x010a
        /*0796*/ 	.byte	0x3f
	.zero		1


	//   ....[62]....
        /*0798*/ 	.word	0x0000d660
        /*079c*/ 	.word	0x00000005
        /*07a0*/ 	.word	0x00029840
        /*07a4*/ 	.short	0x010a
        /*07a6*/ 	.byte	0x3f
	.zero		1


	//   ....[63]....
        /*07a8*/ 	.word	0x0000d6c0
        /*07ac*/ 	.word	0x00000003
        /*07b0*/ 	.word	0x00029820
        /*07b4*/ 	.short	0x010a
        /*07b6*/ 	.byte	0x3f
	.zero		1


	//   ....[64]....
        /*07b8*/ 	.word	0x0000d710
        /*07bc*/ 	.word	0x00000009
        /*07c0*/ 	.word	0x00029880
        /*07c4*/ 	.short	0x010a
        /*07c6*/ 	.byte	0x3f
	.zero		1


	//   ....[65]....
        /*07c8*/ 	.word	0x0000d760
        /*07cc*/ 	.word	0x00000009
        /*07d0*/ 	.word	0x00029840
        /*07d4*/ 	.short	0x010a
        /*07d6*/ 	.byte	0x3f
	.zero		1


	//   ....[66]....
        /*07d8*/ 	.word	0x0000d7c0
        /*07dc*/ 	.word	0x00000003
        /*07e0*/ 	.word	0x00029870
        /*07e4*/ 	.short	0x010a
        /*07e6*/ 	.byte	0x3f
	.zero		1


	//   ....[67]....
        /*07e8*/ 	.word	0x0000d820
        /*07ec*/ 	.word	0x00000004
        /*07f0*/ 	.word	0x00029860
        /*07f4*/ 	.short	0x010a
        /*07f6*/ 	.byte	0x3f
	.zero		1


	//   ....[68]....
        /*07f8*/ 	.word	0x0000d870
        /*07fc*/ 	.word	0x00000014
        /*0800*/ 	.word	0x00029870
        /*0804*/ 	.short	0x010a
        /*0806*/ 	.byte	0x3f
	.zero		1


	//   ....[69]....
        /*0808*/ 	.word	0x0000d8c0
        /*080c*/ 	.word	0x00000014
        /*0810*/ 	.word	0x00029860
        /*0814*/ 	.short	0x010a
        /*0816*/ 	.byte	0x3f
	.zero		1


	//   ....[70]....
        /*0818*/ 	.word	0x0000d910
        /*081c*/ 	.word	0x00000009
        /*0820*/ 	.word	0x00029820
        /*0824*/ 	.short	0x010a
        /*0826*/ 	.byte	0x3f
	.zero		1


	//   ....[71]....
        /*0828*/ 	.word	0x0000d960
        /*082c*/ 	.word	0x00000005
        /*0830*/ 	.word	0x00000000
        /*0834*/ 	.short	0x010a
        /*0836*/ 	.byte	0x3f
	.zero		1


	//   ....[72]....
        /*0838*/ 	.word	0x0000d9b0
        /*083c*/ 	.word	0x00000007
        /*0840*/ 	.word	0x00000000
        /*0844*/ 	.short	0x010a
        /*0846*/ 	.byte	0x3f
	.zero		1


	//   ....[73]....
        /*0848*/ 	.word	0x0000da00
        /*084c*/ 	.word	0x00000005
        /*0850*/ 	.word	0x00029860
        /*0854*/ 	.short	0x010a
        /*0856*/ 	.byte	0x3f
	.zero		1


	//   ....[74]....
        /*0858*/ 	.word	0x0000da50
        /*085c*/ 	.word	0x00000003
        /*0860*/ 	.word	0x00029860
        /*0864*/ 	.short	0x010a
        /*0866*/ 	.byte	0x3f
	.zero		1


	//   ....[75]....
        /*0868*/ 	.word	0x0000daa0
        /*086c*/ 	.word	0x00000005
        /*0870*/ 	.word	0x00029880
        /*0874*/ 	.short	0x010a
        /*0876*/ 	.byte	0x3f
	.zero		1


	//----- nvinfo : EIATTR_NUM_MBARRIERS
	.align		4
.L_103:
        /*0878*/ 	.byte	0x03, 0x38
        /*087a*/ 	.short	0x0016


	//----- nvinfo : EIATTR_EXIT_INSTR_OFFSETS
	.align		4
        /*087c*/ 	.byte	0x04, 0x1c
        /*087e*/ 	.short	(.L_105 - .L_104)


	//   ....[0]....
.L_104:
        /*0880*/ 	.word	0x00000a50


	//   ....[1]....
        /*0884*/ 	.word	0x0000a2b0


	//   ....[2]....
        /*0888*/ 	.word	0x0000d060


	//   ....[3]....
        /*088c*/ 	.word	0x0000d330


	//----- nvinfo : EIATTR_MAX_THREADS
	.align		4
.L_105:
        /*0890*/ 	.byte	0x04, 0x05
        /*0892*/ 	.short	(.L_107 - .L_106)
.L_106:
        /*0894*/ 	.word	0x00000180
        /*0898*/ 	.word	0x00000001
        /*089c*/ 	.word	0x00000001


	//----- nvinfo : EIATTR_CRS_STACK_SIZE
	.align		4
.L_107:
        /*08a0*/ 	.byte	0x04, 0x1e
        /*08a2*/ 	.short	(.L_109 - .L_108)
.L_108:
        /*08a4*/ 	.word	0x00000000


	//----- nvinfo : EIATTR_CBANK_PARAM_SIZE
	.align		4
.L_109:
        /*08a8*/ 	.byte	0x03, 0x19
        /*08aa*/ 	.short	0x0bf0


	//----- nvinfo : EIATTR_PARAM_CBANK
	.align		4
        /*08ac*/ 	.byte	0x04, 0x0a
        /*08ae*/ 	.short	(.L_111 - .L_110)
	.align		4
.L_110:
        /*08b0*/ 	.word	index@(.nv.constant0._ZN7cutlass13device_kernelIN5flash11enable_sm90INS1_16FlashAttnFwdSm90INS1_25CollectiveMainloopFwdSm90ILi2EN4cute5tupleIJNS5_1CILi1EEES8_S8_EEENS6_IJNS7_ILi128EEENS7_ILi160EEENS7_ILi192EEEEEELi128ENS_12float_e4m3_tEfNS_4arch4Sm90ELb0ELb0ELb1ELb0ELb0ELb0ELb0ELb1ELb1ELb0ELb0ELb0EEENS1_21CollectiveEpilogueFwdINS6_IJSA_SA_SB_EEES9_NS_10bfloat16_tESG_Li256ELb0ELb0ELb0ELb1EEENS1_29StaticPersistentTileSchedulerILb0EEEEEEEEEvNT_6ParamsE)
        /*08b4*/ 	.short	0x0210
        /*08b6*/ 	.short	0x0bf0


	//----- nvinfo : EIATTR_SW_WAR
	.align		4
.L_111:
        /*08b8*/ 	.byte	0x04, 0x36
        /*08ba*/ 	.short	(.L_113 - .L_112)
.L_112:
        /*08bc*/ 	.word	0x00000008
.L_113:


//--------------------- .nv.info._ZN7cutlass13device_kernelIN5flash11enable_sm90INS1_16FlashAttnFwdSm90INS1_25CollectiveMainloopFwdSm90ILi2EN4cute5tupleIJNS5_1CILi2EEENS7_ILi1EEES9_EEENS6_IJNS7_ILi128EEENS7_ILi160EEENS7_ILi192EEEEEELi128ENS_12float_e4m3_tEfNS_4arch4Sm90ELb0ELb0ELb1ELb0ELb0ELb0ELb0ELb1ELb1ELb0ELb0ELb0EEENS1_21CollectiveEpilogueFwdINS6_IJSB_SB_SC_EEESA_NS_10bfloat16_tESH_Li256ELb0ELb0ELb0ELb1EEENS1_29StaticPersistentTileSchedulerILb0EEEEEEEEEvNT_6ParamsE --------------------------
	.section	.nv.info._ZN7cutlass13device_kernelIN5flash11enable_sm90INS1_16FlashAttnFwdSm90INS1_25CollectiveMainloopFwdSm90ILi2EN4cute5tupleIJNS5_1CILi2EEENS7_ILi1EEES9_EEENS6_IJNS7_ILi128EEENS7_ILi160EEENS7_ILi192EEEEEELi128ENS_12float_e4m3_tEfNS_4arch4Sm90ELb0ELb0ELb1ELb0ELb0ELb0ELb0ELb1ELb1ELb0ELb0ELb0EEENS1_21CollectiveEpilogueFwdINS6_IJSB_SB_SC_EEESA_NS_10bfloat16_tESH_Li256ELb0ELb0ELb0ELb1EEENS1_29StaticPersistentTileSchedulerILb0EEEEEEEEEvNT_6ParamsE,"",@"SHT_CUDA_INFO"
	.sectionflags	@""
	.align	4


	//----- nvinfo : EIATTR_CUDA_API_VERSION
	.align		4
        /*0000*/ 	.byte	0x04, 0x37
        /*0002*/ 	.short	(.L_115 - .L_114)
.L_114:
        /*0004*/ 	.word	0x00000082


	//----- nvinfo : EIATTR_KPARAM_INFO
	.align		4
.L_115:
        /*0008*/ 	.byte	0x04, 0x17
        /*000a*/ 	.short	(.L_117 - .L_116)
.L_116:
        /*000c*/ 	.word	0x00000000
        /*0010*/ 	.short	0x0000
        /*0012*/ 	.short	0x0070
        /*0014*/ 	.byte	0x00, 0xf0, 0x01, 0x2e


	//----- nvinfo : EIATTR_SPARSE_MMA_MASK
	.align		4
.L_117:
        /*0018*/ 	.byte	0x03, 0x50
        /*001a*/ 	.short	0x0000


	//----- nvinfo : EIATTR_MAXREG_COUNT
	.align		4
        /*001c*/ 	.byte	0x03, 0x1b
        /*001e*/ 	.short	0x00a8


	//----- nvinfo : EIATTR_NUM_BARRIERS
	.align		4
        /*0020*/ 	.byte	0x02, 0x4c
        /*0022*/ 	.byte	0x10
	.zero		1


	//----- nvinfo : EIATTR_EXTERNS
	.align		4
        /*0024*/ 	.byte	0x04, 0x0f
        /*0026*/ 	.short	(.L_119 - .L_118)


	//   ....[0]....
	.align		4
.L_118:
        /*0028*/ 	.word	index@(__assertfail)


	//----- nvinfo : EIATTR_ANNOTATIONS
	.align		4
.L_119:
        /*002c*/ 	.byte	0x04, 0x55
        /*002e*/ 	.short	(.L_121 - .L_120)


	//   ....[0]....
.L_120:
        /* <DEDUP_REMOVED lines=33> */
        /*0234*/ 	.byte	0x90, 0xdd, 0x00, 0x00, 0x01, 0x00, 0x00, 0x00, 0xf0, 0xdd, 0x00, 0x00


	//----- nvinfo : EIATTR_MERCURY_ISA_VERSION
	.align		4
.L_121:
        /*0240*/ 	.byte	0x03, 0x5f
        /*0242*/ 	.short	0x0101


	//----- nvinfo : EIATTR_INT_WARP_WIDE_INSTR_OFFSETS
	.align		4
        /*0244*/ 	.byte	0x04, 0x31
        /*0246*/ 	.short	(.L_123 - .L_122)


	//   ....[0]....
.L_122:
        /*0248*/ 	.word	0x00000190


	//   ....[1]....
        /*024c*/ 	.word	0x000001d0


	//   ....[2]....
        /*0250*/ 	.word	0x00000240


	//   ....[3]....
        /*0254*/ 	.word	0x0000b0d0


	//----- nvinfo : EIATTR_COOP_GROUP_MASK_REGIDS
	.align		4
.L_123:
        /*0258*/ 	.byte	0x04, 0x29
        /*025a*/ 	.short	(.L_125 - .L_124)


	//   ....[0]....
.L_124:
        /*025c*/ 	.word	0xffffffff


	//   ....[1]....
        /*0260*/ 	.word	0xffffffff


	//   ....[2]....
        /*0264*/ 	.word	0xffffffff


	//   ....[3]....
        /*0268*/ 	.word	0xffffffff


	//   ....[4]....
        /*026c*/ 	.word	0xffffffff


	//   ....[5]....
        /*0270*/ 	.word	0xffffffff


	//   ....[6]....
        /*0274*/ 	.word	0xffffffff


	//   ....[7]....
        /*0278*/ 	.word	0xffffffff


	//   ....[8]....
        /*027c*/ 	.word	0xffffffff


	//   ....[9]....
        /*0280*/ 	.word	0xffffffff


	//   ....[10]....
        /*0284*/ 	.word	0xffffffff


	//   ....[11]....
        /*0288*/ 	.word	0xffffffff


	//   ....[12]....
        /*028c*/ 	.word	0xffffffff


	//   ....[13]....
        /*0290*/ 	.word	0xffffffff


	//   ....[14]....
        /*0294*/ 	.word	0xffffffff


	//   ....[15]....
        /*0298*/ 	.word	0xffffffff


	//   ....[16]....
        /*029c*/ 	.word	0xffffffff


	//   ....[17]....
        /*02a0*/ 	.word	0xffffffff


	//   ....[18]....
        /*02a4*/ 	.word	0xffffffff


	//   ....[19]....
        /*02a8*/ 	.word	0xffffffff


	//   ....[20]....
        /*02ac*/ 	.word	0xffffffff


	//   ....[21]....
        /*02b0*/ 	.word	0xffffffff


	//   ....[22]....
        /*02b4*/ 	.word	0xffffffff


	//   ....[23]....
        /*02b8*/ 	.word	0xffffffff


	//   ....[24]....
        /*02bc*/ 	.word	0xffffffff


	//   ....[25]....
        /*02c0*/ 	.word	0xffffffff


	//   ....[26]....
        /*02c4*/ 	.word	0xffffffff


	//   ....[27]....
        /*02c8*/ 	.word	0xffffffff


	//   ....[28]....
        /*02cc*/ 	.word	0xffffffff


	//   ....[29]....
        /*02d0*/ 	.word	0xffffffff


	//   ....[30]....
        /*02d4*/ 	.word	0xffffffff


	//   ....[31]....
        /*02d8*/ 	.word	0xffffffff


	//   ....[32]....
        /*02dc*/ 	.word	0xffffffff


	//   ....[33]....
        /*02e0*/ 	.word	0xffffffff


	//   ....[34]....
        /*02e4*/ 	.word	0xffffffff


	//   ....[35]....
        /*02e8*/ 	.word	0xffffffff


	//   ....[36]....
        /*02ec*/ 	.word	0xffffffff


	//   ....[37]....
        /*02f0*/ 	.word	0xffffffff


	//   ....[38]....
        /*02f4*/ 	.word	0xffffffff


	//   ....[39]....
        /*02f8*/ 	.word	0xffffffff


	//   ....[40]....
        /*02fc*/ 	.word	0xffffffff


	//   ....[41]....
        /*0300*/ 	.word	0xffffffff


	//   ....[42]....
        /*0304*/ 	.word	0xffffffff


	//   ....[43]....
        /*0308*/ 	.word	0xffffffff


	//   ....[44]....
        /*030c*/ 	.word	0xffffffff


	//   ....[45]....
        /*0310*/ 	.word	0xffffffff


	//   ....[46]....
        /*0314*/ 	.word	0xffffffff


	//   ....[47]....
        /*0318*/ 	.word	0xffffffff


	//   ....[48]....
        /*031c*/ 	.word	0xffffffff


	//   ....[49]....
        /*0320*/ 	.word	0xffffffff


	//   ....[50]....
        /*0324*/ 	.word	0xffffffff


	//   ....[51]....
        /*0328*/ 	.word	0xffffffff


	//   ....[52]....
        /*032c*/ 	.word	0xffffffff


	//   ....[53]....
        /*0330*/ 	.word	0xffffffff


	//   ....[54]....
        /*0334*/ 	.word	0xffffffff


	//   ....[55]....
        /*0338*/ 	.word	0xffffffff


	//   ....[56]....
        /*033c*/ 	.word	0x0500000f


	//----- nvinfo : EIATTR_COOP_GROUP_INSTR_OFFSETS
	.align		4
.L_125:
        /*0340*/ 	.byte	0x04, 0x28
        /*0342*/ 	.short	(.L_127 - .L_126)


	//   ....[0]....
.L_126:
        /*0344*/ 	.word	0x00000070


	//   ....[1]....
        /*0348*/ 	.word	0x000001a0


	//   ....[2]....
        /*034c*/ 	.word	0x000001f0


	//   ....[3]....
        /*0350*/ 	.word	0x00000430


	//   ....[4]....
        /*0354*/ 	.word	0x00000650


	//   ....[5]....
        /*0358*/ 	.word	0x00000880


	//   ....[6]....
        /*035c*/ 	.word	0x00000b00


	//   ....[7]....
        /*0360*/ 	.word	0x00000e40


	//   ....[8]....
        /*0364*/ 	.word	0x000012e0


	//   ....[9]....
        /*0368*/ 	.word	0x00003c90


	//   ....[10]....
        /*036c*/ 	.word	0x00003d20


	//   ....[11]....
        /*0370*/ 	.word	0x00004040


	//   ....[12]....
        /*0374*/ 	.word	0x000041e0


	//   ....[13]....
        /*0378*/ 	.word	0x00007230


	//   ....[14]....
        /*037c*/ 	.word	0x00007260


	//   ....[15]....
        /*0380*/ 	.word	0x00007290


	//   ....[16]....
        /*0384*/ 	.word	0x000072a0


	//   ....[17]....
        /*0388*/ 	.word	0x00008d90


	//   ....[18]....
        /*038c*/ 	.word	0x00008da0


	//   ....[19]....
        /*0390*/ 	.word	0x00008e20


	//   ....[20]....
        /*0394*/ 	.word	0x00008e30


	//   ....[21]....
        /*0398*/ 	.word	0x00009d40


	//   ....[22]....
        /*039c*/ 	.word	0x00009d50


	//   ....[23]....
        /*03a0*/ 	.word	0x00009d60


	//   ....[24]....
        /*03a4*/ 	.word	0x00009d70


	//   ....[25]....
        /*03a8*/ 	.word	0x00009d80


	//   ....[26]....
        /*03ac*/ 	.word	0x00009d90


	//   ....[27]....
        /*03b0*/ 	.word	0x00009da0


	//   ....[28]....
        /*03b4*/ 	.word	0x00009db0


	//   ....[29]....
        /*03b8*/ 	.word	0x00009de0


	//   ....[30]....
        /*03bc*/ 	.word	0x00009df0


	//   ....[31]....
        /*03c0*/ 	.word	0x00009e20


	//   ....[32]....
        /*03c4*/ 	.word	0x00009e30


	//   ....[33]....
        /*03c8*/ 	.word	0x00009e60


	//   ....[34]....
        /*03cc*/ 	.word	0x00009e70


	//   ....[35]....
        /*03d0*/ 	.word	0x00009ec0


	//   ....[36]....
        /*03d4*/ 	.word	0x00009ed0


	//   ....[37]....
        /*03d8*/ 	.word	0x00009ee0


	//   ....[38]....
        /*03dc*/ 	.word	0x00009ef0


	//   ....[39]....
        /*03e0*/ 	.word	0x00009f00


	//   ....[40]....
        /*03e4*/ 	.word	0x00009f10


	//   ....[41]....
        /*03e8*/ 	.word	0x00009f20


	//   ....[42]....
        /*03ec*/ 	.word	0x00009f30


	//   ....[43]....
        /*03f0*/ 	.word	0x00009f50


	//   ....[44]....
        /*03f4*/ 	.word	0x00009f60


	//   ....[45]....
        /*03f8*/ 	.word	0x00009f70


	//   ....[46]....
        /*03fc*/ 	.word	0x00009fa0


	//   ....[47]....
        /*0400*/ 	.word	0x00009fb0


	//   ....[48]....
        /*0404*/ 	.word	0x00009fc0


	//   ....[49]....
        /*0408*/ 	.word	0x00009fd0


	//   ....[50]....
        /*040c*/ 	.word	0x00009fe0


	//   ....[51]....
        /*0410*/ 	.word	0x00009ff0


	//   ....[52]....
        /*0414*/ 	.word	0x0000a000


	//   ....[53]....
        /*0418*/ 	.word	0x0000a280


	//   ....[54]....
        /*041c*/ 	.word	0x0000b250


	//   ....[55]....
        /*0420*/ 	.word	0x0000d620


	//   ....[56]....
        /*0424*/ 	.word	0x0000db40


	//----- nvinfo : EIATTR_REG_RECONFIG
	.align		4
.L_127:
        /*0428*/ 	.byte	0x01, 0x54
	.zero		2


	//----- nvinfo : EIATTR_SYSCALL_OFFSETS
	.align		4
        /*042c*/ 	.byte	0x04, 0x46
        /*042e*/ 	.short	(.L_129 - .L_128)


	//   ....[0]....
.L_128:
        /*0430*/ 	.word	0x000016b0


	//   ....[1]....
        /*0434*/ 	.word	0x0000ab30


	//   ....[2]....
        /*0438*/ 	.word	0x0000acb0


	//   ....[3]....
        /*043c*/ 	.word	0x0000adf0


	//   ....[4]....
        /*0440*/ 	.word	0x0000af10


	//----- nvinfo : EIATTR_MBARRIER_INSTR_OFFSETS
	.align		4
.L_129:
        /*0444*/ 	.byte	0x04, 0x39
        /*0446*/ 	.short	(.L_131 - .L_130)


	//   ....[0]....
.L_130:
        /*0448*/ 	.word	0x000002d0
        /*044c*/ 	.word	0x000000ff
        /*0450*/ 	.word	0x00029800
        /*0454*/ 	.short	0x0100
        /*0456*/ 	.byte	0x08
	.zero		1


	//   ....[1]....
        /*0458*/ 	.word	0x000002e0
        /*045c*/ 	.word	0x000000ff
        /*0460*/ 	.word	0x00029820
        /*0464*/ 	.short	0x0100
        /*0466*/ 	.byte	0x08
	.zero		1


	//   ....[2]....
        /*0468*/ 	.word	0x000003d0
        /*046c*/ 	.word	0x000000ff
        /*0470*/ 	.word	0x00029830
        /*0474*/ 	.short	0x0100
        /*0476*/ 	.byte	0x08
	.zero		1


	//   ....[3]....
        /*0478*/ 	.word	0x000003e0
        /*047c*/ 	.word	0x000000ff
        /*0480*/ 	.word	0x00029840
        /*0484*/ 	.short	0x0100
        /*0486*/ 	.byte	0x08
	.zero		1


	//   ....[4]....
        /*0488*/ 	.word	0x000003f0
        /*048c*/ 	.word	0x000000ff
        /*0490*/ 	.word	0x00029838
        /*0494*/ 	.short	0x0100
        /*0496*/ 	.byte	0x08
	.zero		1


	//   ....[5]....
        /*0498*/ 	.word	0x00000400
        /*049c*/ 	.word	0x000000ff
        /*04a0*/ 	.word	0x00029848
        /*04a4*/ 	.short	0x0100
        /*04a6*/ 	.byte	0x08
	.zero		1


	//   ....[6]....
        /*04a8*/ 	.word	0x00000600
        /*04ac*/ 	.word	0x000000ff
        /*04b0*/ 	.word	0x00029850
        /*04b4*/ 	.short	0x0100
        /*04b6*/ 	.byte	0x08
	.zero		1


	//   ....[7]....
        /*04b8*/ 	.word	0x00000610
        /*04bc*/ 	.word	0x000000ff
        /*04c0*/ 	.word	0x00029860
        /*04c4*/ 	.short	0x0100
        /*04c6*/ 	.byte	0x08
	.zero		1


	//   ....[8]....
        /*04c8*/ 	.word	0x00000620
        /*04cc*/ 	.word	0x000000ff
        /*04d0*/ 	.word	0x00029858
        /*04d4*/ 	.short	0x0100
        /*04d6*/ 	.byte	0x08
	.zero		1


	//   ....[9]....
        /*04d8*/ 	.word	0x00000630
        /*04dc*/ 	.word	0x000000ff
        /*04e0*/ 	.word	0x00029868
        /*04e4*/ 	.short	0x0100
        /*04e6*/ 	.byte	0x08
	.zero		1


	//   ....[10]....
        /*04e8*/ 	.word	0x00000830
        /*04ec*/ 	.word	0x000000ff
        /*04f0*/ 	.word	0x00029870
        /*04f4*/ 	.short	0x0100
        /*04f6*/ 	.byte	0x08
	.zero		1


	//   ....[11]....
        /*04f8*/ 	.word	0x00000840
        /*04fc*/ 	.word	0x000000ff
        /*0500*/ 	.word	0x00029880
        /*0504*/ 	.short	0x0100
        /*0506*/ 	.byte	0x08
	.zero		1


	//   ....[12]....
        /*0508*/ 	.word	0x00000850
        /*050c*/ 	.word	0x000000ff
        /*0510*/ 	.word	0x00029878
        /*0514*/ 	.short	0x0100
        /*0516*/ 	.byte	0x08
	.zero		1


	//   ....[13]....
        /*0518*/ 	.word	0x00000860
        /*051c*/ 	.word	0x000000ff
        /*0520*/ 	.word	0x00029888
        /*0524*/ 	.short	0x0100
        /*0526*/ 	.byte	0x08
	.zero		1


	//   ....[14]....
        /*0528*/ 	.word	0x00000ab0
        /*052c*/ 	.word	0x000000ff
        /*0530*/ 	.word	0x00029890
        /*0534*/ 	.short	0x0100
        /*0536*/ 	.byte	0x08
	.zero		1


	//   ....[15]....
        /*0538*/ 	.word	0x00000ac0
        /*053c*/ 	.word	0x000000ff
        /*0540*/ 	.word	0x000298a0
        /*0544*/ 	.short	0x0100
        /*0546*/ 	.byte	0x08
	.zero		1


	//   ....[16]....
        /*0548*/ 	.word	0x00000ad0
        /*054c*/ 	.word	0x000000ff
        /*0550*/ 	.word	0x00029898
        /*0554*/ 	.short	0x0100
        /*0556*/ 	.byte	0x08
	.zero		1


	//   ....[17]....
        /*0558*/ 	.word	0x00000ae0
        /*055c*/ 	.word	0x000000ff
        /*0560*/ 	.word	0x000298a8
        /*0564*/ 	.short	0x0100
        /*0566*/ 	.byte	0x08
	.zero		1


	//   ....[18]....
        /*0568*/ 	.word	0x00000d90
        /*056c*/ 	.word	0x000000ff
        /*0570*/ 	.word	0x000298b0
        /*0574*/ 	.short	0x0100
        /*0576*/ 	.byte	0x08
	.zero		1


	//   ....[19]....
        /*0578*/ 	.word	0x00000da0
        /*057c*/ 	.word	0x000000ff
        /*0580*/ 	.word	0x000298c0
        /*0584*/ 	.short	0x0100
        /*0586*/ 	.byte	0x08
	.zero		1


	//   ....[20]....
        /*0588*/ 	.word	0x00000db0
        /*058c*/ 	.word	0x000000ff
        /*0590*/ 	.word	0x000298b8
        /*0594*/ 	.short	0x0100
        /*0596*/ 	.byte	0x08
	.zero		1


	//   ....[21]....
        /*0598*/ 	.word	0x00000dc0
        /*059c*/ 	.word	0x000000ff
        /*05a0*/ 	.word	0x000298c8
        /*05a4*/ 	.short	0x0100
        /*05a6*/ 	.byte	0x08
	.zero		1


	//   ....[22]....
        /*05a8*/ 	.word	0x000019e0
        /*05ac*/ 	.word	0x000000ff
        /*05b0*/ 	.word	0x00029800
        /*05b4*/ 	.short	0x010a
        /*05b6*/ 	.byte	0x26
	.zero		1


	//   ....[23]....
        /*05b8*/ 	.word	0x00001a80
        /*05bc*/ 	.word	0x00000006
        /*05c0*/ 	.word	0x00029830
        /*05c4*/ 	.short	0x010a
        /*05c6*/ 	.byte	0x3f
	.zero		1


	//   ....[24]....
        /*05c8*/ 	.word	0x00001ac0
        /*05cc*/ 	.word	0x00000006
        /*05d0*/ 	.word	0x00029830
        /*05d4*/ 	.short	0x010a
        /*05d6*/ 	.byte	0x3f
	.zero		1


	//   ....[25]....
        /*05d8*/ 	.word	0x000045f0
        /*05dc*/ 	.word	0x00000019
        /*05e0*/ 	.word	0x00000000
        /*05e4*/ 	.short	0x0101
        /*05e6*/ 	.byte	0x3f
	.zero		1


	//   ....[26]....
        /*05e8*/ 	.word	0x00005450
        /*05ec*/ 	.word	0x000000ff
        /*05f0*/ 	.word	0x00029830
        /*05f4*/ 	.short	0x010a
        /*05f6*/ 	.byte	0x06
	.zero		1


	//   ....[27]....
        /*05f8*/ 	.word	0x00005490
        /*05fc*/ 	.word	0x000000ff
        /*0600*/ 	.word	0x00029830
        /*0604*/ 	.short	0x010a
        /*0606*/ 	.byte	0x06
	.zero		1


	//   ....[28]....
        /*0608*/ 	.word	0x000060b0
        /*060c*/ 	.word	0x000000ff
        /*0610*/ 	.word	0x00029850
        /*0614*/ 	.short	0x010a
        /*0616*/ 	.byte	0x06
	.zero		1


	//   ....[29]....
        /*0618*/ 	.word	0x000060f0
        /*061c*/ 	.word	0x000000ff
        /*0620*/ 	.word	0x00029850
        /*0624*/ 	.short	0x010a
        /*0626*/ 	.byte	0x06
	.zero		1


	//   ....[30]....
        /*0628*/ 	.word	0x00008180
        /*062c*/ 	.word	0x00000007
        /*0630*/ 	.word	0x00000000
        /*0634*/ 	.short	0x0101
        /*0636*/ 	.byte	0x3f
	.zero		1


	//   ....[31]....
        /*0638*/ 	.word	0x000083e0
        /*063c*/ 	.word	0x000000ff
        /*0640*/ 	.word	0x00000000
        /*0644*/ 	.short	0x0101
        /*0646*/ 	.byte	0x06
	.zero		1


	//   ....[32]....
        /*0648*/ 	.word	0x00008a80
        /*064c*/ 	.word	0x000000ff
        /*0650*/ 	.word	0x00029850
        /*0654*/ 	.short	0x010a
        /*0656*/ 	.byte	0x04
	.zero		1


	//   ....[33]....
        /*0658*/ 	.word	0x00008ac0
        /*065c*/ 	.word	0x000000ff
        /*0660*/ 	.word	0x00029850
        /*0664*/ 	.short	0x010a
        /*0666*/ 	.byte	0x04
	.zero		1


	//   ....[34]....
        /*0668*/ 	.word	0x000096a0
        /*066c*/ 	.word	0x000000ff
        /*0670*/ 	.word	0x00000000
        /*0674*/ 	.short	0x0101
        /*0676*/ 	.byte	0x04
	.zero		1


	//   ....[35]....
        /*0678*/ 	.word	0x0000a440
        /*067c*/ 	.word	0x000000ff
        /*0680*/ 	.word	0x00000000
        /*0684*/ 	.short	0x0101
        /*0686*/ 	.byte	0x07
	.zero		1


	//   ....[36]....
        /*0688*/ 	.word	0x0000a450
        /*068c*/ 	.word	0x000000ff
        /*0690*/ 	.word	0x00000000
        /*0694*/ 	.short	0x0101
        /*0696*/ 	.byte	0x06
	.zero		1


	//   ....[37]....
        /*0698*/ 	.word	0x0000b450
        /*069c*/ 	.word	0x00000002
        /*06a0*/ 	.word	0x00029880
        /*06a4*/ 	.short	0x010a
        /*06a6*/ 	.byte	0x3f
	.zero		1


	//   ....[38]....
        /*06a8*/ 	.word	0x0000b6d0
        /*06ac*/ 	.word	0x00000002
        /*06b0*/ 	.word	0x00029840
        /*06b4*/ 	.short	0x010a
        /*06b6*/ 	.byte	0x3f
	.zero		1


	//   ....[39]....
        /*06b8*/ 	.word	0x0000bbe0
        /*06bc*/ 	.word	0x000000ff
        /*06c0*/ 	.word	0x00029820
        /*06c4*/ 	.short	0x010a
        /*06c6*/ 	.byte	0x28
	.zero		1


	//   ....[40]....
        /*06c8*/ 	.word	0x0000be90
        /*06cc*/ 	.word	0x00000004
        /*06d0*/ 	.word	0x00029880
        /*06d4*/ 	.short	0x010a
        /*06d6*/ 	.byte	0x3f
	.zero		1


	//   ....[41]....
        /*06d8*/ 	.word	0x0000c1b0
        /*06dc*/ 	.word	0x00000004
        /*06e0*/ 	.word	0x00029840
        /*06e4*/ 	.short	0x010a
        /*06e6*/ 	.byte	0x3f
	.zero		1


	//   ....[42]....
        /*06e8*/ 	.word	0x0000c740
        /*06ec*/ 	.word	0x00000003
        /*06f0*/ 	.word	0x00029870
        /*06f4*/ 	.short	0x010a
        /*06f6*/ 	.byte	0x3f
	.zero		1


	//   ....[43]....
        /*06f8*/ 	.word	0x0000c7b0
        /*06fc*/ 	.word	0x00000002
        /*0700*/ 	.word	0x00029860
        /*0704*/ 	.short	0x010a
        /*0706*/ 	.byte	0x3f
	.zero		1


	//   ....[44]....
        /*0708*/ 	.word	0x0000ccb0
        /*070c*/ 	.word	0x00000002
        /*0710*/ 	.word	0x00029850
        /*0714*/ 	.short	0x0101
        /*0716*/ 	.byte	0x3f
	.zero		1


	//   ....[45]....
        /*0718*/ 	.word	0x0000cd40
        /*071c*/ 	.word	0x00000002
        /*0720*/ 	.word	0x00000000
        /*0724*/ 	.short	0x0101
        /*0726*/ 	.byte	0x3f
	.zero		1


	//   ....[46]....
        /*0728*/ 	.word	0x0000ce50
        /*072c*/ 	.word	0x00000014
        /*0730*/ 	.word	0x00029870
        /*0734*/ 	.short	0x010a
        /*0736*/ 	.byte	0x3f
	.zero		1


	//   ....[47]....
        /*0738*/ 	.word	0x0000cee0
        /*073c*/ 	.word	0x00000014
        /*0740*/ 	.word	0x00029860
        /*0744*/ 	.short	0x010a
        /*0746*/ 	.byte	0x3f
	.zero		1


	//   ....[48]....
        /*0748*/ 	.word	0x0000d3e0
        /*074c*/ 	.word	0x00000014
        /*0750*/ 	.word	0x00029850
        /*0754*/ 	.short	0x0101
        /*0756*/ 	.byte	0x3f
	.zero		1


	//   ....[49]....
        /*0758*/ 	.word	0x0000d470
        /*075c*/ 	.word	0x00000014
        /*0760*/ 	.word	0x00000000
        /*0764*/ 	.short	0x0101
        /*0766*/ 	.byte	0x3f
	.zero		1


	//   ....[50]....
        /*0768*/ 	.word	0x0000d5d0
        /*076c*/ 	.word	0x00000009
        /*0770*/ 	.word	0x00029820
        /*0774*/ 	.short	0x010a
        /*0776*/ 	.byte	0x3f
	.zero		1


	//   ....[51]....
        /*0778*/ 	.word	0x0000d740
        /*077c*/ 	.word	0x00000005
        /*0780*/ 	.word	0x00000000
        /*0784*/ 	.short	0x010a
        /*0786*/ 	.byte	0x3f
	.zero		1


	//   ....[52]....
        /*0788*/ 	.word	0x0000d7b0
        /*078c*/ 	.word	0x00000007
        /*0790*/ 	.word	0x00000000
        /*0794*/ 	.short	0x010a
        /*0796*/ 	.byte	0x3f
	.zero		1


	//   ....[53]....
        /*0798*/ 	.word	0x0000d810
        /*079c*/ 	.word	0x00000005
        /*07a0*/ 	.word	0x00029860
        /*07a4*/ 	.short	0x010a
        /*07a6*/ 	.byte	0x3f
	.zero		1


	//   ....[54]....
        /*07a8*/ 	.word	0x0000d860
        /*07ac*/ 	.word	0x00000003
        /*07b0*/ 	.word	0x00029860
        /*07b4*/ 	.short	0x010a
        /*07b6*/ 	.byte	0x3f
	.zero		1


	//   ....[55]....
        /*07b8*/ 	.word	0x0000d8a0
        /*07bc*/ 	.word	0x00000005
        /*07c0*/ 	.word	0x00029880
        /*07c4*/ 	.short	0x010a
        /*07c6*/ 	.byte	0x3f
	.zero		1


	//   ....[56]....
        /*07c8*/ 	.word	0x0000d8c0
        /*07cc*/ 	.word	0x00000003
        /*07d0*/ 	.word	0x00029880
        /*07d4*/ 	.short	0x010a
        /*07d6*/ 	.byte	0x3f
	.zero		1


	//   ....[57]....
        /*07d8*/ 	.word	0x0000d930
        /*07dc*/ 	.word	0x00000003
        /*07e0*/ 	.word	0x00029800
        /*07e4*/ 	.short	0x010a
        /*07e6*/ 	.byte	0x3f
	.zero		1


	//   ....[58]....
        /*07e8*/ 	.word	0x0000d980
        /*07ec*/ 	.word	0x00000006
        /*07f0*/ 	.word	0x00029830
        /*07f4*/ 	.short	0x010a
        /*07f6*/ 	.byte	0x3f
	.zero		1


	//   ....[59]....
        /*07f8*/ 	.word	0x0000d9e0
        /*07fc*/ 	.word	0x00000004
        /*0800*/ 	.word	0x00029830
        /*0804*/ 	.short	0x010a
        /*0806*/ 	.byte	0x3f
	.zero		1


	//   ....[60]....
        /*0808*/ 	.word	0x0000da40
        /*080c*/ 	.word	0x00000004
        /*0810*/ 	.word	0x00029850
        /*0814*/ 	.short	0x010a
        /*0816*/ 	.byte	0x3f
	.zero		1


	//   ....[61]....
        /*0818*/ 	.word	0x0000daa0
        /*081c*/ 	.word	0x00000009
        /*0820*/ 	.word	0x00029850
        /*0824*/ 	.short	0x010a
        /*0826*/ 	.byte	0x3f
	.zero		1


	//   ....[62]....
        /*0828*/ 	.word	0x0000dbf0
        /*082c*/ 	.word	0x00000002
        /*0830*/ 	.word	0x00029880
        /*0834*/ 	.short	0x010a
        /*0836*/ 	.byte	0x3f
	.zero		1


	//   ....[63]....
        /*0838*/ 	.word	0x0000dc40
        /*083c*/ 	.word	0x00000002
        /*0840*/ 	.word	0x00029840
        /*0844*/ 	.short	0x010a
        /*0846*/ 	.byte	0x3f
	.zero		1


	//   ....[64]....
        /*0848*/ 	.word	0x0000dca0
        /*084c*/ 	.word	0x00000003
        /*0850*/ 	.word	0x00029820
        /*0854*/ 	.short	0x010a
        /*0856*/ 	.byte	0x3f
	.zero		1


	//   ....[65]....
        /*0858*/ 	.word	0x0000dcf0
        /*085c*/ 	.word	0x00000004
        /*0860*/ 	.word	0x00029880
        /*0864*/ 	.short	0x010a
        /*0866*/ 	.byte	0x3f
	.zero		1


	//   ....[66]....
        /*0868*/ 	.word	0x0000dd40
        /*086c*/ 	.word	0x00000004
        /*0870*/ 	.word	0x00029840
        /*0874*/ 	.short	0x010a
        /*0876*/ 	.byte	0x3f
	.zero		1


	//   ....[67]....
        /*0878*/ 	.word	0x0000dda0
        /*087c*/ 	.word	0x00000003
        /*0880*/ 	.word	0x00029870
        /*0884*/ 	.short	0x010a
        /*0886*/ 	.byte	0x3f
	.zero		1


	//   ....[68]....
        /*0888*/ 	.word	0x0000de00
        /*088c*/ 	.word	0x00000004
        /*0890*/ 	.word	0x00029860
        /*0894*/ 	.short	0x010a
        /*0896*/ 	.byte	0x3f
	.zero		1


	//   ....[69]....
        /*0898*/ 	.word	0x0000de50
        /*089c*/ 	.word	0x00000014
        /*08a0*/ 	.word	0x00029870
        /*08a4*/ 	.short	0x010a
        /*08a6*/ 	.byte	0x3f
	.zero		1


	//   ....[70]....
        /*08a8*/ 	.word	0x0000dea0
        /*08ac*/ 	.word	0x00000014
        /*08b0*/ 	.word	0x00029860
        /*08b4*/ 	.short	0x010a
        /*08b6*/ 	.byte	0x3f
	.zero		1


	//   ....[71]....
        /*08b8*/ 	.word	0x0000def0
        /*08bc*/ 	.word	0x00000009
        /*08c0*/ 	.word	0x00029820
        /*08c4*/ 	.short	0x010a
        /*08c6*/ 	.byte	0x3f
	.zero		1


	//   ....[72]....
        /*08c8*/ 	.word	0x0000df40
        /*08cc*/ 	.word	0x00000005
        /*08d0*/ 	.word	0x00000000
        /*08d4*/ 	.short	0x010a
        /*08d6*/ 	.byte	0x3f
	.zero		1


	//   ....[73]....
        /*08d8*/ 	.word	0x0000df90
        /*08dc*/ 	.word	0x00000007
        /*08e0*/ 	.word	0x00000000
        /*08e4*/ 	.short	0x010a
        /*08e6*/ 	.byte	0x3f
	.zero		1


	//   ....[74]....
        /*08e8*/ 	.word	0x0000dfe0
        /*08ec*/ 	.word	0x00000005
        /*08f0*/ 	.word	0x00029860
        /*08f4*/ 	.short	0x010a
        /*08f6*/ 	.byte	0x3f
	.zero		1


	//   ....[75]....
        /*08f8*/ 	.word	0x0000e030
        /*08fc*/ 	.word	0x00000003
        /*0900*/ 	.word	0x00029860
        /*0904*/ 	.short	0x010a
        /*0906*/ 	.byte	0x3f
	.zero		1


	//   ....[76]....
        /*0908*/ 	.word	0x0000e080
        /*090c*/ 	.word	0x00000005
        /*0910*/ 	.word	0x00029880
        /*0914*/ 	.short	0x010a
        /*0916*/ 	.byte	0x3f
	.zero		1


	//----- nvinfo : EIATTR_NUM_MBARRIERS
	.align		4
.L_131:
        /*0918*/ 	.byte	0x03, 0x38
        /*091a*/ 	.short	0x0016


	//----- nvinfo : EIATTR_EXIT_INSTR_OFFSETS
	.align		4
        /*091c*/ 	.byte	0x04, 0x1c
        /*091e*/ 	.short	(.L_133 - .L_132)


	//   ....[0]....
.L_132:
        /*0920*/ 	.word	0x00000fb0


	//   ....[1]....
        /*0924*/ 	.word	0x0000a500


	//   ....[2]....
        /*0928*/ 	.word	0x0000d640


	//   ....[3]....
        /*092c*/ 	.word	0x0000d910


	//----- nvinfo : EIATTR_MAX_THREADS
	.align		4
.L_133:
        /*0930*/ 	.byte	0x04, 0x05
        /*0932*/ 	.short	(.L_135 - .L_134)
.L_134:
        /*0934*/ 	.word	0x00000180
        /*0938*/ 	.word	0x00000001
        /*093c*/ 	.word	0x00000001


	//----- nvinfo : EIATTR_CRS_STACK_SIZE
	.align		4
.L_135:
        /*0940*/ 	.byte	0x04, 0x1e
        /*0942*/ 	.short	(.L_137 - .L_136)
.L_136:
        /*0944*/ 	.word	0x00000000


	//----- nvinfo : EIATTR_CBANK_PARAM_SIZE
	.align		4
.L_137:
        /*0948*/ 	.byte	0x03, 0x19
        /*094a*/ 	.short	0x0bf0


	//----- nvinfo : EIATTR_PARAM_CBANK
	.align		4
        /*094c*/ 	.byte	0x04, 0x0a
        /*094e*/ 	.short	(.L_139 - .L_138)
	.align		4
.L_138:
        /*0950*/ 	.word	index@(.nv.constant0._ZN7cutlass13device_kernelIN5flash11enable_sm90INS1_16FlashAttnFwdSm90INS1_25CollectiveMainloopFwdSm90ILi2EN4cute5tupleIJNS5_1CILi2EEENS7_ILi1EEES9_EEENS6_IJNS7_ILi128EEENS7_ILi160EEENS7_ILi192EEEEEELi128ENS_12float_e4m3_tEfNS_4arch4Sm90ELb0ELb0ELb1ELb0ELb0ELb0ELb0ELb1ELb1ELb0ELb0ELb0EEENS1_21CollectiveEpilogueFwdINS6_IJSB_SB_SC_EEESA_NS_10bfloat16_tESH_Li256ELb0ELb0ELb0ELb1EEENS1_29StaticPersistentTileSchedulerILb0EEEEEEEEEvNT_6ParamsE)
        /*0954*/ 	.short	0x0210
        /*0956*/ 	.short	0x0bf0


	//----- nvinfo : EIATTR_SW_WAR
	.align		4
.L_139:
        /*0958*/ 	.byte	0x04, 0x36
        /*095a*/ 	.short	(.L_141 - .L_140)
.L_140:
        /*095c*/ 	.word	0x00000008
.L_141:


//--------------------- .nv.info._ZN7cutlass13device_kernelIN5flash11enable_sm90INS1_16FlashAttnFwdSm90INS1_25CollectiveMainloopFwdSm90ILi2EN4cute5tupleIJNS5_1CILi1EEES8_S8_EEENS6_IJNS7_ILi128EEENS7_ILi160EEENS7_ILi192EEEEEELi128ENS_12float_e4m3_tEfNS_4arch4Sm90ELb0ELb0ELb1ELb1ELb0ELb0ELb0ELb1ELb1ELb0ELb0ELb0EEENS1_21CollectiveEpilogueFwdINS6_IJSA_SA_SB_EEES9_NS_10bfloat16_tESG_Li256ELb1ELb0ELb0ELb1EEENS1_36VarlenDynamicPersistentTileSchedulerILi128ELi160ELi256ELi128ELb0ELb0ELb1ELb0ELb1ELb1EEEEEEEEEvNT_6ParamsE --------------------------
	.section	.nv.info._ZN7cutlass13device_kernelIN5flash11enable_sm90INS1_16FlashAttnFwdSm90INS1_25CollectiveMainloopFwdSm90ILi2EN4cute5tupleIJNS5_1CILi1EEES8_S8_EEENS6_IJNS7_ILi128EEENS7_ILi160EEENS7_ILi192EEEEEELi128ENS_12float_e4m3_tEfNS_4arch4Sm90ELb0ELb0ELb1ELb1ELb0ELb0ELb0ELb1ELb1ELb0ELb0ELb0EEENS1_21CollectiveEpilogueFwdINS6_IJSA_SA_SB_EEES9_NS_10bfloat16_tESG_Li256ELb1ELb0ELb0ELb1EEENS1_36VarlenDynamicPersistentTileSchedulerILi128ELi160ELi256ELi128ELb0ELb0ELb1ELb0ELb1ELb1EEEEEEEEEvNT_6ParamsE,"",@"SHT_CUDA_INFO"
	.sectionflags	@""
	.align	4


	//----- nvinfo : EIATTR_CUDA_API_VERSION
	.align		4
        /*0000*/ 	.byte	0x04, 0x37
        /*0002*/ 	.short	(.L_143 - .L_142)
.L_142:
        /*0004*/ 	.word	0x00000082


	//----- nvinfo : EIATTR_KPARAM_INFO
	.align		4
.L_143:
        /*0008*/ 	.byte	0x04, 0x17
        /*000a*/ 	.short	(.L_145 - .L_144)
.L_144:
        /*000c*/ 	.word	0x00000000
        /*0010*/ 	.short	0x0000
        /*0012*/ 	.short	0x0070
        /*0014*/ 	.byte	0x00, 0xf0, 0x01, 0x28


	//----- nvinfo : EIATTR_SPARSE_MMA_MASK
	.align		4
.L_145:
        /*0018*/ 	.byte	0x03, 0x50
        /*001a*/ 	.short	0x0000


	//----- nvinfo : EIATTR_MAXREG_COUNT
	.align		4
        /*001c*/ 	.byte	0x03, 0x1b
        /*001e*/ 	.short	0x00a8


	//----- nvinfo : EIATTR_NUM_BARRIERS
	.align		4
        /*0020*/ 	.byte	0x02, 0x4c
        /*0022*/ 	.byte	0x10
	.zero		1


	//----- nvinfo : EIATTR_EXTERNS
	.align		4
        /*0024*/ 	.byte	0x04, 0x0f
        /*0026*/ 	.short	(.L_147 - .L_146)


	//   ....[0]....
	.align		4
.L_146:
        /*0028*/ 	.word	index@(__assertfail)


	//----- nvinfo : EIATTR_ANNOTATIONS
	.align		4
.L_147:
        /*002c*/ 	.byte	0x04, 0x55
        /*002e*/ 	.short	(.L_149 - .L_148)


	//   ....[0]....
.L_148:
        /* <DEDUP_REMOVED lines=40> */


	//----- nvinfo : EIATTR_MERCURY_ISA_VERSION
	.align		4
.L_149:
        /*02a0*/ 	.byte	0x03, 0x5f
        /*02a2*/ 	.short	0x0101


	//----- nvinfo : EIATTR_UNUSED_LOAD_BYTE_OFFSET
	.align		4
        /*02a4*/ 	.byte	0x04, 0x44
        /*02a6*/ 	.short	(.L_151 - .L_150)


	//   ....[0]....
.L_150:
        /*02a8*/ 	.word	0x00000a70
        /*02ac*/ 	.word	0x0000fff0


	//   ....[1]....
        /*02b0*/ 	.word	0x00009980
        /*02b4*/ 	.word	0x0000fff0


	//----- nvinfo : EIATTR_INT_WARP_WIDE_INSTR_OFFSETS
	.align		4
.L_151:
        /*02b8*/ 	.byte	0x04, 0x31
        /*02ba*/ 	.short	(.L_153 - .L_152)


	//   ....[0]....
.L_152:
        /*02bc*/ 	.word	0x00000160


	//   ....[1]....
        /*02c0*/ 	.word	0x000001a0


	//   ....[2]....
        /*02c4*/ 	.word	0x00000210


	//   ....[3]....
        /*02c8*/ 	.word	0x0000cff0


	//   ....[4]....
        /*02cc*/ 	.word	0x0000d080


	//   ....[5]....
        /*02d0*/ 	.word	0x0000d800


	//   ....[6]....
        /*02d4*/ 	.word	0x0000f310


	//   ....[7]....
        /*02d8*/ 	.word	0x0000f3a0


	//----- nvinfo : EIATTR_COOP_GROUP_MASK_REGIDS
	.align		4
.L_153:
        /*02dc*/ 	.byte	0x04, 0x29
        /*02de*/ 	.short	(.L_155 - .L_154)


	//   ....[0]....
.L_154:
        /*02e0*/ 	.word	0xffffffff


	//   ....[1]....
        /*02e4*/ 	.word	0xffffffff


	//   ....[2]....
        /*02e8*/ 	.word	0xffffffff


	//   ....[3]....
        /*02ec*/ 	.word	0xffffffff


	//   ....[4]....
        /*02f0*/ 	.word	0xffffffff


	//   ....[5]....
        /*02f4*/ 	.word	0xffffffff


	//   ....[6]....
        /*02f8*/ 	.word	0xffffffff


	//   ....[7]....
        /*02fc*/ 	.word	0xffffffff


	//   ....[8]....
        /*0300*/ 	.word	0xffffffff


	//   ....[9]....
        /*0304*/ 	.word	0xffffffff


	//   ....[10]....
        /*0308*/ 	.word	0xffffffff


	//   ....[11]....
        /*030c*/ 	.word	0xffffffff


	//   ....[12]....
        /*0310*/ 	.word	0xffffffff


	//   ....[13]....
        /*0314*/ 	.word	0xffffffff


	//   ....[14]....
        /*0318*/ 	.word	0xffffffff


	//   ....[15]....
        /*031c*/ 	.word	0xffffffff


	//   ....[16]....
        /*0320*/ 	.word	0xffffffff


	//   ....[17]....
        /*0324*/ 	.word	0xffffffff


	//   ....[18]....
        /*0328*/ 	.word	0xffffffff


	//   ....[19]....
        /*032c*/ 	.word	0xffffffff


	//   ....[20]....
        /*0330*/ 	.word	0xffffffff


	//   ....[21]....
        /*0334*/ 	.word	0xffffffff


	//   ....[22]....
        /*0338*/ 	.word	0xffffffff


	//   ....[23]....
        /*033c*/ 	.word	0xffffffff


	//   ....[24]....
        /*0340*/ 	.word	0xffffffff


	//   ....[25]....
        /*0344*/ 	.word	0xffffffff


	//   ....[26]....
        /*0348*/ 	.word	0xffffffff


	//   ....[27]....
        /*034c*/ 	.word	0xffffffff


	//   ....[28]....
        /*0350*/ 	.word	0xffffffff


	//   ....[29]....
        /*0354*/ 	.word	0xffffffff


	//   ....[30]....
        /*0358*/ 	.word	0xffffffff


	//   ....[31]....
        /*035c*/ 	.word	0xffffffff


	//   ....[32]....
        /*0360*/ 	.word	0xffffffff


	//   ....[33]....
        /*0364*/ 	.word	0xffffffff


	//   ....[34]....
        /*0368*/ 	.word	0xffffffff


	//   ....[35]....
        /*036c*/ 	.word	0xffffffff


	//   ....[36]....
        /*0370*/ 	.word	0xffffffff


	//   ....[37]....
        /*0374*/ 	.word	0xffffffff


	//   ....[38]....
        /*0378*/ 	.word	0xffffffff


	//   ....[39]....
        /*037c*/ 	.word	0xffffffff


	//   ....[40]....
        /*0380*/ 	.word	0xffffffff


	//   ....[41]....
        /*0384*/ 	.word	0xffffffff


	//   ....[42]....
        /*0388*/ 	.word	0xffffffff


	//   ....[43]....
        /*038c*/ 	.word	0xffffffff


	//   ....[44]....
        /*0390*/ 	.word	0xffffffff


	//   ....[45]....
        /*0394*/ 	.word	0xffffffff


	//   ....[46]....
        /*0398*/ 	.word	0xffffffff


	//   ....[47]....
        /*039c*/ 	.word	0xffffffff


	//   ....[48]....
        /*03a0*/ 	.word	0xffffffff


	//   ....[49]....
        /*03a4*/ 	.word	0xffffffff


	//   ....[50]....
        /*03a8*/ 	.word	0xffffffff


	//   ....[51]....
        /*03ac*/ 	.word	0xffffffff


	//   ....[52]....
        /*03b0*/ 	.word	0xffffffff


	//   ....[53]....
        /*03b4*/ 	.word	0xffffffff


	//   ....[54]....
        /*03b8*/ 	.word	0xffffffff


	//   ....[55]....
        /*03bc*/ 	.word	0xffffffff


	//   ....[56]....
        /*03c0*/ 	.word	0xffffffff


	//   ....[57]....
        /*03c4*/ 	.word	0xffffffff


	//   ....[58]....
        /*03c8*/ 	.word	0xffffffff


	//   ....[59]....
        /*03cc*/ 	.word	0xffffffff


	//   ....[60]....
        /*03d0*/ 	.word	0xffffffff


	//   ....[61]....
        /*03d4*/ 	.word	0xffffffff


	//   ....[62]....
        /*03d8*/ 	.word	0xffffffff


	//   ....[63]....
        /*03dc*/ 	.word	0xffffffff


	//   ....[64]....
        /*03e0*/ 	.word	0xffffffff


	//   ....[65]....
        /*03e4*/ 	.word	0xffffffff


	//   ....[66]....
        /*03e8*/ 	.word	0xffffffff


	//   ....[67]....
        /*03ec*/ 	.word	0xffffffff


	//   ....[68]....
        /*03f0*/ 	.word	0xffffffff


	//   ....[69]....
        /*03f4*/ 	.word	0xffffffff


	//   ....[70]....
        /*03f8*/ 	.word	0xffffffff


	//   ....[71]....
        /*03fc*/ 	.word	0xffffffff


	//   ....[72]....
        /*0400*/ 	.word	0xffffffff


	//   ....[73]....
        /*0404*/ 	.word	0xffffffff


	//   ....[74]....
        /*0408*/ 	.word	0xffffffff


	//   ....[75]....
        /*040c*/ 	.word	0xffffffff


	//   ....[76]....
        /*0410*/ 	.word	0xffffffff


	//   ....[77]....
        /*0414*/ 	.word	0xffffffff


	//   ....[78]....
        /*0418*/ 	.word	0xffffffff


	//   ....[79]....
        /*041c*/ 	.word	0xffffffff


	//   ....[80]....
        /*0420*/ 	.word	0xffffffff


	//   ....[81]....
        /*0424*/ 	.word	0xffffffff


	//   ....[82]....
        /*0428*/ 	.word	0xffffffff


	//   ....[83]....
        /*042c*/ 	.word	0xffffffff


	//   ....[84]....
        /*0430*/ 	.word	0xffffffff


	//   ....[85]....
        /*0434*/ 	.word	0xffffffff


	//   ....[86]....
        /*0438*/ 	.word	0xffffffff


	//   ....[87]....
        /*043c*/ 	.word	0x0500000f


	//   ....[88]....
        /*0440*/ 	.word	0x0500000f


	//----- nvinfo : EIATTR_COOP_GROUP_INSTR_OFFSETS
	.align		4
.L_155:
        /*0444*/ 	.byte	0x04, 0x28
        /*0446*/ 	.short	(.L_157 - .L_156)


	//   ....[0]....
.L_156:
        /*0448*/ 	.word	0x00000070


	//   ....[1]....
        /*044c*/ 	.word	0x00000170


	//   ....[2]....
        /*0450*/ 	.word	0x000001c0


	//   ....[3]....
        /*0454*/ 	.word	0x000003f0


	//   ....[4]....
        /*0458*/ 	.word	0x00000550


	//   ....[5]....
        /*045c*/ 	.word	0x00000670


	//   ....[6]....
        /*0460*/ 	.word	0x000007d0


	//   ....[7]....
        /*0464*/ 	.word	0x00001430


	//   ....[8]....
        /*0468*/ 	.word	0x00003bc0


	//   ....[9]....
        /*046c*/ 	.word	0x00003c60


	//   ....[10]....
        /*0470*/ 	.word	0x00004030


	//   ....[11]....
        /*0474*/ 	.word	0x00004130


	//   ....[12]....
        /*0478*/ 	.word	0x00007180


	//   ....[13]....
        /*047c*/ 	.word	0x00007230


	//   ....[14]....
        /*0480*/ 	.word	0x000074f0


	//   ....[15]....
        /*0484*/ 	.word	0x00007520


	//   ....[16]....
        /*0488*/ 	.word	0x00009200


	//   ....[17]....
        /*048c*/ 	.word	0x00009260


	//   ....[18]....
        /*0490*/ 	.word	0x00009280


	//   ....[19]....
        /*0494*/ 	.word	0x000092a0


	//   ....[20]....
        /*0498*/ 	.word	0x0000a1e0


	//   ....[21]....
        /*049c*/ 	.word	0x0000a1f0


	//   ....[22]....
        /*04a0*/ 	.word	0x0000a200


	//   ....[23]....
        /*04a4*/ 	.word	0x0000a210


	//   ....[24]....
        /*04a8*/ 	.word	0x0000a220


	//   ....[25]....
        /*04ac*/ 	.word	0x0000a230


	//   ....[26]....
        /*04b0*/ 	.word	0x0000a240


	//   ....[27]....
        /*04b4*/ 	.word	0x0000a250


	//   ....[28]....
        /*04b8*/ 	.word	0x0000a280


	//   ....[29]....
        /*04bc*/ 	.word	0x0000a290


	//   ....[30]....
        /*04c0*/ 	.word	0x0000a2c0


	//   ....[31]....
        /*04c4*/ 	.word	0x0000a2d0


	//   ....[32]....
        /*04c8*/ 	.word	0x0000a2e0


	//   ....[33]....
        /*04cc*/ 	.word	0x0000a2f0


	//   ....[34]....
        /*04d0*/ 	.word	0x0000a320


	//   ....[35]....
        /*04d4*/ 	.word	0x0000a350


	//   ....[36]....
        /*04d8*/ 	.word	0x0000a370


	//   ....[37]....
        /*04dc*/ 	.word	0x0000a380


	//   ....[38]....
        /*04e0*/ 	.word	0x0000a390


	//   ....[39]....
        /*04e4*/ 	.word	0x0000a3a0


	//   ....[40]....
        /*04e8*/ 	.word	0x0000a3d0


	//   ....[41]....
        /*04ec*/ 	.word	0x0000a400


	//   ....[42]....
        /*04f0*/ 	.word	0x0000a410


	//   ....[43]....
        /*04f4*/ 	.word	0x0000a420


	//   ....[44]....
        /*04f8*/ 	.word	0x0000a430


	//   ....[45]....
        /*04fc*/ 	.word	0x0000a440


	//   ....[46]....
        /*0500*/ 	.word	0x0000a460


	//   ....[47]....
        /*0504*/ 	.word	0x0000a480


	//   ....[48]....
        /*0508*/ 	.word	0x0000a490


	//   ....[49]....
        /*050c*/ 	.word	0x0000a4e0


	//   ....[50]....
        /*0510*/ 	.word	0x0000a510


	//   ....[51]....
        /*0514*/ 	.word	0x0000a530


	//   ....[52]....
        /*0518*/ 	.word	0x0000bef0


	//   ....[53]....
        /*051c*/ 	.word	0x0000c0f0


	//   ....[54]....
        /*0520*/ 	.word	0x0000c120


	//   ....[55]....
        /*0524*/ 	.word	0x0000c150


	//   ....[56]....
        /*0528*/ 	.word	0x0000c190


	//   ....[57]....
        /*052c*/ 	.word	0x0000c1c0


	//   ....[58]....
        /*0530*/ 	.word	0x0000c1f0


	//   ....[59]....
        /*0534*/ 	.word	0x0000c380


	//   ....[60]....
        /*0538*/ 	.word	0x0000c3b0


	//   ....[61]....
        /*053c*/ 	.word	0x0000c3e0


	//   ....[62]....
        /*0540*/ 	.word	0x0000c410


	//   ....[63]....
        /*0544*/ 	.word	0x0000c440


	//   ....[64]....
        /*0548*/ 	.word	0x0000c480


	//   ....[65]....
        /*054c*/ 	.word	0x0000c510


	//   ....[66]....
        /*0550*/ 	.word	0x0000c550


	//   ....[67]....
        /*0554*/ 	.word	0x0000c5e0


	//   ....[68]....
        /*0558*/ 	.word	0x0000d950


	//   ....[69]....
        /*055c*/ 	.word	0x0000fd40


	//   ....[70]....
        /*0560*/ 	.word	0x0000fd70


	//   ....[71]....
        /*0564*/ 	.word	0x0000fda0


	//   ....[72]....
        /*0568*/ 	.word	0x0000fdd0


	//   ....[73]....
        /*056c*/ 	.word	0x0000fe00


	//   ....[74]....
        /*0570*/ 	.word	0x0000fe10


	//   ....[75]....
        /*0574*/ 	.word	0x0000fe50


	//   ....[76]....
        /*0578*/ 	.word	0x0000fe60


	//   ....[77]....
        /*057c*/ 	.word	0x0000ffa0


	//   ....[78]....
        /*0580*/ 	.word	0x0000ffd0


	//   ....[79]....
        /*0584*/ 	.word	0x00010000


	//   ....[80]....
        /*0588*/ 	.word	0x00010030


	//   ....[81]....
        /*058c*/ 	.word	0x00010060


	//   ....[82]....
        /*0590*/ 	.word	0x000100a0


	//   ....[83]....
        /*0594*/ 	.word	0x00010130


	//   ....[84]....
        /*0598*/ 	.word	0x00010170


	//   ....[85]....
        /*059c*/ 	.word	0x00010200


	//   ....[86]....
        /*05a0*/ 	.word	0x00010670


	//   ....[87]....
        /*05a4*/ 	.word	0x00010b90


	//   ....[88]....
        /*05a8*/ 	.word	0x00011020


	//----- nvinfo : EIATTR_REG_RECONFIG
	.align		4
.L_157:
        /*05ac*/ 	.byte	0x01, 0x54
	.zero		2


	//----- nvinfo : EIATTR_SYSCALL_OFFSETS
	.align		4
        /*05b0*/ 	.byte	0x04, 0x46
        /*05b2*/ 	.short	(.L_159 - .L_158)


	//   ....[0]....
.L_158:
        /*05b4*/ 	.word	0x00001610


	//   ....[1]....
        /*05b8*/ 	.word	0x0000d220


	//   ....[2]....
        /*05bc*/ 	.word	0x0000d360


	//   ....[3]....
        /*05c0*/ 	.word	0x0000d4a0


	//   ....[4]....
        /*05c4*/ 	.word	0x0000d5c0


	//----- nvinfo : EIATTR_MBARRIER_INSTR_OFFSETS
	.align		4
.L_159:
        /*05c8*/ 	.byte	0x04, 0x39
        /*05ca*/ 	.short	(.L_161 - .L_160)


	//   ....[0]....
.L_160:
        /*05cc*/ 	.word	0x000002a0
        /*05d0*/ 	.word	0x000000ff
        /*05d4*/ 	.word	0x00029800
        /*05d8*/ 	.short	0x0100
        /*05da*/ 	.byte	0x08
	.zero		1


	//   ....[1]....
        /*05dc*/ 	.word	0x000002b0
        /*05e0*/ 	.word	0x000000ff
        /*05e4*/ 	.word	0x00029820
        /*05e8*/ 	.short	0x0100
        /*05ea*/ 	.byte	0x08
	.zero		1


	//   ....[2]....
        /*05ec*/ 	.word	0x000003a0
        /*05f0*/ 	.word	0x000000ff
        /*05f4*/ 	.word	0x00029830
        /*05f8*/ 	.short	0x0100
        /*05fa*/ 	.byte	0x08
	.zero		1


	//   ....[3]....
        /*05fc*/ 	.word	0x000003b0
        /*0600*/ 	.word	0x000000ff
        /*0604*/ 	.word	0x00029840
        /*0608*/ 	.short	0x0100
        /*060a*/ 	.byte	0x08
	.zero		1


	//   ....[4]....
        /*060c*/ 	.word	0x000003c0
        /*0610*/ 	.word	0x000000ff
        /*0614*/ 	.word	0x00029838
        /*0618*/ 	.short	0x0100
        /*061a*/ 	.byte	0x08
	.zero		1


	//   ....[5]....
        /*061c*/ 	.word	0x000003d0
        /*0620*/ 	.word	0x000000ff
        /*0624*/ 	.word	0x00029848
        /*0628*/ 	.short	0x0100
        /*062a*/ 	.byte	0x08
	.zero		1


	//   ....[6]....
        /*062c*/ 	.word	0x00000500
        /*0630*/ 	.word	0x000000ff
        /*0634*/ 	.word	0x00029850
        /*0638*/ 	.short	0x0100
        /*063a*/ 	.byte	0x08
	.zero		1


	//   ....[7]....
        /*063c*/ 	.word	0x00000510
        /*0640*/ 	.word	0x000000ff
        /*0644*/ 	.word	0x00029860
        /*0648*/ 	.short	0x0100
        /*064a*/ 	.byte	0x08
	.zero		1


	//   ....[8]....
        /*064c*/ 	.word	0x00000520
        /*0650*/ 	.word	0x000000ff
        /*0654*/ 	.word	0x00029858
        /*0658*/ 	.short	0x0100
        /*065a*/ 	.byte	0x08
	.zero		1


	//   ....[9]....
        /*065c*/ 	.word	0x00000530
        /*0660*/ 	.word	0x000000ff
        /*0664*/ 	.word	0x00029868
        /*0668*/ 	.short	0x0100
        /*066a*/ 	.byte	0x08
	.zero		1


	//   ....[10]....
        /*066c*/ 	.word	0x00000620
        /*0670*/ 	.word	0x000000ff
        /*0674*/ 	.word	0x00029870
        /*0678*/ 	.short	0x0100
        /*067a*/ 	.byte	0x06
	.zero		1


	//   ....[11]....
        /*067c*/ 	.word	0x00000630
        /*0680*/ 	.word	0x000000ff
        /*0684*/ 	.word	0x00029880
        /*0688*/ 	.short	0x0100
        /*068a*/ 	.byte	0x06
	.zero		1


	//   ....[12]....
        /*068c*/ 	.word	0x00000640
        /*0690*/ 	.word	0x000000ff
        /*0694*/ 	.word	0x00029878
        /*0698*/ 	.short	0x0100
        /*069a*/ 	.byte	0x06
	.zero		1


	//   ....[13]....
        /*069c*/ 	.word	0x00000650
        /*06a0*/ 	.word	0x000000ff
        /*06a4*/ 	.word	0x00029888
        /*06a8*/ 	.short	0x0100
        /*06aa*/ 	.byte	0x06
	.zero		1


	//   ....[14]....
        /*06ac*/ 	.word	0x00000780
        /*06b0*/ 	.word	0x000000ff
        /*06b4*/ 	.word	0x00029890
        /*06b8*/ 	.short	0x0100
        /*06ba*/ 	.byte	0x08
	.zero		1


	//   ....[15]....
        /*06bc*/ 	.word	0x00000790
        /*06c0*/ 	.word	0x000000ff
        /*06c4*/ 	.word	0x000298a0
        /*06c8*/ 	.short	0x0100
        /*06ca*/ 	.byte	0x08
	.zero		1


	//   ....[16]....
        /*06cc*/ 	.word	0x000007a0
        /*06d0*/ 	.word	0x000000ff
        /*06d4*/ 	.word	0x00029898
        /*06d8*/ 	.short	0x0100
        /*06da*/ 	.byte	0x08
	.zero		1


	//   ....[17]....
        /*06dc*/ 	.word	0x000007b0
        /*06e0*/ 	.word	0x000000ff
        /*06e4*/ 	.word	0x000298a8
        /*06e8*/ 	.short	0x0100
        /*06ea*/ 	.byte	0x08
	.zero		1


	//   ....[18]....
        /*06ec*/ 	.word	0x000008e0
        /*06f0*/ 	.word	0x000000ff
        /*06f4*/ 	.word	0x000298b0
        /*06f8*/ 	.short	0x0100
        /*06fa*/ 	.byte	0x08
	.zero		1


	//   ....[19]....
        /*06fc*/ 	.word	0x000008f0
        /*0700*/ 	.word	0x000000ff
        /*0704*/ 	.word	0x000298c0
        /*0708*/ 	.short	0x0100
        /*070a*/ 	.byte	0x08
	.zero		1


	//   ....[20]....
        /*070c*/ 	.word	0x00000900
        /*0710*/ 	.word	0x000000ff
        /*0714*/ 	.word	0x000298b8
        /*0718*/ 	.short	0x0100
        /*071a*/ 	.byte	0x08
	.zero		1


	//   ....[21]....
        /*071c*/ 	.word	0x00000910
        /*0720*/ 	.word	0x000000ff
        /*0724*/ 	.word	0x000298c8
        /*0728*/ 	.short	0x0100
        /*072a*/ 	.byte	0x08
	.zero		1


	//   ....[22]....
        /*072c*/ 	.word	0x00001980
        /*0730*/ 	.word	0x00000003
        /*0734*/ 	.word	0x00029800
        /*0738*/ 	.short	0x010a
        /*073a*/ 	.byte	0x3f
	.zero		1


	//   ....[23]....
        /*073c*/ 	.word	0x00001a20
        /*0740*/ 	.word	0x00000005
        /*0744*/ 	.word	0x00029830
        /*0748*/ 	.short	0x010a
        /*074a*/ 	.byte	0x3f
	.zero		1


	//   ....[24]....
        /*074c*/ 	.word	0x00001a90
        /*0750*/ 	.word	0x00000005
        /*0754*/ 	.word	0x00029830
        /*0758*/ 	.short	0x010a
        /*075a*/ 	.byte	0x3f
	.zero		1


	//   ....[25]....
        /*075c*/ 	.word	0x000040c0
        /*0760*/ 	.word	0x00000005
        /*0764*/ 	.word	0x00000000
        /*0768*/ 	.short	0x0101
        /*076a*/ 	.byte	0x3f
	.zero		1


	//   ....[26]....
        /*076c*/ 	.word	0x00005790
        /*0770*/ 	.word	0x000000ff
        /*0774*/ 	.word	0x00029830
        /*0778*/ 	.short	0x010a
        /*077a*/ 	.byte	0x06
	.zero		1


	//   ....[27]....
        /*077c*/ 	.word	0x000057d0
        /*0780*/ 	.word	0x000000ff
        /*0784*/ 	.word	0x00029830
        /*0788*/ 	.short	0x010a
        /*078a*/ 	.byte	0x06
	.zero		1


	//   ....[28]....
        /*078c*/ 	.word	0x00006420
        /*0790*/ 	.word	0x000000ff
        /*0794*/ 	.word	0x00029850
        /*0798*/ 	.short	0x010a
        /*079a*/ 	.byte	0x06
	.zero		1


	//   ....[29]....
        /*079c*/ 	.word	0x00006460
        /*07a0*/ 	.word	0x000000ff
        /*07a4*/ 	.word	0x00029850
        /*07a8*/ 	.short	0x010a
        /*07aa*/ 	.byte	0x06
	.zero		1


	//   ....[30]....
        /*07ac*/ 	.word	0x00008580
        /*07b0*/ 	.word	0x00000006
        /*07b4*/ 	.word	0x00000000
        /*07b8*/ 	.short	0x0101
        /*07ba*/ 	.byte	0x3f
	.zero		1


	//   ....[31]....
        /*07bc*/ 	.word	0x000087e0
        /*07c0*/ 	.word	0x00000009
        /*07c4*/ 	.word	0x00000000
        /*07c8*/ 	.short	0x0101
        /*07ca*/ 	.byte	0x3f
	.zero		1


	//   ....[32]....
        /*07cc*/ 	.word	0x00008e40
        /*07d0*/ 	.word	0x0000000f
        /*07d4*/ 	.word	0x00029850
        /*07d8*/ 	.short	0x010a
        /*07da*/ 	.byte	0x3f
	.zero		1


	//   ....[33]....
        /*07dc*/ 	.word	0x00008ed0
        /*07e0*/ 	.word	0x0000000f
        /*07e4*/ 	.word	0x00029850
        /*07e8*/ 	.short	0x010a
        /*07ea*/ 	.byte	0x3f
	.zero		1


	//   ....[34]....
        /*07ec*/ 	.word	0x00009630
        /*07f0*/ 	.word	0x00000005
        /*07f4*/ 	.word	0x00000000
        /*07f8*/ 	.short	0x0101
        /*07fa*/ 	.byte	0x3f
	.zero		1


	//   ....[35]....
        /*07fc*/ 	.word	0x0000ae80
        /*0800*/ 	.word	0x00000004
        /*0804*/ 	.word	0x00000000
        /*0808*/ 	.short	0x0101
        /*080a*/ 	.byte	0x3f
	.zero		1


	//   ....[36]....
        /*080c*/ 	.word	0x0000db80
        /*0810*/ 	.word	0x00000002
        /*0814*/ 	.word	0x00029880
        /*0818*/ 	.short	0x010a
        /*081a*/ 	.byte	0x3f
	.zero		1


	//   ....[37]....
        /*081c*/ 	.word	0x0000dd40
        /*0820*/ 	.word	0x00000002
        /*0824*/ 	.word	0x00029840
        /*0828*/ 	.short	0x010a
        /*082a*/ 	.byte	0x3f
	.zero		1


	//   ....[38]....
        /*082c*/ 	.word	0x0000e210
        /*0830*/ 	.word	0x000000ff
        /*0834*/ 	.word	0x00029820
        /*0838*/ 	.short	0x010a
        /*083a*/ 	.byte	0x29
	.zero		1


	//   ....[39]....
        /*083c*/ 	.word	0x0000e510
        /*0840*/ 	.word	0x00000004
        /*0844*/ 	.word	0x00029880
        /*0848*/ 	.short	0x010a
        /*084a*/ 	.byte	0x3f
	.zero		1


	//   ....[40]....
        /*084c*/ 	.word	0x0000e790
        /*0850*/ 	.word	0x00000004
        /*0854*/ 	.word	0x00029840
        /*0858*/ 	.short	0x010a
        /*085a*/ 	.byte	0x3f
	.zero		1


	//   ....[41]....
        /*085c*/ 	.word	0x0000eca0
        /*0860*/ 	.word	0x00000003
        /*0864*/ 	.word	0x00029870
        /*0868*/ 	.short	0x010a
        /*086a*/ 	.byte	0x3f
	.zero		1


	//   ....[42]....
        /*086c*/ 	.word	0x0000ed10
        /*0870*/ 	.word	0x00000002
        /*0874*/ 	.word	0x00029860
        /*0878*/ 	.short	0x010a
        /*087a*/ 	.byte	0x3f
	.zero		1


	//   ....[43]....
        /*087c*/ 	.word	0x0000f280
        /*0880*/ 	.word	0x00000003
        /*0884*/ 	.word	0x00029850
        /*0888*/ 	.short	0x0101
        /*088a*/ 	.byte	0x3f
	.zero		1


	//   ....[44]....
        /*088c*/ 	.word	0x0000f2c0
        /*0890*/ 	.word	0x00000002
        /*0894*/ 	.word	0x00000000
        /*0898*/ 	.short	0x0101
        /*089a*/ 	.byte	0x3f
	.zero		1


	//   ....[45]....
        /*089c*/ 	.word	0x0000f480
        /*08a0*/ 	.word	0x00000014
        /*08a4*/ 	.word	0x00029870
        /*08a8*/ 	.short	0x010a
        /*08aa*/ 	.byte	0x3f
	.zero		1


	//   ....[46]....
        /*08ac*/ 	.word	0x0000f510
        /*08b0*/ 	.word	0x00000014
        /*08b4*/ 	.word	0x00029860
        /*08b8*/ 	.short	0x010a
        /*08ba*/ 	.byte	0x3f
	.zero		1


	//   ....[47]....
        /*08bc*/ 	.word	0x0000fa50
        /*08c0*/ 	.word	0x00000014
        /*08c4*/ 	.word	0x00029850
        /*08c8*/ 	.short	0x0101
        /*08ca*/ 	.byte	0x3f
	.zero		1


	//   ....[48]....
        /*08cc*/ 	.word	0x0000faa0
        /*08d0*/ 	.word	0x00000000
        /*08d4*/ 	.word	0x00000000
        /*08d8*/ 	.short	0x0101
        /*08da*/ 	.byte	0x3f
	.zero		1


	//   ....[49]....
        /*08dc*/ 	.word	0x000105f0
        /*08e0*/ 	.word	0x00000000
        /*08e4*/ 	.word	0x00029820
        /*08e8*/ 	.short	0x010a
        /*08ea*/ 	.byte	0x3f
	.zero		1


	//   ....[50]....
        /*08ec*/ 	.word	0x000107b0
        /*08f0*/ 	.word	0x00000006
        /*08f4*/ 	.word	0x00000000
        /*08f8*/ 	.short	0x010a
        /*08fa*/ 	.byte	0x3f
	.zero		1


	//   ....[51]....
        /*08fc*/ 	.word	0x00010820
        /*0900*/ 	.word	0x00000007
        /*0904*/ 	.word	0x00000000
        /*0908*/ 	.short	0x010a
        /*090a*/ 	.byte	0x3f
	.zero		1


	//   ....[52]....
        /*090c*/ 	.word	0x00010880
        /*0910*/ 	.word	0x00000004
        /*0914*/ 	.word	0x00029860
        /*0918*/ 	.short	0x010a
        /*091a*/ 	.byte	0x3f
	.zero		1


	//   ....[53]....
        /*091c*/ 	.word	0x000108d0
        /*0920*/ 	.word	0x00000003
        /*0924*/ 	.word	0x00029860
        /*0928*/ 	.short	0x010a
        /*092a*/ 	.byte	0x3f
	.zero		1


	//   ....[54]....
        /*092c*/ 	.word	0x00010910
        /*0930*/ 	.word	0x00000004
        /*0934*/ 	.word	0x00029880
        /*0938*/ 	.short	0x010a
        /*093a*/ 	.byte	0x3f
	.zero		1


	//   ....[55]....
        /*093c*/ 	.word	0x00010930
        /*0940*/ 	.word	0x00000003
        /*0944*/ 	.word	0x00029880
        /*0948*/ 	.short	0x010a
        /*094a*/ 	.byte	0x3f
	.zero		1


	//   ....[56]....
        /*094c*/ 	.word	0x00010990
        /*0950*/ 	.word	0x00000003
        /*0954*/ 	.word	0x00029800
        /*0958*/ 	.short	0x010a
        /*095a*/ 	.byte	0x3f
	.zero		1


	//   ....[57]....
        /*095c*/ 	.word	0x000109e0
        /*0960*/ 	.word	0x00000005
        /*0964*/ 	.word	0x00029830
        /*0968*/ 	.short	0x010a
        /*096a*/ 	.byte	0x3f
	.zero		1


	//   ....[58]....
        /*096c*/ 	.word	0x00010a40
        /*0970*/ 	.word	0x00000004
        /*0974*/ 	.word	0x00029830
        /*0978*/ 	.short	0x010a
        /*097a*/ 	.byte	0x3f
	.zero		1


	//   ....[59]....
        /*097c*/ 	.word	0x00010aa0
        /*0980*/ 	.word	0x00000004
        /*0984*/ 	.word	0x00029850
        /*0988*/ 	.short	0x010a
        /*098a*/ 	.byte	0x3f
	.zero		1


	//   ....[60]....
        /*098c*/ 	.word	0x00010af0
        /*0990*/ 	.word	0x0000000f
        /*0994*/ 	.word	0x00029850
        /*0998*/ 	.short	0x010a
        /*099a*/ 	.byte	0x3f
	.zero		1


	//   ....[61]....
        /*099c*/ 	.word	0x00010c40
        /*09a0*/ 	.word	0x00000002
        /*09a4*/ 	.word	0x00029880
        /*09a8*/ 	.short	0x010a
        /*09aa*/ 	.byte	0x3f
	.zero		1


	//   ....[62]....
        /*09ac*/ 	.word	0x00010c90
        /*09b0*/ 	.word	0x00000002
        /*09b4*/ 	.word	0x00029840
        /*09b8*/ 	.short	0x010a
        /*09ba*/ 	.byte	0x3f
	.zero		1


	//   ....[63]....
        /*09bc*/ 	.word	0x00010cf0
        /*09c0*/ 	.word	0x00000003
        /*09c4*/ 	.word	0x00029820
        /*09c8*/ 	.short	0x010a
        /*09ca*/ 	.byte	0x3f
	.zero		1


	//   ....[64]....
        /*09cc*/ 	.word	0x00010d40
        /*09d0*/ 	.word	0x00000004
        /*09d4*/ 	.word	0x00029880
        /*09d8*/ 	.short	0x010a
        /*09da*/ 	.byte	0x3f
	.zero		1


	//   ....[65]....
        /*09dc*/ 	.word	0x00010d90
        /*09e0*/ 	.word	0x00000004
        /*09e4*/ 	.word	0x00029840
        /*09e8*/ 	.short	0x010a
        /*09ea*/ 	.byte	0x3f
	.zero		1


	//   ....[66]....
        /*09ec*/ 	.word	0x00010df0
        /*09f0*/ 	.word	0x00000003
        /*09f4*/ 	.word	0x00029870
        /*09f8*/ 	.short	0x010a
        /*09fa*/ 	.byte	0x3f
	.zero		1


	//   ....[67]....
        /*09fc*/ 	.word	0x00010e50
        /*0a00*/ 	.word	0x00000004
        /*0a04*/ 	.word	0x00029860
        /*0a08*/ 	.short	0x010a
        /*0a0a*/ 	.byte	0x3f
	.zero		1


	//   ....[68]....
        /*0a0c*/ 	.word	0x00010ea0
        /*0a10*/ 	.word	0x00000014
        /*0a14*/ 	.word	0x00029870
        /*0a18*/ 	.short	0x010a
        /*0a1a*/ 	.byte	0x3f
	.zero		1


	//   ....[69]....
        /*0a1c*/ 	.word	0x00010ef0
        /*0a20*/ 	.word	0x00000014
        /*0a24*/ 	.word	0x00029860
        /*0a28*/ 	.short	0x010a
        /*0a2a*/ 	.byte	0x3f
	.zero		1


	//   ....[70]....
        /*0a2c*/ 	.word	0x00010f40
        /*0a30*/ 	.word	0x00000000
        /*0a34*/ 	.word	0x00029820
        /*0a38*/ 	.short	0x010a
        /*0a3a*/ 	.byte	0x3f
	.zero		1


	//   ....[71]....
        /*0a3c*/ 	.word	0x000110e0
        /*0a40*/ 	.word	0x00000006
        /*0a44*/ 	.word	0x00000000
        /*0a48*/ 	.short	0x010a
        /*0a4a*/ 	.byte	0x3f
	.zero		1


	//   ....[72]....
        /*0a4c*/ 	.word	0x00011130
        /*0a50*/ 	.word	0x00000007
        /*0a54*/ 	.word	0x00000000
        /*0a58*/ 	.short	0x010a
        /*0a5a*/ 	.byte	0x3f
	.zero		1


	//   ....[73]....
        /*0a5c*/ 	.word	0x00011180
        /*0a60*/ 	.word	0x00000004
        /*0a64*/ 	.word	0x00029860
        /*0a68*/ 	.short	0x010a
        /*0a6a*/ 	.byte	0x3f
	.zero		1


	//   ....[74]....
        /*0a6c*/ 	.word	0x000111d0
        /*0a70*/ 	.word	0x00000003
        /*0a74*/ 	.word	0x00029860
        /*0a78*/ 	.short	0x010a
        /*0a7a*/ 	.byte	0x3f
	.zero		1


	//   ....[75]....
        /*0a7c*/ 	.word	0x00011220
        /*0a80*/ 	.word	0x00000004
        /*0a84*/ 	.word	0x00029880
        /*0a88*/ 	.short	0x010a
        /*0a8a*/ 	.byte	0x3f
	.zero		1


	//----- nvinfo : EIATTR_NUM_MBARRIERS
	.align		4
.L_161:
        /*0a8c*/ 	.byte	0x03, 0x38
        /*0a8e*/ 	.short	0x0016


	//----- nvinfo : EIATTR_EXIT_INSTR_OFFSETS
	.align		4
        /*0a90*/ 	.byte	0x04, 0x1c
        /*0a92*/ 	.short	(.L_163 - .L_162)


	//   ....[0]....
.L_162:
        /*0a94*/ 	.word	0x00000ab0


	//   ....[1]....
        /*0a98*/ 	.word	0x0000beb0


	//   ....[2]....
        /*0a9c*/ 	.word	0x00010980


	//----- nvinfo : EIATTR_MAX_THREADS
	.align		4
.L_163:
        /*0aa0*/ 	.byte	0x04, 0x05
        /*0aa2*/ 	.short	(.L_165 - .L_164)
.L_164:
        /*0aa4*/ 	.word	0x00000180
        /*0aa8*/ 	.word	0x00000001
        /*0aac*/ 	.word	0x00000001


	//----- nvinfo : EIATTR_CRS_STACK_SIZE
	.align		4
.L_165:
        /*0ab0*/ 	.byte	0x04, 0x1e
        /*0ab2*/ 	.short	(.L_167 - .L_166)
.L_166:
        /*0ab4*/ 	.word	0x00000000


	//----- nvinfo : EIATTR_CBANK_PARAM_SIZE
	.align		4
.L_167:
        /*0ab8*/ 	.byte	0x03, 0x19
        /*0aba*/ 	.short	0x0a70


	//----- nvinfo : EIATTR_PARAM_CBANK
	.align		4
        /*0abc*/ 	.byte	0x04, 0x0a
        /*0abe*/ 	.short	(.L_169 - .L_168)
	.align		4
.L_168:
        /*0ac0*/ 	.word	index@(.nv.constant0._ZN7cutlass13device_kernelIN5flash11enable_sm90INS1_16FlashAttnFwdSm90INS1_25CollectiveMainloopFwdSm90ILi2EN4cute5tupleIJNS5_1CILi1EEES8_S8_EEENS6_IJNS7_ILi128EEENS7_ILi160EEENS7_ILi192EEEEEELi128ENS_12float_e4m3_tEfNS_4arch4Sm90ELb0ELb0ELb1ELb1ELb0ELb0ELb0ELb1ELb1ELb0ELb0ELb0EEENS1_21CollectiveEpilogueFwdINS6_IJSA_SA_SB_EEES9_NS_10bfloat16_tESG_Li256ELb1ELb0ELb0ELb1EEENS1_36VarlenDynamicPersistentTileSchedulerILi128ELi160ELi256ELi128ELb0ELb0ELb1ELb0ELb1ELb1EEEEEEEEEvNT_6ParamsE)
        /*0ac4*/ 	.short	0x0210
        /*0ac6*/ 	.short	0x0a70


	//----- nvinfo : EIATTR_SW_WAR
	.align		4
.L_169:
        /*0ac8*/ 	.byte	0x04, 0x36
        /*0aca*/ 	.short	(.L_171 - .L_170)
.L_170:
        /*0acc*/ 	.word	0x00000008
.L_171:


//--------------------- .nv.info._ZN7cutlass13device_kernelIN5flash11enable_sm90INS1_16FlashAttnFwdSm90INS1_25CollectiveMainloopFwdSm90ILi2EN4cute5tupleIJNS5_1CILi1EEES8_S8_EEENS6_IJNS7_ILi128EEENS7_ILi160EEENS7_ILi192EEEEEELi128ENS_12float_e4m3_tEfNS_4arch4Sm90ELb0ELb0ELb1ELb1ELb0ELb1ELb0ELb1ELb1ELb0ELb0ELb0EEENS1_21CollectiveEpilogueFwdINS6_IJSA_SA_SB_EEES9_NS_10bfloat16_tESG_Li256ELb1ELb0ELb0ELb1EEENS1_36VarlenDynamicPersistentTileSchedulerILi128ELi160ELi256ELi128ELb0ELb0ELb1ELb0ELb1ELb1EEEEEEEEEvNT_6ParamsE --------------------------
	.section	.nv.info._ZN7cutlass13device_kernelIN5flash11enable_sm90INS1_16FlashAttnFwdSm90INS1_25CollectiveMainloopFwdSm90ILi2EN4cute5tupleIJNS5_1CILi1EEES8_S8_EEENS6_IJNS7_ILi128EEENS7_ILi160EEENS7_ILi192EEEEEELi128ENS_12float_e4m3_tEfNS_4arch4Sm90ELb0ELb0ELb1ELb1ELb0ELb1ELb0ELb1ELb1ELb0ELb0ELb0EEENS1_21CollectiveEpilogueFwdINS6_IJSA_SA_SB_EEES9_NS_10bfloat16_tESG_Li256ELb1ELb0ELb0ELb1EEENS1_36VarlenDynamicPersistentTileSchedulerILi128ELi160ELi256ELi128ELb0ELb0ELb1ELb0ELb1ELb1EEEEEEEEEvNT_6ParamsE,"",@"SHT_CUDA_INFO"
	.sectionflags	@""
	.align	4


	//----- nvinfo : EIATTR_CUDA_API_VERSION
	.align		4
        /*0000*/ 	.byte	0x04, 0x37
        /*0002*/ 	.short	(.L_173 - .L_172)
.L_172:
        /*0004*/ 	.word	0x00000082


	//----- nvinfo : EIATTR_KPARAM_INFO
	.align		4
.L_173:
        /*0008*/ 	.byte	0x04, 0x17
        /*000a*/ 	.short	(.L_175 - .L_174)
.L_174:
        /*000c*/ 	.word	0x00000000
        /*0010*/ 	.short	0x0000
        /*0012*/ 	.short	0x0070
        /*0014*/ 	.byte	0x00, 0xf0, 0x01, 0x28


	//----- nvinfo : EIATTR_SPARSE_MMA_MASK
	.align		4
.L_175:
        /*0018*/ 	.byte	0x03, 0x50
        /*001a*/ 	.short	0x0000


	//----- nvinfo : EIATTR_MAXREG_COUNT
	.align		4
        /*001c*/ 	.byte	0x03, 0x1b
        /*001e*/ 	.short	0x00a8


	//----- nvinfo : EIATTR_NUM_BARRIERS
	.align		4
        /*0020*/ 	.byte	0x02, 0x4c
        /*0022*/ 	.byte	0x10
	.zero		1


	//----- nvinfo : EIATTR_EXTERNS
	.align		4
        /*0024*/ 	.byte	0x04, 0x0f
        /*0026*/ 	.short	(.L_177 - .L_176)


	//   ....[0]....
	.align		4
.L_176:
        /*0028*/ 	.word	index@(__assertfail)


	//----- nvinfo : EIATTR_ANNOTATIONS
	.align		4
.L_177:
        /*002c*/ 	.byte	0x04, 0x55
        /*002e*/ 	.short	(.L_179 - .L_178)


	//   ....[0]....
.L_178:
        /* <DEDUP_REMOVED lines=71> */


	//----- nvinfo : EIATTR_MERCURY_ISA_VERSION
	.align		4
.L_179:
        /*0490*/ 	.byte	0x03, 0x5f
        /*0492*/ 	.short	0x0101


	//----- nvinfo : EIATTR_UNUSED_LOAD_BYTE_OFFSET
	.align		4
        /*0494*/ 	.byte	0x04, 0x44
        /*0496*/ 	.short	(.L_181 - .L_180)


	//   ....[0]....
.L_180:
        /*0498*/ 	.word	0x00000b10
        /*049c*/ 	.word	0x0000fff0


	//   ....[1]....
        /*04a0*/ 	.word	0x0001f5d0
        /*04a4*/ 	.word	0x0000fff0


	//----- nvinfo : EIATTR_INT_WARP_WIDE_INSTR_OFFSETS
	.align		4
.L_181:
        /*04a8*/ 	.byte	0x04, 0x31
        /*04aa*/ 	.short	(.L_183 - .L_182)


	//   ....[0]....
.L_182:
        /*04ac*/ 	.word	0x000001c0


	//   ....[1]....
        /*04b0*/ 	.word	0x00000200


	//   ....[2]....
        /*04b4*/ 	.word	0x00000270


	//   ....[3]....
        /*04b8*/ 	.word	0x00023ea0


	//   ....[4]....
        /*04bc*/ 	.word	0x00023f30


	//   ....[5]....
        /*04c0*/ 	.word	0x000246b0


	//   ....[6]....
        /*04c4*/ 	.word	0x000246e0


	//   ....[7]....
        /*04c8*/ 	.word	0x000247b0


	//   ....[8]....
        /*04cc*/ 	.word	0x00024880


	//   ....[9]....
        /*04d0*/ 	.word	0x000265f0


	//   ....[10]....
        /*04d4*/ 	.word	0x00026680


	//----- nvinfo : EIATTR_COOP_GROUP_MASK_REGIDS
	.align		4
.L_183:
        /*04d8*/ 	.byte	0x04, 0x29
        /*04da*/ 	.short	(.L_185 - .L_184)


	//   ....[0]....
.L_184:
        /*04dc*/ 	.word	0xffffffff


	//   ....[1]....
        /*04e0*/ 	.word	0xffffffff


	//   ....[2]....
        /*04e4*/ 	.word	0xffffffff


	//   ....[3]....
        /*04e8*/ 	.word	0xffffffff


	//   ....[4]....
        /*04ec*/ 	.word	0xffffffff


	//   ....[5]....
        /*04f0*/ 	.word	0xffffffff


	//   ....[6]....
        /*04f4*/ 	.word	0xffffffff


	//   ....[7]....
        /*04f8*/ 	.word	0xffffffff


	//   ....[8]....
        /*04fc*/ 	.word	0xffffffff


	//   ....[9]....
        /*0500*/ 	.word	0xffffffff


	//   ....[10]....
        /*0504*/ 	.word	0xffffffff


	//   ....[11]....
        /*0508*/ 	.word	0xffffffff


	//   ....[12]....
        /*050c*/ 	.word	0xffffffff


	//   ....[13]....
        /*0510*/ 	.word	0xffffffff


	//   ....[14]....
        /*0514*/ 	.word	0xffffffff


	//   ....[15]....
        /*0518*/ 	.word	0xffffffff


	//   ....[16]....
        /*051c*/ 	.word	0xffffffff


	//   ....[17]....
        /*0520*/ 	.word	0xffffffff


	//   ....[18]....
        /*0524*/ 	.word	0xffffffff


	//   ....[19]....
        /*0528*/ 	.word	0xffffffff


	//   ....[20]....
        /*052c*/ 	.word	0xffffffff


	//   ....[21]....
        /*0530*/ 	.word	0xffffffff


	//   ....[22]....
        /*0534*/ 	.word	0xffffffff


	//   ....[23]....
        /*0538*/ 	.word	0xffffffff


	//   ....[24]....
        /*053c*/ 	.word	0xffffffff


	//   ....[25]....
        /*0540*/ 	.word	0xffffffff


	//   ....[26]....
        /*0544*/ 	.word	0xffffffff


	//   ....[27]....
        /*0548*/ 	.word	0xffffffff


	//   ....[28]....
        /*054c*/ 	.word	0xffffffff


	//   ....[29]....
        /*0550*/ 	.word	0xffffffff


	//   ....[30]....
        /*0554*/ 	.word	0xffffffff


	//   ....[31]....
        /*0558*/ 	.word	0xffffffff


	//   ....[32]....
        /*055c*/ 	.word	0xffffffff


	//   ....[33]....
        /*0560*/ 	.word	0xffffffff


	//   ....[34]....
        /*0564*/ 	.word	0xffffffff


	//   ....[35]....
        /*0568*/ 	.word	0xffffffff


	//   ....[36]....
        /*056c*/ 	.word	0xffffffff


	//   ....[37]....
        /*0570*/ 	.word	0xffffffff


	//   ....[38]....
        /*0574*/ 	.word	0xffffffff


	//   ....[39]....
        /*0578*/ 	.word	0xffffffff


	//   ....[40]....
        /*057c*/ 	.word	0xffffffff


	//   ....[41]....
        /*0580*/ 	.word	0xffffffff


	//   ....[42]....
        /*0584*/ 	.word	0xffffffff


	//   ....[43]....
        /*0588*/ 	.word	0xffffffff


	//   ....[44]....
        /*058c*/ 	.word	0xffffffff


	//   ....[45]....
        /*0590*/ 	.word	0xffffffff


	//   ....[46]....
        /*0594*/ 	.word	0xffffffff


	//   ....[47]....
        /*0598*/ 	.word	0xffffffff


	//   ....[48]....
        /*059c*/ 	.word	0xffffffff


	//   ....[49]....
        /*05a0*/ 	.word	0xffffffff


	//   ....[50]....
        /*05a4*/ 	.word	0xffffffff


	//   ....[51]....
        /*05a8*/ 	.word	0xffffffff


	//   ....[52]....
        /*05ac*/ 	.word	0xffffffff


	//   ....[53]....
        /*05b0*/ 	.word	0xffffffff


	//   ....[54]....
        /*05b4*/ 	.word	0xffffffff


	//   ....[55]....
        /*05b8*/ 	.word	0xffffffff


	//   ....[56]....
        /*05bc*/ 	.word	0xffffffff


	//   ....[57]....
        /*05c0*/ 	.word	0xffffffff


	//   ....[58]....
        /*05c4*/ 	.word	0xffffffff


	//   ....[59]....
        /*05c8*/ 	.word	0xffffffff


	//   ....[60]....
        /*05cc*/ 	.word	0xffffffff


	//   ....[61]....
        /*05d0*/ 	.word	0xffffffff


	//   ....[62]....
        /*05d4*/ 	.word	0xffffffff


	//   ....[63]....
        /*05d8*/ 	.word	0xffffffff


	//   ....[64]....
        /*05dc*/ 	.word	0xffffffff


	//   ....[65]....
        /*05e0*/ 	.word	0xffffffff


	//   ....[66]....
        /*05e4*/ 	.word	0xffffffff


	//   ....[67]....
        /*05e8*/ 	.word	0xffffffff


	//   ....[68]....
        /*05ec*/ 	.word	0xffffffff


	//   ....[69]....
        /*05f0*/ 	.word	0xffffffff


	//   ....[70]....
        /*05f4*/ 	.word	0xffffffff


	//   ....[71]....
        /*05f8*/ 	.word	0xffffffff


	//   ....[72]....
        /*05fc*/ 	.word	0xffffffff


	//   ....[73]....
        /*0600*/ 	.word	0xffffffff


	//   ....[74]....
        /*0604*/ 	.word	0xffffffff


	//   ....[75]....
        /*0608*/ 	.word	0xffffffff


	//   ....[76]....
        /*060c*/ 	.word	0xffffffff


	//   ....[77]....
        /*0610*/ 	.word	0xffffffff


	//   ....[78]....
        /*0614*/ 	.word	0xffffffff


	//   ....[79]....
        /*0618*/ 	.word	0xffffffff


	//   ....[80]....
        /*061c*/ 	.word	0xffffffff


	//   ....[81]....
        /*0620*/ 	.word	0xffffffff


	//   ....[82]....
        /*0624*/ 	.word	0xffffffff


	//   ....[83]....
        /*0628*/ 	.word	0xffffffff


	//   ....[84]....
        /*062c*/ 	.word	0xffffffff


	//   ....[85]....
        /*0630*/ 	.word	0xffffffff


	//   ....[86]....
        /*0634*/ 	.word	0xffffffff


	//   ....[87]....
        /*0638*/ 	.word	0xffffffff


	//   ....[88]....
        /*063c*/ 	.word	0x0500000f


	//   ....[89]....
        /*0640*/ 	.word	0x0500000f


	//   ....[90]....
        /*0644*/ 	.word	0x0500000f


	//   ....[91]....
        /*0648*/ 	.word	0x0500000f


	//   ....[92]....
        /*064c*/ 	.word	0x0500000f


	//   ....[93]....
        /*0650*/ 	.word	0x0500000f


	//   ....[94]....
        /*0654*/ 	.word	0x0500000f


	//   ....[95]....
        /*0658*/ 	.word	0x0500000f


	//   ....[96]....
        /*065c*/ 	.word	0x0500000f


	//   ....[97]....
        /*0660*/ 	.word	0x0500000f


	//   ....[98]....
        /*0664*/ 	.word	0x0500000f


	//   ....[99]....
        /*0668*/ 	.word	0x0500000f


	//   ....[100]....
        /*066c*/ 	.word	0x0500000f


	//   ....[101]....
        /*0670*/ 	.word	0x0500000f


	//   ....[102]....
        /*0674*/ 	.word	0x0500000f


	//   ....[103]....
        /*0678*/ 	.word	0x0500000f


	//   ....[104]....
        /*067c*/ 	.word	0x0500000f


	//   ....[105]....
        /*0680*/ 	.word	0x0500000f


	//   ....[106]....
        /*0684*/ 	.word	0x0500000f


	//   ....[107]....
        /*0688*/ 	.word	0x0500000f


	//   ....[108]....
        /*068c*/ 	.word	0x0500000f


	//   ....[109]....
        /*0690*/ 	.word	0x0500000f


	//   ....[110]....
        /*0694*/ 	.word	0x0500000f


	//   ....[111]....
        /*0698*/ 	.word	0x0500000f


	//   ....[112]....
        /*069c*/ 	.word	0x0500000f


	//   ....[113]....
        /*06a0*/ 	.word	0x0500000f


	//   ....[114]....
        /*06a4*/ 	.word	0x0500000f


	//   ....[115]....
        /*06a8*/ 	.word	0x0500000f


	//   ....[116]....
        /*06ac*/ 	.word	0x0500000f


	//   ....[117]....
        /*06b0*/ 	.word	0x0500000f


	//   ....[118]....
        /*06b4*/ 	.word	0x0500000f


	//   ....[119]....
        /*06b8*/ 	.word	0x0500000f


	//   ....[120]....
        /*06bc*/ 	.word	0x0500000f


	//   ....[121]....
        /*06c0*/ 	.word	0x0500000f


	//   ....[122]....
        /*06c4*/ 	.word	0x0500000f


	//   ....[123]....
        /*06c8*/ 	.word	0x0500000f


	//   ....[124]....
        /*06cc*/ 	.word	0x0500000f


	//   ....[125]....
        /*06d0*/ 	.word	0x0500000f


	//   ....[126]....
        /*06d4*/ 	.word	0x0500000f


	//   ....[127]....
        /*06d8*/ 	.word	0x0500000f


	//   ....[128]....
        /*06dc*/ 	.word	0x0500000f


	//   ....[129]....
        /*06e0*/ 	.word	0x0500000f


	//   ....[130]....
        /*06e4*/ 	.word	0x0500000f


	//   ....[131]....
        /*06e8*/ 	.word	0x0500000f


	//   ....[132]....
        /*06ec*/ 	.word	0x0500000f


	//   ....[133]....
        /*06f0*/ 	.word	0x0500000f


	//   ....[134]....
        /*06f4*/ 	.word	0x0500000f


	//   ....[135]....
        /*06f8*/ 	.word	0x0500000f


	//   ....[136]....
        /*06fc*/ 	.word	0x0500000f


	//   ....[137]....
        /*0700*/ 	.word	0x0500000f


	//   ....[138]....
        /*0704*/ 	.word	0x0500000f


	//   ....[139]....
        /*0708*/ 	.word	0x0500000f


	//   ....[140]....
        /*070c*/ 	.word	0x0500000f


	//   ....[141]....
        /*0710*/ 	.word	0x0500000f


	//   ....[142]....
        /*0714*/ 	.word	0x0500000f


	//   ....[143]....
        /*0718*/ 	.word	0x0500000f


	//   ....[144]....
        /*071c*/ 	.word	0x0500000f


	//   ....[145]....
        /*0720*/ 	.word	0x0500000f


	//   ....[146]....
        /*0724*/ 	.word	0x0500000f


	//   ....[147]....
        /*0728*/ 	.word	0x0500000f


	//   ....[148]....
        /*072c*/ 	.word	0x0500000f


	//----- nvinfo : EIATTR_COOP_GROUP_INSTR_OFFSETS
	.align		4
.L_185:
        /*0730*/ 	.byte	0x04, 0x28
        /*0732*/ 	.short	(.L_187 - .L_186)


	//   ....[0]....
.L_186:
        /*0734*/ 	.word	0x00000070


	//   ....[1]....
        /*0738*/ 	.word	0x000001d0


	//   ....[2]....
        /*073c*/ 	.word	0x00000220


	//   ....[3]....
        /*0740*/ 	.word	0x00000450


	//   ....[4]....
        /*0744*/ 	.word	0x000005b0


	//   ....[5]....
        /*0748*/ 	.word	0x000006d0


	//   ....[6]....
        /*074c*/ 	.word	0x00000830


	//   ....[7]....
        /*0750*/ 	.word	0x0000fdc0


	//   ....[8]....
        /*0754*/ 	.word	0x00019380


	//   ....[9]....
        /*0758*/ 	.word	0x00019420


	//   ....[10]....
        /*075c*/ 	.word	0x00019770


	//   ....[11]....
        /*0760*/ 	.word	0x00019840


	//   ....[12]....
        /*0764*/ 	.word	0x0001cfa0


	//   ....[13]....
        /*0768*/ 	.word	0x0001d030


	//   ....[14]....
        /*076c*/ 	.word	0x0001d0d0


	//   ....[15]....
        /*0770*/ 	.word	0x0001d100


	//   ....[16]....
        /*0774*/ 	.word	0x0001ee20


	//   ....[17]....
        /*0778*/ 	.word	0x0001ee80


	//   ....[18]....
        /*077c*/ 	.word	0x0001eea0


	//   ....[19]....
        /*0780*/ 	.word	0x0001eec0


	//   ....[20]....
        /*0784*/ 	.word	0x0001fc10


	//   ....[21]....
        /*0788*/ 	.word	0x0001fc40


	//   ....[22]....
        /*078c*/ 	.word	0x0001fc70


	//   ....[23]....
        /*0790*/ 	.word	0x0001fca0


	//   ....[24]....
        /*0794*/ 	.word	0x0001fcd0


	//   ....[25]....
        /*0798*/ 	.word	0x0001fd00


	//   ....[26]....
        /*079c*/ 	.word	0x0001fd30


	//   ....[27]....
        /*07a0*/ 	.word	0x0001fd60


	//   ....[28]....
        /*07a4*/ 	.word	0x0001fd90


	//   ....[29]....
        /*07a8*/ 	.word	0x0001fdc0


	//   ....[30]....
        /*07ac*/ 	.word	0x0001fdf0


	//   ....[31]....
        /*07b0*/ 	.word	0x0001fe20


	//   ....[32]....
        /*07b4*/ 	.word	0x0001fe50


	//   ....[33]....
        /*07b8*/ 	.word	0x0001fe80


	//   ....[34]....
        /*07bc*/ 	.word	0x0001feb0


	//   ....[35]....
        /*07c0*/ 	.word	0x0001fee0


	//   ....[36]....
        /*07c4*/ 	.word	0x0001ff10


	//   ....[37]....
        /*07c8*/ 	.word	0x0001ff40


	//   ....[38]....
        /*07cc*/ 	.word	0x0001ff70


	//   ....[39]....
        /*07d0*/ 	.word	0x0001ffb0


	//   ....[40]....
        /*07d4*/ 	.word	0x0001ffe0


	//   ....[41]....
        /*07d8*/ 	.word	0x00020010


	//   ....[42]....
        /*07dc*/ 	.word	0x00020040


	//   ....[43]....
        /*07e0*/ 	.word	0x00020060


	//   ....[44]....
        /*07e4*/ 	.word	0x00020070


	//   ....[45]....
        /*07e8*/ 	.word	0x00020080


	//   ....[46]....
        /*07ec*/ 	.word	0x00020090


	//   ....[47]....
        /*07f0*/ 	.word	0x000200a0


	//   ....[48]....
        /*07f4*/ 	.word	0x000200b0


	//   ....[49]....
        /*07f8*/ 	.word	0x000200c0


	//   ....[50]....
        /*07fc*/ 	.word	0x000200f0


	//   ....[51]....
        /*0800*/ 	.word	0x00020120


	//   ....[52]....
        /*0804*/ 	.word	0x00021a50


	//   ....[53]....
        /*0808*/ 	.word	0x00021c50


	//   ....[54]....
        /*080c*/ 	.word	0x00021c80


	//   ....[55]....
        /*0810*/ 	.word	0x00021cb0


	//   ....[56]....
        /*0814*/ 	.word	0x00021cf0


	//   ....[57]....
        /*0818*/ 	.word	0x00021d20


	//   ....[58]....
        /*081c*/ 	.word	0x00021d50


	//   ....[59]....
        /*0820*/ 	.word	0x00021ed0


	//   ....[60]....
        /*0824*/ 	.word	0x00021f00


	//   ....[61]....
        /*0828*/ 	.word	0x00021f30


	//   ....[62]....
        /*082c*/ 	.word	0x00021f60


	//   ....[63]....
        /*0830*/ 	.word	0x00021f90


	//   ....[64]....
        /*0834*/ 	.word	0x00021fc0


	//   ....[65]....
        /*0838*/ 	.word	0x00022060


	//   ....[66]....
        /*083c*/ 	.word	0x00022090


	//   ....[67]....
        /*0840*/ 	.word	0x00022120


	//   ....[68]....
        /*0844*/ 	.word	0x00022cd0


	//   ....[69]....
        /*0848*/ 	.word	0x00024a10


	//   ....[70]....
        /*084c*/ 	.word	0x00027040


	//   ....[71]....
        /*0850*/ 	.word	0x00027070


	//   ....[72]....
        /*0854*/ 	.word	0x000270b0


	//   ....[73]....
        /*0858*/ 	.word	0x000270e0


	//   ....[74]....
        /*085c*/ 	.word	0x00027110


	//   ....[75]....
        /*0860*/ 	.word	0x00027140


	//   ....[76]....
        /*0864*/ 	.word	0x00027170


	//   ....[77]....
        /*0868*/ 	.word	0x000271a0


	//   ....[78]....
        /*086c*/ 	.word	0x00027340


	//   ....[79]....
        /*0870*/ 	.word	0x00027370


	//   ....[80]....
        /*0874*/ 	.word	0x000273a0


	//   ....[81]....
        /*0878*/ 	.word	0x000273d0


	//   ....[82]....
        /*087c*/ 	.word	0x00027400


	//   ....[83]....
        /*0880*/ 	.word	0x00027430


	//   ....[84]....
        /*0884*/ 	.word	0x000274f0


	//   ....[85]....
        /*0888*/ 	.word	0x00027510


	//   ....[86]....
        /*088c*/ 	.word	0x00027580


	//   ....[87]....
        /*0890*/ 	.word	0x00027ad0


	//   ....[88]....
        /*0894*/ 	.word	0x00027f80


	//   ....[89]....
        /*0898*/ 	.word	0x00028030


	//   ....[90]....
        /*089c*/ 	.word	0x000280d0


	//   ....[91]....
        /*08a0*/ 	.word	0x00028170


	//   ....[92]....
        /*08a4*/ 	.word	0x00028210


	//   ....[93]....
        /*08a8*/ 	.word	0x00028300


	//   ....[94]....
        /*08ac*/ 	.word	0x000283a0


	//   ....[95]....
        /*08b0*/ 	.word	0x00028440


	//   ....[96]....
        /*08b4*/ 	.word	0x000284e0


	//   ....[97]....
        /*08b8*/ 	.word	0x00028710


	//   ....[98]....
        /*08bc*/ 	.word	0x00028830


	//   ....[99]....
        /*08c0*/ 	.word	0x00028950


	//   ....[100]....
        /*08c4*/ 	.word	0x00028a10


	//   ....[101]....
        /*08c8*/ 	.word	0x00028a70


	//   ....[102]....
        /*08cc*/ 	.word	0x00028af0


	//   ....[103]....
        /*08d0*/ 	.word	0x00028b50


	//   ....[104]....
        /*08d4*/ 	.word	0x00028bd0


	//   ....[105]....
        /*08d8*/ 	.word	0x00028c30


	//   ....[106]....
        /*08dc*/ 	.word	0x00028cb0


	//   ....[107]....
        /*08e0*/ 	.word	0x00028d10


	//   ....[108]....
        /*08e4*/ 	.word	0x00028d90


	//   ....[109]....
        /*08e8*/ 	.word	0x00028df0


	//   ....[110]....
        /*08ec*/ 	.word	0x00028e70


	//   ....[111]....
        /*08f0*/ 	.word	0x00028ed0


	//   ....[112]....
        /*08f4*/ 	.word	0x00028f30


	//   ....[113]....
        /*08f8*/ 	.word	0x00028f90


	//   ....[114]....
        /*08fc*/ 	.word	0x00029010


	//   ....[115]....
        /*0900*/ 	.word	0x00029070


	//   ....[116]....
        /*0904*/ 	.word	0x000290f0


	//   ....[117]....
        /*0908*/ 	.word	0x00029150


	//   ....[118]....
        /*090c*/ 	.word	0x000291c0


	//   ....[119]....
        /*0910*/ 	.word	0x00029220


	//   ....[120]....
        /*0914*/ 	.word	0x000292a0


	//   ....[121]....
        /*0918*/ 	.word	0x00029300


	//   ....[122]....
        /*091c*/ 	.word	0x00029380


	//   ....[123]....
        /*0920*/ 	.word	0x000293e0


	//   ....[124]....
        /*0924*/ 	.word	0x00029460


	//   ....[125]....
        /*0928*/ 	.word	0x000294c0


	//   ....[126]....
        /*092c*/ 	.word	0x00029530


	//   ....[127]....
        /*0930*/ 	.word	0x00029590


	//   ....[128]....
        /*0934*/ 	.word	0x000295f0


	//   ....[129]....
        /*0938*/ 	.word	0x00029730


	//   ....[130]....
        /*093c*/ 	.word	0x00029a10


	//   ....[131]....
        /*0940*/ 	.word	0x00029e60


	//   ....[132]....
        /*0944*/ 	.word	0x00029f00


	//   ....[133]....
        /*0948*/ 	.word	0x0002a030


	//   ....[134]....
        /*094c*/ 	.word	0x0002a0a0


	//   ....[135]....
        /*0950*/ 	.word	0x0002a110


	//   ....[136]....
        /*0954*/ 	.word	0x0002a180


	//   ....[137]....
        /*0958*/ 	.word	0x0002a1f0


	//   ....[138]....
        /*095c*/ 	.word	0x0002a270


	//   ....[139]....
        /*0960*/ 	.word	0x0002a300


	//   ....[140]....
        /*0964*/ 	.word	0x0002a390


	//   ....[141]....
        /*0968*/ 	.word	0x0002a400


	//   ....[142]....
        /*096c*/ 	.word	0x0002a470


	//   ....[143]....
        /*0970*/ 	.word	0x0002a4e0


	//   ....[144]....
        /*0974*/ 	.word	0x0002a560


	//   ....[145]....
        /*0978*/ 	.word	0x0002a5d0


	//   ....[146]....
        /*097c*/ 	.word	0x0002a670


	//   ....[147]....
        /*0980*/ 	.word	0x0002a700


	//   ....[148]....
        /*0984*/ 	.word	0x0002a820


	//----- nvinfo : EIATTR_REG_RECONFIG
	.align		4
.L_187:
        /*0988*/ 	.byte	0x01, 0x54
	.zero		2


	//----- nvinfo : EIATTR_SYSCALL_OFFSETS
	.align		4
        /*098c*/ 	.byte	0x04, 0x46
        /*098e*/ 	.short	(.L_189 - .L_188)


	//   ....[0]....
.L_188:
        /*0990*/ 	.word	0x00001ac0


	//   ....[1]....
        /*0994*/ 	.word	0x00001c10


	//   ....[2]....
        /*0998*/ 	.word	0x0000ff50


	//   ....[3]....
        /*099c*/ 	.word	0x00010610


	//   ....[4]....
        /*09a0*/ 	.word	0x000240d0


	//   ....[5]....
        /*09a4*/ 	.word	0x00024280


	//   ....[6]....
        /*09a8*/ 	.word	0x000243c0


	//   ....[7]....
        /*09ac*/ 	.word	0x000244f0


	//----- nvinfo : EIATTR_MBARRIER_INSTR_OFFSETS
	.align		4
.L_189:
        /*09b0*/ 	.byte	0x04, 0x39
        /*09b2*/ 	.short	(.L_191 - .L_190)


	//   ....[0]....
.L_190:
        /*09b4*/ 	.word	0x00000300
        /*09b8*/ 	.word	0x000000ff
        /*09bc*/ 	.word	0x00029800
        /*09c0*/ 	.short	0x0100
        /*09c2*/ 	.byte	0x08
	.zero		1


	//   ....[1]....
        /*09c4*/ 	.word	0x00000310
        /*09c8*/ 	.word	0x000000ff
        /*09cc*/ 	.word	0x00029820
        /*09d0*/ 	.short	0x0100
        /*09d2*/ 	.byte	0x08
	.zero		1


	//   ....[2]....
        /*09d4*/ 	.word	0x00000400
        /*09d8*/ 	.word	0x000000ff
        /*09dc*/ 	.word	0x00029830
        /*09e0*/ 	.short	0x0100
        /*09e2*/ 	.byte	0x08
	.zero		1


	//   ....[3]....
        /*09e4*/ 	.word	0x00000410
        /*09e8*/ 	.word	0x000000ff
        /*09ec*/ 	.word	0x00029840
        /*09f0*/ 	.short	0x0100
        /*09f2*/ 	.byte	0x08
	.zero		1


	//   ....[4]....
        /*09f4*/ 	.word	0x00000420
        /*09f8*/ 	.word	0x000000ff
        /*09fc*/ 	.word	0x00029838
        /*0a00*/ 	.short	0x0100
        /*0a02*/ 	.byte	0x08
	.zero		1


	//   ....[5]....
        /*0a04*/ 	.word	0x00000430
        /*0a08*/ 	.word	0x000000ff
        /*0a0c*/ 	.word	0x00029848
        /*0a10*/ 	.short	0x0100
        /*0a12*/ 	.byte	0x08
	.zero		1


	//   ....[6]....
        /*0a14*/ 	.word	0x00000560
        /*0a18*/ 	.word	0x000000ff
        /*0a1c*/ 	.word	0x00029850
        /*0a20*/ 	.short	0x0100
        /*0a22*/ 	.byte	0x08
	.zero		1


	//   ....[7]....
        /*0a24*/ 	.word	0x00000570
        /*0a28*/ 	.word	0x000000ff
        /*0a2c*/ 	.word	0x00029860
        /*0a30*/ 	.short	0x0100
        /*0a32*/ 	.byte	0x08
	.zero		1


	//   ....[8]....
        /*0a34*/ 	.word	0x00000580
        /*0a38*/ 	.word	0x000000ff
        /*0a3c*/ 	.word	0x00029858
        /*0a40*/ 	.short	0x0100
        /*0a42*/ 	.byte	0x08
	.zero		1


	//   ....[9]....
        /*0a44*/ 	.word	0x00000590
        /*0a48*/ 	.word	0x000000ff
        /*0a4c*/ 	.word	0x00029868
        /*0a50*/ 	.short	0x0100
        /*0a52*/ 	.byte	0x08
	.zero		1


	//   ....[10]....
        /*0a54*/ 	.word	0x00000680
        /*0a58*/ 	.word	0x000000ff
        /*0a5c*/ 	.word	0x00029870
        /*0a60*/ 	.short	0x0100
        /*0a62*/ 	.byte	0x06
	.zero		1


	//   ....[11]....
        /*0a64*/ 	.word	0x00000690
        /*0a68*/ 	.word	0x000000ff
        /*0a6c*/ 	.word	0x00029880
        /*0a70*/ 	.short	0x0100
        /*0a72*/ 	.byte	0x06
	.zero		1


	//   ....[12]....
        /*0a74*/ 	.word	0x000006a0
        /*0a78*/ 	.word	0x000000ff
        /*0a7c*/ 	.word	0x00029878
        /*0a80*/ 	.short	0x0100
        /*0a82*/ 	.byte	0x06
	.zero		1


	//   ....[13]....
        /*0a84*/ 	.word	0x000006b0
        /*0a88*/ 	.word	0x000000ff
        /*0a8c*/ 	.word	0x00029888
        /*0a90*/ 	.short	0x0100
        /*0a92*/ 	.byte	0x06
	.zero		1


	//   ....[14]....
        /*0a94*/ 	.word	0x000007e0
        /*0a98*/ 	.word	0x000000ff
        /*0a9c*/ 	.word	0x00029890
        /*0aa0*/ 	.short	0x0100
        /*0aa2*/ 	.byte	0x08
	.zero		1


	//   ....[15]....
        /*0aa4*/ 	.word	0x000007f0
        /*0aa8*/ 	.word	0x000000ff
        /*0aac*/ 	.word	0x000298a0
        /*0ab0*/ 	.short	0x0100
        /*0ab2*/ 	.byte	0x08
	.zero		1


	//   ....[16]....
        /*0ab4*/ 	.word	0x00000800
        /*0ab8*/ 	.word	0x000000ff
        /*0abc*/ 	.word	0x00029898
        /*0ac0*/ 	.short	0x0100
        /*0ac2*/ 	.byte	0x08
	.zero		1


	//   ....[17]....
        /*0ac4*/ 	.word	0x00000810
        /*0ac8*/ 	.word	0x000000ff
        /*0acc*/ 	.word	0x000298a8
        /*0ad0*/ 	.short	0x0100
        /*0ad2*/ 	.byte	0x08
	.zero		1


	//   ....[18]....
        /*0ad4*/ 	.word	0x00000940
        /*0ad8*/ 	.word	0x000000ff
        /*0adc*/ 	.word	0x000298b0
        /*0ae0*/ 	.short	0x0100
        /*0ae2*/ 	.byte	0x08
	.zero		1


	//   ....[19]....
        /*0ae4*/ 	.word	0x00000950
        /*0ae8*/ 	.word	0x000000ff
        /*0aec*/ 	.word	0x000298c0
        /*0af0*/ 	.short	0x0100
        /*0af2*/ 	.byte	0x08
	.zero		1


	//   ....[20]....
        /*0af4*/ 	.word	0x00000960
        /*0af8*/ 	.word	0x000000ff
        /*0afc*/ 	.word	0x000298b8
        /*0b00*/ 	.short	0x0100
        /*0b02*/ 	.byte	0x08
	.zero		1


	//   ....[21]....
        /*0b04*/ 	.word	0x00000970
        /*0b08*/ 	.word	0x000000ff
        /*0b0c*/ 	.word	0x000298c8
        /*0b10*/ 	.short	0x0100
        /*0b12*/ 	.byte	0x08
	.zero		1


	//   ....[22]....
        /*0b14*/ 	.word	0x00003490
        /*0b18*/ 	.word	0x00000027
        /*0b1c*/ 	.word	0x00029890
        /*0b20*/ 	.short	0x010a
        /*0b22*/ 	.byte	0x3f
	.zero		1


	//   ....[23]....
        /*0b24*/ 	.word	0x00009250
        /*0b28*/ 	.word	0x00000027
        /*0b2c*/ 	.word	0x00029890
        /*0b30*/ 	.short	0x010a
        /*0b32*/ 	.byte	0x3f
	.zero		1


	//   ....[24]....
        /*0b34*/ 	.word	0x0000f130
        /*0b38*/ 	.word	0x00000027
        /*0b3c*/ 	.word	0x00029890
        /*0b40*/ 	.short	0x010a
        /*0b42*/ 	.byte	0x3f
	.zero		1


	//   ....[25]....
        /*0b44*/ 	.word	0x0000f500
        /*0b48*/ 	.word	0x00000028
        /*0b4c*/ 	.word	0x00000000
        /*0b50*/ 	.short	0x0101
        /*0b52*/ 	.byte	0x3f
	.zero		1


	//   ....[26]....
        /*0b54*/ 	.word	0x0000f540
        /*0b58*/ 	.word	0x00000027
        /*0b5c*/ 	.word	0x000298b0
        /*0b60*/ 	.short	0x010a
        /*0b62*/ 	.byte	0x3f
	.zero		1


	//   ....[27]....
        /*0b64*/ 	.word	0x0000f9e0
        /*0b68*/ 	.word	0x00000027
        /*0b6c*/ 	.word	0x00000000
        /*0b70*/ 	.short	0x0101
        /*0b72*/ 	.byte	0x3f
	.zero		1


	//   ....[28]....
        /*0b74*/ 	.word	0x00010250
        /*0b78*/ 	.word	0x00000012
        /*0b7c*/ 	.word	0x00029800
        /*0b80*/ 	.short	0x010a
        /*0b82*/ 	.byte	0x3f
	.zero		1


	//   ....[29]....
        /*0b84*/ 	.word	0x000102a0
        /*0b88*/ 	.word	0x00000012
        /*0b8c*/ 	.word	0x00029800
        /*0b90*/ 	.short	0x010a
        /*0b92*/ 	.byte	0x3f
	.zero		1


	//   ....[30]....
        /*0b94*/ 	.word	0x00010aa0
        /*0b98*/ 	.word	0x00000012
        /*0b9c*/ 	.word	0x00029800
        /*0ba0*/ 	.short	0x010a
        /*0ba2*/ 	.byte	0x3f
	.zero		1


	//   ....[31]....
        /*0ba4*/ 	.word	0x00013d00
        /*0ba8*/ 	.word	0x00000012
        /*0bac*/ 	.word	0x00029800
        /*0bb0*/ 	.short	0x010a
        /*0bb2*/ 	.byte	0x3f
	.zero		1


	//   ....[32]....
        /*0bb4*/ 	.word	0x00016d80
        /*0bb8*/ 	.word	0x00000003
        /*0bbc*/ 	.word	0x00029830
        /*0bc0*/ 	.short	0x010a
        /*0bc2*/ 	.byte	0x3f
	.zero		1


	//   ....[33]....
        /*0bc4*/ 	.word	0x00016e00
        /*0bc8*/ 	.word	0x00000003
        /*0bcc*/ 	.word	0x00029830
        /*0bd0*/ 	.short	0x010a
        /*0bd2*/ 	.byte	0x3f
	.zero		1


	//   ....[34]....
        /*0bd4*/ 	.word	0x00019bf0
        /*0bd8*/ 	.word	0x00000014
        /*0bdc*/ 	.word	0x00000000
        /*0be0*/ 	.short	0x0101
        /*0be2*/ 	.byte	0x3f
	.zero		1


	//   ....[35]....
        /*0be4*/ 	.word	0x0001aea0
        /*0be8*/ 	.word	0x0000000b
        /*0bec*/ 	.word	0x00029830
        /*0bf0*/ 	.short	0x010a
        /*0bf2*/ 	.byte	0x3f
	.zero		1


	//   ....[36]....
        /*0bf4*/ 	.word	0x0001aef0
        /*0bf8*/ 	.word	0x0000000b
        /*0bfc*/ 	.word	0x00029830
        /*0c00*/ 	.short	0x010a
        /*0c02*/ 	.byte	0x3f
	.zero		1


	//   ....[37]....
        /*0c04*/ 	.word	0x0001bff0
        /*0c08*/ 	.word	0x0000000b
        /*0c0c*/ 	.word	0x00029850
        /*0c10*/ 	.short	0x010a
        /*0c12*/ 	.byte	0x3f
	.zero		1


	//   ....[38]....
        /*0c14*/ 	.word	0x0001c040
        /*0c18*/ 	.word	0x0000000b
        /*0c1c*/ 	.word	0x00029850
        /*0c20*/ 	.short	0x010a
        /*0c22*/ 	.byte	0x3f
	.zero		1


	//   ....[39]....
        /*0c24*/ 	.word	0x0001e1e0
        /*0c28*/ 	.word	0x00000004
        /*0c2c*/ 	.word	0x00000000
        /*0c30*/ 	.short	0x0101
        /*0c32*/ 	.byte	0x3f
	.zero		1


	//   ....[40]....
        /*0c34*/ 	.word	0x0001e400
        /*0c38*/ 	.word	0x00000008
        /*0c3c*/ 	.word	0x00000000
        /*0c40*/ 	.short	0x0101
        /*0c42*/ 	.byte	0x3f
	.zero		1


	//   ....[41]....
        /*0c44*/ 	.word	0x0001eab0
        /*0c48*/ 	.word	0x0000000d
        /*0c4c*/ 	.word	0x00029850
        /*0c50*/ 	.short	0x010a
        /*0c52*/ 	.byte	0x3f
	.zero		1


	//   ....[42]....
        /*0c54*/ 	.word	0x0001eb30
        /*0c58*/ 	.word	0x0000000d
        /*0c5c*/ 	.word	0x00029850
        /*0c60*/ 	.short	0x010a
        /*0c62*/ 	.byte	0x3f
	.zero		1


	//   ....[43]....
        /*0c64*/ 	.word	0x0001f160
        /*0c68*/ 	.word	0x00000000
        /*0c6c*/ 	.word	0x00000000
        /*0c70*/ 	.short	0x0101
        /*0c72*/ 	.byte	0x3f
	.zero		1


	//   ....[44]....
        /*0c74*/ 	.word	0x00020a70
        /*0c78*/ 	.word	0x00000000
        /*0c7c*/ 	.word	0x00000000
        /*0c80*/ 	.short	0x0101
        /*0c82*/ 	.byte	0x3f
	.zero		1


	//   ....[45]....
        /*0c84*/ 	.word	0x00022de0
        /*0c88*/ 	.word	0x0000000b
        /*0c8c*/ 	.word	0x00029820
        /*0c90*/ 	.short	0x010a
        /*0c92*/ 	.byte	0x3f
	.zero		1


	//   ....[46]....
        /*0c94*/ 	.word	0x00022eb0
        /*0c98*/ 	.word	0x00000008
        /*0c9c*/ 	.word	0x000298a0
        /*0ca0*/ 	.short	0x010a
        /*0ca2*/ 	.byte	0x3f
	.zero		1


	//   ....[47]....
        /*0ca4*/ 	.word	0x000232d0
        /*0ca8*/ 	.word	0x00000008
        /*0cac*/ 	.word	0x000298c0
        /*0cb0*/ 	.short	0x010a
        /*0cb2*/ 	.byte	0x3f
	.zero		1


	//   ....[48]....
        /*0cb4*/ 	.word	0x000236d0
        /*0cb8*/ 	.word	0x00000007
        /*0cbc*/ 	.word	0x000298a0
        /*0cc0*/ 	.short	0x010a
        /*0cc2*/ 	.byte	0x3f
	.zero		1


	//   ....[49]....
        /*0cc4*/ 	.word	0x00023ad0
        /*0cc8*/ 	.word	0x00000007
        /*0ccc*/ 	.word	0x000298c0
        /*0cd0*/ 	.short	0x010a
        /*0cd2*/ 	.byte	0x3f
	.zero		1


	//   ....[50]....
        /*0cd4*/ 	.word	0x00024ca0
        /*0cd8*/ 	.word	0x00000006
        /*0cdc*/ 	.word	0x00029880
        /*0ce0*/ 	.short	0x010a
        /*0ce2*/ 	.byte	0x3f
	.zero		1


	//   ....[51]....
        /*0ce4*/ 	.word	0x00024e80
        /*0ce8*/ 	.word	0x00000006
        /*0cec*/ 	.word	0x00029840
        /*0cf0*/ 	.short	0x010a
        /*0cf2*/ 	.byte	0x3f
	.zero		1


	//   ....[52]....
        /*0cf4*/ 	.word	0x00025420
        /*0cf8*/ 	.word	0x00000004
        /*0cfc*/ 	.word	0x00029820
        /*0d00*/ 	.short	0x010a
        /*0d02*/ 	.byte	0x3f
	.zero		1


	//   ....[53]....
        /*0d04*/ 	.word	0x00025760
        /*0d08*/ 	.word	0x00000004
        /*0d0c*/ 	.word	0x00029880
        /*0d10*/ 	.short	0x010a
        /*0d12*/ 	.byte	0x3f
	.zero		1


	//   ....[54]....
        /*0d14*/ 	.word	0x000259d0
        /*0d18*/ 	.word	0x00000004
        /*0d1c*/ 	.word	0x00029840
        /*0d20*/ 	.short	0x010a
        /*0d22*/ 	.byte	0x3f
	.zero		1


	//   ....[55]....
        /*0d24*/ 	.word	0x00025f00
        /*0d28*/ 	.word	0x00000004
        /*0d2c*/ 	.word	0x00029870
        /*0d30*/ 	.short	0x010a
        /*0d32*/ 	.byte	0x3f
	.zero		1


	//   ....[56]....
        /*0d34*/ 	.word	0x00025f90
        /*0d38*/ 	.word	0x00000004
        /*0d3c*/ 	.word	0x00029860
        /*0d40*/ 	.short	0x010a
        /*0d42*/ 	.byte	0x3f
	.zero		1


	//   ....[57]....
        /*0d44*/ 	.word	0x00026560
        /*0d48*/ 	.word	0x00000003
        /*0d4c*/ 	.word	0x00029850
        /*0d50*/ 	.short	0x0101
        /*0d52*/ 	.byte	0x3f
	.zero		1


	//   ....[58]....
        /*0d54*/ 	.word	0x000265a0
        /*0d58*/ 	.word	0x00000003
        /*0d5c*/ 	.word	0x00000000
        /*0d60*/ 	.short	0x0101
        /*0d62*/ 	.byte	0x3f
	.zero		1


	//   ....[59]....
        /*0d64*/ 	.word	0x00026790
        /*0d68*/ 	.word	0x00000014
        /*0d6c*/ 	.word	0x00029870
        /*0d70*/ 	.short	0x010a
        /*0d72*/ 	.byte	0x3f
	.zero		1


	//   ....[60]....
        /*0d74*/ 	.word	0x00026820
        /*0d78*/ 	.word	0x00000014
        /*0d7c*/ 	.word	0x00029860
        /*0d80*/ 	.short	0x010a
        /*0d82*/ 	.byte	0x3f
	.zero		1


	//   ....[61]....
        /*0d84*/ 	.word	0x00026da0
        /*0d88*/ 	.word	0x00000014
        /*0d8c*/ 	.word	0x00029850
        /*0d90*/ 	.short	0x0101
        /*0d92*/ 	.byte	0x3f
	.zero		1


	//   ....[62]....
        /*0d94*/ 	.word	0x00026df0
        /*0d98*/ 	.word	0x00000000
        /*0d9c*/ 	.word	0x00000000
        /*0da0*/ 	.short	0x0101
        /*0da2*/ 	.byte	0x3f
	.zero		1


	//   ....[63]....
        /*0da4*/ 	.word	0x00027a50
        /*0da8*/ 	.word	0x00000000
        /*0dac*/ 	.word	0x00029820
        /*0db0*/ 	.short	0x010a
        /*0db2*/ 	.byte	0x3f
	.zero		1


	//   ....[64]....
        /*0db4*/ 	.word	0x00027c00
        /*0db8*/ 	.word	0x00000006
        /*0dbc*/ 	.word	0x00000000
        /*0dc0*/ 	.short	0x010a
        /*0dc2*/ 	.byte	0x3f
	.zero		1


	//   ....[65]....
        /*0dc4*/ 	.word	0x00027c70
        /*0dc8*/ 	.word	0x00000007
        /*0dcc*/ 	.word	0x00000000
        /*0dd0*/ 	.short	0x010a
        /*0dd2*/ 	.byte	0x3f
	.zero		1


	//   ....[66]....
        /*0dd4*/ 	.word	0x00027cd0
        /*0dd8*/ 	.word	0x00000004
        /*0ddc*/ 	.word	0x00029860
        /*0de0*/ 	.short	0x010a
        /*0de2*/ 	.byte	0x3f
	.zero		1


	//   ....[67]....
        /*0de4*/ 	.word	0x00027d20
        /*0de8*/ 	.word	0x00000003
        /*0dec*/ 	.word	0x00029860
        /*0df0*/ 	.short	0x010a
        /*0df2*/ 	.byte	0x3f
	.zero		1


	//   ....[68]....
        /*0df4*/ 	.word	0x00027d60
        /*0df8*/ 	.word	0x00000004
        /*0dfc*/ 	.word	0x00029880
        /*0e00*/ 	.short	0x010a
        /*0e02*/ 	.byte	0x3f
	.zero		1


	//   ....[69]....
        /*0e04*/ 	.word	0x00027d80
        /*0e08*/ 	.word	0x00000003
        /*0e0c*/ 	.word	0x00029880
        /*0e10*/ 	.short	0x010a
        /*0e12*/ 	.byte	0x3f
	.zero		1


	//   ....[70]....
        /*0e14*/ 	.word	0x00027de0
        /*0e18*/ 	.word	0x00000027
        /*0e1c*/ 	.word	0x00029890
        /*0e20*/ 	.short	0x010a
        /*0e22*/ 	.byte	0x3f
	.zero		1


	//   ....[71]....
        /*0e24*/ 	.word	0x00027e30
        /*0e28*/ 	.word	0x00000027
        /*0e2c*/ 	.word	0x00029890
        /*0e30*/ 	.short	0x010a
        /*0e32*/ 	.byte	0x3f
	.zero		1


	//   ....[72]....
        /*0e34*/ 	.word	0x00027e80
        /*0e38*/ 	.word	0x00000027
        /*0e3c*/ 	.word	0x00029890
        /*0e40*/ 	.short	0x010a
        /*0e42*/ 	.byte	0x3f
	.zero		1


	//   ....[73]....
        /*0e44*/ 	.word	0x00027ed0
        /*0e48*/ 	.word	0x00000027
        /*0e4c*/ 	.word	0x000298b0
        /*0e50*/ 	.short	0x010a
        /*0e52*/ 	.byte	0x3f
	.zero		1


	//   ....[74]....
        /*0e54*/ 	.word	0x00028250
        /*0e58*/ 	.word	0x00000012
        /*0e5c*/ 	.word	0x00029800
        /*0e60*/ 	.short	0x010a
        /*0e62*/ 	.byte	0x3f
	.zero		1


	//   ....[75]....
        /*0e64*/ 	.word	0x00028520
        /*0e68*/ 	.word	0x00000012
        /*0e6c*/ 	.word	0x00029800
        /*0e70*/ 	.short	0x010a
        /*0e72*/ 	.byte	0x3f
	.zero		1


	//   ....[76]....
        /*0e74*/ 	.word	0x00028570
        /*0e78*/ 	.word	0x00000003
        /*0e7c*/ 	.word	0x00029830
        /*0e80*/ 	.short	0x010a
        /*0e82*/ 	.byte	0x3f
	.zero		1


	//   ....[77]....
        /*0e84*/ 	.word	0x000285c0
        /*0e88*/ 	.word	0x0000000b
        /*0e8c*/ 	.word	0x00029830
        /*0e90*/ 	.short	0x010a
        /*0e92*/ 	.byte	0x3f
	.zero		1


	//   ....[78]....
        /*0e94*/ 	.word	0x00028610
        /*0e98*/ 	.word	0x0000000b
        /*0e9c*/ 	.word	0x00029850
        /*0ea0*/ 	.short	0x010a
        /*0ea2*/ 	.byte	0x3f
	.zero		1


	//   ....[79]....
        /*0ea4*/ 	.word	0x00028660
        /*0ea8*/ 	.word	0x0000000d
        /*0eac*/ 	.word	0x00029850
        /*0eb0*/ 	.short	0x010a
        /*0eb2*/ 	.byte	0x3f
	.zero		1


	//   ....[80]....
        /*0eb4*/ 	.word	0x000297f0
        /*0eb8*/ 	.word	0x0000000b
        /*0ebc*/ 	.word	0x00029820
        /*0ec0*/ 	.short	0x010a
        /*0ec2*/ 	.byte	0x3f
	.zero		1


	//   ....[81]....
        /*0ec4*/ 	.word	0x00029840
        /*0ec8*/ 	.word	0x00000008
        /*0ecc*/ 	.word	0x000298a0
        /*0ed0*/ 	.short	0x010a
        /*0ed2*/ 	.byte	0x3f
	.zero		1


	//   ....[82]....
        /*0ed4*/ 	.word	0x00029890
        /*0ed8*/ 	.word	0x00000008
        /*0edc*/ 	.word	0x000298c0
        /*0ee0*/ 	.short	0x010a
        /*0ee2*/ 	.byte	0x3f
	.zero		1


	//   ....[83]....
        /*0ee4*/ 	.word	0x000298e0
        /*0ee8*/ 	.word	0x00000007
        /*0eec*/ 	.word	0x000298a0
        /*0ef0*/ 	.short	0x010a
        /*0ef2*/ 	.byte	0x3f
	.zero		1


	//   ....[84]....
        /*0ef4*/ 	.word	0x00029930
        /*0ef8*/ 	.word	0x00000007
        /*0efc*/ 	.word	0x000298c0
        /*0f00*/ 	.short	0x010a
        /*0f02*/ 	.byte	0x3f
	.zero		1


	//   ....[85]....
        /*0f04*/ 	.word	0x00029ad0
        /*0f08*/ 	.word	0x00000006
        /*0f0c*/ 	.word	0x00029880
        /*0f10*/ 	.short	0x010a
        /*0f12*/ 	.byte	0x3f
	.zero		1


	//   ....[86]....
        /*0f14*/ 	.word	0x00029b20
        /*0f18*/ 	.word	0x00000006
        /*0f1c*/ 	.word	0x00029840
        /*0f20*/ 	.short	0x010a
        /*0f22*/ 	.byte	0x3f
	.zero		1


	//   ....[87]....
        /*0f24*/ 	.word	0x00029ba0
        /*0f28*/ 	.word	0x00000004
        /*0f2c*/ 	.word	0x00029820
        /*0f30*/ 	.short	0x010a
        /*0f32*/ 	.byte	0x3f
	.zero		1


	//   ....[88]....
        /*0f34*/ 	.word	0x00029bf0
        /*0f38*/ 	.word	0x00000004
        /*0f3c*/ 	.word	0x00029880
        /*0f40*/ 	.short	0x010a
        /*0f42*/ 	.byte	0x3f
	.zero		1


	//   ....[89]....
        /*0f44*/ 	.word	0x00029c40
        /*0f48*/ 	.word	0x00000004
        /*0f4c*/ 	.word	0x00029840
        /*0f50*/ 	.short	0x010a
        /*0f52*/ 	.byte	0x3f
	.zero		1


	//   ....[90]....
        /*0f54*/ 	.word	0x00029ca0
        /*0f58*/ 	.word	0x00000004
        /*0f5c*/ 	.word	0x00029870
        /*0f60*/ 	.short	0x010a
        /*0f62*/ 	.byte	0x3f
	.zero		1


	//   ....[91]....
        /*0f64*/ 	.word	0x00029d00
        /*0f68*/ 	.word	0x00000004
        /*0f6c*/ 	.word	0x00029860
        /*0f70*/ 	.short	0x010a
        /*0f72*/ 	.byte	0x3f
	.zero		1


	//   ....[92]....
        /*0f74*/ 	.word	0x00029d50
        /*0f78*/ 	.word	0x00000014
        /*0f7c*/ 	.word	0x00029870
        /*0f80*/ 	.short	0x010a
        /*0f82*/ 	.byte	0x3f
	.zero		1


	//   ....[93]....
        /*0f84*/ 	.word	0x00029da0
        /*0f88*/ 	.word	0x00000014
        /*0f8c*/ 	.word	0x00029860
        /*0f90*/ 	.short	0x010a
        /*0f92*/ 	.byte	0x3f
	.zero		1


	//   ....[94]....
        /*0f94*/ 	.word	0x0002a740
        /*0f98*/ 	.word	0x00000000
        /*0f9c*/ 	.word	0x00029820
        /*0fa0*/ 	.short	0x010a
        /*0fa2*/ 	.byte	0x3f
	.zero		1


	//   ....[95]....
        /*0fa4*/ 	.word	0x0002a8e0
        /*0fa8*/ 	.word	0x00000006
        /*0fac*/ 	.word	0x00000000
        /*0fb0*/ 	.short	0x010a
        /*0fb2*/ 	.byte	0x3f
	.zero		1


	//   ....[96]....
        /*0fb4*/ 	.word	0x0002a930
        /*0fb8*/ 	.word	0x00000007
        /*0fbc*/ 	.word	0x00000000
        /*0fc0*/ 	.short	0x010a
        /*0fc2*/ 	.byte	0x3f
	.zero		1


	//   ....[97]....
        /*0fc4*/ 	.word	0x0002a980
        /*0fc8*/ 	.word	0x00000004
        /*0fcc*/ 	.word	0x00029860
        /*0fd0*/ 	.short	0x010a
        /*0fd2*/ 	.byte	0x3f
	.zero		1


	//   ....[98]....
        /*0fd4*/ 	.word	0x0002a9d0
        /*0fd8*/ 	.word	0x00000003
        /*0fdc*/ 	.word	0x00029860
        /*0fe0*/ 	.short	0x010a
        /*0fe2*/ 	.byte	0x3f
	.zero		1


	//   ....[99]....
        /*0fe4*/ 	.word	0x0002aa20
        /*0fe8*/ 	.word	0x00000004
        /*0fec*/ 	.word	0x00029880
        /*0ff0*/ 	.short	0x010a
        /*0ff2*/ 	.byte	0x3f
	.zero		1


	//----- nvinfo : EIATTR_NUM_MBARRIERS
	.align		4
.L_191:
        /*0ff4*/ 	.byte	0x03, 0x38
        /*0ff6*/ 	.short	0x0016


	//----- nvinfo : EIATTR_EXIT_INSTR_OFFSETS
	.align		4
        /*0ff8*/ 	.byte	0x04, 0x1c
        /*0ffa*/ 	.short	(.L_193 - .L_192)


	//   ....[0]....
.L_192:
        /*0ffc*/ 	.word	0x00027dd0


	//----- nvinfo : EIATTR_MAX_THREADS
	.align		4
.L_193:
        /*1000*/ 	.byte	0x04, 0x05
        /*1002*/ 	.short	(.L_195 - .L_194)
.L_194:
        /*1004*/ 	.word	0x00000180
        /*1008*/ 	.word	0x00000001
        /*100c*/ 	.word	0x00000001


	//----- nvinfo : EIATTR_CRS_STACK_SIZE
	.align		4
.L_195:
        /*1010*/ 	.byte	0x04, 0x1e
        /*1012*/ 	.short	(.L_197 - .L_196)
.L_196:
        /*1014*/ 	.word	0x00000000


	//----- nvinfo : EIATTR_CBANK_PARAM_SIZE
	.align		4
.L_197:
        /*1018*/ 	.byte	0x03, 0x19
        /*101a*/ 	.short	0x0a70


	//----- nvinfo : EIATTR_PARAM_CBANK
	.align		4
        /*101c*/ 	.byte	0x04, 0x0a
        /*101e*/ 	.short	(.L_199 - .L_198)
	.align		4
.L_198:
        /*1020*/ 	.word	index@(.nv.constant0._ZN7cutlass13device_kernelIN5flash11enable_sm90INS1_16FlashAttnFwdSm90INS1_25CollectiveMainloopFwdSm90ILi2EN4cute5tupleIJNS5_1CILi1EEES8_S8_EEENS6_IJNS7_ILi128EEENS7_ILi160EEENS7_ILi192EEEEEELi128ENS_12float_e4m3_tEfNS_4arch4Sm90ELb0ELb0ELb1ELb1ELb0ELb1ELb0ELb1ELb1ELb0ELb0ELb0EEENS1_21CollectiveEpilogueFwdINS6_IJSA_SA_SB_EEES9_NS_10bfloat16_tESG_Li256ELb1ELb0ELb0ELb1EEENS1_36VarlenDynamicPersistentTileSchedulerILi128ELi160ELi256ELi128ELb0ELb0ELb1ELb0ELb1ELb1EEEEEEEEEvNT_6ParamsE)
        /*1024*/ 	.short	0x0210
        /*1026*/ 	.short	0x0a70


	//----- nvinfo : EIATTR_SW_WAR
	.align		4
.L_199:
        /*1028*/ 	.byte	0x04, 0x36
        /*102a*/ 	.short	(.L_201 - .L_200)
.L_200:
        /*102c*/ 	.word	0x00000008
.L_201:


//--------------------- .nv.info._ZN7cutlass13device_kernelIN5flash11enable_sm90INS1_16FlashAttnFwdSm90INS1_25CollectiveMainloopFwdSm90ILi2EN4cute5tupleIJNS5_1CILi1EEES8_S8_EEENS6_IJNS7_ILi128EEESA_NS7_ILi192EEEEEELi128ENS_12float_e4m3_tEfNS_4arch4Sm90ELb0ELb1ELb1ELb0ELb0ELb0ELb0ELb1ELb1ELb0ELb0ELb0EEENS1_21CollectiveEpilogueFwdINS6_IJSA_SA_SA_EEES9_NS_10bfloat16_tESF_Li256ELb0ELb0ELb0ELb1EEENS1_30DynamicPersistentTileSchedulerILi256ELi128ELb0ELb0ELb1EEEEEEEEEvNT_6ParamsE --------------------------
	.section	.nv.info._ZN7cutlass13device_kernelIN5flash11enable_sm90INS1_16FlashAttnFwdSm90INS1_25CollectiveMainloopFwdSm90ILi2EN4cute5tupleIJNS5_1CILi1EEES8_S8_EEENS6_IJNS7_ILi128EEESA_NS7_ILi192EEEEEELi128ENS_12float_e4m3_tEfNS_4arch4Sm90ELb0ELb1ELb1ELb0ELb0ELb0ELb0ELb1ELb1ELb0ELb0ELb0EEENS1_21CollectiveEpilogueFwdINS6_IJSA_SA_SA_EEES9_NS_10bfloat16_tESF_Li256ELb0ELb0ELb0ELb1EEENS1_30DynamicPersistentTileSchedulerILi256ELi128ELb0ELb0ELb1EEEEEEEEEvNT_6ParamsE,"",@"SHT_CUDA_INFO"
	.sectionflags	@""
	.align	4


	//----- nvinfo : EIATTR_CUDA_API_VERSION
	.align		4
        /*0000*/ 	.byte	0x04, 0x37
        /*0002*/ 	.short	(.L_203 - .L_202)
.L_202:
        /*0004*/ 	.word	0x00000082


	//----- nvinfo : EIATTR_KPARAM_INFO
	.align		4
.L_203:
        /*0008*/ 	.byte	0x04, 0x17
        /*000a*/ 	.short	(.L_205 - .L_204)
.L_204:
        /*000c*/ 	.word	0x00000000
        /*0010*/ 	.short	0x0000
        /*0012*/ 	.short	0x0070
        /*0014*/ 	.byte	0x00, 0xf0, 0x01, 0x2e


	//----- nvinfo : EIATTR_SPARSE_MMA_MASK
	.align		4
.L_205:
        /*0018*/ 	.byte	0x03, 0x50
        /*001a*/ 	.short	0x0000


	//----- nvinfo : EIATTR_MAXREG_COUNT
	.align		4
        /*001c*/ 	.byte	0x03, 0x1b
        /*001e*/ 	.short	0x00a8


	//----- nvinfo : EIATTR_NUM_BARRIERS
	.align		4
        /*0020*/ 	.byte	0x02, 0x4c
        /*0022*/ 	.byte	0x10
	.zero		1


	//----- nvinfo : EIATTR_EXTERNS
	.align		4
        /*0024*/ 	.byte	0x04, 0x0f
        /*0026*/ 	.short	(.L_207 - .L_206)


	//   ....[0]....
	.align		4
.L_206:
        /*0028*/ 	.word	index@(__assertfail)


	//----- nvinfo : EIATTR_ANNOTATIONS
	.align		4
.L_207:
        /*002c*/ 	.byte	0x04, 0x55
        /*002e*/ 	.short	(.L_209 - .L_208)


	//   ....[0]....
.L_208:
        /* <DEDUP_REMOVED lines=38> */


	//----- nvinfo : EIATTR_MERCURY_ISA_VERSION
	.align		4
.L_209:
        /*0278*/ 	.byte	0x03, 0x5f
        /*027a*/ 	.short	0x0101


	//----- nvinfo : EIATTR_INT_WARP_WIDE_INSTR_OFFSETS
	.align		4
        /*027c*/ 	.byte	0x04, 0x31
        /*027e*/ 	.short	(.L_211 - .L_210)


	//   ....[0]....
.L_210:
        /*0280*/ 	.word	0x00000190


	//   ....[1]....
        /*0284*/ 	.word	0x000001c0


	//   ....[2]....
        /*0288*/ 	.word	0x000001d0


	//   ....[3]....
        /*028c*/ 	.word	0x000117a0


	//   ....[4]....
        /*0290*/ 	.word	0x00011830


	//   ....[5]....
        /*0294*/ 	.word	0x00011f50


	//   ....[6]....
        /*0298*/ 	.word	0x00013970


	//   ....[7]....
        /*029c*/ 	.word	0x00013a00


	//----- nvinfo : EIATTR_COOP_GROUP_MASK_REGIDS
	.align		4
.L_211:
        /*02a0*/ 	.byte	0x04, 0x29
        /*02a2*/ 	.short	(.L_213 - .L_212)


	//   ....[0]....
.L_212:
        /*02a4*/ 	.word	0xffffffff


	//   ....[1]....
        /*02a8*/ 	.word	0xffffffff


	//   ....[2]....
        /*02ac*/ 	.word	0xffffffff


	//   ....[3]....
        /*02b0*/ 	.word	0xffffffff


	//   ....[4]....
        /*02b4*/ 	.word	0xffffffff


	//   ....[5]....
        /*02b8*/ 	.word	0xffffffff


	//   ....[6]....
        /*02bc*/ 	.word	0xffffffff


	//   ....[7]....
        /*02c0*/ 	.word	0xffffffff


	//   ....[8]....
        /*02c4*/ 	.word	0xffffffff


	//   ....[9]....
        /*02c8*/ 	.word	0xffffffff


	//   ....[10]....
        /*02cc*/ 	.word	0xffffffff


	//   ....[11]....
        /*02d0*/ 	.word	0xffffffff


	//   ....[12]....
        /*02d4*/ 	.word	0xffffffff


	//   ....[13]....
        /*02d8*/ 	.word	0xffffffff


	//   ....[14]....
        /*02dc*/ 	.word	0xffffffff


	//   ....[15]....
        /*02e0*/ 	.word	0xffffffff


	//   ....[16]....
        /*02e4*/ 	.word	0xffffffff


	//   ....[17]....
        /*02e8*/ 	.word	0xffffffff


	//   ....[18]....
        /*02ec*/ 	.word	0xffffffff


	//   ....[19]....
        /*02f0*/ 	.word	0xffffffff


	//   ....[20]....
        /*02f4*/ 	.word	0xffffffff


	//   ....[21]....
        /*02f8*/ 	.word	0xffffffff


	//   ....[22]....
        /*02fc*/ 	.word	0xffffffff


	//   ....[23]....
        /*0300*/ 	.word	0xffffffff


	//   ....[24]....
        /*0304*/ 	.word	0xffffffff


	//   ....[25]....
        /*0308*/ 	.word	0xffffffff


	//   ....[26]....
        /*030c*/ 	.word	0xffffffff


	//   ....[27]....
        /*0310*/ 	.word	0xffffffff


	//   ....[28]....
        /*0314*/ 	.word	0xffffffff


	//   ....[29]....
        /*0318*/ 	.word	0xffffffff


	//   ....[30]....
        /*031c*/ 	.word	0xffffffff


	//   ....[31]....
        /*0320*/ 	.word	0xffffffff


	//   ....[32]....
        /*0324*/ 	.word	0xffffffff


	//   ....[33]....
        /*0328*/ 	.word	0xffffffff


	//   ....[34]....
        /*032c*/ 	.word	0xffffffff


	//   ....[35]....
        /*0330*/ 	.word	0xffffffff


	//   ....[36]....
        /*0334*/ 	.word	0xffffffff


	//   ....[37]....
        /*0338*/ 	.word	0xffffffff


	//   ....[38]....
        /*033c*/ 	.word	0xffffffff


	//   ....[39]....
        /*0340*/ 	.word	0xffffffff


	//   ....[40]....
        /*0344*/ 	.word	0xffffffff


	//   ....[41]....
        /*0348*/ 	.word	0xffffffff


	//   ....[42]....
        /*034c*/ 	.word	0xffffffff


	//   ....[43]....
        /*0350*/ 	.word	0xffffffff


	//   ....[44]....
        /*0354*/ 	.word	0xffffffff


	//   ....[45]....
        /*0358*/ 	.word	0xffffffff


	//   ....[46]....
        /*035c*/ 	.word	0xffffffff


	//   ....[47]....
        /*0360*/ 	.word	0xffffffff


	//   ....[48]....
        /*0364*/ 	.word	0xffffffff


	//   ....[49]....
        /*0368*/ 	.word	0xffffffff


	//   ....[50]....
        /*036c*/ 	.word	0xffffffff


	//   ....[51]....
        /*0370*/ 	.word	0xffffffff


	//   ....[52]....
        /*0374*/ 	.word	0xffffffff


	//   ....[53]....
        /*0378*/ 	.word	0xffffffff


	//   ....[54]....
        /*037c*/ 	.word	0xffffffff


	//   ....[55]....
        /*0380*/ 	.word	0xffffffff


	//   ....[56]....
        /*0384*/ 	.word	0xffffffff


	//   ....[57]....
        /*0388*/ 	.word	0xffffffff


	//   ....[58]....
        /*038c*/ 	.word	0xffffffff


	//   ....[59]....
        /*0390*/ 	.word	0xffffffff


	//   ....[60]....
        /*0394*/ 	.word	0xffffffff


	//   ....[61]....
        /*0398*/ 	.word	0xffffffff


	//   ....[62]....
        /*039c*/ 	.word	0xffffffff


	//   ....[63]....
        /*03a0*/ 	.word	0xffffffff


	//   ....[64]....
        /*03a4*/ 	.word	0xffffffff


	//   ....[65]....
        /*03a8*/ 	.word	0x0500000f


	//   ....[66]....
        /*03ac*/ 	.word	0x0500000f


	//----- nvinfo : EIATTR_COOP_GROUP_INSTR_OFFSETS
	.align		4
.L_213:
        /*03b0*/ 	.byte	0x04, 0x28
        /*03b2*/ 	.short	(.L_215 - .L_214)


	//   ....[0]....
.L_214:
        /*03b4*/ 	.word	0x00000070


	//   ....[1]....
        /*03b8*/ 	.word	0x000001a0


	//   ....[2]....
        /*03bc*/ 	.word	0x000001f0


	//   ....[3]....
        /*03c0*/ 	.word	0x000003e0


	//   ....[4]....
        /*03c4*/ 	.word	0x00000540


	//   ....[5]....
        /*03c8*/ 	.word	0x00000660


	//   ....[6]....
        /*03cc*/ 	.word	0x000007c0


	//   ....[7]....
        /*03d0*/ 	.word	0x00001740


	//   ....[8]....
        /*03d4*/ 	.word	0x00003b30


	//   ....[9]....
        /*03d8*/ 	.word	0x00003c10


	//   ....[10]....
        /*03dc*/ 	.word	0x00004510


	//   ....[11]....
        /*03e0*/ 	.word	0x00004590


	//   ....[12]....
        /*03e4*/ 	.word	0x00006ff0


	//   ....[13]....
        /*03e8*/ 	.word	0x00007010


	//   ....[14]....
        /*03ec*/ 	.word	0x000079f0


	//   ....[15]....
        /*03f0*/ 	.word	0x00007a90


	//   ....[16]....
        /*03f4*/ 	.word	0x00009e00


	//   ....[17]....
        /*03f8*/ 	.word	0x00009e60


	//   ....[18]....
        /*03fc*/ 	.word	0x00009e80


	//   ....[19]....
        /*0400*/ 	.word	0x00009ea0


	//   ....[20]....
        /*0404*/ 	.word	0x0000cf40


	//   ....[21]....
        /*0408*/ 	.word	0x0000cf60


	//   ....[22]....
        /*040c*/ 	.word	0x0000d980


	//   ....[23]....
        /*0410*/ 	.word	0x0000da00


	//   ....[24]....
        /*0414*/ 	.word	0x0000ecb0


	//   ....[25]....
        /*0418*/ 	.word	0x0000ecc0


	//   ....[26]....
        /*041c*/ 	.word	0x0000ed40


	//   ....[27]....
        /*0420*/ 	.word	0x0000ed50


	//   ....[28]....
        /*0424*/ 	.word	0x0000fd30


	//   ....[29]....
        /*0428*/ 	.word	0x0000fd40


	//   ....[30]....
        /*042c*/ 	.word	0x0000fd50


	//   ....[31]....
        /*0430*/ 	.word	0x0000fd60


	//   ....[32]....
        /*0434*/ 	.word	0x0000fd70


	//   ....[33]....
        /*0438*/ 	.word	0x0000fd80


	//   ....[34]....
        /*043c*/ 	.word	0x0000fd90


	//   ....[35]....
        /*0440*/ 	.word	0x0000fda0


	//   ....[36]....
        /*0444*/ 	.word	0x0000fdd0


	//   ....[37]....
        /*0448*/ 	.word	0x0000fde0


	//   ....[38]....
        /*044c*/ 	.word	0x0000fe10


	//   ....[39]....
        /*0450*/ 	.word	0x0000fe20


	//   ....[40]....
        /*0454*/ 	.word	0x0000fe50


	//   ....[41]....
        /*0458*/ 	.word	0x0000fe60


	//   ....[42]....
        /*045c*/ 	.word	0x0000fe90


	//   ....[43]....
        /*0460*/ 	.word	0x0000fea0


	//   ....[44]....
        /*0464*/ 	.word	0x0000fed0


	//   ....[45]....
        /*0468*/ 	.word	0x0000fee0


	//   ....[46]....
        /*046c*/ 	.word	0x0000fef0


	//   ....[47]....
        /*0470*/ 	.word	0x0000ff20


	//   ....[48]....
        /*0474*/ 	.word	0x0000ff50


	//   ....[49]....
        /*0478*/ 	.word	0x0000ff60


	//   ....[50]....
        /*047c*/ 	.word	0x0000ff70


	//   ....[51]....
        /*0480*/ 	.word	0x0000ff90


	//   ....[52]....
        /*0484*/ 	.word	0x0000ffc0


	//   ....[53]....
        /*0488*/ 	.word	0x0000ffd0


	//   ....[54]....
        /*048c*/ 	.word	0x0000ffe0


	//   ....[55]....
        /*0490*/ 	.word	0x0000fff0


	//   ....[56]....
        /*0494*/ 	.word	0x00010020


	//   ....[57]....
        /*0498*/ 	.word	0x00010050


	//   ....[58]....
        /*049c*/ 	.word	0x00010080


	//   ....[59]....
        /*04a0*/ 	.word	0x00010090


	//   ....[60]....
        /*04a4*/ 	.word	0x00010240


	//   ....[61]....
        /*04a8*/ 	.word	0x00010d00


	//   ....[62]....
        /*04ac*/ 	.word	0x00012090


	//   ....[63]....
        /*04b0*/ 	.word	0x00014240


	//   ....[64]....
        /*04b4*/ 	.word	0x000143e0


	//   ....[65]....
        /*04b8*/ 	.word	0x00014aa0


	//   ....[66]....
        /*04bc*/ 	.word	0x00014f30


	//----- nvinfo : EIATTR_REG_RECONFIG
	.align		4
.L_215:
        /*04c0*/ 	.byte	0x01, 0x54
	.zero		2


	//----- nvinfo : EIATTR_SYSCALL_OFFSETS
	.align		4
        /*04c4*/ 	.byte	0x04, 0x46
        /*04c6*/ 	.short	(.L_217 - .L_216)


	//   ....[0]....
.L_216:
        /*04c8*/ 	.word	0x000018f0


	//   ....[1]....
        /*04cc*/ 	.word	0x000119d0


	//   ....[2]....
        /*04d0*/ 	.word	0x00011b50


	//   ....[3]....
        /*04d4*/ 	.word	0x00011c90


	//   ....[4]....
        /*04d8*/ 	.word	0x00011db0


	//----- nvinfo : EIATTR_MBARRIER_INSTR_OFFSETS
	.align		4
.L_217:
        /*04dc*/ 	.byte	0x04, 0x39
        /*04de*/ 	.short	(.L_219 - .L_218)


	//   ....[0]....
.L_218:
        /*04e0*/ 	.word	0x00000290
        /*04e4*/ 	.word	0x000000ff
        /*04e8*/ 	.word	0x00022800
        /*04ec*/ 	.short	0x0100
        /*04ee*/ 	.byte	0x06
	.zero		1


	//   ....[1]....
        /*04f0*/ 	.word	0x000002a0
        /*04f4*/ 	.word	0x000000ff
        /*04f8*/ 	.word	0x00022820
        /*04fc*/ 	.short	0x0100
        /*04fe*/ 	.byte	0x06
	.zero		1


	//   ....[2]....
        /*0500*/ 	.word	0x00000390
        /*0504*/ 	.word	0x000000ff
        /*0508*/ 	.word	0x00022830
        /*050c*/ 	.short	0x0100
        /*050e*/ 	.byte	0x08
	.zero		1


	//   ....[3]....
        /*0510*/ 	.word	0x000003a0
        /*0514*/ 	.word	0x000000ff
        /*0518*/ 	.word	0x00022840
        /*051c*/ 	.short	0x0100
        /*051e*/ 	.byte	0x08
	.zero		1


	//   ....[4]....
        /*0520*/ 	.word	0x000003b0
        /*0524*/ 	.word	0x000000ff
        /*0528*/ 	.word	0x00022838
        /*052c*/ 	.short	0x0100
        /*052e*/ 	.byte	0x08
	.zero		1


	//   ....[5]....
        /*0530*/ 	.word	0x000003c0
        /*0534*/ 	.word	0x000000ff
        /*0538*/ 	.word	0x00022848
        /*053c*/ 	.short	0x0100
        /*053e*/ 	.byte	0x08
	.zero		1


	//   ....[6]....
        /*0540*/ 	.word	0x000004f0
        /*0544*/ 	.word	0x000000ff
        /*0548*/ 	.word	0x00022850
        /*054c*/ 	.short	0x0100
        /*054e*/ 	.byte	0x08
	.zero		1


	//   ....[7]....
        /*0550*/ 	.word	0x00000500
        /*0554*/ 	.word	0x000000ff
        /*0558*/ 	.word	0x00022860
        /*055c*/ 	.short	0x0100
        /*055e*/ 	.byte	0x08
	.zero		1


	//   ....[8]....
        /*0560*/ 	.word	0x00000510
        /*0564*/ 	.word	0x000000ff
        /*0568*/ 	.word	0x00022858
        /*056c*/ 	.short	0x0100
        /*056e*/ 	.byte	0x08
	.zero		1


	//   ....[9]....
        /*0570*/ 	.word	0x00000520
        /*0574*/ 	.word	0x000000ff
        /*0578*/ 	.word	0x00022868
        /*057c*/ 	.short	0x0100
        /*057e*/ 	.byte	0x08
	.zero		1


	//   ....[10]....
        /*0580*/ 	.word	0x00000610
        /*0584*/ 	.word	0x000000ff
        /*0588*/ 	.word	0x00022870
        /*058c*/ 	.short	0x0100
        /*058e*/ 	.byte	0x06
	.zero		1


	//   ....[11]....
        /*0590*/ 	.word	0x00000620
        /*0594*/ 	.word	0x000000ff
        /*0598*/ 	.word	0x00022880
        /*059c*/ 	.short	0x0100
        /*059e*/ 	.byte	0x06
	.zero		1


	//   ....[12]....
        /*05a0*/ 	.word	0x00000630
        /*05a4*/ 	.word	0x000000ff
        /*05a8*/ 	.word	0x00022878
        /*05ac*/ 	.short	0x0100
        /*05ae*/ 	.byte	0x06
	.zero		1


	//   ....[13]....
        /*05b0*/ 	.word	0x00000640
        /*05b4*/ 	.word	0x000000ff
        /*05b8*/ 	.word	0x00022888
        /*05bc*/ 	.short	0x0100
        /*05be*/ 	.byte	0x06
	.zero		1


	//   ....[14]....
        /*05c0*/ 	.word	0x00000770
        /*05c4*/ 	.word	0x000000ff
        /*05c8*/ 	.word	0x00022890
        /*05cc*/ 	.short	0x0100
        /*05ce*/ 	.byte	0x08
	.zero		1


	//   ....[15]....
        /*05d0*/ 	.word	0x00000780
        /*05d4*/ 	.word	0x000000ff
        /*05d8*/ 	.word	0x000228a0
        /*05dc*/ 	.short	0x0100
        /*05de*/ 	.byte	0x08
	.zero		1


	//   ....[16]....
        /*05e0*/ 	.word	0x00000790
        /*05e4*/ 	.word	0x000000ff
        /*05e8*/ 	.word	0x00022898
        /*05ec*/ 	.short	0x0100
        /*05ee*/ 	.byte	0x08
	.zero		1


	//   ....[17]....
        /*05f0*/ 	.word	0x000007a0
        /*05f4*/ 	.word	0x000000ff
        /*05f8*/ 	.word	0x000228a8
        /*05fc*/ 	.short	0x0100
        /*05fe*/ 	.byte	0x08
	.zero		1


	//   ....[18]....
        /*0600*/ 	.word	0x000008d0
        /*0604*/ 	.word	0x000000ff
        /*0608*/ 	.word	0x000228b0
        /*060c*/ 	.short	0x0100
        /*060e*/ 	.byte	0x08
	.zero		1


	//   ....[19]....
        /*0610*/ 	.word	0x000008e0
        /*0614*/ 	.word	0x000000ff
        /*0618*/ 	.word	0x000228c0
        /*061c*/ 	.short	0x0100
        /*061e*/ 	.byte	0x08
	.zero		1


	//   ....[20]....
        /*0620*/ 	.word	0x000008f0
        /*0624*/ 	.word	0x000000ff
        /*0628*/ 	.word	0x000228b8
        /*062c*/ 	.short	0x0100
        /*062e*/ 	.byte	0x08
	.zero		1


	//   ....[21]....
        /*0630*/ 	.word	0x00000900
        /*0634*/ 	.word	0x000000ff
        /*0638*/ 	.word	0x000228c8
        /*063c*/ 	.short	0x0100
        /*063e*/ 	.byte	0x08
	.zero		1


	//   ....[22]....
        /*0640*/ 	.word	0x00001be0
        /*0644*/ 	.word	0x000000ff
        /*0648*/ 	.word	0x00022800
        /*064c*/ 	.short	0x010a
        /*064e*/ 	.byte	0x25
	.zero		1


	//   ....[23]....
        /*0650*/ 	.word	0x00001c70
        /*0654*/ 	.word	0x00000014
        /*0658*/ 	.word	0x00022830
        /*065c*/ 	.short	0x010a
        /*065e*/ 	.byte	0x3f
	.zero		1


	//   ....[24]....
        /*0660*/ 	.word	0x00001cd0
        /*0664*/ 	.word	0x00000014
        /*0668*/ 	.word	0x00022830
        /*066c*/ 	.short	0x010a
        /*066e*/ 	.byte	0x3f
	.zero		1


	//   ....[25]....
        /*0670*/ 	.word	0x000024d0
        /*0674*/ 	.word	0x00000003
        /*0678*/ 	.word	0x00000000
        /*067c*/ 	.short	0x0101
        /*067e*/ 	.byte	0x3f
	.zero		1


	//   ....[26]....
        /*0680*/ 	.word	0x00005520
        /*0684*/ 	.word	0x000000ff
        /*0688*/ 	.word	0x00022830
        /*068c*/ 	.short	0x010a
        /*068e*/ 	.byte	0x06
	.zero		1


	//   ....[27]....
        /*0690*/ 	.word	0x00005560
        /*0694*/ 	.word	0x000000ff
        /*0698*/ 	.word	0x00022830
        /*069c*/ 	.short	0x010a
        /*069e*/ 	.byte	0x06
	.zero		1


	//   ....[28]....
        /*06a0*/ 	.word	0x000057f0
        /*06a4*/ 	.word	0x000000ff
        /*06a8*/ 	.word	0x00022850
        /*06ac*/ 	.short	0x010a
        /*06ae*/ 	.byte	0x06
	.zero		1


	//   ....[29]....
        /*06b0*/ 	.word	0x00005830
        /*06b4*/ 	.word	0x000000ff
        /*06b8*/ 	.word	0x00022850
        /*06bc*/ 	.short	0x010a
        /*06be*/ 	.byte	0x06
	.zero		1


	//   ....[30]....
        /*06c0*/ 	.word	0x00006290
        /*06c4*/ 	.word	0x00000023
        /*06c8*/ 	.word	0x00000000
        /*06cc*/ 	.short	0x0101
        /*06ce*/ 	.byte	0x3f
	.zero		1


	//   ....[31]....
        /*06d0*/ 	.word	0x000084d0
        /*06d4*/ 	.word	0x000000ff
        /*06d8*/ 	.word	0x00000000
        /*06dc*/ 	.short	0x0101
        /*06de*/ 	.byte	0x06
	.zero		1


	//   ....[32]....
        /*06e0*/ 	.word	0x00008d40
        /*06e4*/ 	.word	0x000000ff
        /*06e8*/ 	.word	0x00022830
        /*06ec*/ 	.short	0x010a
        /*06ee*/ 	.byte	0x06
	.zero		1


	//   ....[33]....
        /*06f0*/ 	.word	0x00008d80
        /*06f4*/ 	.word	0x000000ff
        /*06f8*/ 	.word	0x00022830
        /*06fc*/ 	.short	0x010a
        /*06fe*/ 	.byte	0x06
	.zero		1


	//   ....[34]....
        /*0700*/ 	.word	0x00009040
        /*0704*/ 	.word	0x000000ff
        /*0708*/ 	.word	0x00022850
        /*070c*/ 	.short	0x010a
        /*070e*/ 	.byte	0x06
	.zero		1


	//   ....[35]....
        /*0710*/ 	.word	0x00009080
        /*0714*/ 	.word	0x000000ff
        /*0718*/ 	.word	0x00022850
        /*071c*/ 	.short	0x010a
        /*071e*/ 	.byte	0x06
	.zero		1


	//   ....[36]....
        /*0720*/ 	.word	0x0000aa20
        /*0724*/ 	.word	0x00000005
        /*0728*/ 	.word	0x00000000
        /*072c*/ 	.short	0x0101
        /*072e*/ 	.byte	0x3f
	.zero		1


	//   ....[37]....
        /*0730*/ 	.word	0x0000ad10
        /*0734*/ 	.word	0x000000ff
        /*0738*/ 	.word	0x00000000
        /*073c*/ 	.short	0x0101
        /*073e*/ 	.byte	0x06
	.zero		1


	//   ....[38]....
        /*0740*/ 	.word	0x0000b440
        /*0744*/ 	.word	0x000000ff
        /*0748*/ 	.word	0x00022830
        /*074c*/ 	.short	0x010a
        /*074e*/ 	.byte	0x06
	.zero		1


	//   ....[39]....
        /*0750*/ 	.word	0x0000b480
        /*0754*/ 	.word	0x000000ff
        /*0758*/ 	.word	0x00022830
        /*075c*/ 	.short	0x010a
        /*075e*/ 	.byte	0x06
	.zero		1


	//   ....[40]....
        /*0760*/ 	.word	0x0000b740
        /*0764*/ 	.word	0x000000ff
        /*0768*/ 	.word	0x00022850
        /*076c*/ 	.short	0x010a
        /*076e*/ 	.byte	0x06
	.zero		1


	//   ....[41]....
        /*0770*/ 	.word	0x0000b780
        /*0774*/ 	.word	0x000000ff
        /*0778*/ 	.word	0x00022850
        /*077c*/ 	.short	0x010a
        /*077e*/ 	.byte	0x06
	.zero		1


	//   ....[42]....
        /*0780*/ 	.word	0x0000c200
        /*0784*/ 	.word	0x00000034
        /*0788*/ 	.word	0x00000000
        /*078c*/ 	.short	0x0101
        /*078e*/ 	.byte	0x3f
	.zero		1


	//   ....[43]....
        /*0790*/ 	.word	0x0000e420
        /*0794*/ 	.word	0x000000ff
        /*0798*/ 	.word	0x00000000
        /*079c*/ 	.short	0x0101
        /*079e*/ 	.byte	0x06
	.zero		1


	//   ....[44]....
        /*07a0*/ 	.word	0x0000ea00
        /*07a4*/ 	.word	0x000000ff
        /*07a8*/ 	.word	0x00022850
        /*07ac*/ 	.short	0x010a
        /*07ae*/ 	.byte	0x05
	.zero		1


	//   ....[45]....
        /*07b0*/ 	.word	0x0000ea40
        /*07b4*/ 	.word	0x000000ff
        /*07b8*/ 	.word	0x00022850
        /*07bc*/ 	.short	0x010a
        /*07be*/ 	.byte	0x05
	.zero		1


	//   ....[46]....
        /*07c0*/ 	.word	0x0000f010
        /*07c4*/ 	.word	0x000000ff
        /*07c8*/ 	.word	0x00000000
        /*07cc*/ 	.short	0x0101
        /*07ce*/ 	.byte	0x04
	.zero		1


	//   ....[47]....
        /*07d0*/ 	.word	0x000103d0
        /*07d4*/ 	.word	0x000000ff
        /*07d8*/ 	.word	0x00000000
        /*07dc*/ 	.short	0x0101
        /*07de*/ 	.byte	0x05
	.zero		1


	//   ....[48]....
        /*07e0*/ 	.word	0x000122b0
        /*07e4*/ 	.word	0x00000002
        /*07e8*/ 	.word	0x00022880
        /*07ec*/ 	.short	0x010a
        /*07ee*/ 	.byte	0x3f
	.zero		1


	//   ....[49]....
        /*07f0*/ 	.word	0x00012460
        /*07f4*/ 	.word	0x00000002
        /*07f8*/ 	.word	0x00022840
        /*07fc*/ 	.short	0x010a
        /*07fe*/ 	.byte	0x3f
	.zero		1


	//   ....[50]....
        /*0800*/ 	.word	0x00012930
        /*0804*/ 	.word	0x000000ff
        /*0808*/ 	.word	0x00022820
        /*080c*/ 	.short	0x010a
        /*080e*/ 	.byte	0x28
	.zero		1


	//   ....[51]....
        /*0810*/ 	.word	0x00012c30
        /*0814*/ 	.word	0x00000004
        /*0818*/ 	.word	0x00022880
        /*081c*/ 	.short	0x010a
        /*081e*/ 	.byte	0x3f
	.zero		1


	//   ....[52]....
        /*0820*/ 	.word	0x00012e70
        /*0824*/ 	.word	0x00000004
        /*0828*/ 	.word	0x00022840
        /*082c*/ 	.short	0x010a
        /*082e*/ 	.byte	0x3f
	.zero		1


	//   ....[53]....
        /*0830*/ 	.word	0x00013390
        /*0834*/ 	.word	0x00000005
        /*0838*/ 	.word	0x00022870
        /*083c*/ 	.short	0x010a
        /*083e*/ 	.byte	0x3f
	.zero		1


	//   ....[54]....
        /*0840*/ 	.word	0x00013410
        /*0844*/ 	.word	0x00000005
        /*0848*/ 	.word	0x00022860
        /*084c*/ 	.short	0x010a
        /*084e*/ 	.byte	0x3f
	.zero		1


	//   ....[55]....
        /*0850*/ 	.word	0x000138d0
        /*0854*/ 	.word	0x00000004
        /*0858*/ 	.word	0x00022850
        /*085c*/ 	.short	0x0101
        /*085e*/ 	.byte	0x3f
	.zero		1


	//   ....[56]....
        /*0860*/ 	.word	0x00013910
        /*0864*/ 	.word	0x00000003
        /*0868*/ 	.word	0x00000000
        /*086c*/ 	.short	0x0101
        /*086e*/ 	.byte	0x3f
	.zero		1


	//   ....[57]....
        /*0870*/ 	.word	0x00013ae0
        /*0874*/ 	.word	0x00000014
        /*0878*/ 	.word	0x00022870
        /*087c*/ 	.short	0x010a
        /*087e*/ 	.byte	0x3f
	.zero		1


	//   ....[58]....
        /*0880*/ 	.word	0x00013b70
        /*0884*/ 	.word	0x00000014
        /*0888*/ 	.word	0x00022860
        /*088c*/ 	.short	0x010a
        /*088e*/ 	.byte	0x3f
	.zero		1


	//   ....[59]....
        /*0890*/ 	.word	0x00014030
        /*0894*/ 	.word	0x00000014
        /*0898*/ 	.word	0x00022850
        /*089c*/ 	.short	0x0101
        /*089e*/ 	.byte	0x3f
	.zero		1


	//   ....[60]....
        /*08a0*/ 	.word	0x00014080
        /*08a4*/ 	.word	0x00000000
        /*08a8*/ 	.word	0x00000000
        /*08ac*/ 	.short	0x0101
        /*08ae*/ 	.byte	0x3f
	.zero		1


	//   ....[61]....
        /*08b0*/ 	.word	0x00014360
        /*08b4*/ 	.word	0x00000000
        /*08b8*/ 	.word	0x00022820
        /*08bc*/ 	.short	0x010a
        /*08be*/ 	.byte	0x3f
	.zero		1


	//   ....[62]....
        /*08c0*/ 	.word	0x00014520
        /*08c4*/ 	.word	0x00000006
        /*08c8*/ 	.word	0x00000000
        /*08cc*/ 	.short	0x010a
        /*08ce*/ 	.byte	0x3f
	.zero		1


	//   ....[63]....
        /*08d0*/ 	.word	0x00014590
        /*08d4*/ 	.word	0x00000007
        /*08d8*/ 	.word	0x00000000
        /*08dc*/ 	.short	0x010a
        /*08de*/ 	.byte	0x3f
	.zero		1


	//   ....[64]....
        /*08e0*/ 	.word	0x000145f0
        /*08e4*/ 	.word	0x00000004
        /*08e8*/ 	.word	0x00022860
        /*08ec*/ 	.short	0x010a
        /*08ee*/ 	.byte	0x3f
	.zero		1


	//   ....[65]....
        /*08f0*/ 	.word	0x00014640
        /*08f4*/ 	.word	0x00000003
        /*08f8*/ 	.word	0x00022860
        /*08fc*/ 	.short	0x010a
        /*08fe*/ 	.byte	0x3f
	.zero		1


	//   ....[66]....
        /*0900*/ 	.word	0x00014680
        /*0904*/ 	.word	0x00000004
        /*0908*/ 	.word	0x00022880
        /*090c*/ 	.short	0x010a
        /*090e*/ 	.byte	0x3f
	.zero		1


	//   ....[67]....
        /*0910*/ 	.word	0x000146a0
        /*0914*/ 	.word	0x00000003
        /*0918*/ 	.word	0x00022880
        /*091c*/ 	.short	0x010a
        /*091e*/ 	.byte	0x3f
	.zero		1


	//   ....[68]....
        /*0920*/ 	.word	0x00014710
        /*0924*/ 	.word	0x00000003
        /*0928*/ 	.word	0x00022800
        /*092c*/ 	.short	0x010a
        /*092e*/ 	.byte	0x3f
	.zero		1


	//   ....[69]....
        /*0930*/ 	.word	0x00014760
        /*0934*/ 	.word	0x00000014
        /*0938*/ 	.word	0x00022830
        /*093c*/ 	.short	0x010a
        /*093e*/ 	.byte	0x3f
	.zero		1


	//   ....[70]....
        /*0940*/ 	.word	0x000147c0
        /*0944*/ 	.word	0x0000000d
        /*0948*/ 	.word	0x00022830
        /*094c*/ 	.short	0x010a
        /*094e*/ 	.byte	0x3f
	.zero		1


	//   ....[71]....
        /*0950*/ 	.word	0x00014820
        /*0954*/ 	.word	0x0000000d
        /*0958*/ 	.word	0x00022850
        /*095c*/ 	.short	0x010a
        /*095e*/ 	.byte	0x3f
	.zero		1


	//   ....[72]....
        /*0960*/ 	.word	0x00014880
        /*0964*/ 	.word	0x00000009
        /*0968*/ 	.word	0x00022830
        /*096c*/ 	.short	0x010a
        /*096e*/ 	.byte	0x3f
	.zero		1


	//   ....[73]....
        /*0970*/ 	.word	0x000148e0
        /*0974*/ 	.word	0x00000009
        /*0978*/ 	.word	0x00022850
        /*097c*/ 	.short	0x010a
        /*097e*/ 	.byte	0x3f
	.zero		1


	//   ....[74]....
        /*0980*/ 	.word	0x00014940
        /*0984*/ 	.word	0x00000009
        /*0988*/ 	.word	0x00022830
        /*098c*/ 	.short	0x010a
        /*098e*/ 	.byte	0x3f
	.zero		1


	//   ....[75]....
        /*0990*/ 	.word	0x000149a0
        /*0994*/ 	.word	0x00000009
        /*0998*/ 	.word	0x00022850
        /*099c*/ 	.short	0x010a
        /*099e*/ 	.byte	0x3f
	.zero		1


	//   ....[76]....
        /*09a0*/ 	.word	0x00014a00
        /*09a4*/ 	.word	0x00000003
        /*09a8*/ 	.word	0x00022850
        /*09ac*/ 	.short	0x010a
        /*09ae*/ 	.byte	0x3f
	.zero		1


	//   ....[77]....
        /*09b0*/ 	.word	0x00014b50
        /*09b4*/ 	.word	0x00000002
        /*09b8*/ 	.word	0x00022880
        /*09bc*/ 	.short	0x010a
        /*09be*/ 	.byte	0x3f
	.zero		1


	//   ....[78]....
        /*09c0*/ 	.word	0x00014ba0
        /*09c4*/ 	.word	0x00000002
        /*09c8*/ 	.word	0x00022840
        /*09cc*/ 	.short	0x010a
        /*09ce*/ 	.byte	0x3f
	.zero		1


	//   ....[79]....
        /*09d0*/ 	.word	0x00014c00
        /*09d4*/ 	.word	0x00000003
        /*09d8*/ 	.word	0x00022820
        /*09dc*/ 	.short	0x010a
        /*09de*/ 	.byte	0x3f
	.zero		1


	//   ....[80]....
        /*09e0*/ 	.word	0x00014c50
        /*09e4*/ 	.word	0x00000004
        /*09e8*/ 	.word	0x00022880
        /*09ec*/ 	.short	0x010a
        /*09ee*/ 	.byte	0x3f
	.zero		1


	//   ....[81]....
        /*09f0*/ 	.word	0x00014ca0
        /*09f4*/ 	.word	0x00000004
        /*09f8*/ 	.word	0x00022840
        /*09fc*/ 	.short	0x010a
        /*09fe*/ 	.byte	0x3f
	.zero		1


	//   ....[82]....
        /*0a00*/ 	.word	0x00014d00
        /*0a04*/ 	.word	0x00000005
        /*0a08*/ 	.word	0x00022870
        /*0a0c*/ 	.short	0x010a
        /*0a0e*/ 	.byte	0x3f
	.zero		1


	//   ....[83]....
        /*0a10*/ 	.word	0x00014d60
        /*0a14*/ 	.word	0x00000003
        /*0a18*/ 	.word	0x00022860
        /*0a1c*/ 	.short	0x010a
        /*0a1e*/ 	.byte	0x3f
	.zero		1


	//   ....[84]....
        /*0a20*/ 	.word	0x00014db0
        /*0a24*/ 	.word	0x00000014
        /*0a28*/ 	.word	0x00022870
        /*0a2c*/ 	.short	0x010a
        /*0a2e*/ 	.byte	0x3f
	.zero		1


	//   ....[85]....
        /*0a30*/ 	.word	0x00014e00
        /*0a34*/ 	.word	0x00000014
        /*0a38*/ 	.word	0x00022860
        /*0a3c*/ 	.short	0x010a
        /*0a3e*/ 	.byte	0x3f
	.zero		1


	//   ....[86]....
        /*0a40*/ 	.word	0x00014e50
        /*0a44*/ 	.word	0x00000000
        /*0a48*/ 	.word	0x00022820
        /*0a4c*/ 	.short	0x010a
        /*0a4e*/ 	.byte	0x3f
	.zero		1


	//   ....[87]....
        /*0a50*/ 	.word	0x00014ff0
        /*0a54*/ 	.word	0x00000006
        /*0a58*/ 	.word	0x00000000
        /*0a5c*/ 	.short	0x010a
        /*0a5e*/ 	.byte	0x3f
	.zero		1


	//   ....[88]....
        /*0a60*/ 	.word	0x00015040
        /*0a64*/ 	.word	0x00000007
        /*0a68*/ 	.word	0x00000000
        /*0a6c*/ 	.short	0x010a
        /*0a6e*/ 	.byte	0x3f
	.zero		1


	//   ....[89]....
        /*0a70*/ 	.word	0x00015090
        /*0a74*/ 	.word	0x00000004
        /*0a78*/ 	.word	0x00022860
        /*0a7c*/ 	.short	0x010a
        /*0a7e*/ 	.byte	0x3f
	.zero		1


	//   ....[90]....
        /*0a80*/ 	.word	0x000150e0
        /*0a84*/ 	.word	0x00000003
        /*0a88*/ 	.word	0x00022860
        /*0a8c*/ 	.short	0x010a
        /*0a8e*/ 	.byte	0x3f
	.zero		1


	//   ....[91]....
        /*0a90*/ 	.word	0x00015130
        /*0a94*/ 	.word	0x00000004
        /*0a98*/ 	.word	0x00022880
        /*0a9c*/ 	.short	0x010a
        /*0a9e*/ 	.byte	0x3f
	.zero		1


	//----- nvinfo : EIATTR_NUM_MBARRIERS
	.align		4
.L_219:
        /*0aa0*/ 	.byte	0x03, 0x38
        /*0aa2*/ 	.short	0x0016


	//----- nvinfo : EIATTR_EXIT_INSTR_OFFSETS
	.align		4
        /*0aa4*/ 	.byte	0x04, 0x1c
        /*0aa6*/ 	.short	(.L_221 - .L_220)


	//   ....[0]....
.L_220:
        /*0aa8*/ 	.word	0x00000a60


	//   ....[1]....
        /*0aac*/ 	.word	0x00010ca0


	//   ....[2]....
        /*0ab0*/ 	.word	0x000146f0


	//----- nvinfo : EIATTR_MAX_THREADS
	.align		4
.L_221:
        /*0ab4*/ 	.byte	0x04, 0x05
        /*0ab6*/ 	.short	(.L_223 - .L_222)
.L_222:
        /*0ab8*/ 	.word	0x00000180
        /*0abc*/ 	.word	0x00000001
        /*0ac0*/ 	.word	0x00000001


	//----- nvinfo : EIATTR_CRS_STACK_SIZE
	.align		4
.L_223:
        /*0ac4*/ 	.byte	0x04, 0x1e
        /*0ac6*/ 	.short	(.L_225 - .L_224)
.L_224:
        /*0ac8*/ 	.word	0x00000000


	//----- nvinfo : EIATTR_CBANK_PARAM_SIZE
	.align		4
.L_225:
        /*0acc*/ 	.byte	0x03, 0x19
        /*0ace*/ 	.short	0x0bf0


	//----- nvinfo : EIATTR_PARAM_CBANK
	.align		4
        /*0ad0*/ 	.byte	0x04, 0x0a
        /*0ad2*/ 	.short	(.L_227 - .L_226)
	.align		4
.L_226:
        /*0ad4*/ 	.word	index@(.nv.constant0._ZN7cutlass13device_kernelIN5flash11enable_sm90INS1_16FlashAttnFwdSm90INS1_25CollectiveMainloopFwdSm90ILi2EN4cute5tupleIJNS5_1CILi1EEES8_S8_EEENS6_IJNS7_ILi128EEESA_NS7_ILi192EEEEEELi128ENS_12float_e4m3_tEfNS_4arch4Sm90ELb0ELb1ELb1ELb0ELb0ELb0ELb0ELb1ELb1ELb0ELb0ELb0EEENS1_21CollectiveEpilogueFwdINS6_IJSA_SA_SA_EEES9_NS_10bfloat16_tESF_Li256ELb0ELb0ELb0ELb1EEENS1_30DynamicPersistentTileSchedulerILi256ELi128ELb0ELb0ELb1EEEEEEEEEvNT_6ParamsE)
        /*0ad8*/ 	.short	0x0210
        /*0ada*/ 	.short	0x0bf0


	//----- nvinfo : EIATTR_SW_WAR
	.align		4
.L_227:
        /*0adc*/ 	.byte	0x04, 0x36
        /*0ade*/ 	.short	(.L_229 - .L_228)
.L_228:
        /*0ae0*/ 	.word	0x00000008
.L_229:


//--------------------- .nv.info._ZN7cutlass13device_kernelIN5flash11enable_sm90INS1_16FlashAttnFwdSm90INS1_25CollectiveMainloopFwdSm90ILi2EN4cute5tupleIJNS5_1CILi1EEES8_S8_EEENS6_IJNS7_ILi128EEESA_NS7_ILi192EEEEEELi128ENS_12float_e4m3_tEfNS_4arch4Sm90ELb0ELb1ELb1ELb1ELb0ELb0ELb0ELb1ELb1ELb0ELb0ELb0EEENS1_21CollectiveEpilogueFwdINS6_IJSA_SA_SA_EEES9_NS_10bfloat16_tESF_Li256ELb1ELb0ELb0ELb1EEENS1_36VarlenDynamicPersistentTileSchedulerILi128ELi128ELi256ELi128ELb0ELb0ELb1ELb1ELb0ELb1EEEEEEEEEvNT_6ParamsE --------------------------
	.section	.nv.info._ZN7cutlass13device_kernelIN5flash11enable_sm90INS1_16FlashAttnFwdSm90INS1_25CollectiveMainloopFwdSm90ILi2EN4cute5tupleIJNS5_1CILi1EEES8_S8_EEENS6_IJNS7_ILi128EEESA_NS7_ILi192EEEEEELi128ENS_12float_e4m3_tEfNS_4arch4Sm90ELb0ELb1ELb1ELb1ELb0ELb0ELb0ELb1ELb1ELb0ELb0ELb0EEENS1_21CollectiveEpilogueFwdINS6_IJSA_SA_SA_EEES9_NS_10bfloat16_tESF_Li256ELb1ELb0ELb0ELb1EEENS1_36VarlenDynamicPersistentTileSchedulerILi128ELi128ELi256ELi128ELb0ELb0ELb1ELb1ELb0ELb1EEEEEEEEEvNT_6ParamsE,"",@"SHT_CUDA_INFO"
	.sectionflags	@""
	.align	4


	//----- nvinfo : EIATTR_CUDA_API_VERSION
	.align		4
        /*0000*/ 	.byte	0x04, 0x37
        /*0002*/ 	.short	(.L_231 - .L_230)
.L_230:
        /*0004*/ 	.word	0x00000082


	//----- nvinfo : EIATTR_KPARAM_INFO
	.align		4
.L_231:
        /*0008*/ 	.byte	0x04, 0x17
        /*000a*/ 	.short	(.L_233 - .L_232)
.L_232:
        /*000c*/ 	.word	0x00000000
        /*0010*/ 	.short	0x0000
        /*0012*/ 	.short	0x0070
        /*0014*/ 	.byte	0x00, 0xf0, 0x01, 0x28


	//----- nvinfo : EIATTR_SPARSE_MMA_MASK
	.align		4
.L_233:
        /*0018*/ 	.byte	0x03, 0x50
        /*001a*/ 	.short	0x0000


	//----- nvinfo : EIATTR_MAXREG_COUNT
	.align		4
        /*001c*/ 	.byte	0x03, 0x1b
        /*001e*/ 	.short	0x00a8


	//----- nvinfo : EIATTR_NUM_BARRIERS
	.align		4
        /*0020*/ 	.byte	0x02, 0x4c
        /*0022*/ 	.byte	0x10
	.zero		1


	//----- nvinfo : EIATTR_EXTERNS
	.align		4
        /*0024*/ 	.byte	0x04, 0x0f
        /*0026*/ 	.short	(.L_235 - .L_234)


	//   ....[0]....
	.align		4
.L_234:
        /*0028*/ 	.word	index@(__assertfail)


	//----- nvinfo : EIATTR_ANNOTATIONS
	.align		4
.L_235:
        /*002c*/ 	.byte	0x04, 0x55
        /*002e*/ 	.short	(.L_237 - .L_236)


	//   ....[0]....
.L_236:
        /* <DEDUP_REMOVED lines=46> */


	//----- nvinfo : EIATTR_MERCURY_ISA_VERSION
	.align		4
.L_237:
        /*0300*/ 	.byte	0x03, 0x5f
        /*0302*/ 	.short	0x0101


	//----- nvinfo : EIATTR_UNUSED_LOAD_BYTE_OFFSET
	.align		4
        /*0304*/ 	.byte	0x04, 0x44
        /*0306*/ 	.short	(.L_239 - .L_238)


	//   ....[0]....
.L_238:
        /*0308*/ 	.word	0x00000a70
        /*030c*/ 	.word	0x0000fff0


	//   ....[1]....
        /*0310*/ 	.word	0x0000f460
        /*0314*/ 	.word	0x0000fff0


	//----- nvinfo : EIATTR_INT_WARP_WIDE_INSTR_OFFSETS
	.align		4
.L_239:
        /*0318*/ 	.byte	0x04, 0x31
        /*031a*/ 	.short	(.L_241 - .L_240)


	//   ....[0]....
.L_240:
        /*031c*/ 	.word	0x00000160


	//   ....[1]....
        /*0320*/ 	.word	0x000001a0


	//   ....[2]....
        /*0324*/ 	.word	0x00000210


	//   ....[3]....
        /*0328*/ 	.word	0x00012fe0


	//   ....[4]....
        /*032c*/ 	.word	0x00013070


	//   ....[5]....
        /*0330*/ 	.word	0x00013800


	//   ....[6]....
        /*0334*/ 	.word	0x000152a0


	//   ....[7]....
        /*0338*/ 	.word	0x00015330


	//----- nvinfo : EIATTR_COOP_GROUP_MASK_REGIDS
	.align		4
.L_241:
        /*033c*/ 	.byte	0x04, 0x29
        /*033e*/ 	.short	(.L_243 - .L_242)


	//   ....[0]....
.L_242:
        /*0340*/ 	.word	0xffffffff


	//   ....[1]....
        /*0344*/ 	.word	0xffffffff


	//   ....[2]....
        /*0348*/ 	.word	0xffffffff


	//   ....[3]....
        /*034c*/ 	.word	0xffffffff


	//   ....[4]....
        /*0350*/ 	.word	0xffffffff


	//   ....[5]....
        /*0354*/ 	.word	0xffffffff


	//   ....[6]....
        /*0358*/ 	.word	0xffffffff


	//   ....[7]....
        /*035c*/ 	.word	0xffffffff


	//   ....[8]....
        /*0360*/ 	.word	0xffffffff


	//   ....[9]....
        /*0364*/ 	.word	0xffffffff


	//   ....[10]....
        /*0368*/ 	.word	0xffffffff


	//   ....[11]....
        /*036c*/ 	.word	0xffffffff


	//   ....[12]....
        /*0370*/ 	.word	0xffffffff


	//   ....[13]....
        /*0374*/ 	.word	0xffffffff


	//   ....[14]....
        /*0378*/ 	.word	0xffffffff


	//   ....[15]....
        /*037c*/ 	.word	0xffffffff


	//   ....[16]....
        /*0380*/ 	.word	0xffffffff


	//   ....[17]....
        /*0384*/ 	.word	0xffffffff


	//   ....[18]....
        /*0388*/ 	.word	0xffffffff


	//   ....[19]....
        /*038c*/ 	.word	0xffffffff


	//   ....[20]....
        /*0390*/ 	.word	0xffffffff


	//   ....[21]....
        /*0394*/ 	.word	0xffffffff


	//   ....[22]....
        /*0398*/ 	.word	0xffffffff


	//   ....[23]....
        /*039c*/ 	.word	0xffffffff


	//   ....[24]....
        /*03a0*/ 	.word	0xffffffff


	//   ....[25]....
        /*03a4*/ 	.word	0xffffffff


	//   ....[26]....
        /*03a8*/ 	.word	0xffffffff


	//   ....[27]....
        /*03ac*/ 	.word	0xffffffff


	//   ....[28]....
        /*03b0*/ 	.word	0xffffffff


	//   ....[29]....
        /*03b4*/ 	.word	0xffffffff


	//   ....[30]....
        /*03b8*/ 	.word	0xffffffff


	//   ....[31]....
        /*03bc*/ 	.word	0xffffffff


	//   ....[32]....
        /*03c0*/ 	.word	0xffffffff


	//   ....[33]....
        /*03c4*/ 	.word	0xffffffff


	//   ....[34]....
        /*03c8*/ 	.word	0xffffffff


	//   ....[35]....
        /*03cc*/ 	.word	0xffffffff


	//   ....[36]....
        /*03d0*/ 	.word	0xffffffff


	//   ....[37]....
        /*03d4*/ 	.word	0xffffffff


	//   ....[38]....
        /*03d8*/ 	.word	0xffffffff


	//   ....[39]....
        /*03dc*/ 	.word	0xffffffff


	//   ....[40]....
        /*03e0*/ 	.word	0xffffffff


	//   ....[41]....
        /*03e4*/ 	.word	0xffffffff


	//   ....[42]....
        /*03e8*/ 	.word	0xffffffff


	//   ....[43]....
        /*03ec*/ 	.word	0xffffffff


	//   ....[44]....
        /*03f0*/ 	.word	0xffffffff


	//   ....[45]....
        /*03f4*/ 	.word	0xffffffff


	//   ....[46]....
        /*03f8*/ 	.word	0xffffffff


	//   ....[47]....
        /*03fc*/ 	.word	0xffffffff


	//   ....[48]....
        /*0400*/ 	.word	0xffffffff


	//   ....[49]....
        /*0404*/ 	.word	0xffffffff


	//   ....[50]....
        /*0408*/ 	.word	0xffffffff


	//   ....[51]....
        /*040c*/ 	.word	0xffffffff


	//   ....[52]....
        /*0410*/ 	.word	0xffffffff


	//   ....[53]....
        /*0414*/ 	.word	0xffffffff


	//   ....[54]....
        /*0418*/ 	.word	0xffffffff


	//   ....[55]....
        /*041c*/ 	.word	0xffffffff


	//   ....[56]....
        /*0420*/ 	.word	0xffffffff


	//   ....[57]....
        /*0424*/ 	.word	0xffffffff


	//   ....[58]....
        /*0428*/ 	.word	0xffffffff


	//   ....[59]....
        /*042c*/ 	.word	0xffffffff


	//   ....[60]....
        /*0430*/ 	.word	0xffffffff


	//   ....[61]....
        /*0434*/ 	.word	0xffffffff


	//   ....[62]....
        /*0438*/ 	.word	0xffffffff


	//   ....[63]....
        /*043c*/ 	.word	0xffffffff


	//   ....[64]....
        /*0440*/ 	.word	0xffffffff


	//   ....[65]....
        /*0444*/ 	.word	0xffffffff


	//   ....[66]....
        /*0448*/ 	.word	0xffffffff


	//   ....[67]....
        /*044c*/ 	.word	0xffffffff


	//   ....[68]....
        /*0450*/ 	.word	0xffffffff


	//   ....[69]....
        /*0454*/ 	.word	0xffffffff


	//   ....[70]....
        /*0458*/ 	.word	0xffffffff


	//   ....[71]....
        /*045c*/ 	.word	0xffffffff


	//   ....[72]....
        /*0460*/ 	.word	0xffffffff


	//   ....[73]....
        /*0464*/ 	.word	0xffffffff


	//   ....[74]....
        /*0468*/ 	.word	0xffffffff


	//   ....[75]....
        /*046c*/ 	.word	0xffffffff


	//   ....[76]....
        /*0470*/ 	.word	0xffffffff


	//   ....[77]....
        /*0474*/ 	.word	0xffffffff


	//   ....[78]....
        /*0478*/ 	.word	0xffffffff


	//   ....[79]....
        /*047c*/ 	.word	0xffffffff


	//   ....[80]....
        /*0480*/ 	.word	0xffffffff


	//   ....[81]....
        /*0484*/ 	.word	0xffffffff


	//   ....[82]....
        /*0488*/ 	.word	0xffffffff


	//   ....[83]....
        /*048c*/ 	.word	0xffffffff


	//   ....[84]....
        /*0490*/ 	.word	0xffffffff


	//   ....[85]....
        /*0494*/ 	.word	0xffffffff


	//   ....[86]....
        /*0498*/ 	.word	0xffffffff


	//   ....[87]....
        /*049c*/ 	.word	0xffffffff


	//   ....[88]....
        /*04a0*/ 	.word	0xffffffff


	//   ....[89]....
        /*04a4*/ 	.word	0xffffffff


	//   ....[90]....
        /*04a8*/ 	.word	0xffffffff


	//   ....[91]....
        /*04ac*/ 	.word	0xffffffff


	//   ....[92]....
        /*04b0*/ 	.word	0xffffffff


	//   ....[93]....
        /*04b4*/ 	.word	0xffffffff


	//   ....[94]....
        /*04b8*/ 	.word	0xffffffff


	//   ....[95]....
        /*04bc*/ 	.word	0x0500000f


	//   ....[96]....
        /*04c0*/ 	.word	0x0500000f


	//----- nvinfo : EIATTR_COOP_GROUP_INSTR_OFFSETS
	.align		4
.L_243:
        /*04c4*/ 	.byte	0x04, 0x28
        /*04c6*/ 	.short	(.L_245 - .L_244)


	//   ....[0]....
.L_244:
        /*04c8*/ 	.word	0x00000070


	//   ....[1]....
        /*04cc*/ 	.word	0x00000170


	//   ....[2]....
        /*04d0*/ 	.word	0x000001c0


	//   ....[3]....
        /*04d4*/ 	.word	0x000003f0


	//   ....[4]....
        /*04d8*/ 	.word	0x00000550


	//   ....[5]....
        /*04dc*/ 	.word	0x00000670


	//   ....[6]....
        /*04e0*/ 	.word	0x000007d0


	//   ....[7]....
        /*04e4*/ 	.word	0x000016e0


	//   ....[8]....
        /*04e8*/ 	.word	0x00003ad0


	//   ....[9]....
        /*04ec*/ 	.word	0x00003bb0


	//   ....[10]....
        /*04f0*/ 	.word	0x00004490


	//   ....[11]....
        /*04f4*/ 	.word	0x00004510


	//   ....[12]....
        /*04f8*/ 	.word	0x00006ff0


	//   ....[13]....
        /*04fc*/ 	.word	0x00007030


	//   ....[14]....
        /*0500*/ 	.word	0x000079a0


	//   ....[15]....
        /*0504*/ 	.word	0x00007a50


	//   ....[16]....
        /*0508*/ 	.word	0x00009e00


	//   ....[17]....
        /*050c*/ 	.word	0x00009e60


	//   ....[18]....
        /*0510*/ 	.word	0x00009e80


	//   ....[19]....
        /*0514*/ 	.word	0x00009ea0


	//   ....[20]....
        /*0518*/ 	.word	0x0000cf60


	//   ....[21]....
        /*051c*/ 	.word	0x0000cf80


	//   ....[22]....
        /*0520*/ 	.word	0x0000d980


	//   ....[23]....
        /*0524*/ 	.word	0x0000da00


	//   ....[24]....
        /*0528*/ 	.word	0x0000ece0


	//   ....[25]....
        /*052c*/ 	.word	0x0000ecf0


	//   ....[26]....
        /*0530*/ 	.word	0x0000ed70


	//   ....[27]....
        /*0534*/ 	.word	0x0000ed80


	//   ....[28]....
        /*0538*/ 	.word	0x0000fc80


	//   ....[29]....
        /*053c*/ 	.word	0x0000fc90


	//   ....[30]....
        /*0540*/ 	.word	0x0000fca0


	//   ....[31]....
        /*0544*/ 	.word	0x0000fcb0


	//   ....[32]....
        /*0548*/ 	.word	0x0000fcc0


	//   ....[33]....
        /*054c*/ 	.word	0x0000fcd0


	//   ....[34]....
        /*0550*/ 	.word	0x0000fce0


	//   ....[35]....
        /*0554*/ 	.word	0x0000fd00


	//   ....[36]....
        /*0558*/ 	.word	0x0000fd20


	//   ....[37]....
        /*055c*/ 	.word	0x0000fd30


	//   ....[38]....
        /*0560*/ 	.word	0x0000fd50


	//   ....[39]....
        /*0564*/ 	.word	0x0000fd80


	//   ....[40]....
        /*0568*/ 	.word	0x0000fda0


	//   ....[41]....
        /*056c*/ 	.word	0x0000fdb0


	//   ....[42]....
        /*0570*/ 	.word	0x0000fdc0


	//   ....[43]....
        /*0574*/ 	.word	0x0000fdf0


	//   ....[44]....
        /*0578*/ 	.word	0x0000fe20


	//   ....[45]....
        /*057c*/ 	.word	0x0000fe30


	//   ....[46]....
        /*0580*/ 	.word	0x0000fe40


	//   ....[47]....
        /*0584*/ 	.word	0x0000fe50


	//   ....[48]....
        /*0588*/ 	.word	0x0000fe60


	//   ....[49]....
        /*058c*/ 	.word	0x0000fe90


	//   ....[50]....
        /*0590*/ 	.word	0x0000fea0


	//   ....[51]....
        /*0594*/ 	.word	0x0000feb0


	//   ....[52]....
        /*0598*/ 	.word	0x0000fec0


	//   ....[53]....
        /*059c*/ 	.word	0x0000fed0


	//   ....[54]....
        /*05a0*/ 	.word	0x0000fee0


	//   ....[55]....
        /*05a4*/ 	.word	0x0000fef0


	//   ....[56]....
        /*05a8*/ 	.word	0x0000ff50


	//   ....[57]....
        /*05ac*/ 	.word	0x0000ff80


	//   ....[58]....
        /*05b0*/ 	.word	0x0000ffb0


	//   ....[59]....
        /*05b4*/ 	.word	0x0000ffe0


	//   ....[60]....
        /*05b8*/ 	.word	0x000118e0


	//   ....[61]....
        /*05bc*/ 	.word	0x00011ad0


	//   ....[62]....
        /*05c0*/ 	.word	0x00011b00


	//   ....[63]....
        /*05c4*/ 	.word	0x00011b30


	//   ....[64]....
        /*05c8*/ 	.word	0x00011b70


	//   ....[65]....
        /*05cc*/ 	.word	0x00011ba0


	//   ....[66]....
        /*05d0*/ 	.word	0x00011be0


	//   ....[67]....
        /*05d4*/ 	.word	0x00011d70


	//   ....[68]....
        /*05d8*/ 	.word	0x00011da0


	//   ....[69]....
        /*05dc*/ 	.word	0x00011dd0


	//   ....[70]....
        /*05e0*/ 	.word	0x00011e00


	//   ....[71]....
        /*05e4*/ 	.word	0x00011e30


	//   ....[72]....
        /*05e8*/ 	.word	0x00011e70


	//   ....[73]....
        /*05ec*/ 	.word	0x00011f10


	//   ....[74]....
        /*05f0*/ 	.word	0x00011fa0


	//   ....[75]....
        /*05f4*/ 	.word	0x00012050


	//   ....[76]....
        /*05f8*/ 	.word	0x00013970


	//   ....[77]....
        /*05fc*/ 	.word	0x00015c50


	//   ....[78]....
        /*0600*/ 	.word	0x00015c80


	//   ....[79]....
        /*0604*/ 	.word	0x00015cb0


	//   ....[80]....
        /*0608*/ 	.word	0x00015cf0


	//   ....[81]....
        /*060c*/ 	.word	0x00015d20


	//   ....[82]....
        /*0610*/ 	.word	0x00015d30


	//   ....[83]....
        /*0614*/ 	.word	0x00015d60


	//   ....[84]....
        /*0618*/ 	.word	0x00015d70


	//   ....[85]....
        /*061c*/ 	.word	0x00015eb0


	//   ....[86]....
        /*0620*/ 	.word	0x00015ee0


	//   ....[87]....
        /*0624*/ 	.word	0x00015f10


	//   ....[88]....
        /*0628*/ 	.word	0x00015f40


	//   ....[89]....
        /*062c*/ 	.word	0x00015f70


	//   ....[90]....
        /*0630*/ 	.word	0x00015fb0


	//   ....[91]....
        /*0634*/ 	.word	0x00016040


	//   ....[92]....
        /*0638*/ 	.word	0x000160d0


	//   ....[93]....
        /*063c*/ 	.word	0x00016140


	//   ....[94]....
        /*0640*/ 	.word	0x000167d0


	//   ....[95]....
        /*0644*/ 	.word	0x00016e90


	//   ....[96]....
        /*0648*/ 	.word	0x00017320


	//----- nvinfo : EIATTR_REG_RECONFIG
	.align		4
.L_245:
        /*064c*/ 	.byte	0x01, 0x54
	.zero		2


	//----- nvinfo : EIATTR_SYSCALL_OFFSETS
	.align		4
        /*0650*/ 	.byte	0x04, 0x46
        /*0652*/ 	.short	(.L_247 - .L_246)


	//   ....[0]....
.L_246:
        /*0654*/ 	.word	0x000018c0


	//   ....[1]....
        /*0658*/ 	.word	0x00013210


	//   ....[2]....
        /*065c*/ 	.word	0x00013390


	//   ....[3]....
        /*0660*/ 	.word	0x000134d0


	//   ....[4]....
        /*0664*/ 	.word	0x000135f0


	//----- nvinfo : EIATTR_MBARRIER_INSTR_OFFSETS
	.align		4
.L_247:
        /*0668*/ 	.byte	0x04, 0x39
        /*066a*/ 	.short	(.L_249 - .L_248)


	//   ....[0]....
.L_248:
        /*066c*/ 	.word	0x000002a0
        /*0670*/ 	.word	0x000000ff
        /*0674*/ 	.word	0x00022800
        /*0678*/ 	.short	0x0100
        /*067a*/ 	.byte	0x08
	.zero		1


	//   ....[1]....
        /*067c*/ 	.word	0x000002b0
        /*0680*/ 	.word	0x000000ff
        /*0684*/ 	.word	0x00022820
        /*0688*/ 	.short	0x0100
        /*068a*/ 	.byte	0x08
	.zero		1


	//   ....[2]....
        /*068c*/ 	.word	0x000003a0
        /*0690*/ 	.word	0x000000ff
        /*0694*/ 	.word	0x00022830
        /*0698*/ 	.short	0x0100
        /*069a*/ 	.byte	0x08
	.zero		1


	//   ....[3]....
        /*069c*/ 	.word	0x000003b0
        /*06a0*/ 	.word	0x000000ff
        /*06a4*/ 	.word	0x00022840
        /*06a8*/ 	.short	0x0100
        /*06aa*/ 	.byte	0x08
	.zero		1


	//   ....[4]....
        /*06ac*/ 	.word	0x000003c0
        /*06b0*/ 	.word	0x000000ff
        /*06b4*/ 	.word	0x00022838
        /*06b8*/ 	.short	0x0100
        /*06ba*/ 	.byte	0x08
	.zero		1


	//   ....[5]....
        /*06bc*/ 	.word	0x000003d0
        /*06c0*/ 	.word	0x000000ff
        /*06c4*/ 	.word	0x00022848
        /*06c8*/ 	.short	0x0100
        /*06ca*/ 	.byte	0x08
	.zero		1


	//   ....[6]....
        /*06cc*/ 	.word	0x00000500
        /*06d0*/ 	.word	0x000000ff
        /*06d4*/ 	.word	0x00022850
        /*06d8*/ 	.short	0x0100
        /*06da*/ 	.byte	0x08
	.zero		1


	//   ....[7]....
        /*06dc*/ 	.word	0x00000510
        /*06e0*/ 	.word	0x000000ff
        /*06e4*/ 	.word	0x00022860
        /*06e8*/ 	.short	0x0100
        /*06ea*/ 	.byte	0x08
	.zero		1


	//   ....[8]....
        /*06ec*/ 	.word	0x00000520
        /*06f0*/ 	.word	0x000000ff
        /*06f4*/ 	.word	0x00022858
        /*06f8*/ 	.short	0x0100
        /*06fa*/ 	.byte	0x08
	.zero		1


	//   ....[9]....
        /*06fc*/ 	.word	0x00000530
        /*0700*/ 	.word	0x000000ff
        /*0704*/ 	.word	0x00022868
        /*0708*/ 	.short	0x0100
        /*070a*/ 	.byte	0x08
	.zero		1


	//   ....[10]....
        /*070c*/ 	.word	0x00000620
        /*0710*/ 	.word	0x000000ff
        /*0714*/ 	.word	0x00022870
        /*0718*/ 	.short	0x0100
        /*071a*/ 	.byte	0x06
	.zero		1


	//   ....[11]....
        /*071c*/ 	.word	0x00000630
        /*0720*/ 	.word	0x000000ff
        /*0724*/ 	.word	0x00022880
        /*0728*/ 	.short	0x0100
        /*072a*/ 	.byte	0x06
	.zero		1


	//   ....[12]....
        /*072c*/ 	.word	0x00000640
        /*0730*/ 	.word	0x000000ff
        /*0734*/ 	.word	0x00022878
        /*0738*/ 	.short	0x0100
        /*073a*/ 	.byte	0x06
	.zero		1


	//   ....[13]....
        /*073c*/ 	.word	0x00000650
        /*0740*/ 	.word	0x000000ff
        /*0744*/ 	.word	0x00022888
        /*0748*/ 	.short	0x0100
        /*074a*/ 	.byte	0x06
	.zero		1


	//   ....[14]....
        /*074c*/ 	.word	0x00000780
        /*0750*/ 	.word	0x000000ff
        /*0754*/ 	.word	0x00022890
        /*0758*/ 	.short	0x0100
        /*075a*/ 	.byte	0x08
	.zero		1


	//   ....[15]....
        /*075c*/ 	.word	0x00000790
        /*0760*/ 	.word	0x000000ff
        /*0764*/ 	.word	0x000228a0
        /*0768*/ 	.short	0x0100
        /*076a*/ 	.byte	0x08
	.zero		1


	//   ....[16]....
        /*076c*/ 	.word	0x000007a0
        /*0770*/ 	.word	0x000000ff
        /*0774*/ 	.word	0x00022898
        /*0778*/ 	.short	0x0100
        /*077a*/ 	.byte	0x08
	.zero		1


	//   ....[17]....
        /*077c*/ 	.word	0x000007b0
        /*0780*/ 	.word	0x000000ff
        /*0784*/ 	.word	0x000228a8
        /*0788*/ 	.short	0x0100
        /*078a*/ 	.byte	0x08
	.zero		1


	//   ....[18]....
        /*078c*/ 	.word	0x000008e0
        /*0790*/ 	.word	0x000000ff
        /*0794*/ 	.word	0x000228b0
        /*0798*/ 	.short	0x0100
        /*079a*/ 	.byte	0x08
	.zero		1


	//   ....[19]....
        /*079c*/ 	.word	0x000008f0
        /*07a0*/ 	.word	0x000000ff
        /*07a4*/ 	.word	0x000228c0
        /*07a8*/ 	.short	0x0100
        /*07aa*/ 	.byte	0x08
	.zero		1


	//   ....[20]....
        /*07ac*/ 	.word	0x00000900
        /*07b0*/ 	.word	0x000000ff
        /*07b4*/ 	.word	0x000228b8
        /*07b8*/ 	.short	0x0100
        /*07ba*/ 	.byte	0x08
	.zero		1


	//   ....[21]....
        /*07bc*/ 	.word	0x00000910
        /*07c0*/ 	.word	0x000000ff
        /*07c4*/ 	.word	0x000228c8
        /*07c8*/ 	.short	0x0100
        /*07ca*/ 	.byte	0x08
	.zero		1


	//   ....[22]....
        /*07cc*/ 	.word	0x00001ba0
        /*07d0*/ 	.word	0x000000ff
        /*07d4*/ 	.word	0x00022800
        /*07d8*/ 	.short	0x010a
        /*07da*/ 	.byte	0x28
	.zero		1


	//   ....[23]....
        /*07dc*/ 	.word	0x00001c40
        /*07e0*/ 	.word	0x0000000f
        /*07e4*/ 	.word	0x00022830
        /*07e8*/ 	.short	0x010a
        /*07ea*/ 	.byte	0x3f
	.zero		1


	//   ....[24]....
        /*07ec*/ 	.word	0x00001ca0
        /*07f0*/ 	.word	0x0000000f
        /*07f4*/ 	.word	0x00022830
        /*07f8*/ 	.short	0x010a
        /*07fa*/ 	.byte	0x3f
	.zero		1


	//   ....[25]....
        /*07fc*/ 	.word	0x000024c0
        /*0800*/ 	.word	0x00000002
        /*0804*/ 	.word	0x00000000
        /*0808*/ 	.short	0x0101
        /*080a*/ 	.byte	0x3f
	.zero		1


	//   ....[26]....
        /*080c*/ 	.word	0x000054e0
        /*0810*/ 	.word	0x000000ff
        /*0814*/ 	.word	0x00022830
        /*0818*/ 	.short	0x010a
        /*081a*/ 	.byte	0x0a
	.zero		1


	//   ....[27]....
        /*081c*/ 	.word	0x00005520
        /*0820*/ 	.word	0x000000ff
        /*0824*/ 	.word	0x00022830
        /*0828*/ 	.short	0x010a
        /*082a*/ 	.byte	0x0a
	.zero		1


	//   ....[28]....
        /*082c*/ 	.word	0x000057c0
        /*0830*/ 	.word	0x000000ff
        /*0834*/ 	.word	0x00022850
        /*0838*/ 	.short	0x010a
        /*083a*/ 	.byte	0x0a
	.zero		1


	//   ....[29]....
        /*083c*/ 	.word	0x00005800
        /*0840*/ 	.word	0x000000ff
        /*0844*/ 	.word	0x00022850
        /*0848*/ 	.short	0x010a
        /*084a*/ 	.byte	0x0a
	.zero		1


	//   ....[30]....
        /*084c*/ 	.word	0x00006250
        /*0850*/ 	.word	0x00000015
        /*0854*/ 	.word	0x00000000
        /*0858*/ 	.short	0x0101
        /*085a*/ 	.byte	0x3f
	.zero		1


	//   ....[31]....
        /*085c*/ 	.word	0x00008490
        /*0860*/ 	.word	0x000000ff
        /*0864*/ 	.word	0x00000000
        /*0868*/ 	.short	0x0101
        /*086a*/ 	.byte	0x0a
	.zero		1


	//   ....[32]....
        /*086c*/ 	.word	0x00008d20
        /*0870*/ 	.word	0x000000ff
        /*0874*/ 	.word	0x00022830
        /*0878*/ 	.short	0x010a
        /*087a*/ 	.byte	0x07
	.zero		1


	//   ....[33]....
        /*087c*/ 	.word	0x00008d60
        /*0880*/ 	.word	0x000000ff
        /*0884*/ 	.word	0x00022830
        /*0888*/ 	.short	0x010a
        /*088a*/ 	.byte	0x07
	.zero		1


	//   ....[34]....
        /*088c*/ 	.word	0x00009030
        /*0890*/ 	.word	0x000000ff
        /*0894*/ 	.word	0x00022850
        /*0898*/ 	.short	0x010a
        /*089a*/ 	.byte	0x0a
	.zero		1


	//   ....[35]....
        /*089c*/ 	.word	0x00009070
        /*08a0*/ 	.word	0x000000ff
        /*08a4*/ 	.word	0x00022850
        /*08a8*/ 	.short	0x010a
        /*08aa*/ 	.byte	0x0a
	.zero		1


	//   ....[36]....
        /*08ac*/ 	.word	0x0000aa20
        /*08b0*/ 	.word	0x00000003
        /*08b4*/ 	.word	0x00000000
        /*08b8*/ 	.short	0x0101
        /*08ba*/ 	.byte	0x3f
	.zero		1


	//   ....[37]....
        /*08bc*/ 	.word	0x0000ad10
        /*08c0*/ 	.word	0x000000ff
        /*08c4*/ 	.word	0x00000000
        /*08c8*/ 	.short	0x0101
        /*08ca*/ 	.byte	0x06
	.zero		1


	//   ....[38]....
        /*08cc*/ 	.word	0x0000b450
        /*08d0*/ 	.word	0x000000ff
        /*08d4*/ 	.word	0x00022830
        /*08d8*/ 	.short	0x010a
        /*08da*/ 	.byte	0x07
	.zero		1


	//   ....[39]....
        /*08dc*/ 	.word	0x0000b490
        /*08e0*/ 	.word	0x000000ff
        /*08e4*/ 	.word	0x00022830
        /*08e8*/ 	.short	0x010a
        /*08ea*/ 	.byte	0x07
	.zero		1


	//   ....[40]....
        /*08ec*/ 	.word	0x0000b760
        /*08f0*/ 	.word	0x000000ff
        /*08f4*/ 	.word	0x00022850
        /*08f8*/ 	.short	0x010a
        /*08fa*/ 	.byte	0x0a
	.zero		1


	//   ....[41]....
        /*08fc*/ 	.word	0x0000b7a0
        /*0900*/ 	.word	0x000000ff
        /*0904*/ 	.word	0x00022850
        /*0908*/ 	.short	0x010a
        /*090a*/ 	.byte	0x0a
	.zero		1


	//   ....[42]....
        /*090c*/ 	.word	0x0000c250
        /*0910*/ 	.word	0x00000022
        /*0914*/ 	.word	0x00000000
        /*0918*/ 	.short	0x0101
        /*091a*/ 	.byte	0x3f
	.zero		1


	//   ....[43]....
        /*091c*/ 	.word	0x0000e440
        /*0920*/ 	.word	0x000000ff
        /*0924*/ 	.word	0x00000000
        /*0928*/ 	.short	0x0101
        /*092a*/ 	.byte	0x06
	.zero		1


	//   ....[44]....
        /*092c*/ 	.word	0x0000ea40
        /*0930*/ 	.word	0x000000ff
        /*0934*/ 	.word	0x00022850
        /*0938*/ 	.short	0x010a
        /*093a*/ 	.byte	0x05
	.zero		1


	//   ....[45]....
        /*093c*/ 	.word	0x0000ea80
        /*0940*/ 	.word	0x000000ff
        /*0944*/ 	.word	0x00022850
        /*0948*/ 	.short	0x010a
        /*094a*/ 	.byte	0x05
	.zero		1


	//   ....[46]....
        /*094c*/ 	.word	0x0000f040
        /*0950*/ 	.word	0x000000ff
        /*0954*/ 	.word	0x00000000
        /*0958*/ 	.short	0x0101
        /*095a*/ 	.byte	0x04
	.zero		1


	//   ....[47]....
        /*095c*/ 	.word	0x00010900
        /*0960*/ 	.word	0x00000003
        /*0964*/ 	.word	0x00000000
        /*0968*/ 	.short	0x0101
        /*096a*/ 	.byte	0x3f
	.zero		1


	//   ....[48]....
        /*096c*/ 	.word	0x00013ba0
        /*0970*/ 	.word	0x00000003
        /*0974*/ 	.word	0x00022880
        /*0978*/ 	.short	0x010a
        /*097a*/ 	.byte	0x3f
	.zero		1


	//   ....[49]....
        /*097c*/ 	.word	0x00013d60
        /*0980*/ 	.word	0x00000003
        /*0984*/ 	.word	0x00022840
        /*0988*/ 	.short	0x010a
        /*098a*/ 	.byte	0x3f
	.zero		1


	//   ....[50]....
        /*098c*/ 	.word	0x00014230
        /*0990*/ 	.word	0x000000ff
        /*0994*/ 	.word	0x00022820
        /*0998*/ 	.short	0x010a
        /*099a*/ 	.byte	0x28
	.zero		1


	//   ....[51]....
        /*099c*/ 	.word	0x00014540
        /*09a0*/ 	.word	0x00000005
        /*09a4*/ 	.word	0x00022880
        /*09a8*/ 	.short	0x010a
        /*09aa*/ 	.byte	0x3f
	.zero		1


	//   ....[52]....
        /*09ac*/ 	.word	0x00014790
        /*09b0*/ 	.word	0x00000005
        /*09b4*/ 	.word	0x00022840
        /*09b8*/ 	.short	0x010a
        /*09ba*/ 	.byte	0x3f
	.zero		1


	//   ....[53]....
        /*09bc*/ 	.word	0x00014cb0
        /*09c0*/ 	.word	0x00000005
        /*09c4*/ 	.word	0x00022870
        /*09c8*/ 	.short	0x010a
        /*09ca*/ 	.byte	0x3f
	.zero		1


	//   ....[54]....
        /*09cc*/ 	.word	0x00014d30
        /*09d0*/ 	.word	0x00000005
        /*09d4*/ 	.word	0x00022860
        /*09d8*/ 	.short	0x010a
        /*09da*/ 	.byte	0x3f
	.zero		1


	//   ....[55]....
        /*09dc*/ 	.word	0x000151e0
        /*09e0*/ 	.word	0x00000003
        /*09e4*/ 	.word	0x00022850
        /*09e8*/ 	.short	0x0101
        /*09ea*/ 	.byte	0x3f
	.zero		1


	//   ....[56]....
        /*09ec*/ 	.word	0x00015240
        /*09f0*/ 	.word	0x00000003
        /*09f4*/ 	.word	0x00000000
        /*09f8*/ 	.short	0x0101
        /*09fa*/ 	.byte	0x3f
	.zero		1


	//   ....[57]....
        /*09fc*/ 	.word	0x00015410
        /*0a00*/ 	.word	0x00000014
        /*0a04*/ 	.word	0x00022870
        /*0a08*/ 	.short	0x010a
        /*0a0a*/ 	.byte	0x3f
	.zero		1


	//   ....[58]....
        /*0a0c*/ 	.word	0x000154a0
        /*0a10*/ 	.word	0x00000014
        /*0a14*/ 	.word	0x00022860
        /*0a18*/ 	.short	0x010a
        /*0a1a*/ 	.byte	0x3f
	.zero		1


	//   ....[59]....
        /*0a1c*/ 	.word	0x00015960
        /*0a20*/ 	.word	0x00000014
        /*0a24*/ 	.word	0x00022850
        /*0a28*/ 	.short	0x0101
        /*0a2a*/ 	.byte	0x3f
	.zero		1


	//   ....[60]....
        /*0a2c*/ 	.word	0x000159b0
        /*0a30*/ 	.word	0x00000000
        /*0a34*/ 	.word	0x00000000
        /*0a38*/ 	.short	0x0101
        /*0a3a*/ 	.byte	0x3f
	.zero		1


	//   ....[61]....
        /*0a3c*/ 	.word	0x00016750
        /*0a40*/ 	.word	0x00000000
        /*0a44*/ 	.word	0x00022820
        /*0a48*/ 	.short	0x010a
        /*0a4a*/ 	.byte	0x3f
	.zero		1


	//   ....[62]....
        /*0a4c*/ 	.word	0x00016910
        /*0a50*/ 	.word	0x00000006
        /*0a54*/ 	.word	0x00000000
        /*0a58*/ 	.short	0x010a
        /*0a5a*/ 	.byte	0x3f
	.zero		1


	//   ....[63]....
        /*0a5c*/ 	.word	0x00016980
        /*0a60*/ 	.word	0x00000007
        /*0a64*/ 	.word	0x00000000
        /*0a68*/ 	.short	0x010a
        /*0a6a*/ 	.byte	0x3f
	.zero		1


	//   ....[64]....
        /*0a6c*/ 	.word	0x000169e0
        /*0a70*/ 	.word	0x00000004
        /*0a74*/ 	.word	0x00022860
        /*0a78*/ 	.short	0x010a
        /*0a7a*/ 	.byte	0x3f
	.zero		1


	//   ....[65]....
        /*0a7c*/ 	.word	0x00016a30
        /*0a80*/ 	.word	0x00000003
        /*0a84*/ 	.word	0x00022860
        /*0a88*/ 	.short	0x010a
        /*0a8a*/ 	.byte	0x3f
	.zero		1


	//   ....[66]....
        /*0a8c*/ 	.word	0x00016a70
        /*0a90*/ 	.word	0x00000004
        /*0a94*/ 	.word	0x00022880
        /*0a98*/ 	.short	0x010a
        /*0a9a*/ 	.byte	0x3f
	.zero		1


	//   ....[67]....
        /*0a9c*/ 	.word	0x00016a90
        /*0aa0*/ 	.word	0x00000003
        /*0aa4*/ 	.word	0x00022880
        /*0aa8*/ 	.short	0x010a
        /*0aaa*/ 	.byte	0x3f
	.zero		1


	//   ....[68]....
        /*0aac*/ 	.word	0x00016b00
        /*0ab0*/ 	.word	0x00000003
        /*0ab4*/ 	.word	0x00022800
        /*0ab8*/ 	.short	0x010a
        /*0aba*/ 	.byte	0x3f
	.zero		1


	//   ....[69]....
        /*0abc*/ 	.word	0x00016b50
        /*0ac0*/ 	.word	0x0000000f
        /*0ac4*/ 	.word	0x00022830
        /*0ac8*/ 	.short	0x010a
        /*0aca*/ 	.byte	0x3f
	.zero		1


	//   ....[70]....
        /*0acc*/ 	.word	0x00016bb0
        /*0ad0*/ 	.word	0x00000015
        /*0ad4*/ 	.word	0x00022830
        /*0ad8*/ 	.short	0x010a
        /*0ada*/ 	.byte	0x3f
	.zero		1


	//   ....[71]....
        /*0adc*/ 	.word	0x00016c10
        /*0ae0*/ 	.word	0x00000015
        /*0ae4*/ 	.word	0x00022850
        /*0ae8*/ 	.short	0x010a
        /*0aea*/ 	.byte	0x3f
	.zero		1


	//   ....[72]....
        /*0aec*/ 	.word	0x00016c70
        /*0af0*/ 	.word	0x00000007
        /*0af4*/ 	.word	0x00022830
        /*0af8*/ 	.short	0x010a
        /*0afa*/ 	.byte	0x3f
	.zero		1


	//   ....[73]....
        /*0afc*/ 	.word	0x00016cd0
        /*0b00*/ 	.word	0x00000007
        /*0b04*/ 	.word	0x00022850
        /*0b08*/ 	.short	0x010a
        /*0b0a*/ 	.byte	0x3f
	.zero		1


	//   ....[74]....
        /*0b0c*/ 	.word	0x00016d30
        /*0b10*/ 	.word	0x00000007
        /*0b14*/ 	.word	0x00022830
        /*0b18*/ 	.short	0x010a
        /*0b1a*/ 	.byte	0x3f
	.zero		1


	//   ....[75]....
        /*0b1c*/ 	.word	0x00016d90
        /*0b20*/ 	.word	0x00000007
        /*0b24*/ 	.word	0x00022850
        /*0b28*/ 	.short	0x010a
        /*0b2a*/ 	.byte	0x3f
	.zero		1


	//   ....[76]....
        /*0b2c*/ 	.word	0x00016df0
        /*0b30*/ 	.word	0x00000005
        /*0b34*/ 	.word	0x00022850
        /*0b38*/ 	.short	0x010a
        /*0b3a*/ 	.byte	0x3f
	.zero		1


	//   ....[77]....
        /*0b3c*/ 	.word	0x00016f40
        /*0b40*/ 	.word	0x00000003
        /*0b44*/ 	.word	0x00022880
        /*0b48*/ 	.short	0x010a
        /*0b4a*/ 	.byte	0x3f
	.zero		1


	//   ....[78]....
        /*0b4c*/ 	.word	0x00016f90
        /*0b50*/ 	.word	0x00000003
        /*0b54*/ 	.word	0x00022840
        /*0b58*/ 	.short	0x010a
        /*0b5a*/ 	.byte	0x3f
	.zero		1


	//   ....[79]....
        /*0b5c*/ 	.word	0x00016ff0
        /*0b60*/ 	.word	0x00000003
        /*0b64*/ 	.word	0x00022820
        /*0b68*/ 	.short	0x010a
        /*0b6a*/ 	.byte	0x3f
	.zero		1


	//   ....[80]....
        /*0b6c*/ 	.word	0x00017040
        /*0b70*/ 	.word	0x00000005
        /*0b74*/ 	.word	0x00022880
        /*0b78*/ 	.short	0x010a
        /*0b7a*/ 	.byte	0x3f
	.zero		1


	//   ....[81]....
        /*0b7c*/ 	.word	0x00017090
        /*0b80*/ 	.word	0x00000005
        /*0b84*/ 	.word	0x00022840
        /*0b88*/ 	.short	0x010a
        /*0b8a*/ 	.byte	0x3f
	.zero		1


	//   ....[82]....
        /*0b8c*/ 	.word	0x000170f0
        /*0b90*/ 	.word	0x00000005
        /*0b94*/ 	.word	0x00022870
        /*0b98*/ 	.short	0x010a
        /*0b9a*/ 	.byte	0x3f
	.zero		1


	//   ....[83]....
        /*0b9c*/ 	.word	0x00017150
        /*0ba0*/ 	.word	0x00000003
        /*0ba4*/ 	.word	0x00022860
        /*0ba8*/ 	.short	0x010a
        /*0baa*/ 	.byte	0x3f
	.zero		1


	//   ....[84]....
        /*0bac*/ 	.word	0x000171a0
        /*0bb0*/ 	.word	0x00000014
        /*0bb4*/ 	.word	0x00022870
        /*0bb8*/ 	.short	0x010a
        /*0bba*/ 	.byte	0x3f
	.zero		1


	//   ....[85]....
        /*0bbc*/ 	.word	0x000171f0
        /*0bc0*/ 	.word	0x00000014
        /*0bc4*/ 	.word	0x00022860
        /*0bc8*/ 	.short	0x010a
        /*0bca*/ 	.byte	0x3f
	.zero		1


	//   ....[86]....
        /*0bcc*/ 	.word	0x00017240
        /*0bd0*/ 	.word	0x00000000
        /*0bd4*/ 	.word	0x00022820
        /*0bd8*/ 	.short	0x010a
        /*0bda*/ 	.byte	0x3f
	.zero		1


	//   ....[87]....
        /*0bdc*/ 	.word	0x000173e0
        /*0be0*/ 	.word	0x00000006
        /*0be4*/ 	.word	0x00000000
        /*0be8*/ 	.short	0x010a
        /*0bea*/ 	.byte	0x3f
	.zero		1


	//   ....[88]....
        /*0bec*/ 	.word	0x00017430
        /*0bf0*/ 	.word	0x00000007
        /*0bf4*/ 	.word	0x00000000
        /*0bf8*/ 	.short	0x010a
        /*0bfa*/ 	.byte	0x3f
	.zero		1


	//   ....[89]....
        /*0bfc*/ 	.word	0x00017480
        /*0c00*/ 	.word	0x00000004
        /*0c04*/ 	.word	0x00022860
        /*0c08*/ 	.short	0x010a
        /*0c0a*/ 	.byte	0x3f
	.zero		1


	//   ....[90]....
        /*0c0c*/ 	.word	0x000174d0
        /*0c10*/ 	.word	0x00000003
        /*0c14*/ 	.word	0x00022860
        /*0c18*/ 	.short	0x010a
        /*0c1a*/ 	.byte	0x3f
	.zero		1


	//   ....[91]....
        /*0c1c*/ 	.word	0x00017520
        /*0c20*/ 	.word	0x00000004
        /*0c24*/ 	.word	0x00022880
        /*0c28*/ 	.short	0x010a
        /*0c2a*/ 	.byte	0x3f
	.zero		1


	//----- nvinfo : EIATTR_NUM_MBARRIERS
	.align		4
.L_249:
        /*0c2c*/ 	.byte	0x03, 0x38
        /*0c2e*/ 	.short	0x0016


	//----- nvinfo : EIATTR_EXIT_INSTR_OFFSETS
	.align		4
        /*0c30*/ 	.byte	0x04, 0x1c
        /*0c32*/ 	.short	(.L_251 - .L_250)


	//   ....[0]....
.L_250:
        /*0c34*/ 	.word	0x00000ab0


	//   ....[1]....
        /*0c38*/ 	.word	0x00011880


	//   ....[2]....
        /*0c3c*/ 	.word	0x00016ae0


	//----- nvinfo : EIATTR_MAX_THREADS
	.align		4
.L_251:
        /*0c40*/ 	.byte	0x04, 0x05
        /*0c42*/ 	.short	(.L_253 - .L_252)
.L_252:
        /*0c44*/ 	.word	0x00000180
        /*0c48*/ 	.word	0x00000001
        /*0c4c*/ 	.word	0x00000001


	//----- nvinfo : EIATTR_CRS_STACK_SIZE
	.align		4
.L_253:
        /*0c50*/ 	.byte	0x04, 0x1e
        /*0c52*/ 	.short	(.L_255 - .L_254)
.L_254:
        /*0c54*/ 	.word	0x00000000


	//----- nvinfo : EIATTR_CBANK_PARAM_SIZE
	.align		4
.L_255:
        /*0c58*/ 	.byte	0x03, 0x19
        /*0c5a*/ 	.short	0x0a70


	//----- nvinfo : EIATTR_PARAM_CBANK
	.align		4
        /*0c5c*/ 	.byte	0x04, 0x0a
        /*0c5e*/ 	.short	(.L_257 - .L_256)
	.align		4
.L_256:
        /*0c60*/ 	.word	index@(.nv.constant0._ZN7cutlass13device_kernelIN5flash11enable_sm90INS1_16FlashAttnFwdSm90INS1_25CollectiveMainloopFwdSm90ILi2EN4cute5tupleIJNS5_1CILi1EEES8_S8_EEENS6_IJNS7_ILi128EEESA_NS7_ILi192EEEEEELi128ENS_12float_e4m3_tEfNS_4arch4Sm90ELb0ELb1ELb1ELb1ELb0ELb0ELb0ELb1ELb1ELb0ELb0ELb0EEENS1_21CollectiveEpilogueFwdINS6_IJSA_SA_SA_EEES9_NS_10bfloat16_tESF_Li256ELb1ELb0ELb0ELb1EEENS1_36VarlenDynamicPersistentTileSchedulerILi128ELi128ELi256ELi128ELb0ELb0ELb1ELb1ELb0ELb1EEEEEEEEEvNT_6ParamsE)
        /*0c64*/ 	.short	0x0210
        /*0c66*/ 	.short	0x0a70


	//----- nvinfo : EIATTR_SW_WAR
	.align		4
.L_257:
        /*0c68*/ 	.byte	0x04, 0x36
        /*0c6a*/ 	.short	(.L_259 - .L_258)
.L_258:
        /*0c6c*/ 	.word	0x00000008
.L_259:


//--------------------- .nv.info._ZN7cutlass13device_kernelIN5flash11enable_sm90INS1_16FlashAttnFwdSm90INS1_25CollectiveMainloopFwdSm90ILi2EN4cute5tupleIJNS5_1CILi1EEES8_S8_EEENS6_IJNS7_ILi128EEESA_NS7_ILi192EEEEEELi128ENS_12float_e4m3_tEfNS_4arch4Sm90ELb0ELb1ELb1ELb1ELb0ELb1ELb0ELb1ELb1ELb0ELb0ELb0EEENS1_21CollectiveEpilogueFwdINS6_IJSA_SA_SA_EEES9_NS_10bfloat16_tESF_Li256ELb1ELb0ELb0ELb1EEENS1_36VarlenDynamicPersistentTileSchedulerILi128ELi128ELi256ELi128ELb0ELb0ELb1ELb1ELb0ELb1EEEEEEEEEvNT_6ParamsE --------------------------
	.section	.nv.info._ZN7cutlass13device_kernelIN5flash11enable_sm90INS1_16FlashAttnFwdSm90INS1_25CollectiveMainloopFwdSm90ILi2EN4cute5tupleIJNS5_1CILi1EEES8_S8_EEENS6_IJNS7_ILi128EEESA_NS7_ILi192EEEEEELi128ENS_12float_e4m3_tEfNS_4arch4Sm90ELb0ELb1ELb1ELb1ELb0ELb1ELb0ELb1ELb1ELb0ELb0ELb0EEENS1_21CollectiveEpilogueFwdINS6_IJSA_SA_SA_EEES9_NS_10bfloat16_tESF_Li256ELb1ELb0ELb0ELb1EEENS1_36VarlenDynamicPersistentTileSchedulerILi128ELi128ELi256ELi128ELb0ELb0ELb1ELb1ELb0ELb1EEEEEEEEEvNT_6ParamsE,"",@"SHT_CUDA_INFO"
	.sectionflags	@""
	.align	4


	//----- nvinfo : EIATTR_CUDA_API_VERSION
	.align		4
        /*0000*/ 	.byte	0x04, 0x37
        /*0002*/ 	.short	(.L_261 - .L_260)
.L_260:
        /*0004*/ 	.word	0x00000082


	//----- nvinfo : EIATTR_KPARAM_INFO
	.align		4
.L_261:
        /*0008*/ 	.byte	0x04, 0x17
        /*000a*/ 	.short	(.L_263 - .L_262)
.L_262:
        /*000c*/ 	.word	0x00000000
        /*0010*/ 	.short	0x0000
        /*0012*/ 	.short	0x0070
        /*0014*/ 	.byte	0x00, 0xf0, 0x01, 0x28


	//----- nvinfo : EIATTR_SPARSE_MMA_MASK
	.align		4
.L_263:
        /*0018*/ 	.byte	0x03, 0x50
        /*001a*/ 	.short	0x0000


	//----- nvinfo : EIATTR_MAXREG_COUNT
	.align		4
        /*001c*/ 	.byte	0x03, 0x1b
        /*001e*/ 	.short	0x00a8


	//----- nvinfo : EIATTR_NUM_BARRIERS
	.align		4
        /*0020*/ 	.byte	0x02, 0x4c
        /*0022*/ 	.byte	0x10
	.zero		1


	//----- nvinfo : EIATTR_EXTERNS
	.align		4
        /*0024*/ 	.byte	0x04, 0x0f
        /*0026*/ 	.short	(.L_265 - .L_264)


	//   ....[0]....
	.align		4
.L_264:
        /*0028*/ 	.word	index@(__assertfail)


	//----- nvinfo : EIATTR_ANNOTATIONS
	.align		4
.L_265:
        /*002c*/ 	.byte	0x04, 0x55
        /*002e*/ 	.short	(.L_267 - .L_266)


	//   ....[0]....
.L_266:
        /* <DEDUP_REMOVED lines=68> */


	//----- nvinfo : EIATTR_MERCURY_ISA_VERSION
	.align		4
.L_267:
        /*0458*/ 	.byte	0x03, 0x5f
        /*045a*/ 	.short	0x0101


	//----- nvinfo : EIATTR_UNUSED_LOAD_BYTE_OFFSET
	.align		4
        /*045c*/ 	.byte	0x04, 0x44
        /*045e*/ 	.short	(.L_269 - .L_268)


	//   ....[0]....
.L_268:
        /*0460*/ 	.word	0x00000b00
        /*0464*/ 	.word	0x0000fff0


	//   ....[1]....
        /*0468*/ 	.word	0x0001f030
        /*046c*/ 	.word	0x0000fff0


	//----- nvinfo : EIATTR_INT_WARP_WIDE_INSTR_OFFSETS
	.align		4
.L_269:
        /*0470*/ 	.byte	0x04, 0x31
        /*0472*/ 	.short	(.L_271 - .L_270)


	//   ....[0]....
.L_270:
        /*0474*/ 	.word	0x000001c0


	//   ....[1]....
        /*0478*/ 	.word	0x00000200


	//   ....[2]....
        /*047c*/ 	.word	0x00000270


	//   ....[3]....
        /*0480*/ 	.word	0x00024250


	//   ....[4]....
        /*0484*/ 	.word	0x000242e0


	//   ....[5]....
        /*0488*/ 	.word	0x000249e0


	//   ....[6]....
        /*048c*/ 	.word	0x00024a10


	//   ....[7]....
        /*0490*/ 	.word	0x00024af0


	//   ....[8]....
        /*0494*/ 	.word	0x00024bc0


	//   ....[9]....
        /*0498*/ 	.word	0x000268a0


	//   ....[10]....
        /*049c*/ 	.word	0x00026930


	//----- nvinfo : EIATTR_COOP_GROUP_MASK_REGIDS
	.align		4
.L_271:
        /*04a0*/ 	.byte	0x04, 0x29
        /*04a2*/ 	.short	(.L_273 - .L_272)


	//   ....[0]....
.L_272:
        /*04a4*/ 	.word	0xffffffff


	//   ....[1]....
        /*04a8*/ 	.word	0xffffffff


	//   ....[2]....
        /*04ac*/ 	.word	0xffffffff


	//   ....[3]....
        /*04b0*/ 	.word	0xffffffff


	//   ....[4]....
        /*04b4*/ 	.word	0xffffffff


	//   ....[5]....
        /*04b8*/ 	.word	0xffffffff


	//   ....[6]....
        /*04bc*/ 	.word	0xffffffff


	//   ....[7]....
        /*04c0*/ 	.word	0xffffffff


	//   ....[8]....
        /*04c4*/ 	.word	0xffffffff


	//   ....[9]....
        /*04c8*/ 	.word	0xffffffff


	//   ....[10]....
        /*04cc*/ 	.word	0xffffffff


	//   ....[11]....
        /*04d0*/ 	.word	0xffffffff


	//   ....[12]....
        /*04d4*/ 	.word	0xffffffff


	//   ....[13]....
        /*04d8*/ 	.word	0xffffffff


	//   ....[14]....
        /*04dc*/ 	.word	0xffffffff


	//   ....[15]....
        /*04e0*/ 	.word	0xffffffff


	//   ....[16]....
        /*04e4*/ 	.word	0xffffffff


	//   ....[17]....
        /*04e8*/ 	.word	0xffffffff


	//   ....[18]....
        /*04ec*/ 	.word	0xffffffff


	//   ....[19]....
        /*04f0*/ 	.word	0xffffffff


	//   ....[20]....
        /*04f4*/ 	.word	0xffffffff


	//   ....[21]....
        /*04f8*/ 	.word	0xffffffff


	//   ....[22]....
        /*04fc*/ 	.word	0xffffffff


	//   ....[23]....
        /*0500*/ 	.word	0xffffffff


	//   ....[24]....
        /*0504*/ 	.word	0xffffffff


	//   ....[25]....
        /*0508*/ 	.word	0xffffffff


	//   ....[26]....
        /*050c*/ 	.word	0xffffffff


	//   ....[27]....
        /*0510*/ 	.word	0xffffffff


	//   ....[28]....
        /*0514*/ 	.word	0xffffffff


	//   ....[29]....
        /*0518*/ 	.word	0xffffffff


	//   ....[30]....
        /*051c*/ 	.word	0xffffffff


	//   ....[31]....
        /*0520*/ 	.word	0xffffffff


	//   ....[32]....
        /*0524*/ 	.word	0xffffffff


	//   ....[33]....
        /*0528*/ 	.word	0xffffffff


	//   ....[34]....
        /*052c*/ 	.word	0xffffffff


	//   ....[35]....
        /*0530*/ 	.word	0xffffffff


	//   ....[36]....
        /*0534*/ 	.word	0xffffffff


	//   ....[37]....
        /*0538*/ 	.word	0xffffffff


	//   ....[38]....
        /*053c*/ 	.word	0xffffffff


	//   ....[39]....
        /*0540*/ 	.word	0xffffffff


	//   ....[40]....
        /*0544*/ 	.word	0xffffffff


	//   ....[41]....
        /*0548*/ 	.word	0xffffffff


	//   ....[42]....
        /*054c*/ 	.word	0xffffffff


	//   ....[43]....
        /*0550*/ 	.word	0xffffffff


	//   ....[44]....
        /*0554*/ 	.word	0xffffffff


	//   ....[45]....
        /*0558*/ 	.word	0xffffffff


	//   ....[46]....
        /*055c*/ 	.word	0xffffffff


	//   ....[47]....
        /*0560*/ 	.word	0xffffffff


	//   ....[48]....
        /*0564*/ 	.word	0xffffffff


	//   ....[49]....
        /*0568*/ 	.word	0xffffffff


	//   ....[50]....
        /*056c*/ 	.word	0xffffffff


	//   ....[51]....
        /*0570*/ 	.word	0xffffffff


	//   ....[52]....
        /*0574*/ 	.word	0xffffffff


	//   ....[53]....
        /*0578*/ 	.word	0xffffffff


	//   ....[54]....
        /*057c*/ 	.word	0xffffffff


	//   ....[55]....
        /*0580*/ 	.word	0xffffffff


	//   ....[56]....
        /*0584*/ 	.word	0xffffffff


	//   ....[57]....
        /*0588*/ 	.word	0xffffffff


	//   ....[58]....
        /*058c*/ 	.word	0xffffffff


	//   ....[59]....
        /*0590*/ 	.word	0xffffffff


	//   ....[60]....
        /*0594*/ 	.word	0xffffffff


	//   ....[61]....
        /*0598*/ 	.word	0xffffffff


	//   ....[62]....
        /*059c*/ 	.word	0xffffffff


	//   ....[63]....
        /*05a0*/ 	.word	0xffffffff


	//   ....[64]....
        /*05a4*/ 	.word	0xffffffff


	//   ....[65]....
        /*05a8*/ 	.word	0xffffffff


	//   ....[66]....
        /*05ac*/ 	.word	0xffffffff


	//   ....[67]....
        /*05b0*/ 	.word	0xffffffff


	//   ....[68]....
        /*05b4*/ 	.word	0xffffffff


	//   ....[69]....
        /*05b8*/ 	.word	0xffffffff


	//   ....[70]....
        /*05bc*/ 	.word	0xffffffff


	//   ....[71]....
        /*05c0*/ 	.word	0xffffffff


	//   ....[72]....
        /*05c4*/ 	.word	0xffffffff


	//   ....[73]....
        /*05c8*/ 	.word	0xffffffff


	//   ....[74]....
        /*05cc*/ 	.word	0xffffffff


	//   ....[75]....
        /*05d0*/ 	.word	0xffffffff


	//   ....[76]....
        /*05d4*/ 	.word	0xffffffff


	//   ....[77]....
        /*05d8*/ 	.word	0xffffffff


	//   ....[78]....
        /*05dc*/ 	.word	0xffffffff


	//   ....[79]....
        /*05e0*/ 	.word	0xffffffff


	//   ....[80]....
        /*05e4*/ 	.word	0xffffffff


	//   ....[81]....
        /*05e8*/ 	.word	0xffffffff


	//   ....[82]....
        /*05ec*/ 	.word	0xffffffff


	//   ....[83]....
        /*05f0*/ 	.word	0xffffffff


	//   ....[84]....
        /*05f4*/ 	.word	0xffffffff


	//   ....[85]....
        /*05f8*/ 	.word	0xffffffff


	//   ....[86]....
        /*05fc*/ 	.word	0xffffffff


	//   ....[87]....
        /*0600*/ 	.word	0xffffffff


	//   ....[88]....
        /*0604*/ 	.word	0xffffffff


	//   ....[89]....
        /*0608*/ 	.word	0xffffffff


	//   ....[90]....
        /*060c*/ 	.word	0xffffffff


	//   ....[91]....
        /*0610*/ 	.word	0xffffffff


	//   ....[92]....
        /*0614*/ 	.word	0xffffffff


	//   ....[93]....
        /*0618*/ 	.word	0xffffffff


	//   ....[94]....
        /*061c*/ 	.word	0xffffffff


	//   ....[95]....
        /*0620*/ 	.word	0xffffffff


	//   ....[96]....
        /*0624*/ 	.word	0x0500000f


	//   ....[97]....
        /*0628*/ 	.word	0x0500000f


	//   ....[98]....
        /*062c*/ 	.word	0x0500000f


	//   ....[99]....
        /*0630*/ 	.word	0x0500000f


	//   ....[100]....
        /*0634*/ 	.word	0x0500000f


	//   ....[101]....
        /*0638*/ 	.word	0x0500000f


	//   ....[102]....
        /*063c*/ 	.word	0x0500000f


	//   ....[103]....
        /*0640*/ 	.word	0x0500000f


	//   ....[104]....
        /*0644*/ 	.word	0x0500000f


	//   ....[105]....
        /*0648*/ 	.word	0x0500000f


	//   ....[106]....
        /*064c*/ 	.word	0x0500000f


	//   ....[107]....
        /*0650*/ 	.word	0x0500000f


	//   ....[108]....
        /*0654*/ 	.word	0x0500000f


	//   ....[109]....
        /*0658*/ 	.word	0x0500000f


	//   ....[110]....
        /*065c*/ 	.word	0x0500000f


	//   ....[111]....
        /*0660*/ 	.word	0x0500000f


	//   ....[112]....
        /*0664*/ 	.word	0x0500000f


	//   ....[113]....
        /*0668*/ 	.word	0x0500000f


	//   ....[114]....
        /*066c*/ 	.word	0x0500000f


	//   ....[115]....
        /*0670*/ 	.word	0x0500000f


	//   ....[116]....
        /*0674*/ 	.word	0x0500000f


	//   ....[117]....
        /*0678*/ 	.word	0x0500000f


	//   ....[118]....
        /*067c*/ 	.word	0x0500000f


	//   ....[119]....
        /*0680*/ 	.word	0x0500000f


	//   ....[120]....
        /*0684*/ 	.word	0x0500000f


	//   ....[121]....
        /*0688*/ 	.word	0x0500000f


	//   ....[122]....
        /*068c*/ 	.word	0x0500000f


	//   ....[123]....
        /*0690*/ 	.word	0x0500000f


	//   ....[124]....
        /*0694*/ 	.word	0x0500000f


	//   ....[125]....
        /*0698*/ 	.word	0x0500000f


	//   ....[126]....
        /*069c*/ 	.word	0x0500000f


	//   ....[127]....
        /*06a0*/ 	.word	0x0500000f


	//   ....[128]....
        /*06a4*/ 	.word	0x0500000f


	//   ....[129]....
        /*06a8*/ 	.word	0x0500000f


	//   ....[130]....
        /*06ac*/ 	.word	0x0500000f


	//   ....[131]....
        /*06b0*/ 	.word	0x0500000f


	//   ....[132]....
        /*06b4*/ 	.word	0x0500000f


	//   ....[133]....
        /*06b8*/ 	.word	0x0500000f


	//   ....[134]....
        /*06bc*/ 	.word	0x0500000f


	//   ....[135]....
        /*06c0*/ 	.word	0x0500000f


	//   ....[136]....
        /*06c4*/ 	.word	0x0500000f


	//   ....[137]....
        /*06c8*/ 	.word	0x0500000f


	//   ....[138]....
        /*06cc*/ 	.word	0x0500000f


	//   ....[139]....
        /*06d0*/ 	.word	0x0500000f


	//   ....[140]....
        /*06d4*/ 	.word	0x0500000f


	//   ....[141]....
        /*06d8*/ 	.word	0x0500000f


	//   ....[142]....
        /*06dc*/ 	.word	0x0500000f


	//   ....[143]....
        /*06e0*/ 	.word	0x0500000f


	//   ....[144]....
        /*06e4*/ 	.word	0x0500000f


	//   ....[145]....
        /*06e8*/ 	.word	0x0500000f


	//   ....[146]....
        /*06ec*/ 	.word	0x0500000f


	//   ....[147]....
        /*06f0*/ 	.word	0x0500000f


	//   ....[148]....
        /*06f4*/ 	.word	0x0500000f


	//   ....[149]....
        /*06f8*/ 	.word	0x0500000f


	//   ....[150]....
        /*06fc*/ 	.word	0x0500000f


	//   ....[151]....
        /*0700*/ 	.word	0x0500000f


	//   ....[152]....
        /*0704*/ 	.word	0x0500000f


	//   ....[153]....
        /*0708*/ 	.word	0x0500000f


	//   ....[154]....
        /*070c*/ 	.word	0x0500000f


	//   ....[155]....
        /*0710*/ 	.word	0x0500000f


	//   ....[156]....
        /*0714*/ 	.word	0x0500000f


	//----- nvinfo : EIATTR_COOP_GROUP_INSTR_OFFSETS
	.align		4
.L_273:
        /*0718*/ 	.byte	0x04, 0x28
        /*071a*/ 	.short	(.L_275 - .L_274)


	//   ....[0]....
.L_274:
        /*071c*/ 	.word	0x00000070


	//   ....[1]....
        /*0720*/ 	.word	0x000001d0


	//   ....[2]....
        /*0724*/ 	.word	0x00000220


	//   ....[3]....
        /*0728*/ 	.word	0x00000450


	//   ....[4]....
        /*072c*/ 	.word	0x000005b0


	//   ....[5]....
        /*0730*/ 	.word	0x000006d0


	//   ....[6]....
        /*0734*/ 	.word	0x00000830


	//   ....[7]....
        /*0738*/ 	.word	0x00009c80


	//   ....[8]....
        /*073c*/ 	.word	0x00013210


	//   ....[9]....
        /*0740*/ 	.word	0x000132d0


	//   ....[10]....
        /*0744*/ 	.word	0x00013b20


	//   ....[11]....
        /*0748*/ 	.word	0x00013b80


	//   ....[12]....
        /*074c*/ 	.word	0x000167f0


	//   ....[13]....
        /*0750*/ 	.word	0x000168f0


	//   ....[14]....
        /*0754*/ 	.word	0x00017170


	//   ....[15]....
        /*0758*/ 	.word	0x000171e0


	//   ....[16]....
        /*075c*/ 	.word	0x000195b0


	//   ....[17]....
        /*0760*/ 	.word	0x00019670


	//   ....[18]....
        /*0764*/ 	.word	0x000196d0


	//   ....[19]....
        /*0768*/ 	.word	0x000196f0


	//   ....[20]....
        /*076c*/ 	.word	0x0001ca80


	//   ....[21]....
        /*0770*/ 	.word	0x0001cb30


	//   ....[22]....
        /*0774*/ 	.word	0x0001d440


	//   ....[23]....
        /*0778*/ 	.word	0x0001d4a0


	//   ....[24]....
        /*077c*/ 	.word	0x0001e860


	//   ....[25]....
        /*0780*/ 	.word	0x0001e870


	//   ....[26]....
        /*0784*/ 	.word	0x0001e8f0


	//   ....[27]....
        /*0788*/ 	.word	0x0001e900


	//   ....[28]....
        /*078c*/ 	.word	0x0001f670


	//   ....[29]....
        /*0790*/ 	.word	0x0001f6a0


	//   ....[30]....
        /*0794*/ 	.word	0x0001f6d0


	//   ....[31]....
        /*0798*/ 	.word	0x0001f700


	//   ....[32]....
        /*079c*/ 	.word	0x0001f730


	//   ....[33]....
        /*07a0*/ 	.word	0x0001f760


	//   ....[34]....
        /*07a4*/ 	.word	0x0001f790


	//   ....[35]....
        /*07a8*/ 	.word	0x0001f7c0


	//   ....[36]....
        /*07ac*/ 	.word	0x0001f7f0


	//   ....[37]....
        /*07b0*/ 	.word	0x0001f820


	//   ....[38]....
        /*07b4*/ 	.word	0x0001f850


	//   ....[39]....
        /*07b8*/ 	.word	0x0001f880


	//   ....[40]....
        /*07bc*/ 	.word	0x0001f8b0


	//   ....[41]....
        /*07c0*/ 	.word	0x0001f8e0


	//   ....[42]....
        /*07c4*/ 	.word	0x0001f910


	//   ....[43]....
        /*07c8*/ 	.word	0x0001f940


	//   ....[44]....
        /*07cc*/ 	.word	0x0001f970


	//   ....[45]....
        /*07d0*/ 	.word	0x0001f9a0


	//   ....[46]....
        /*07d4*/ 	.word	0x0001f9d0


	//   ....[47]....
        /*07d8*/ 	.word	0x0001fa00


	//   ....[48]....
        /*07dc*/ 	.word	0x0001fa30


	//   ....[49]....
        /*07e0*/ 	.word	0x0001fa60


	//   ....[50]....
        /*07e4*/ 	.word	0x0001fa90


	//   ....[51]....
        /*07e8*/ 	.word	0x0001fac0


	//   ....[52]....
        /*07ec*/ 	.word	0x0001faf0


	//   ....[53]....
        /*07f0*/ 	.word	0x0001fb00


	//   ....[54]....
        /*07f4*/ 	.word	0x0001fb10


	//   ....[55]....
        /*07f8*/ 	.word	0x0001fb20


	//   ....[56]....
        /*07fc*/ 	.word	0x0001fb30


	//   ....[57]....
        /*0800*/ 	.word	0x0001fb40


	//   ....[58]....
        /*0804*/ 	.word	0x0001fb50


	//   ....[59]....
        /*0808*/ 	.word	0x0001fb80


	//   ....[60]....
        /*080c*/ 	.word	0x000214c0


	//   ....[61]....
        /*0810*/ 	.word	0x000216b0


	//   ....[62]....
        /*0814*/ 	.word	0x000216e0


	//   ....[63]....
        /*0818*/ 	.word	0x00021710


	//   ....[64]....
        /*081c*/ 	.word	0x00021740


	//   ....[65]....
        /*0820*/ 	.word	0x00021770


	//   ....[66]....
        /*0824*/ 	.word	0x000217b0


	//   ....[67]....
        /*0828*/ 	.word	0x00021930


	//   ....[68]....
        /*082c*/ 	.word	0x00021960


	//   ....[69]....
        /*0830*/ 	.word	0x00021990


	//   ....[70]....
        /*0834*/ 	.word	0x000219c0


	//   ....[71]....
        /*0838*/ 	.word	0x000219f0


	//   ....[72]....
        /*083c*/ 	.word	0x00021a20


	//   ....[73]....
        /*0840*/ 	.word	0x00021ac0


	//   ....[74]....
        /*0844*/ 	.word	0x00021b00


	//   ....[75]....
        /*0848*/ 	.word	0x00021bc0


	//   ....[76]....
        /*084c*/ 	.word	0x00022d40


	//   ....[77]....
        /*0850*/ 	.word	0x00024d50


	//   ....[78]....
        /*0854*/ 	.word	0x00027270


	//   ....[79]....
        /*0858*/ 	.word	0x000272a0


	//   ....[80]....
        /*085c*/ 	.word	0x000272e0


	//   ....[81]....
        /*0860*/ 	.word	0x00027310


	//   ....[82]....
        /*0864*/ 	.word	0x00027340


	//   ....[83]....
        /*0868*/ 	.word	0x00027370


	//   ....[84]....
        /*086c*/ 	.word	0x000273a0


	//   ....[85]....
        /*0870*/ 	.word	0x000273d0


	//   ....[86]....
        /*0874*/ 	.word	0x00027570


	//   ....[87]....
        /*0878*/ 	.word	0x000275a0


	//   ....[88]....
        /*087c*/ 	.word	0x000275d0


	//   ....[89]....
        /*0880*/ 	.word	0x00027600


	//   ....[90]....
        /*0884*/ 	.word	0x00027630


	//   ....[91]....
        /*0888*/ 	.word	0x00027660


	//   ....[92]....
        /*088c*/ 	.word	0x00027720


	//   ....[93]....
        /*0890*/ 	.word	0x00027740


	//   ....[94]....
        /*0894*/ 	.word	0x000277b0


	//   ....[95]....
        /*0898*/ 	.word	0x00027f50


	//   ....[96]....
        /*089c*/ 	.word	0x00028400


	//   ....[97]....
        /*08a0*/ 	.word	0x000284a0


	//   ....[98]....
        /*08a4*/ 	.word	0x00028540


	//   ....[99]....
        /*08a8*/ 	.word	0x000285e0


	//   ....[100]....
        /*08ac*/ 	.word	0x00028680


	//   ....[101]....
        /*08b0*/ 	.word	0x00028760


	//   ....[102]....
        /*08b4*/ 	.word	0x00028800


	//   ....[103]....
        /*08b8*/ 	.word	0x000288a0


	//   ....[104]....
        /*08bc*/ 	.word	0x00028940


	//   ....[105]....
        /*08c0*/ 	.word	0x00028cd0


	//   ....[106]....
        /*08c4*/ 	.word	0x00028e00


	//   ....[107]....
        /*08c8*/ 	.word	0x00028f30


	//   ....[108]....
        /*08cc*/ 	.word	0x00028fb0


	//   ....[109]....
        /*08d0*/ 	.word	0x00029010


	//   ....[110]....
        /*08d4*/ 	.word	0x00029090


	//   ....[111]....
        /*08d8*/ 	.word	0x000290f0


	//   ....[112]....
        /*08dc*/ 	.word	0x00029170


	//   ....[113]....
        /*08e0*/ 	.word	0x000291d0


	//   ....[114]....
        /*08e4*/ 	.word	0x00029250


	//   ....[115]....
        /*08e8*/ 	.word	0x000292b0


	//   ....[116]....
        /*08ec*/ 	.word	0x00029330


	//   ....[117]....
        /*08f0*/ 	.word	0x00029390


	//   ....[118]....
        /*08f4*/ 	.word	0x00029410


	//   ....[119]....
        /*08f8*/ 	.word	0x00029470


	//   ....[120]....
        /*08fc*/ 	.word	0x000294d0


	//   ....[121]....
        /*0900*/ 	.word	0x00029530


	//   ....[122]....
        /*0904*/ 	.word	0x000295b0


	//   ....[123]....
        /*0908*/ 	.word	0x00029610


	//   ....[124]....
        /*090c*/ 	.word	0x000296a0


	//   ....[125]....
        /*0910*/ 	.word	0x00029700


	//   ....[126]....
        /*0914*/ 	.word	0x00029770


	//   ....[127]....
        /*0918*/ 	.word	0x000297d0


	//   ....[128]....
        /*091c*/ 	.word	0x00029850


	//   ....[129]....
        /*0920*/ 	.word	0x000298b0


	//   ....[130]....
        /*0924*/ 	.word	0x00029930


	//   ....[131]....
        /*0928*/ 	.word	0x00029990


	//   ....[132]....
        /*092c*/ 	.word	0x00029a10


	//   ....[133]....
        /*0930*/ 	.word	0x00029a70


	//   ....[134]....
        /*0934*/ 	.word	0x00029ae0


	//   ....[135]....
        /*0938*/ 	.word	0x00029b40


	//   ....[136]....
        /*093c*/ 	.word	0x00029ba0


	//   ....[137]....
        /*0940*/ 	.word	0x00029cd0


	//   ....[138]....
        /*0944*/ 	.word	0x00029fb0


	//   ....[139]....
        /*0948*/ 	.word	0x0002a400


	//   ....[140]....
        /*094c*/ 	.word	0x0002a4a0


	//   ....[141]....
        /*0950*/ 	.word	0x0002a5d0


	//   ....[142]....
        /*0954*/ 	.word	0x0002a640


	//   ....[143]....
        /*0958*/ 	.word	0x0002a6b0


	//   ....[144]....
        /*095c*/ 	.word	0x0002a720


	//   ....[145]....
        /*0960*/ 	.word	0x0002a790


	//   ....[146]....
        /*0964*/ 	.word	0x0002a810


	//   ....[147]....
        /*0968*/ 	.word	0x0002a8a0


	//   ....[148]....
        /*096c*/ 	.word	0x0002a940


	//   ....[149]....
        /*0970*/ 	.word	0x0002a9b0


	//   ....[150]....
        /*0974*/ 	.word	0x0002aa20


	//   ....[151]....
        /*0978*/ 	.word	0x0002aa90


	//   ....[152]....
        /*097c*/ 	.word	0x0002ab10


	//   ....[153]....
        /*0980*/ 	.word	0x0002ab80


	//   ....[154]....
        /*0984*/ 	.word	0x0002ac20


	//   ....[155]....
        /*0988*/ 	.word	0x0002acb0


	//   ....[156]....
        /*098c*/ 	.word	0x0002ade0


	//----- nvinfo : EIATTR_REG_RECONFIG
	.align		4
.L_275:
        /*0990*/ 	.byte	0x01, 0x54
	.zero		2


	//----- nvinfo : EIATTR_SYSCALL_OFFSETS
	.align		4
        /*0994*/ 	.byte	0x04, 0x46
        /*0996*/ 	.short	(.L_277 - .L_276)


	//   ....[0]....
.L_276:
        /*0998*/ 	.word	0x00001cb0


	//   ....[1]....
        /*099c*/ 	.word	0x00001e00


	//   ....[2]....
        /*09a0*/ 	.word	0x00009e10


	//   ....[3]....
        /*09a4*/ 	.word	0x0000a3d0


	//   ....[4]....
        /*09a8*/ 	.word	0x00024470


	//   ....[5]....
        /*09ac*/ 	.word	0x000245e0


	//   ....[6]....
        /*09b0*/ 	.word	0x00024710


	//   ....[7]....
        /*09b4*/ 	.word	0x00024830


	//----- nvinfo : EIATTR_MBARRIER_INSTR_OFFSETS
	.align		4
.L_277:
        /*09b8*/ 	.byte	0x04, 0x39
        /*09ba*/ 	.short	(.L_279 - .L_278)


	//   ....[0]....
.L_278:
        /*09bc*/ 	.word	0x00000300
        /*09c0*/ 	.word	0x000000ff
        /*09c4*/ 	.word	0x00022800
        /*09c8*/ 	.short	0x0100
        /*09ca*/ 	.byte	0x08
	.zero		1


	//   ....[1]....
        /*09cc*/ 	.word	0x00000310
        /*09d0*/ 	.word	0x000000ff
        /*09d4*/ 	.word	0x00022820
        /*09d8*/ 	.short	0x0100
        /*09da*/ 	.byte	0x08
	.zero		1


	//   ....[2]....
        /*09dc*/ 	.word	0x00000400
        /*09e0*/ 	.word	0x000000ff
        /*09e4*/ 	.word	0x00022830
        /*09e8*/ 	.short	0x0100
        /*09ea*/ 	.byte	0x08
	.zero		1


	//   ....[3]....
        /*09ec*/ 	.word	0x00000410
        /*09f0*/ 	.word	0x000000ff
        /*09f4*/ 	.word	0x00022840
        /*09f8*/ 	.short	0x0100
        /*09fa*/ 	.byte	0x08
	.zero		1


	//   ....[4]....
        /*09fc*/ 	.word	0x00000420
        /*0a00*/ 	.word	0x000000ff
        /*0a04*/ 	.word	0x00022838
        /*0a08*/ 	.short	0x0100
        /*0a0a*/ 	.byte	0x08
	.zero		1


	//   ....[5]....
        /*0a0c*/ 	.word	0x00000430
        /*0a10*/ 	.word	0x000000ff
        /*0a14*/ 	.word	0x00022848
        /*0a18*/ 	.short	0x0100
        /*0a1a*/ 	.byte	0x08
	.zero		1


	//   ....[6]....
        /*0a1c*/ 	.word	0x00000560
        /*0a20*/ 	.word	0x000000ff
        /*0a24*/ 	.word	0x00022850
        /*0a28*/ 	.short	0x0100
        /*0a2a*/ 	.byte	0x08
	.zero		1


	//   ....[7]....
        /*0a2c*/ 	.word	0x00000570
        /*0a30*/ 	.word	0x000000ff
        /*0a34*/ 	.word	0x00022860
        /*0a38*/ 	.short	0x0100
        /*0a3a*/ 	.byte	0x08
	.zero		1


	//   ....[8]....
        /*0a3c*/ 	.word	0x00000580
        /*0a40*/ 	.word	0x000000ff
        /*0a44*/ 	.word	0x00022858
        /*0a48*/ 	.short	0x0100
        /*0a4a*/ 	.byte	0x08
	.zero		1


	//   ....[9]....
        /*0a4c*/ 	.word	0x00000590
        /*0a50*/ 	.word	0x000000ff
        /*0a54*/ 	.word	0x00022868
        /*0a58*/ 	.short	0x0100
        /*0a5a*/ 	.byte	0x08
	.zero		1


	//   ....[10]....
        /*0a5c*/ 	.word	0x00000680
        /*0a60*/ 	.word	0x000000ff
        /*0a64*/ 	.word	0x00022870
        /*0a68*/ 	.short	0x0100
        /*0a6a*/ 	.byte	0x06
	.zero		1


	//   ....[11]....
        /*0a6c*/ 	.word	0x00000690
        /*0a70*/ 	.word	0x000000ff
        /*0a74*/ 	.word	0x00022880
        /*0a78*/ 	.short	0x0100
        /*0a7a*/ 	.byte	0x06
	.zero		1


	//   ....[12]....
        /*0a7c*/ 	.word	0x000006a0
        /*0a80*/ 	.word	0x000000ff
        /*0a84*/ 	.word	0x00022878
        /*0a88*/ 	.short	0x0100
        /*0a8a*/ 	.byte	0x06
	.zero		1


	//   ....[13]....
        /*0a8c*/ 	.word	0x000006b0
        /*0a90*/ 	.word	0x000000ff
        /*0a94*/ 	.word	0x00022888
        /*0a98*/ 	.short	0x0100
        /*0a9a*/ 	.byte	0x06
	.zero		1


	//   ....[14]....
        /*0a9c*/ 	.word	0x000007e0
        /*0aa0*/ 	.word	0x000000ff
        /*0aa4*/ 	.word	0x00022890
        /*0aa8*/ 	.short	0x0100
        /*0aaa*/ 	.byte	0x08
	.zero		1


	//   ....[15]....
        /*0aac*/ 	.word	0x000007f0
        /*0ab0*/ 	.word	0x000000ff
        /*0ab4*/ 	.word	0x000228a0
        /*0ab8*/ 	.short	0x0100
        /*0aba*/ 	.byte	0x08
	.zero		1


	//   ....[16]....
        /*0abc*/ 	.word	0x00000800
        /*0ac0*/ 	.word	0x000000ff
        /*0ac4*/ 	.word	0x00022898
        /*0ac8*/ 	.short	0x0100
        /*0aca*/ 	.byte	0x08
	.zero		1


	//   ....[17]....
        /*0acc*/ 	.word	0x00000810
        /*0ad0*/ 	.word	0x000000ff
        /*0ad4*/ 	.word	0x000228a8
        /*0ad8*/ 	.short	0x0100
        /*0ada*/ 	.byte	0x08
	.zero		1


	//   ....[18]....
        /*0adc*/ 	.word	0x00000940
        /*0ae0*/ 	.word	0x000000ff
        /*0ae4*/ 	.word	0x000228b0
        /*0ae8*/ 	.short	0x0100
        /*0aea*/ 	.byte	0x08
	.zero		1


	//   ....[19]....
        /*0aec*/ 	.word	0x00000950
        /*0af0*/ 	.word	0x000000ff
        /*0af4*/ 	.word	0x000228c0
        /*0af8*/ 	.short	0x0100
        /*0afa*/ 	.byte	0x08
	.zero		1


	//   ....[20]....
        /*0afc*/ 	.word	0x00000960
        /*0b00*/ 	.word	0x000000ff
        /*0b04*/ 	.word	0x000228b8
        /*0b08*/ 	.short	0x0100
        /*0b0a*/ 	.byte	0x08
	.zero		1


	//   ....[21]....
        /*0b0c*/ 	.word	0x00000970
        /*0b10*/ 	.word	0x000000ff
        /*0b14*/ 	.word	0x000228c8
        /*0b18*/ 	.short	0x0100
        /*0b1a*/ 	.byte	0x08
	.zero		1


	//   ....[22]....
        /*0b1c*/ 	.word	0x00002f50
        /*0b20*/ 	.word	0x0000005c
        /*0b24*/ 	.word	0x00022890
        /*0b28*/ 	.short	0x010a
        /*0b2a*/ 	.byte	0x3f
	.zero		1


	//   ....[23]....
        /*0b2c*/ 	.word	0x00005ed0
        /*0b30*/ 	.word	0x0000005c
        /*0b34*/ 	.word	0x00022890
        /*0b38*/ 	.short	0x010a
        /*0b3a*/ 	.byte	0x3f
	.zero		1


	//   ....[24]....
        /*0b3c*/ 	.word	0x00008e80
        /*0b40*/ 	.word	0x0000005c
        /*0b44*/ 	.word	0x00022890
        /*0b48*/ 	.short	0x010a
        /*0b4a*/ 	.byte	0x3f
	.zero		1


	//   ....[25]....
        /*0b4c*/ 	.word	0x000090f0
        /*0b50*/ 	.word	0x00000004
        /*0b54*/ 	.word	0x00000000
        /*0b58*/ 	.short	0x0101
        /*0b5a*/ 	.byte	0x3f
	.zero		1


	//   ....[26]....
        /*0b5c*/ 	.word	0x00009130
        /*0b60*/ 	.word	0x0000005c
        /*0b64*/ 	.word	0x000228b0
        /*0b68*/ 	.short	0x010a
        /*0b6a*/ 	.byte	0x3f
	.zero		1


	//   ....[27]....
        /*0b6c*/ 	.word	0x00009570
        /*0b70*/ 	.word	0x0000005c
        /*0b74*/ 	.word	0x00000000
        /*0b78*/ 	.short	0x0101
        /*0b7a*/ 	.byte	0x3f
	.zero		1


	//   ....[28]....
        /*0b7c*/ 	.word	0x0000a130
        /*0b80*/ 	.word	0x00000010
        /*0b84*/ 	.word	0x00022800
        /*0b88*/ 	.short	0x010a
        /*0b8a*/ 	.byte	0x3f
	.zero		1


	//   ....[29]....
        /*0b8c*/ 	.word	0x0000a180
        /*0b90*/ 	.word	0x00000010
        /*0b94*/ 	.word	0x00022800
        /*0b98*/ 	.short	0x010a
        /*0b9a*/ 	.byte	0x3f
	.zero		1


	//   ....[30]....
        /*0b9c*/ 	.word	0x0000ac10
        /*0ba0*/ 	.word	0x00000010
        /*0ba4*/ 	.word	0x00022800
        /*0ba8*/ 	.short	0x010a
        /*0baa*/ 	.byte	0x3f
	.zero		1


	//   ....[31]....
        /*0bac*/ 	.word	0x0000e120
        /*0bb0*/ 	.word	0x00000010
        /*0bb4*/ 	.word	0x00022800
        /*0bb8*/ 	.short	0x010a
        /*0bba*/ 	.byte	0x3f
	.zero		1


	//   ....[32]....
        /*0bbc*/ 	.word	0x000111a0
        /*0bc0*/ 	.word	0x00000000
        /*0bc4*/ 	.word	0x00022830
        /*0bc8*/ 	.short	0x010a
        /*0bca*/ 	.byte	0x3f
	.zero		1


	//   ....[33]....
        /*0bcc*/ 	.word	0x00011210
        /*0bd0*/ 	.word	0x00000000
        /*0bd4*/ 	.word	0x00022830
        /*0bd8*/ 	.short	0x010a
        /*0bda*/ 	.byte	0x3f
	.zero		1


	//   ....[34]....
        /*0bdc*/ 	.word	0x00011aa0
        /*0be0*/ 	.word	0x00000000
        /*0be4*/ 	.word	0x00000000
        /*0be8*/ 	.short	0x0101
        /*0bea*/ 	.byte	0x3f
	.zero		1


	//   ....[35]....
        /*0bec*/ 	.word	0x00014b80
        /*0bf0*/ 	.word	0x00000009
        /*0bf4*/ 	.word	0x00022830
        /*0bf8*/ 	.short	0x010a
        /*0bfa*/ 	.byte	0x3f
	.zero		1


	//   ....[36]....
        /*0bfc*/ 	.word	0x00014bd0
        /*0c00*/ 	.word	0x00000009
        /*0c04*/ 	.word	0x00022830
        /*0c08*/ 	.short	0x010a
        /*0c0a*/ 	.byte	0x3f
	.zero		1


	//   ....[37]....
        /*0c0c*/ 	.word	0x00014f40
        /*0c10*/ 	.word	0x00000009
        /*0c14*/ 	.word	0x00022850
        /*0c18*/ 	.short	0x010a
        /*0c1a*/ 	.byte	0x3f
	.zero		1


	//   ....[38]....
        /*0c1c*/ 	.word	0x00014f80
        /*0c20*/ 	.word	0x00000009
        /*0c24*/ 	.word	0x00022850
        /*0c28*/ 	.short	0x010a
        /*0c2a*/ 	.byte	0x3f
	.zero		1


	//   ....[39]....
        /*0c2c*/ 	.word	0x00015aa0
        /*0c30*/ 	.word	0x00000009
        /*0c34*/ 	.word	0x00000000
        /*0c38*/ 	.short	0x0101
        /*0c3a*/ 	.byte	0x3f
	.zero		1


	//   ....[40]....
        /*0c3c*/ 	.word	0x00017cb0
        /*0c40*/ 	.word	0x00000007
        /*0c44*/ 	.word	0x00000000
        /*0c48*/ 	.short	0x0101
        /*0c4a*/ 	.byte	0x3f
	.zero		1


	//   ....[41]....
        /*0c4c*/ 	.word	0x00018560
        /*0c50*/ 	.word	0x00000007
        /*0c54*/ 	.word	0x00022830
        /*0c58*/ 	.short	0x010a
        /*0c5a*/ 	.byte	0x3f
	.zero		1


	//   ....[42]....
        /*0c5c*/ 	.word	0x000185b0
        /*0c60*/ 	.word	0x00000007
        /*0c64*/ 	.word	0x00022830
        /*0c68*/ 	.short	0x010a
        /*0c6a*/ 	.byte	0x3f
	.zero		1


	//   ....[43]....
        /*0c6c*/ 	.word	0x00018950
        /*0c70*/ 	.word	0x00000007
        /*0c74*/ 	.word	0x00022850
        /*0c78*/ 	.short	0x010a
        /*0c7a*/ 	.byte	0x3f
	.zero		1


	//   ....[44]....
        /*0c7c*/ 	.word	0x00018990
        /*0c80*/ 	.word	0x00000007
        /*0c84*/ 	.word	0x00022850
        /*0c88*/ 	.short	0x010a
        /*0c8a*/ 	.byte	0x3f
	.zero		1


	//   ....[45]....
        /*0c8c*/ 	.word	0x0001a4b0
        /*0c90*/ 	.word	0x00000003
        /*0c94*/ 	.word	0x00000000
        /*0c98*/ 	.short	0x0101
        /*0c9a*/ 	.byte	0x3f
	.zero		1


	//   ....[46]....
        /*0c9c*/ 	.word	0x0001a6b0
        /*0ca0*/ 	.word	0x00000006
        /*0ca4*/ 	.word	0x00000000
        /*0ca8*/ 	.short	0x0101
        /*0caa*/ 	.byte	0x3f
	.zero		1


	//   ....[47]....
        /*0cac*/ 	.word	0x0001add0
        /*0cb0*/ 	.word	0x00000007
        /*0cb4*/ 	.word	0x00022830
        /*0cb8*/ 	.short	0x010a
        /*0cba*/ 	.byte	0x3f
	.zero		1


	//   ....[48]....
        /*0cbc*/ 	.word	0x0001ae20
        /*0cc0*/ 	.word	0x00000007
        /*0cc4*/ 	.word	0x00022830
        /*0cc8*/ 	.short	0x010a
        /*0cca*/ 	.byte	0x3f
	.zero		1


	//   ....[49]....
        /*0ccc*/ 	.word	0x0001b1c0
        /*0cd0*/ 	.word	0x00000008
        /*0cd4*/ 	.word	0x00022850
        /*0cd8*/ 	.short	0x010a
        /*0cda*/ 	.byte	0x3f
	.zero		1


	//   ....[50]....
        /*0cdc*/ 	.word	0x0001b200
        /*0ce0*/ 	.word	0x00000008
        /*0ce4*/ 	.word	0x00022850
        /*0ce8*/ 	.short	0x010a
        /*0cea*/ 	.byte	0x3f
	.zero		1


	//   ....[51]....
        /*0cec*/ 	.word	0x0001bd20
        /*0cf0*/ 	.word	0x00000008
        /*0cf4*/ 	.word	0x00000000
        /*0cf8*/ 	.short	0x0101
        /*0cfa*/ 	.byte	0x3f
	.zero		1


	//   ....[52]....
        /*0cfc*/ 	.word	0x0001df80
        /*0d00*/ 	.word	0x00000008
        /*0d04*/ 	.word	0x00000000
        /*0d08*/ 	.short	0x0101
        /*0d0a*/ 	.byte	0x3f
	.zero		1


	//   ....[53]....
        /*0d0c*/ 	.word	0x0001e550
        /*0d10*/ 	.word	0x0000000d
        /*0d14*/ 	.word	0x00022850
        /*0d18*/ 	.short	0x010a
        /*0d1a*/ 	.byte	0x3f
	.zero		1


	//   ....[54]....
        /*0d1c*/ 	.word	0x0001e5d0
        /*0d20*/ 	.word	0x0000000d
        /*0d24*/ 	.word	0x00022850
        /*0d28*/ 	.short	0x010a
        /*0d2a*/ 	.byte	0x3f
	.zero		1


	//   ....[55]....
        /*0d2c*/ 	.word	0x0001ebc0
        /*0d30*/ 	.word	0x00000000
        /*0d34*/ 	.word	0x00000000
        /*0d38*/ 	.short	0x0101
        /*0d3a*/ 	.byte	0x3f
	.zero		1


	//   ....[56]....
        /*0d3c*/ 	.word	0x000204e0
        /*0d40*/ 	.word	0x00000000
        /*0d44*/ 	.word	0x00000000
        /*0d48*/ 	.short	0x0101
        /*0d4a*/ 	.byte	0x3f
	.zero		1


	//   ....[57]....
        /*0d4c*/ 	.word	0x00022e50
        /*0d50*/ 	.word	0x0000000c
        /*0d54*/ 	.word	0x00022820
        /*0d58*/ 	.short	0x010a
        /*0d5a*/ 	.byte	0x3f
	.zero		1


	//   ....[58]....
        /*0d5c*/ 	.word	0x00022f20
        /*0d60*/ 	.word	0x00000008
        /*0d64*/ 	.word	0x000228a0
        /*0d68*/ 	.short	0x010a
        /*0d6a*/ 	.byte	0x3f
	.zero		1


	//   ....[59]....
        /*0d6c*/ 	.word	0x00023340
        /*0d70*/ 	.word	0x00000008
        /*0d74*/ 	.word	0x000228c0
        /*0d78*/ 	.short	0x010a
        /*0d7a*/ 	.byte	0x3f
	.zero		1


	//   ....[60]....
        /*0d7c*/ 	.word	0x00023740
        /*0d80*/ 	.word	0x00000008
        /*0d84*/ 	.word	0x000228a0
        /*0d88*/ 	.short	0x010a
        /*0d8a*/ 	.byte	0x3f
	.zero		1


	//   ....[61]....
        /*0d8c*/ 	.word	0x00023b40
        /*0d90*/ 	.word	0x00000008
        /*0d94*/ 	.word	0x000228c0
        /*0d98*/ 	.short	0x010a
        /*0d9a*/ 	.byte	0x3f
	.zero		1


	//   ....[62]....
        /*0d9c*/ 	.word	0x00024fd0
        /*0da0*/ 	.word	0x00000005
        /*0da4*/ 	.word	0x00022880
        /*0da8*/ 	.short	0x010a
        /*0daa*/ 	.byte	0x3f
	.zero		1


	//   ....[63]....
        /*0dac*/ 	.word	0x000251b0
        /*0db0*/ 	.word	0x00000005
        /*0db4*/ 	.word	0x00022840
        /*0db8*/ 	.short	0x010a
        /*0dba*/ 	.byte	0x3f
	.zero		1


	//   ....[64]....
        /*0dbc*/ 	.word	0x00025750
        /*0dc0*/ 	.word	0x00000004
        /*0dc4*/ 	.word	0x00022820
        /*0dc8*/ 	.short	0x010a
        /*0dca*/ 	.byte	0x3f
	.zero		1


	//   ....[65]....
        /*0dcc*/ 	.word	0x00025a90
        /*0dd0*/ 	.word	0x00000005
        /*0dd4*/ 	.word	0x00022880
        /*0dd8*/ 	.short	0x010a
        /*0dda*/ 	.byte	0x3f
	.zero		1


	//   ....[66]....
        /*0ddc*/ 	.word	0x00025d00
        /*0de0*/ 	.word	0x00000005
        /*0de4*/ 	.word	0x00022840
        /*0de8*/ 	.short	0x010a
        /*0dea*/ 	.byte	0x3f
	.zero		1


	//   ....[67]....
        /*0dec*/ 	.word	0x00026230
        /*0df0*/ 	.word	0x00000005
        /*0df4*/ 	.word	0x00022870
        /*0df8*/ 	.short	0x010a
        /*0dfa*/ 	.byte	0x3f
	.zero		1


	//   ....[68]....
        /*0dfc*/ 	.word	0x000262c0
        /*0e00*/ 	.word	0x00000005
        /*0e04*/ 	.word	0x00022860
        /*0e08*/ 	.short	0x010a
        /*0e0a*/ 	.byte	0x3f
	.zero		1


	//   ....[69]....
        /*0e0c*/ 	.word	0x000267f0
        /*0e10*/ 	.word	0x00000004
        /*0e14*/ 	.word	0x00022850
        /*0e18*/ 	.short	0x0101
        /*0e1a*/ 	.byte	0x3f
	.zero		1


	//   ....[70]....
        /*0e1c*/ 	.word	0x00026850
        /*0e20*/ 	.word	0x00000004
        /*0e24*/ 	.word	0x00000000
        /*0e28*/ 	.short	0x0101
        /*0e2a*/ 	.byte	0x3f
	.zero		1


	//   ....[71]....
        /*0e2c*/ 	.word	0x00026a40
        /*0e30*/ 	.word	0x00000014
        /*0e34*/ 	.word	0x00022870
        /*0e38*/ 	.short	0x010a
        /*0e3a*/ 	.byte	0x3f
	.zero		1


	//   ....[72]....
        /*0e3c*/ 	.word	0x00026ad0
        /*0e40*/ 	.word	0x00000014
        /*0e44*/ 	.word	0x00022860
        /*0e48*/ 	.short	0x010a
        /*0e4a*/ 	.byte	0x3f
	.zero		1


	//   ....[73]....
        /*0e4c*/ 	.word	0x00026fd0
        /*0e50*/ 	.word	0x00000014
        /*0e54*/ 	.word	0x00022850
        /*0e58*/ 	.short	0x0101
        /*0e5a*/ 	.byte	0x3f
	.zero		1


	//   ....[74]....
        /*0e5c*/ 	.word	0x00027020
        /*0e60*/ 	.word	0x00000000
        /*0e64*/ 	.word	0x00000000
        /*0e68*/ 	.short	0x0101
        /*0e6a*/ 	.byte	0x3f
	.zero		1


	//   ....[75]....
        /*0e6c*/ 	.word	0x00027ed0
        /*0e70*/ 	.word	0x00000000
        /*0e74*/ 	.word	0x00022820
        /*0e78*/ 	.short	0x010a
        /*0e7a*/ 	.byte	0x3f
	.zero		1


	//   ....[76]....
        /*0e7c*/ 	.word	0x00028080
        /*0e80*/ 	.word	0x00000006
        /*0e84*/ 	.word	0x00000000
        /*0e88*/ 	.short	0x010a
        /*0e8a*/ 	.byte	0x3f
	.zero		1


	//   ....[77]....
        /*0e8c*/ 	.word	0x000280f0
        /*0e90*/ 	.word	0x00000007
        /*0e94*/ 	.word	0x00000000
        /*0e98*/ 	.short	0x010a
        /*0e9a*/ 	.byte	0x3f
	.zero		1


	//   ....[78]....
        /*0e9c*/ 	.word	0x00028150
        /*0ea0*/ 	.word	0x00000004
        /*0ea4*/ 	.word	0x00022860
        /*0ea8*/ 	.short	0x010a
        /*0eaa*/ 	.byte	0x3f
	.zero		1


	//   ....[79]....
        /*0eac*/ 	.word	0x000281a0
        /*0eb0*/ 	.word	0x00000003
        /*0eb4*/ 	.word	0x00022860
        /*0eb8*/ 	.short	0x010a
        /*0eba*/ 	.byte	0x3f
	.zero		1


	//   ....[80]....
        /*0ebc*/ 	.word	0x000281e0
        /*0ec0*/ 	.word	0x00000004
        /*0ec4*/ 	.word	0x00022880
        /*0ec8*/ 	.short	0x010a
        /*0eca*/ 	.byte	0x3f
	.zero		1


	//   ....[81]....
        /*0ecc*/ 	.word	0x00028200
        /*0ed0*/ 	.word	0x00000003
        /*0ed4*/ 	.word	0x00022880
        /*0ed8*/ 	.short	0x010a
        /*0eda*/ 	.byte	0x3f
	.zero		1


	//   ....[82]....
        /*0edc*/ 	.word	0x00028260
        /*0ee0*/ 	.word	0x0000005c
        /*0ee4*/ 	.word	0x00022890
        /*0ee8*/ 	.short	0x010a
        /*0eea*/ 	.byte	0x3f
	.zero		1


	//   ....[83]....
        /*0eec*/ 	.word	0x000282b0
        /*0ef0*/ 	.word	0x0000005c
        /*0ef4*/ 	.word	0x00022890
        /*0ef8*/ 	.short	0x010a
        /*0efa*/ 	.byte	0x3f
	.zero		1


	//   ....[84]....
        /*0efc*/ 	.word	0x00028300
        /*0f00*/ 	.word	0x0000005c
        /*0f04*/ 	.word	0x00022890
        /*0f08*/ 	.short	0x010a
        /*0f0a*/ 	.byte	0x3f
	.zero		1


	//   ....[85]....
        /*0f0c*/ 	.word	0x00028350
        /*0f10*/ 	.word	0x0000005c
        /*0f14*/ 	.word	0x000228b0
        /*0f18*/ 	.short	0x010a
        /*0f1a*/ 	.byte	0x3f
	.zero		1


	//   ....[86]....
        /*0f1c*/ 	.word	0x000286c0
        /*0f20*/ 	.word	0x00000010
        /*0f24*/ 	.word	0x00022800
        /*0f28*/ 	.short	0x010a
        /*0f2a*/ 	.byte	0x3f
	.zero		1


	//   ....[87]....
        /*0f2c*/ 	.word	0x00028980
        /*0f30*/ 	.word	0x00000010
        /*0f34*/ 	.word	0x00022800
        /*0f38*/ 	.short	0x010a
        /*0f3a*/ 	.byte	0x3f
	.zero		1


	//   ....[88]....
        /*0f3c*/ 	.word	0x000289d0
        /*0f40*/ 	.word	0x00000000
        /*0f44*/ 	.word	0x00022830
        /*0f48*/ 	.short	0x010a
        /*0f4a*/ 	.byte	0x3f
	.zero		1


	//   ....[89]....
        /*0f4c*/ 	.word	0x00028a20
        /*0f50*/ 	.word	0x00000009
        /*0f54*/ 	.word	0x00022830
        /*0f58*/ 	.short	0x010a
        /*0f5a*/ 	.byte	0x3f
	.zero		1


	//   ....[90]....
        /*0f5c*/ 	.word	0x00028a70
        /*0f60*/ 	.word	0x00000009
        /*0f64*/ 	.word	0x00022850
        /*0f68*/ 	.short	0x010a
        /*0f6a*/ 	.byte	0x3f
	.zero		1


	//   ....[91]....
        /*0f6c*/ 	.word	0x00028ac0
        /*0f70*/ 	.word	0x00000007
        /*0f74*/ 	.word	0x00022830
        /*0f78*/ 	.short	0x010a
        /*0f7a*/ 	.byte	0x3f
	.zero		1


	//   ....[92]....
        /*0f7c*/ 	.word	0x00028b10
        /*0f80*/ 	.word	0x00000007
        /*0f84*/ 	.word	0x00022850
        /*0f88*/ 	.short	0x010a
        /*0f8a*/ 	.byte	0x3f
	.zero		1


	//   ....[93]....
        /*0f8c*/ 	.word	0x00028b60
        /*0f90*/ 	.word	0x00000007
        /*0f94*/ 	.word	0x00022830
        /*0f98*/ 	.short	0x010a
        /*0f9a*/ 	.byte	0x3f
	.zero		1


	//   ....[94]....
        /*0f9c*/ 	.word	0x00028bb0
        /*0fa0*/ 	.word	0x00000008
        /*0fa4*/ 	.word	0x00022850
        /*0fa8*/ 	.short	0x010a
        /*0faa*/ 	.byte	0x3f
	.zero		1


	//   ....[95]....
        /*0fac*/ 	.word	0x00028c00
        /*0fb0*/ 	.word	0x0000000d
        /*0fb4*/ 	.word	0x00022850
        /*0fb8*/ 	.short	0x010a
        /*0fba*/ 	.byte	0x3f
	.zero		1


	//   ....[96]....
        /*0fbc*/ 	.word	0x00029d90
        /*0fc0*/ 	.word	0x0000000c
        /*0fc4*/ 	.word	0x00022820
        /*0fc8*/ 	.short	0x010a
        /*0fca*/ 	.byte	0x3f
	.zero		1


	//   ....[97]....
        /*0fcc*/ 	.word	0x00029de0
        /*0fd0*/ 	.word	0x00000008
        /*0fd4*/ 	.word	0x000228a0
        /*0fd8*/ 	.short	0x010a
        /*0fda*/ 	.byte	0x3f
	.zero		1


	//   ....[98]....
        /*0fdc*/ 	.word	0x00029e30
        /*0fe0*/ 	.word	0x00000008
        /*0fe4*/ 	.word	0x000228c0
        /*0fe8*/ 	.short	0x010a
        /*0fea*/ 	.byte	0x3f
	.zero		1


	//   ....[99]....
        /*0fec*/ 	.word	0x00029e80
        /*0ff0*/ 	.word	0x00000008
        /*0ff4*/ 	.word	0x000228a0
        /*0ff8*/ 	.short	0x010a
        /*0ffa*/ 	.byte	0x3f
	.zero		1


	//   ....[100]....
        /*0ffc*/ 	.word	0x00029ed0
        /*1000*/ 	.word	0x00000008
        /*1004*/ 	.word	0x000228c0
        /*1008*/ 	.short	0x010a
        /*100a*/ 	.byte	0x3f
	.zero		1


	//   ....[101]....
        /*100c*/ 	.word	0x0002a070
        /*1010*/ 	.word	0x00000005
        /*1014*/ 	.word	0x00022880
        /*1018*/ 	.short	0x010a
        /*101a*/ 	.byte	0x3f
	.zero		1


	//   ....[102]....
        /*101c*/ 	.word	0x0002a0c0
        /*1020*/ 	.word	0x00000005
        /*1024*/ 	.word	0x00022840
        /*1028*/ 	.short	0x010a
        /*102a*/ 	.byte	0x3f
	.zero		1


	//   ....[103]....
        /*102c*/ 	.word	0x0002a140
        /*1030*/ 	.word	0x00000004
        /*1034*/ 	.word	0x00022820
        /*1038*/ 	.short	0x010a
        /*103a*/ 	.byte	0x3f
	.zero		1


	//   ....[104]....
        /*103c*/ 	.word	0x0002a190
        /*1040*/ 	.word	0x00000005
        /*1044*/ 	.word	0x00022880
        /*1048*/ 	.short	0x010a
        /*104a*/ 	.byte	0x3f
	.zero		1


	//   ....[105]....
        /*104c*/ 	.word	0x0002a1e0
        /*1050*/ 	.word	0x00000005
        /*1054*/ 	.word	0x00022840
        /*1058*/ 	.short	0x010a
        /*105a*/ 	.byte	0x3f
	.zero		1


	//   ....[106]....
        /*105c*/ 	.word	0x0002a240
        /*1060*/ 	.word	0x00000005
        /*1064*/ 	.word	0x00022870
        /*1068*/ 	.short	0x010a
        /*106a*/ 	.byte	0x3f
	.zero		1


	//   ....[107]....
        /*106c*/ 	.word	0x0002a2a0
        /*1070*/ 	.word	0x00000005
        /*1074*/ 	.word	0x00022860
        /*1078*/ 	.short	0x010a
        /*107a*/ 	.byte	0x3f
	.zero		1


	//   ....[108]....
        /*107c*/ 	.word	0x0002a2f0
        /*1080*/ 	.word	0x00000014
        /*1084*/ 	.word	0x00022870
        /*1088*/ 	.short	0x010a
        /*108a*/ 	.byte	0x3f
	.zero		1


	//   ....[109]....
        /*108c*/ 	.word	0x0002a340
        /*1090*/ 	.word	0x00000014
        /*1094*/ 	.word	0x00022860
        /*1098*/ 	.short	0x010a
        /*109a*/ 	.byte	0x3f
	.zero		1


	//   ....[110]....
        /*109c*/ 	.word	0x0002ad00
        /*10a0*/ 	.word	0x00000000
        /*10a4*/ 	.word	0x00022820
        /*10a8*/ 	.short	0x010a
        /*10aa*/ 	.byte	0x3f
	.zero		1


	//   ....[111]....
        /*10ac*/ 	.word	0x0002aea0
        /*10b0*/ 	.word	0x00000006
        /*10b4*/ 	.word	0x00000000
        /*10b8*/ 	.short	0x010a
        /*10ba*/ 	.byte	0x3f
	.zero		1


	//   ....[112]....
        /*10bc*/ 	.word	0x0002aef0
        /*10c0*/ 	.word	0x00000007
        /*10c4*/ 	.word	0x00000000
        /*10c8*/ 	.short	0x010a
        /*10ca*/ 	.byte	0x3f
	.zero		1


	//   ....[113]....
        /*10cc*/ 	.word	0x0002af40
        /*10d0*/ 	.word	0x00000004
        /*10d4*/ 	.word	0x00022860
        /*10d8*/ 	.short	0x010a
        /*10da*/ 	.byte	0x3f
	.zero		1


	//   ....[114]....
        /*10dc*/ 	.word	0x0002af90
        /*10e0*/ 	.word	0x00000003
        /*10e4*/ 	.word	0x00022860
        /*10e8*/ 	.short	0x010a
        /*10ea*/ 	.byte	0x3f
	.zero		1


	//   ....[115]....
        /*10ec*/ 	.word	0x0002afe0
        /*10f0*/ 	.word	0x00000004
        /*10f4*/ 	.word	0x00022880
        /*10f8*/ 	.short	0x010a
        /*10fa*/ 	.byte	0x3f
	.zero		1


	//----- nvinfo : EIATTR_NUM_MBARRIERS
	.align		4
.L_279:
        /*10fc*/ 	.byte	0x03, 0x38
        /*10fe*/ 	.short	0x0016


	//----- nvinfo : EIATTR_EXIT_INSTR_OFFSETS
	.align		4
        /*1100*/ 	.byte	0x04, 0x1c
        /*1102*/ 	.short	(.L_281 - .L_280)


	//   ....[0]....
.L_280:
        /*1104*/ 	.word	0x00028250


	//----- nvinfo : EIATTR_MAX_THREADS
	.align		4
.L_281:
        /*1108*/ 	.byte	0x04, 0x05
        /*110a*/ 	.short	(.L_283 - .L_282)
.L_282:
        /*110c*/ 	.word	0x00000180
        /*1110*/ 	.word	0x00000001
        /*1114*/ 	.word	0x00000001


	//----- nvinfo : EIATTR_CRS_STACK_SIZE
	.align		4
.L_283:
        /*1118*/ 	.byte	0x04, 0x1e
        /*111a*/ 	.short	(.L_285 - .L_284)
.L_284:
        /*111c*/ 	.word	0x00000000


	//----- nvinfo : EIATTR_CBANK_PARAM_SIZE
	.align		4
.L_285:
        /*1120*/ 	.byte	0x03, 0x19
        /*1122*/ 	.short	0x0a70


	//----- nvinfo : EIATTR_PARAM_CBANK
	.align		4
        /*1124*/ 	.byte	0x04, 0x0a
        /*1126*/ 	.short	(.L_287 - .L_286)
	.align		4
.L_286:
        /*1128*/ 	.word	index@(.nv.constant0._ZN7cutlass13device_kernelIN5flash11enable_sm90INS1_16FlashAttnFwdSm90INS1_25CollectiveMainloopFwdSm90ILi2EN4cute5tupleIJNS5_1CILi1EEES8_S8_EEENS6_IJNS7_ILi128EEESA_NS7_ILi192EEEEEELi128ENS_12float_e4m3_tEfNS_4arch4Sm90ELb0ELb1ELb1ELb1ELb0ELb1ELb0ELb1ELb1ELb0ELb0ELb0EEENS1_21CollectiveEpilogueFwdINS6_IJSA_SA_SA_EEES9_NS_10bfloat16_tESF_Li256ELb1ELb0ELb0ELb1EEENS1_36VarlenDynamicPersistentTileSchedulerILi128ELi128ELi256ELi128ELb0ELb0ELb1ELb1ELb0ELb1EEEEEEEEEvNT_6ParamsE)
        /*112c*/ 	.short	0x0210
        /*112e*/ 	.short	0x0a70


	//----- nvinfo : EIATTR_SW_WAR
	.align		4
.L_287:
        /*1130*/ 	.byte	0x04, 0x36
        /*1132*/ 	.short	(.L_289 - .L_288)
.L_288:
        /*1134*/ 	.word	0x00000008
.L_289:


//--------------------- .nv.info._ZN7cutlass13device_kernelIN5flash11enable_sm90INS1_16FlashAttnFwdSm90INS1_25CollectiveMainloopFwdSm90ILi2EN4cute5tupleIJNS5_1CILi1EEES8_S8_EEENS6_IJNS7_ILi128EEENS7_ILi160EEENS7_ILi192EEEEEELi128ENS_12float_e4m3_tEfNS_4arch4Sm90ELb1ELb0ELb1ELb0ELb0ELb0ELb0ELb1ELb1ELb0ELb0ELb0EEENS1_21CollectiveEpilogueFwdINS6_IJSA_SA_SB_EEES9_NS_10bfloat16_tESG_Li256ELb0ELb0ELb0ELb1EEENS1_30DynamicPersistentTileSchedulerILi256ELi128ELb0ELb0ELb1EEEEEEEEEvNT_6ParamsE --------------------------
	.section	.nv.info._ZN7cutlass13device_kernelIN5flash11enable_sm90INS1_16FlashAttnFwdSm90INS1_25CollectiveMainloopFwdSm90ILi2EN4cute5tupleIJNS5_1CILi1EEES8_S8_EEENS6_IJNS7_ILi128EEENS7_ILi160EEENS7_ILi192EEEEEELi128ENS_12float_e4m3_tEfNS_4arch4Sm90ELb1ELb0ELb1ELb0ELb0ELb0ELb0ELb1ELb1ELb0ELb0ELb0EEENS1_21CollectiveEpilogueFwdINS6_IJSA_SA_SB_EEES9_NS_10bfloat16_tESG_Li256ELb0ELb0ELb0ELb1EEENS1_30DynamicPersistentTileSchedulerILi256ELi128ELb0ELb0ELb1EEEEEEEEEvNT_6ParamsE,"",@"SHT_CUDA_INFO"
	.sectionflags	@""
	.align	4


	//----- nvinfo : EIATTR_CUDA_API_VERSION
	.align		4
        /*0000*/ 	.byte	0x04, 0x37
        /*0002*/ 	.short	(.L_291 - .L_290)
.L_290:
        /*0004*/ 	.word	0x00000082


	//----- nvinfo : EIATTR_KPARAM_INFO
	.align		4
.L_291:
        /*0008*/ 	.byte	0x04, 0x17
        /*000a*/ 	.short	(.L_293 - .L_292)
.L_292:
        /*000c*/ 	.word	0x00000000
        /*0010*/ 	.short	0x0000
        /*0012*/ 	.short	0x0070
        /*0014*/ 	.byte	0x00, 0xf0, 0x01, 0x2e


	//----- nvinfo : EIATTR_SPARSE_MMA_MASK
	.align		4
.L_293:
        /*0018*/ 	.byte	0x03, 0x50
        /*001a*/ 	.short	0x0000


	//----- nvinfo : EIATTR_MAXREG_COUNT
	.align		4
        /*001c*/ 	.byte	0x03, 0x1b
        /*001e*/ 	.short	0x00a8


	//----- nvinfo : EIATTR_NUM_BARRIERS
	.align		4
        /*0020*/ 	.byte	0x02, 0x4c
        /*0022*/ 	.byte	0x10
	.zero		1


	//----- nvinfo : EIATTR_EXTERNS
	.align		4
        /*0024*/ 	.byte	0x04, 0x0f
        /*0026*/ 	.short	(.L_295 - .L_294)


	//   ....[0]....
	.align		4
.L_294:
        /*0028*/ 	.word	index@(__assertfail)


	//----- nvinfo : EIATTR_ANNOTATIONS
	.align		4
.L_295:
        /*002c*/ 	.byte	0x04, 0x55
        /*002e*/ 	.short	(.L_297 - .L_296)


	//   ....[0]....
.L_296:
        /* <DEDUP_REMOVED lines=35> */


	//----- nvinfo : EIATTR_MERCURY_ISA_VERSION
	.align		4
.L_297:
        /*0250*/ 	.byte	0x03, 0x5f
        /*0252*/ 	.short	0x0101


	//----- nvinfo : EIATTR_INT_WARP_WIDE_INSTR_OFFSETS
	.align		4
        /*0254*/ 	.byte	0x04, 0x31
        /*0256*/ 	.short	(.L_299 - .L_298)


	//   ....[0]....
.L_298:
        /*0258*/ 	.word	0x00000190


	//   ....[1]....
        /*025c*/ 	.word	0x000001c0


	//   ....[2]....
        /*0260*/ 	.word	0x000001d0


	//   ....[3]....
        /*0264*/ 	.word	0x0000fe20


	//   ....[4]....
        /*0268*/ 	.word	0x0000feb0


	//   ....[5]....
        /*026c*/ 	.word	0x00010590


	//   ....[6]....
        /*0270*/ 	.word	0x00012040


	//   ....[7]....
        /*0274*/ 	.word	0x000120d0


	//----- nvinfo : EIATTR_COOP_GROUP_MASK_REGIDS
	.align		4
.L_299:
        /*0278*/ 	.byte	0x04, 0x29
        /*027a*/ 	.short	(.L_301 - .L_300)


	//   ....[0]....
.L_300:
        /*027c*/ 	.word	0xffffffff


	//   ....[1]....
        /*0280*/ 	.word	0xffffffff


	//   ....[2]....
        /*0284*/ 	.word	0xffffffff


	//   ....[3]....
        /*0288*/ 	.word	0xffffffff


	//   ....[4]....
        /*028c*/ 	.word	0xffffffff


	//   ....[5]....
        /*0290*/ 	.word	0xffffffff


	//   ....[6]....
        /*0294*/ 	.word	0xffffffff


	//   ....[7]....
        /*0298*/ 	.word	0xffffffff


	//   ....[8]....
        /*029c*/ 	.word	0xffffffff


	//   ....[9]....
        /*02a0*/ 	.word	0xffffffff


	//   ....[10]....
        /*02a4*/ 	.word	0xffffffff


	//   ....[11]....
        /*02a8*/ 	.word	0xffffffff


	//   ....[12]....
        /*02ac*/ 	.word	0xffffffff


	//   ....[13]....
        /*02b0*/ 	.word	0xffffffff


	//   ....[14]....
        /*02b4*/ 	.word	0xffffffff


	//   ....[15]....
        /*02b8*/ 	.word	0xffffffff


	//   ....[16]....
        /*02bc*/ 	.word	0xffffffff


	//   ....[17]....
        /*02c0*/ 	.word	0xffffffff


	//   ....[18]....
        /*02c4*/ 	.word	0xffffffff


	//   ....[19]....
        /*02c8*/ 	.word	0xffffffff


	//   ....[20]....
        /*02cc*/ 	.word	0xffffffff


	//   ....[21]....
        /*02d0*/ 	.word	0xffffffff


	//   ....[22]....
        /*02d4*/ 	.word	0xffffffff


	//   ....[23]....
        /*02d8*/ 	.word	0xffffffff


	//   ....[24]....
        /*02dc*/ 	.word	0xffffffff


	//   ....[25]....
        /*02e0*/ 	.word	0xffffffff


	//   ....[26]....
        /*02e4*/ 	.word	0xffffffff


	//   ....[27]....
        /*02e8*/ 	.word	0xffffffff


	//   ....[28]....
        /*02ec*/ 	.word	0xffffffff


	//   ....[29]....
        /*02f0*/ 	.word	0xffffffff


	//   ....[30]....
        /*02f4*/ 	.word	0xffffffff


	//   ....[31]....
        /*02f8*/ 	.word	0xffffffff


	//   ....[32]....
        /*02fc*/ 	.word	0xffffffff


	//   ....[33]....
        /*0300*/ 	.word	0xffffffff


	//   ....[34]....
        /*0304*/ 	.word	0xffffffff


	//   ....[35]....
        /*0308*/ 	.word	0xffffffff


	//   ....[36]....
        /*030c*/ 	.word	0xffffffff


	//   ....[37]....
        /*0310*/ 	.word	0xffffffff


	//   ....[38]....
        /*0314*/ 	.word	0xffffffff


	//   ....[39]....
        /*0318*/ 	.word	0xffffffff


	//   ....[40]....
        /*031c*/ 	.word	0xffffffff


	//   ....[41]....
        /*0320*/ 	.word	0xffffffff


	//   ....[42]....
        /*0324*/ 	.word	0xffffffff


	//   ....[43]....
        /*0328*/ 	.word	0xffffffff


	//   ....[44]....
        /*032c*/ 	.word	0xffffffff


	//   ....[45]....
        /*0330*/ 	.word	0xffffffff


	//   ....[46]....
        /*0334*/ 	.word	0xffffffff


	//   ....[47]....
        /*0338*/ 	.word	0xffffffff


	//   ....[48]....
        /*033c*/ 	.word	0xffffffff


	//   ....[49]....
        /*0340*/ 	.word	0xffffffff


	//   ....[50]....
        /*0344*/ 	.word	0xffffffff


	//   ....[51]....
        /*0348*/ 	.word	0xffffffff


	//   ....[52]....
        /*034c*/ 	.word	0xffffffff


	//   ....[53]....
        /*0350*/ 	.word	0xffffffff


	//   ....[54]....
        /*0354*/ 	.word	0xffffffff


	//   ....[55]....
        /*0358*/ 	.word	0xffffffff


	//   ....[56]....
        /*035c*/ 	.word	0xffffffff


	//   ....[57]....
        /*0360*/ 	.word	0xffffffff


	//   ....[58]....
        /*0364*/ 	.word	0xffffffff


	//   ....[59]....
        /*0368*/ 	.word	0xffffffff


	//   ....[60]....
        /*036c*/ 	.word	0xffffffff


	//   ....[61]....
        /*0370*/ 	.word	0x0500000f


	//   ....[62]....
        /*0374*/ 	.word	0x0500000f


	//----- nvinfo : EIATTR_COOP_GROUP_INSTR_OFFSETS
	.align		4
.L_301:
        /*0378*/ 	.byte	0x04, 0x28
        /*037a*/ 	.short	(.L_303 - .L_302)


	//   ....[0]....
.L_302:
        /*037c*/ 	.word	0x00000070


	//   ....[1]....
        /*0380*/ 	.word	0x000001a0


	//   ....[2]....
        /*0384*/ 	.word	0x000001f0


	//   ....[3]....
        /*0388*/ 	.word	0x000003e0


	//   ....[4]....
        /*038c*/ 	.word	0x00000540


	//   ....[5]....
        /*0390*/ 	.word	0x00000660


	//   ....[6]....
        /*0394*/ 	.word	0x000007c0


	//   ....[7]....
        /*0398*/ 	.word	0x000014d0


	//   ....[8]....
        /*039c*/ 	.word	0x00003830


	//   ....[9]....
        /*03a0*/ 	.word	0x00003930


	//   ....[10]....
        /*03a4*/ 	.word	0x000044f0


	//   ....[11]....
        /*03a8*/ 	.word	0x00004570


	//   ....[12]....
        /*03ac*/ 	.word	0x00007930


	//   ....[13]....
        /*03b0*/ 	.word	0x00007a90


	//   ....[14]....
        /*03b4*/ 	.word	0x00008700


	//   ....[15]....
        /*03b8*/ 	.word	0x00008760


	//   ....[16]....
        /*03bc*/ 	.word	0x0000ba90


	//   ....[17]....
        /*03c0*/ 	.word	0x0000baf0


	//   ....[18]....
        /*03c4*/ 	.word	0x0000bb10


	//   ....[19]....
        /*03c8*/ 	.word	0x0000bb30


	//   ....[20]....
        /*03cc*/ 	.word	0x0000d660


	//   ....[21]....
        /*03d0*/ 	.word	0x0000d670


	//   ....[22]....
        /*03d4*/ 	.word	0x0000d6f0


	//   ....[23]....
        /*03d8*/ 	.word	0x0000d700


	//   ....[24]....
        /*03dc*/ 	.word	0x0000e6f0


	//   ....[25]....
        /*03e0*/ 	.word	0x0000e700


	//   ....[26]....
        /*03e4*/ 	.word	0x0000e710


	//   ....[27]....
        /*03e8*/ 	.word	0x0000e720


	//   ....[28]....
        /*03ec*/ 	.word	0x0000e730


	//   ....[29]....
        /*03f0*/ 	.word	0x0000e740


	//   ....[30]....
        /*03f4*/ 	.word	0x0000e750


	//   ....[31]....
        /*03f8*/ 	.word	0x0000e760


	//   ....[32]....
        /*03fc*/ 	.word	0x0000e790


	//   ....[33]....
        /*0400*/ 	.word	0x0000e7a0


	//   ....[34]....
        /*0404*/ 	.word	0x0000e7d0


	//   ....[35]....
        /*0408*/ 	.word	0x0000e7f0


	//   ....[36]....
        /*040c*/ 	.word	0x0000e820


	//   ....[37]....
        /*0410*/ 	.word	0x0000e830


	//   ....[38]....
        /*0414*/ 	.word	0x0000e860


	//   ....[39]....
        /*0418*/ 	.word	0x0000e870


	//   ....[40]....
        /*041c*/ 	.word	0x0000e8a0


	//   ....[41]....
        /*0420*/ 	.word	0x0000e8b0


	//   ....[42]....
        /*0424*/ 	.word	0x0000e8e0


	//   ....[43]....
        /*0428*/ 	.word	0x0000e8f0


	//   ....[44]....
        /*042c*/ 	.word	0x0000e900


	//   ....[45]....
        /*0430*/ 	.word	0x0000e920


	//   ....[46]....
        /*0434*/ 	.word	0x0000e930


	//   ....[47]....
        /*0438*/ 	.word	0x0000e940


	//   ....[48]....
        /*043c*/ 	.word	0x0000e950


	//   ....[49]....
        /*0440*/ 	.word	0x0000e960


	//   ....[50]....
        /*0444*/ 	.word	0x0000e990


	//   ....[51]....
        /*0448*/ 	.word	0x0000e9b0


	//   ....[52]....
        /*044c*/ 	.word	0x0000e9d0


	//   ....[53]....
        /*0450*/ 	.word	0x0000e9f0


	//   ....[54]....
        /*0454*/ 	.word	0x0000ea00


	//   ....[55]....
        /*0458*/ 	.word	0x0000ea10


	//   ....[56]....
        /*045c*/ 	.word	0x0000eb20


	//   ....[57]....
        /*0460*/ 	.word	0x0000f6a0


	//   ....[58]....
        /*0464*/ 	.word	0x000106d0


	//   ....[59]....
        /*0468*/ 	.word	0x00012990


	//   ....[60]....
        /*046c*/ 	.word	0x00012b30


	//   ....[61]....
        /*0470*/ 	.word	0x00013150


	//   ....[62]....
        /*0474*/ 	.word	0x000135e0


	//----- nvinfo : EIATTR_REG_RECONFIG
	.align		4
.L_303:
        /*0478*/ 	.byte	0x01, 0x54
	.zero		2


	//----- nvinfo : EIATTR_SYSCALL_OFFSETS
	.align		4
        /*047c*/ 	.byte	0x04, 0x46
        /*047e*/ 	.short	(.L_305 - .L_304)


	//   ....[0]....
.L_304:
        /*0480*/ 	.word	0x00001680


	//   ....[1]....
        /*0484*/ 	.word	0x00010050


	//   ....[2]....
        /*0488*/ 	.word	0x00010190


	//   ....[3]....
        /*048c*/ 	.word	0x000102d0


	//   ....[4]....
        /*0490*/ 	.word	0x000103f0


	//----- nvinfo : EIATTR_MBARRIER_INSTR_OFFSETS
	.align		4
.L_305:
        /*0494*/ 	.byte	0x04, 0x39
        /*0496*/ 	.short	(.L_307 - .L_306)


	//   ....[0]....
.L_306:
        /*0498*/ 	.word	0x00000290
        /*049c*/ 	.word	0x000000ff
        /*04a0*/ 	.word	0x00029800
        /*04a4*/ 	.short	0x0100
        /*04a6*/ 	.byte	0x06
	.zero		1


	//   ....[1]....
        /*04a8*/ 	.word	0x000002a0
        /*04ac*/ 	.word	0x000000ff
        /*04b0*/ 	.word	0x00029820
        /*04b4*/ 	.short	0x0100
        /*04b6*/ 	.byte	0x06
	.zero		1


	//   ....[2]....
        /*04b8*/ 	.word	0x00000390
        /*04bc*/ 	.word	0x000000ff
        /*04c0*/ 	.word	0x00029830
        /*04c4*/ 	.short	0x0100
        /*04c6*/ 	.byte	0x08
	.zero		1


	//   ....[3]....
        /*04c8*/ 	.word	0x000003a0
        /*04cc*/ 	.word	0x000000ff
        /*04d0*/ 	.word	0x00029840
        /*04d4*/ 	.short	0x0100
        /*04d6*/ 	.byte	0x08
	.zero		1


	//   ....[4]....
        /*04d8*/ 	.word	0x000003b0
        /*04dc*/ 	.word	0x000000ff
        /*04e0*/ 	.word	0x00029838
        /*04e4*/ 	.short	0x0100
        /*04e6*/ 	.byte	0x08
	.zero		1


	//   ....[5]....
        /*04e8*/ 	.word	0x000003c0
        /*04ec*/ 	.word	0x000000ff
        /*04f0*/ 	.word	0x00029848
        /*04f4*/ 	.short	0x0100
        /*04f6*/ 	.byte	0x08
	.zero		1


	//   ....[6]....
        /*04f8*/ 	.word	0x000004f0
        /*04fc*/ 	.word	0x000000ff
        /*0500*/ 	.word	0x00029850
        /*0504*/ 	.short	0x0100
        /*0506*/ 	.byte	0x08
	.zero		1


	//   ....[7]....
        /*0508*/ 	.word	0x00000500
        /*050c*/ 	.word	0x000000ff
        /*0510*/ 	.word	0x00029860
        /*0514*/ 	.short	0x0100
        /*0516*/ 	.byte	0x08
	.zero		1


	//   ....[8]....
        /*0518*/ 	.word	0x00000510
        /*051c*/ 	.word	0x000000ff
        /*0520*/ 	.word	0x00029858
        /*0524*/ 	.short	0x0100
        /*0526*/ 	.byte	0x08
	.zero		1


	//   ....[9]....
        /*0528*/ 	.word	0x00000520
        /*052c*/ 	.word	0x000000ff
        /*0530*/ 	.word	0x00029868
        /*0534*/ 	.short	0x0100
        /*0536*/ 	.byte	0x08
	.zero		1


	//   ....[10]....
        /*0538*/ 	.word	0x00000610
        /*053c*/ 	.word	0x000000ff
        /*0540*/ 	.word	0x00029870
        /*0544*/ 	.short	0x0100
        /*0546*/ 	.byte	0x06
	.zero		1


	//   ....[11]....
        /*0548*/ 	.word	0x00000620
        /*054c*/ 	.word	0x000000ff
        /*0550*/ 	.word	0x00029880
        /*0554*/ 	.short	0x0100
        /*0556*/ 	.byte	0x06
	.zero		1


	//   ....[12]....
        /*0558*/ 	.word	0x00000630
        /*055c*/ 	.word	0x000000ff
        /*0560*/ 	.word	0x00029878
        /*0564*/ 	.short	0x0100
        /*0566*/ 	.byte	0x06
	.zero		1


	//   ....[13]....
        /*0568*/ 	.word	0x00000640
        /*056c*/ 	.word	0x000000ff
        /*0570*/ 	.word	0x00029888
        /*0574*/ 	.short	0x0100
        /*0576*/ 	.byte	0x06
	.zero		1


	//   ....[14]....
        /*0578*/ 	.word	0x00000770
        /*057c*/ 	.word	0x000000ff
        /*0580*/ 	.word	0x00029890
        /*0584*/ 	.short	0x0100
        /*0586*/ 	.byte	0x08
	.zero		1


	//   ....[15]....
        /*0588*/ 	.word	0x00000780
        /*058c*/ 	.word	0x000000ff
        /*0590*/ 	.word	0x000298a0
        /*0594*/ 	.short	0x0100
        /*0596*/ 	.byte	0x08
	.zero		1


	//   ....[16]....
        /*0598*/ 	.word	0x00000790
        /*059c*/ 	.word	0x000000ff
        /*05a0*/ 	.word	0x00029898
        /*05a4*/ 	.short	0x0100
        /*05a6*/ 	.byte	0x08
	.zero		1


	//   ....[17]....
        /*05a8*/ 	.word	0x000007a0
        /*05ac*/ 	.word	0x000000ff
        /*05b0*/ 	.word	0x000298a8
        /*05b4*/ 	.short	0x0100
        /*05b6*/ 	.byte	0x08
	.zero		1


	//   ....[18]....
        /*05b8*/ 	.word	0x000008d0
        /*05bc*/ 	.word	0x000000ff
        /*05c0*/ 	.word	0x000298b0
        /*05c4*/ 	.short	0x0100
        /*05c6*/ 	.byte	0x08
	.zero		1


	//   ....[19]....
        /*05c8*/ 	.word	0x000008e0
        /*05cc*/ 	.word	0x000000ff
        /*05d0*/ 	.word	0x000298c0
        /*05d4*/ 	.short	0x0100
        /*05d6*/ 	.byte	0x08
	.zero		1


	//   ....[20]....
        /*05d8*/ 	.word	0x000008f0
        /*05dc*/ 	.word	0x000000ff
        /*05e0*/ 	.word	0x000298b8
        /*05e4*/ 	.short	0x0100
        /*05e6*/ 	.byte	0x08
	.zero		1


	//   ....[21]....
        /*05e8*/ 	.word	0x00000900
        /*05ec*/ 	.word	0x000000ff
        /*05f0*/ 	.word	0x000298c8
        /*05f4*/ 	.short	0x0100
        /*05f6*/ 	.byte	0x08
	.zero		1


	//   ....[22]....
        /*05f8*/ 	.word	0x000019d0
        /*05fc*/ 	.word	0x000000ff
        /*0600*/ 	.word	0x00029800
        /*0604*/ 	.short	0x010a
        /*0606*/ 	.byte	0x25
	.zero		1


	//   ....[23]....
        /*0608*/ 	.word	0x00001a70
        /*060c*/ 	.word	0x00000002
        /*0610*/ 	.word	0x00029830
        /*0614*/ 	.short	0x010a
        /*0616*/ 	.byte	0x3f
	.zero		1


	//   ....[24]....
        /*0618*/ 	.word	0x00001ae0
        /*061c*/ 	.word	0x00000002
        /*0620*/ 	.word	0x00029830
        /*0624*/ 	.short	0x010a
        /*0626*/ 	.byte	0x3f
	.zero		1


	//   ....[25]....
        /*0628*/ 	.word	0x000033b0
        /*062c*/ 	.word	0x00000002
        /*0630*/ 	.word	0x00000000
        /*0634*/ 	.short	0x0101
        /*0636*/ 	.byte	0x3f
	.zero		1


	//   ....[26]....
        /*0638*/ 	.word	0x00005b10
        /*063c*/ 	.word	0x000000ff
        /*0640*/ 	.word	0x00029830
        /*0644*/ 	.short	0x010a
        /*0646*/ 	.byte	0x05
	.zero		1


	//   ....[27]....
        /*0648*/ 	.word	0x00005b50
        /*064c*/ 	.word	0x000000ff
        /*0650*/ 	.word	0x00029830
        /*0654*/ 	.short	0x010a
        /*0656*/ 	.byte	0x05
	.zero		1


	//   ....[28]....
        /*0658*/ 	.word	0x00006790
        /*065c*/ 	.word	0x000000ff
        /*0660*/ 	.word	0x00029850
        /*0664*/ 	.short	0x010a
        /*0666*/ 	.byte	0x06
	.zero		1


	//   ....[29]....
        /*0668*/ 	.word	0x000067d0
        /*066c*/ 	.word	0x000000ff
        /*0670*/ 	.word	0x00029850
        /*0674*/ 	.short	0x010a
        /*0676*/ 	.byte	0x06
	.zero		1


	//   ....[30]....
        /*0678*/ 	.word	0x00009360
        /*067c*/ 	.word	0x00000002
        /*0680*/ 	.word	0x00000000
        /*0684*/ 	.short	0x0101
        /*0686*/ 	.byte	0x3f
	.zero		1


	//   ....[31]....
        /*0688*/ 	.word	0x000095e0
        /*068c*/ 	.word	0x000000ff
        /*0690*/ 	.word	0x00000000
        /*0694*/ 	.short	0x0101
        /*0696*/ 	.byte	0x06
	.zero		1


	//   ....[32]....
        /*0698*/ 	.word	0x00009d20
        /*069c*/ 	.word	0x000000ff
        /*06a0*/ 	.word	0x00029830
        /*06a4*/ 	.short	0x010a
        /*06a6*/ 	.byte	0x06
	.zero		1


	//   ....[33]....
        /*06a8*/ 	.word	0x00009d60
        /*06ac*/ 	.word	0x000000ff
        /*06b0*/ 	.word	0x00029830
        /*06b4*/ 	.short	0x010a
        /*06b6*/ 	.byte	0x06
	.zero		1


	//   ....[34]....
        /*06b8*/ 	.word	0x0000a970
        /*06bc*/ 	.word	0x000000ff
        /*06c0*/ 	.word	0x00029850
        /*06c4*/ 	.short	0x010a
        /*06c6*/ 	.byte	0x06
	.zero		1


	//   ....[35]....
        /*06c8*/ 	.word	0x0000a9b0
        /*06cc*/ 	.word	0x000000ff
        /*06d0*/ 	.word	0x00029850
        /*06d4*/ 	.short	0x010a
        /*06d6*/ 	.byte	0x06
	.zero		1


	//   ....[36]....
        /*06d8*/ 	.word	0x0000c940
        /*06dc*/ 	.word	0x00000002
        /*06e0*/ 	.word	0x00000000
        /*06e4*/ 	.short	0x0101
        /*06e6*/ 	.byte	0x3f
	.zero		1


	//   ....[37]....
        /*06e8*/ 	.word	0x0000cc90
        /*06ec*/ 	.word	0x000000ff
        /*06f0*/ 	.word	0x00000000
        /*06f4*/ 	.short	0x0101
        /*06f6*/ 	.byte	0x05
	.zero		1


	//   ....[38]....
        /*06f8*/ 	.word	0x0000d310
        /*06fc*/ 	.word	0x000000ff
        /*0700*/ 	.word	0x00029850
        /*0704*/ 	.short	0x010a
        /*0706*/ 	.byte	0x09
	.zero		1


	//   ....[39]....
        /*0708*/ 	.word	0x0000d350
        /*070c*/ 	.word	0x000000ff
        /*0710*/ 	.word	0x00029850
        /*0714*/ 	.short	0x010a
        /*0716*/ 	.byte	0x09
	.zero		1


	//   ....[40]....
        /*0718*/ 	.word	0x0000daa0
        /*071c*/ 	.word	0x000000ff
        /*0720*/ 	.word	0x00000000
        /*0724*/ 	.short	0x0101
        /*0726*/ 	.byte	0x04
	.zero		1


	//   ....[41]....
        /*0728*/ 	.word	0x0000ed80
        /*072c*/ 	.word	0x000000ff
        /*0730*/ 	.word	0x00000000
        /*0734*/ 	.short	0x0101
        /*0736*/ 	.byte	0x05
	.zero		1


	//   ....[42]....
        /*0738*/ 	.word	0x000108f0
        /*073c*/ 	.word	0x00000002
        /*0740*/ 	.word	0x00029880
        /*0744*/ 	.short	0x010a
        /*0746*/ 	.byte	0x3f
	.zero		1


	//   ....[43]....
        /*0748*/ 	.word	0x00010aa0
        /*074c*/ 	.word	0x00000002
        /*0750*/ 	.word	0x00029840
        /*0754*/ 	.short	0x010a
        /*0756*/ 	.byte	0x3f
	.zero		1


	//   ....[44]....
        /*0758*/ 	.word	0x00010f70
        /*075c*/ 	.word	0x000000ff
        /*0760*/ 	.word	0x00029820
        /*0764*/ 	.short	0x010a
        /*0766*/ 	.byte	0x28
	.zero		1


	//   ....[45]....
        /*0768*/ 	.word	0x00011270
        /*076c*/ 	.word	0x00000004
        /*0770*/ 	.word	0x00029880
        /*0774*/ 	.short	0x010a
        /*0776*/ 	.byte	0x3f
	.zero		1


	//   ....[46]....
        /*0778*/ 	.word	0x000114c0
        /*077c*/ 	.word	0x00000004
        /*0780*/ 	.word	0x00029840
        /*0784*/ 	.short	0x010a
        /*0786*/ 	.byte	0x3f
	.zero		1


	//   ....[47]....
        /*0788*/ 	.word	0x000119d0
        /*078c*/ 	.word	0x00000003
        /*0790*/ 	.word	0x00029870
        /*0794*/ 	.short	0x010a
        /*0796*/ 	.byte	0x3f
	.zero		1


	//   ....[48]....
        /*0798*/ 	.word	0x00011a40
        /*079c*/ 	.word	0x00000002
        /*07a0*/ 	.word	0x00029860
        /*07a4*/ 	.short	0x010a
        /*07a6*/ 	.byte	0x3f
	.zero		1


	//   ....[49]....
        /*07a8*/ 	.word	0x00011fb0
        /*07ac*/ 	.word	0x00000003
        /*07b0*/ 	.word	0x00029850
        /*07b4*/ 	.short	0x0101
        /*07b6*/ 	.byte	0x3f
	.zero		1


	//   ....[50]....
        /*07b8*/ 	.word	0x00011ff0
        /*07bc*/ 	.word	0x00000002
        /*07c0*/ 	.word	0x00000000
        /*07c4*/ 	.short	0x0101
        /*07c6*/ 	.byte	0x3f
	.zero		1


	//   ....[51]....
        /*07c8*/ 	.word	0x000121b0
        /*07cc*/ 	.word	0x00000014
        /*07d0*/ 	.word	0x00029870
        /*07d4*/ 	.short	0x010a
        /*07d6*/ 	.byte	0x3f
	.zero		1


	//   ....[52]....
        /*07d8*/ 	.word	0x00012240
        /*07dc*/ 	.word	0x00000014
        /*07e0*/ 	.word	0x00029860
        /*07e4*/ 	.short	0x010a
        /*07e6*/ 	.byte	0x3f
	.zero		1


	//   ....[53]....
        /*07e8*/ 	.word	0x00012780
        /*07ec*/ 	.word	0x00000014
        /*07f0*/ 	.word	0x00029850
        /*07f4*/ 	.short	0x0101
        /*07f6*/ 	.byte	0x3f
	.zero		1


	//   ....[54]....
        /*07f8*/ 	.word	0x000127d0
        /*07fc*/ 	.word	0x00000000
        /*0800*/ 	.word	0x00000000
        /*0804*/ 	.short	0x0101
        /*0806*/ 	.byte	0x3f
	.zero		1


	//   ....[55]....
        /*0808*/ 	.word	0x00012ab0
        /*080c*/ 	.word	0x00000000
        /*0810*/ 	.word	0x00029820
        /*0814*/ 	.short	0x010a
        /*0816*/ 	.byte	0x3f
	.zero		1


	//   ....[56]....
        /*0818*/ 	.word	0x00012c90
        /*081c*/ 	.word	0x00000006
        /*0820*/ 	.word	0x00000000
        /*0824*/ 	.short	0x010a
        /*0826*/ 	.byte	0x3f
	.zero		1


	//   ....[57]....
        /*0828*/ 	.word	0x00012d00
        /*082c*/ 	.word	0x00000007
        /*0830*/ 	.word	0x00000000
        /*0834*/ 	.short	0x010a
        /*0836*/ 	.byte	0x3f
	.zero		1


	//   ....[58]....
        /*0838*/ 	.word	0x00012d60
        /*083c*/ 	.word	0x00000004
        /*0840*/ 	.word	0x00029860
        /*0844*/ 	.short	0x010a
        /*0846*/ 	.byte	0x3f
	.zero		1


	//   ....[59]....
        /*0848*/ 	.word	0x00012db0
        /*084c*/ 	.word	0x00000003
        /*0850*/ 	.word	0x00029860
        /*0854*/ 	.short	0x010a
        /*0856*/ 	.byte	0x3f
	.zero		1


	//   ....[60]....
        /*0858*/ 	.word	0x00012df0
        /*085c*/ 	.word	0x00000004
        /*0860*/ 	.word	0x00029880
        /*0864*/ 	.short	0x010a
        /*0866*/ 	.byte	0x3f
	.zero		1


	//   ....[61]....
        /*0868*/ 	.word	0x00012e10
        /*086c*/ 	.word	0x00000003
        /*0870*/ 	.word	0x00029880
        /*0874*/ 	.short	0x010a
        /*0876*/ 	.byte	0x3f
	.zero		1


	//   ....[62]....
        /*0878*/ 	.word	0x00012e80
        /*087c*/ 	.word	0x00000003
        /*0880*/ 	.word	0x00029800
        /*0884*/ 	.short	0x010a
        /*0886*/ 	.byte	0x3f
	.zero		1


	//   ....[63]....
        /*0888*/ 	.word	0x00012ed0
        /*088c*/ 	.word	0x00000002
        /*0890*/ 	.word	0x00029830
        /*0894*/ 	.short	0x010a
        /*0896*/ 	.byte	0x3f
	.zero		1


	//   ....[64]....
        /*0898*/ 	.word	0x00012f30
        /*089c*/ 	.word	0x00000007
        /*08a0*/ 	.word	0x00029830
        /*08a4*/ 	.short	0x010a
        /*08a6*/ 	.byte	0x3f
	.zero		1


	//   ....[65]....
        /*08a8*/ 	.word	0x00012f90
        /*08ac*/ 	.word	0x00000007
        /*08b0*/ 	.word	0x00029850
        /*08b4*/ 	.short	0x010a
        /*08b6*/ 	.byte	0x3f
	.zero		1


	//   ....[66]....
        /*08b8*/ 	.word	0x00012ff0
        /*08bc*/ 	.word	0x00000007
        /*08c0*/ 	.word	0x00029830
        /*08c4*/ 	.short	0x010a
        /*08c6*/ 	.byte	0x3f
	.zero		1


	//   ....[67]....
        /*08c8*/ 	.word	0x00013050
        /*08cc*/ 	.word	0x00000007
        /*08d0*/ 	.word	0x00029850
        /*08d4*/ 	.short	0x010a
        /*08d6*/ 	.byte	0x3f
	.zero		1


	//   ....[68]....
        /*08d8*/ 	.word	0x000130b0
        /*08dc*/ 	.word	0x00000005
        /*08e0*/ 	.word	0x00029850
        /*08e4*/ 	.short	0x010a
        /*08e6*/ 	.byte	0x3f
	.zero		1


	//   ....[69]....
        /*08e8*/ 	.word	0x00013200
        /*08ec*/ 	.word	0x00000002
        /*08f0*/ 	.word	0x00029880
        /*08f4*/ 	.short	0x010a
        /*08f6*/ 	.byte	0x3f
	.zero		1


	//   ....[70]....
        /*08f8*/ 	.word	0x00013250
        /*08fc*/ 	.word	0x00000002
        /*0900*/ 	.word	0x00029840
        /*0904*/ 	.short	0x010a
        /*0906*/ 	.byte	0x3f
	.zero		1


	//   ....[71]....
        /*0908*/ 	.word	0x000132b0
        /*090c*/ 	.word	0x00000003
        /*0910*/ 	.word	0x00029820
        /*0914*/ 	.short	0x010a
        /*0916*/ 	.byte	0x3f
	.zero		1


	//   ....[72]....
        /*0918*/ 	.word	0x00013300
        /*091c*/ 	.word	0x00000004
        /*0920*/ 	.word	0x00029880
        /*0924*/ 	.short	0x010a
        /*0926*/ 	.byte	0x3f
	.zero		1


	//   ....[73]....
        /*0928*/ 	.word	0x00013350
        /*092c*/ 	.word	0x00000004
        /*0930*/ 	.word	0x00029840
        /*0934*/ 	.short	0x010a
        /*0936*/ 	.byte	0x3f
	.zero		1


	//   ....[74]....
        /*0938*/ 	.word	0x000133b0
        /*093c*/ 	.word	0x00000003
        /*0940*/ 	.word	0x00029870
        /*0944*/ 	.short	0x010a
        /*0946*/ 	.byte	0x3f
	.zero		1


	//   ....[75]....
        /*0948*/ 	.word	0x00013410
        /*094c*/ 	.word	0x00000004
        /*0950*/ 	.word	0x00029860
        /*0954*/ 	.short	0x010a
        /*0956*/ 	.byte	0x3f
	.zero		1


	//   ....[76]....
        /*0958*/ 	.word	0x00013460
        /*095c*/ 	.word	0x00000014
        /*0960*/ 	.word	0x00029870
        /*0964*/ 	.short	0x010a
        /*0966*/ 	.byte	0x3f
	.zero		1


	//   ....[77]....
        /*0968*/ 	.word	0x000134b0
        /*096c*/ 	.word	0x00000014
        /*0970*/ 	.word	0x00029860
        /*0974*/ 	.short	0x010a
        /*0976*/ 	.byte	0x3f
	.zero		1


	//   ....[78]....
        /*0978*/ 	.word	0x00013500
        /*097c*/ 	.word	0x00000000
        /*0980*/ 	.word	0x00029820
        /*0984*/ 	.short	0x010a
        /*0986*/ 	.byte	0x3f
	.zero		1


	//   ....[79]....
        /*0988*/ 	.word	0x000136a0
        /*098c*/ 	.word	0x00000006
        /*0990*/ 	.word	0x00000000
        /*0994*/ 	.short	0x010a
        /*0996*/ 	.byte	0x3f
	.zero		1


	//   ....[80]....
        /*0998*/ 	.word	0x000136f0
        /*099c*/ 	.word	0x00000007
        /*09a0*/ 	.word	0x00000000
        /*09a4*/ 	.short	0x010a
        /*09a6*/ 	.byte	0x3f
	.zero		1


	//   ....[81]....
        /*09a8*/ 	.word	0x00013740
        /*09ac*/ 	.word	0x00000004
        /*09b0*/ 	.word	0x00029860
        /*09b4*/ 	.short	0x010a
        /*09b6*/ 	.byte	0x3f
	.zero		1


	//   ....[82]....
        /*09b8*/ 	.word	0x00013790
        /*09bc*/ 	.word	0x00000003
        /*09c0*/ 	.word	0x00029860
        /*09c4*/ 	.short	0x010a
        /*09c6*/ 	.byte	0x3f
	.zero		1


	//   ....[83]....
        /*09c8*/ 	.word	0x000137e0
        /*09cc*/ 	.word	0x00000004
        /*09d0*/ 	.word	0x00029880
        /*09d4*/ 	.short	0x010a
        /*09d6*/ 	.byte	0x3f
	.zero		1


	//----- nvinfo : EIATTR_NUM_MBARRIERS
	.align		4
.L_307:
        /*09d8*/ 	.byte	0x03, 0x38
        /*09da*/ 	.short	0x0016


	//----- nvinfo : EIATTR_EXIT_INSTR_OFFSETS
	.align		4
        /*09dc*/ 	.byte	0x04, 0x1c
        /*09de*/ 	.short	(.L_309 - .L_308)


	//   ....[0]....
.L_308:
        /*09e0*/ 	.word	0x00000a80


	//   ....[1]....
        /*09e4*/ 	.word	0x0000f650


	//   ....[2]....
        /*09e8*/ 	.word	0x00012e60


	//----- nvinfo : EIATTR_MAX_THREADS
	.align		4
.L_309:
        /*09ec*/ 	.byte	0x04, 0x05
        /*09ee*/ 	.short	(.L_311 - .L_310)
.L_310:
        /*09f0*/ 	.word	0x00000180
        /*09f4*/ 	.word	0x00000001
        /*09f8*/ 	.word	0x00000001


	//----- nvinfo : EIATTR_CRS_STACK_SIZE
	.align		4
.L_311:
        /*09fc*/ 	.byte	0x04, 0x1e
        /*09fe*/ 	.short	(.L_313 - .L_312)
.L_312:
        /*0a00*/ 	.word	0x00000000


	//----- nvinfo : EIATTR_CBANK_PARAM_SIZE
	.align		4
.L_313:
        /*0a04*/ 	.byte	0x03, 0x19
        /*0a06*/ 	.short	0x0bf0


	//----- nvinfo : EIATTR_PARAM_CBANK
	.align		4
        /*0a08*/ 	.byte	0x04, 0x0a
        /*0a0a*/ 	.short	(.L_315 - .L_314)
	.align		4
.L_314:
        /*0a0c*/ 	.word	index@(.nv.constant0._ZN7cutlass13device_kernelIN5flash11enable_sm90INS1_16FlashAttnFwdSm90INS1_25CollectiveMainloopFwdSm90ILi2EN4cute5tupleIJNS5_1CILi1EEES8_S8_EEENS6_IJNS7_ILi128EEENS7_ILi160EEENS7_ILi192EEEEEELi128ENS_12float_e4m3_tEfNS_4arch4Sm90ELb1ELb0ELb1ELb0ELb0ELb0ELb0ELb1ELb1ELb0ELb0ELb0EEENS1_21CollectiveEpilogueFwdINS6_IJSA_SA_SB_EEES9_NS_10bfloat16_tESG_Li256ELb0ELb0ELb0ELb1EEENS1_30DynamicPersistentTileSchedulerILi256ELi128ELb0ELb0ELb1EEEEEEEEEvNT_6ParamsE)
        /*0a10*/ 	.short	0x0210
        /*0a12*/ 	.short	0x0bf0


	//----- nvinfo : EIATTR_SW_WAR
	.align		4
.L_315:
        /*0a14*/ 	.byte	0x04, 0x36
        /*0a16*/ 	.short	(.L_317 - .L_316)
.L_316:
        /*0a18*/ 	.word	0x00000008
.L_317:


//--------------------- .nv.info._ZN7cutlass13device_kernelIN5flash11enable_sm90INS1_16FlashAttnFwdSm90INS1_25CollectiveMainloopFwdSm90ILi2EN4cute5tupleIJNS5_1CILi1EEES8_S8_EEENS6_IJNS7_ILi128EEENS7_ILi160EEENS7_ILi192EEEEEELi128ENS_12float_e4m3_tEfNS_4arch4Sm90ELb1ELb0ELb1ELb1ELb0ELb0ELb0ELb1ELb1ELb0ELb0ELb0EEENS1_21CollectiveEpilogueFwdINS6_IJSA_SA_SB_EEES9_NS_10bfloat16_tESG_Li256ELb1ELb0ELb0ELb1EEENS1_36VarlenDynamicPersistentTileSchedulerILi128ELi160ELi256ELi128ELb0ELb0ELb1ELb1ELb1ELb1EEEEEEEEEvNT_6ParamsE --------------------------
	.section	.nv.info._ZN7cutlass13device_kernelIN5flash11enable_sm90INS1_16FlashAttnFwdSm90INS1_25CollectiveMainloopFwdSm90ILi2EN4cute5tupleIJNS5_1CILi1EEES8_S8_EEENS6_IJNS7_ILi128EEENS7_ILi160EEENS7_ILi192EEEEEELi128ENS_12float_e4m3_tEfNS_4arch4Sm90ELb1ELb0ELb1ELb1ELb0ELb0ELb0ELb1ELb1ELb0ELb0ELb0EEENS1_21CollectiveEpilogueFwdINS6_IJSA_SA_SB_EEES9_NS_10bfloat16_tESG_Li256ELb1ELb0ELb0ELb1EEENS1_36VarlenDynamicPersistentTileSchedulerILi128ELi160ELi256ELi128ELb0ELb0ELb1ELb1ELb1ELb1EEEEEEEEEvNT_6ParamsE,"",@"SHT_CUDA_INFO"
	.sectionflags	@""
	.align	4


	//----- nvinfo : EIATTR_CUDA_API_VERSION
	.align		4
        /*0000*/ 	.byte	0x04, 0x37
        /*0002*/ 	.short	(.L_319 - .L_318)
.L_318:
        /*0004*/ 	.word	0x00000082


	//----- nvinfo : EIATTR_KPARAM_INFO
	.align		4
.L_319:
        /*0008*/ 	.byte	0x04, 0x17
        /*000a*/ 	.short	(.L_321 - .L_320)
.L_320:
        /*000c*/ 	.word	0x00000000
        /*0010*/ 	.short	0x0000
        /*0012*/ 	.short	0x0070
        /*0014*/ 	.byte	0x00, 0xf0, 0x01, 0x28


	//----- nvinfo : EIATTR_SPARSE_MMA_MASK
	.align		4
.L_321:
        /*0018*/ 	.byte	0x03, 0x50
        /*001a*/ 	.short	0x0000


	//----- nvinfo : EIATTR_MAXREG_COUNT
	.align		4
        /*001c*/ 	.byte	0x03, 0x1b
        /*001e*/ 	.short	0x00a8


	//----- nvinfo : EIATTR_NUM_BARRIERS
	.align		4
        /*0020*/ 	.byte	0x02, 0x4c
        /*0022*/ 	.byte	0x10
	.zero		1


	//----- nvinfo : EIATTR_EXTERNS
	.align		4
        /*0024*/ 	.byte	0x04, 0x0f
        /*0026*/ 	.short	(.L_323 - .L_322)


	//   ....[0]....
	.align		4
.L_322:
        /*0028*/ 	.word	index@(__assertfail)


	//----- nvinfo : EIATTR_ANNOTATIONS
	.align		4
.L_323:
        /*002c*/ 	.byte	0x04, 0x55
        /*002e*/ 	.short	(.L_325 - .L_324)


	//   ....[0]....
.L_324:
        /* <DEDUP_REMOVED lines=40> */


	//----- nvinfo : EIATTR_MERCURY_ISA_VERSION
	.align		4
.L_325:
        /*02a0*/ 	.byte	0x03, 0x5f
        /*02a2*/ 	.short	0x0101


	//----- nvinfo : EIATTR_UNUSED_LOAD_BYTE_OFFSET
	.align		4
        /*02a4*/ 	.byte	0x04, 0x44
        /*02a6*/ 	.short	(.L_327 - .L_326)


	//   ....[0]....
.L_326:
        /*02a8*/ 	.word	0x00000a70
        /*02ac*/ 	.word	0x0000fff0


	//   ....[1]....
        /*02b0*/ 	.word	0x0000de50
        /*02b4*/ 	.word	0x0000fff0


	//----- nvinfo : EIATTR_INT_WARP_WIDE_INSTR_OFFSETS
	.align		4
.L_327:
        /*02b8*/ 	.byte	0x04, 0x31
        /*02ba*/ 	.short	(.L_329 - .L_328)


	//   ....[0]....
.L_328:
        /*02bc*/ 	.word	0x00000160


	//   ....[1]....
        /*02c0*/ 	.word	0x000001a0


	//   ....[2]....
        /*02c4*/ 	.word	0x00000210


	//   ....[3]....
        /*02c8*/ 	.word	0x00011920


	//   ....[4]....
        /*02cc*/ 	.word	0x000119b0


	//   ....[5]....
        /*02d0*/ 	.word	0x00012130


	//   ....[6]....
        /*02d4*/ 	.word	0x00013c10


	//   ....[7]....
        /*02d8*/ 	.word	0x00013ca0


	//----- nvinfo : EIATTR_COOP_GROUP_MASK_REGIDS
	.align		4
.L_329:
        /*02dc*/ 	.byte	0x04, 0x29
        /*02de*/ 	.short	(.L_331 - .L_330)


	//   ....[0]....
.L_330:
        /*02e0*/ 	.word	0xffffffff


	//   ....[1]....
        /*02e4*/ 	.word	0xffffffff


	//   ....[2]....
        /*02e8*/ 	.word	0xffffffff


	//   ....[3]....
        /*02ec*/ 	.word	0xffffffff


	//   ....[4]....
        /*02f0*/ 	.word	0xffffffff


	//   ....[5]....
        /*02f4*/ 	.word	0xffffffff


	//   ....[6]....
        /*02f8*/ 	.word	0xffffffff


	//   ....[7]....
        /*02fc*/ 	.word	0xffffffff


	//   ....[8]....
        /*0300*/ 	.word	0xffffffff


	//   ....[9]....
        /*0304*/ 	.word	0xffffffff


	//   ....[10]....
        /*0308*/ 	.word	0xffffffff


	//   ....[11]....
        /*030c*/ 	.word	0xffffffff


	//   ....[12]....
        /*0310*/ 	.word	0xffffffff


	//   ....[13]....
        /*0314*/ 	.word	0xffffffff


	//   ....[14]....
        /*0318*/ 	.word	0xffffffff


	//   ....[15]....
        /*031c*/ 	.word	0xffffffff


	//   ....[16]....
        /*0320*/ 	.word	0xffffffff


	//   ....[17]....
        /*0324*/ 	.word	0xffffffff


	//   ....[18]....
        /*0328*/ 	.word	0xffffffff


	//   ....[19]....
        /*032c*/ 	.word	0xffffffff


	//   ....[20]....
        /*0330*/ 	.word	0xffffffff


	//   ....[21]....
        /*0334*/ 	.word	0xffffffff


	//   ....[22]....
        /*0338*/ 	.word	0xffffffff


	//   ....[23]....
        /*033c*/ 	.word	0xffffffff


	//   ....[24]....
        /*0340*/ 	.word	0xffffffff


	//   ....[25]....
        /*0344*/ 	.word	0xffffffff


	//   ....[26]....
        /*0348*/ 	.word	0xffffffff


	//   ....[27]....
        /*034c*/ 	.word	0xffffffff


	//   ....[28]....
        /*0350*/ 	.word	0xffffffff


	//   ....[29]....
        /*0354*/ 	.word	0xffffffff


	//   ....[30]....
        /*0358*/ 	.word	0xffffffff


	//   ....[31]....
        /*035c*/ 	.word	0xffffffff


	//   ....[32]....
        /*0360*/ 	.word	0xffffffff


	//   ....[33]....
        /*0364*/ 	.word	0xffffffff


	//   ....[34]....
        /*0368*/ 	.word	0xffffffff


	//   ....[35]....
        /*036c*/ 	.word	0xffffffff


	//   ....[36]....
        /*0370*/ 	.word	0xffffffff


	//   ....[37]....
        /*0374*/ 	.word	0xffffffff


	//   ....[38]....
        /*0378*/ 	.word	0xffffffff


	//   ....[39]....
        /*037c*/ 	.word	0xffffffff


	//   ....[40]....
        /*0380*/ 	.word	0xffffffff


	//   ....[41]....
        /*0384*/ 	.word	0xffffffff


	//   ....[42]....
        /*0388*/ 	.word	0xffffffff


	//   ....[43]....
        /*038c*/ 	.word	0xffffffff


	//   ....[44]....
        /*0390*/ 	.word	0xffffffff


	//   ....[45]....
        /*0394*/ 	.word	0xffffffff


	//   ....[46]....
        /*0398*/ 	.word	0xffffffff


	//   ....[47]....
        /*039c*/ 	.word	0xffffffff


	//   ....[48]....
        /*03a0*/ 	.word	0xffffffff


	//   ....[49]....
        /*03a4*/ 	.word	0xffffffff


	//   ....[50]....
        /*03a8*/ 	.word	0xffffffff


	//   ....[51]....
        /*03ac*/ 	.word	0xffffffff


	//   ....[52]....
        /*03b0*/ 	.word	0xffffffff


	//   ....[53]....
        /*03b4*/ 	.word	0xffffffff


	//   ....[54]....
        /*03b8*/ 	.word	0xffffffff


	//   ....[55]....
        /*03bc*/ 	.word	0xffffffff


	//   ....[56]....
        /*03c0*/ 	.word	0xffffffff


	//   ....[57]....
        /*03c4*/ 	.word	0xffffffff


	//   ....[58]....
        /*03c8*/ 	.word	0xffffffff


	//   ....[59]....
        /*03cc*/ 	.word	0xffffffff


	//   ....[60]....
        /*03d0*/ 	.word	0xffffffff


	//   ....[61]....
        /*03d4*/ 	.word	0xffffffff


	//   ....[62]....
        /*03d8*/ 	.word	0xffffffff


	//   ....[63]....
        /*03dc*/ 	.word	0xffffffff


	//   ....[64]....
        /*03e0*/ 	.word	0xffffffff


	//   ....[65]....
        /*03e4*/ 	.word	0xffffffff


	//   ....[66]....
        /*03e8*/ 	.word	0xffffffff


	//   ....[67]....
        /*03ec*/ 	.word	0xffffffff


	//   ....[68]....
        /*03f0*/ 	.word	0xffffffff


	//   ....[69]....
        /*03f4*/ 	.word	0xffffffff


	//   ....[70]....
        /*03f8*/ 	.word	0xffffffff


	//   ....[71]....
        /*03fc*/ 	.word	0xffffffff


	//   ....[72]....
        /*0400*/ 	.word	0xffffffff


	//   ....[73]....
        /*0404*/ 	.word	0xffffffff


	//   ....[74]....
        /*0408*/ 	.word	0xffffffff


	//   ....[75]....
        /*040c*/ 	.word	0xffffffff


	//   ....[76]....
        /*0410*/ 	.word	0xffffffff


	//   ....[77]....
        /*0414*/ 	.word	0xffffffff


	//   ....[78]....
        /*0418*/ 	.word	0xffffffff


	//   ....[79]....
        /*041c*/ 	.word	0xffffffff


	//   ....[80]....
        /*0420*/ 	.word	0xffffffff


	//   ....[81]....
        /*0424*/ 	.word	0xffffffff


	//   ....[82]....
        /*0428*/ 	.word	0xffffffff


	//   ....[83]....
        /*042c*/ 	.word	0xffffffff


	//   ....[84]....
        /*0430*/ 	.word	0xffffffff


	//   ....[85]....
        /*0434*/ 	.word	0xffffffff


	//   ....[86]....
        /*0438*/ 	.word	0xffffffff


	//   ....[87]....
        /*043c*/ 	.word	0xffffffff


	//   ....[88]....
        /*0440*/ 	.word	0xffffffff


	//   ....[89]....
        /*0444*/ 	.word	0xffffffff


	//   ....[90]....
        /*0448*/ 	.word	0xffffffff


	//   ....[91]....
        /*044c*/ 	.word	0x0500000f


	//   ....[92]....
        /*0450*/ 	.word	0x0500000f


	//----- nvinfo : EIATTR_COOP_GROUP_INSTR_OFFSETS
	.align		4
.L_331:
        /*0454*/ 	.byte	0x04, 0x28
        /*0456*/ 	.short	(.L_333 - .L_332)


	//   ....[0]....
.L_332:
        /*0458*/ 	.word	0x00000070


	//   ....[1]....
        /*045c*/ 	.word	0x00000170


	//   ....[2]....
        /*0460*/ 	.word	0x000001c0


	//   ....[3]....
        /*0464*/ 	.word	0x000003f0


	//   ....[4]....
        /*0468*/ 	.word	0x00000550


	//   ....[5]....
        /*046c*/ 	.word	0x00000670


	//   ....[6]....
        /*0470*/ 	.word	0x000007d0


	//   ....[7]....
        /*0474*/ 	.word	0x000015c0


	//   ....[8]....
        /*0478*/ 	.word	0x00003970


	//   ....[9]....
        /*047c*/ 	.word	0x00003a50


	//   ....[10]....
        /*0480*/ 	.word	0x00004610


	//   ....[11]....
        /*0484*/ 	.word	0x00004690


	//   ....[12]....
        /*0488*/ 	.word	0x000079a0


	//   ....[13]....
        /*048c*/ 	.word	0x00007b00


	//   ....[14]....
        /*0490*/ 	.word	0x00008780


	//   ....[15]....
        /*0494*/ 	.word	0x000087e0


	//   ....[16]....
        /*0498*/ 	.word	0x0000bb00


	//   ....[17]....
        /*049c*/ 	.word	0x0000bb50


	//   ....[18]....
        /*04a0*/ 	.word	0x0000bb70


	//   ....[19]....
        /*04a4*/ 	.word	0x0000bb90


	//   ....[20]....
        /*04a8*/ 	.word	0x0000d6d0


	//   ....[21]....
        /*04ac*/ 	.word	0x0000d6e0


	//   ....[22]....
        /*04b0*/ 	.word	0x0000d760


	//   ....[23]....
        /*04b4*/ 	.word	0x0000d770


	//   ....[24]....
        /*04b8*/ 	.word	0x0000e6f0


	//   ....[25]....
        /*04bc*/ 	.word	0x0000e700


	//   ....[26]....
        /*04c0*/ 	.word	0x0000e710


	//   ....[27]....
        /*04c4*/ 	.word	0x0000e720


	//   ....[28]....
        /*04c8*/ 	.word	0x0000e730


	//   ....[29]....
        /*04cc*/ 	.word	0x0000e740


	//   ....[30]....
        /*04d0*/ 	.word	0x0000e750


	//   ....[31]....
        /*04d4*/ 	.word	0x0000e760


	//   ....[32]....
        /*04d8*/ 	.word	0x0000e790


	//   ....[33]....
        /*04dc*/ 	.word	0x0000e7a0


	//   ....[34]....
        /*04e0*/ 	.word	0x0000e7d0


	//   ....[35]....
        /*04e4*/ 	.word	0x0000e7e0


	//   ....[36]....
        /*04e8*/ 	.word	0x0000e840


	//   ....[37]....
        /*04ec*/ 	.word	0x0000e850


	//   ....[38]....
        /*04f0*/ 	.word	0x0000e860


	//   ....[39]....
        /*04f4*/ 	.word	0x0000e890


	//   ....[40]....
        /*04f8*/ 	.word	0x0000e8c0


	//   ....[41]....
        /*04fc*/ 	.word	0x0000e8d0


	//   ....[42]....
        /*0500*/ 	.word	0x0000e8e0


	//   ....[43]....
        /*0504*/ 	.word	0x0000e8f0


	//   ....[44]....
        /*0508*/ 	.word	0x0000e920


	//   ....[45]....
        /*050c*/ 	.word	0x0000e930


	//   ....[46]....
        /*0510*/ 	.word	0x0000e940


	//   ....[47]....
        /*0514*/ 	.word	0x0000e950


	//   ....[48]....
        /*0518*/ 	.word	0x0000e960


	//   ....[49]....
        /*051c*/ 	.word	0x0000e970


	//   ....[50]....
        /*0520*/ 	.word	0x0000e980


	//   ....[51]....
        /*0524*/ 	.word	0x0000e990


	//   ....[52]....
        /*0528*/ 	.word	0x0000e9a0


	//   ....[53]....
        /*052c*/ 	.word	0x0000e9b0


	//   ....[54]....
        /*0530*/ 	.word	0x0000e9d0


	//   ....[55]....
        /*0534*/ 	.word	0x0000ea00


	//   ....[56]....
        /*0538*/ 	.word	0x000104a0


	//   ....[57]....
        /*053c*/ 	.word	0x00010680


	//   ....[58]....
        /*0540*/ 	.word	0x000106b0


	//   ....[59]....
        /*0544*/ 	.word	0x000106e0


	//   ....[60]....
        /*0548*/ 	.word	0x00010720


	//   ....[61]....
        /*054c*/ 	.word	0x00010750


	//   ....[62]....
        /*0550*/ 	.word	0x00010790


	//   ....[63]....
        /*0554*/ 	.word	0x00010920


	//   ....[64]....
        /*0558*/ 	.word	0x00010950


	//   ....[65]....
        /*055c*/ 	.word	0x00010980


	//   ....[66]....
        /*0560*/ 	.word	0x000109b0


	//   ....[67]....
        /*0564*/ 	.word	0x000109e0


	//   ....[68]....
        /*0568*/ 	.word	0x00010a20


	//   ....[69]....
        /*056c*/ 	.word	0x00010ac0


	//   ....[70]....
        /*0570*/ 	.word	0x00010b50


	//   ....[71]....
        /*0574*/ 	.word	0x00010c00


	//   ....[72]....
        /*0578*/ 	.word	0x00012270


	//   ....[73]....
        /*057c*/ 	.word	0x00014650


	//   ....[74]....
        /*0580*/ 	.word	0x00014680


	//   ....[75]....
        /*0584*/ 	.word	0x000146b0


	//   ....[76]....
        /*0588*/ 	.word	0x000146e0


	//   ....[77]....
        /*058c*/ 	.word	0x00014710


	//   ....[78]....
        /*0590*/ 	.word	0x00014720


	//   ....[79]....
        /*0594*/ 	.word	0x00014750


	//   ....[80]....
        /*0598*/ 	.word	0x00014760


	//   ....[81]....
        /*059c*/ 	.word	0x000148a0


	//   ....[82]....
        /*05a0*/ 	.word	0x000148d0


	//   ....[83]....
        /*05a4*/ 	.word	0x00014900


	//   ....[84]....
        /*05a8*/ 	.word	0x00014930


	//   ....[85]....
        /*05ac*/ 	.word	0x00014960


	//   ....[86]....
        /*05b0*/ 	.word	0x000149a0


	//   ....[87]....
        /*05b4*/ 	.word	0x00014a30


	//   ....[88]....
        /*05b8*/ 	.word	0x00014ad0


	//   ....[89]....
        /*05bc*/ 	.word	0x00014b30


	//   ....[90]....
        /*05c0*/ 	.word	0x000151d0


	//   ....[91]....
        /*05c4*/ 	.word	0x000157d0


	//   ....[92]....
        /*05c8*/ 	.word	0x00015c60


	//----- nvinfo : EIATTR_REG_RECONFIG
	.align		4
.L_333:
        /*05cc*/ 	.byte	0x01, 0x54
	.zero		2


	//----- nvinfo : EIATTR_SYSCALL_OFFSETS
	.align		4
        /*05d0*/ 	.byte	0x04, 0x46
        /*05d2*/ 	.short	(.L_335 - .L_334)


	//   ....[0]....
.L_334:
        /*05d4*/ 	.word	0x000017a0


	//   ....[1]....
        /*05d8*/ 	.word	0x00011b50


	//   ....[2]....
        /*05dc*/ 	.word	0x00011c90


	//   ....[3]....
        /*05e0*/ 	.word	0x00011dd0


	//   ....[4]....
        /*05e4*/ 	.word	0x00011ef0


	//----- nvinfo : EIATTR_MBARRIER_INSTR_OFFSETS
	.align		4
.L_335:
        /*05e8*/ 	.byte	0x04, 0x39
        /*05ea*/ 	.short	(.L_337 - .L_336)


	//   ....[0]....
.L_336:
        /*05ec*/ 	.word	0x000002a0
        /*05f0*/ 	.word	0x000000ff
        /*05f4*/ 	.word	0x00029800
        /*05f8*/ 	.short	0x0100
        /*05fa*/ 	.byte	0x08
	.zero		1


	//   ....[1]....
        /*05fc*/ 	.word	0x000002b0
        /*0600*/ 	.word	0x000000ff
        /*0604*/ 	.word	0x00029820
        /*0608*/ 	.short	0x0100
        /*060a*/ 	.byte	0x08
	.zero		1


	//   ....[2]....
        /*060c*/ 	.word	0x000003a0
        /*0610*/ 	.word	0x000000ff
        /*0614*/ 	.word	0x00029830
        /*0618*/ 	.short	0x0100
        /*061a*/ 	.byte	0x08
	.zero		1


	//   ....[3]....
        /*061c*/ 	.word	0x000003b0
        /*0620*/ 	.word	0x000000ff
        /*0624*/ 	.word	0x00029840
        /*0628*/ 	.short	0x0100
        /*062a*/ 	.byte	0x08
	.zero		1


	//   ....[4]....
        /*062c*/ 	.word	0x000003c0
        /*0630*/ 	.word	0x000000ff
        /*0634*/ 	.word	0x00029838
        /*0638*/ 	.short	0x0100
        /*063a*/ 	.byte	0x08
	.zero		1


	//   ....[5]....
        /*063c*/ 	.word	0x000003d0
        /*0640*/ 	.word	0x000000ff
        /*0644*/ 	.word	0x00029848
        /*0648*/ 	.short	0x0100
        /*064a*/ 	.byte	0x08
	.zero		1


	//   ....[6]....
        /*064c*/ 	.word	0x00000500
        /*0650*/ 	.word	0x000000ff
        /*0654*/ 	.word	0x00029850
        /*0658*/ 	.short	0x0100
        /*065a*/ 	.byte	0x08
	.zero		1


	//   ....[7]....
        /*065c*/ 	.word	0x00000510
        /*0660*/ 	.word	0x000000ff
        /*0664*/ 	.word	0x00029860
        /*0668*/ 	.short	0x0100
        /*066a*/ 	.byte	0x08
	.zero		1


	//   ....[8]....
        /*066c*/ 	.word	0x00000520
        /*0670*/ 	.word	0x000000ff
        /*0674*/ 	.word	0x00029858
        /*0678*/ 	.short	0x0100
        /*067a*/ 	.byte	0x08
	.zero		1


	//   ....[9]....
        /*067c*/ 	.word	0x00000530
        /*0680*/ 	.word	0x000000ff
        /*0684*/ 	.word	0x00029868
        /*0688*/ 	.short	0x0100
        /*068a*/ 	.byte	0x08
	.zero		1


	//   ....[10]....
        /*068c*/ 	.word	0x00000620
        /*0690*/ 	.word	0x000000ff
        /*0694*/ 	.word	0x00029870
        /*0698*/ 	.short	0x0100
        /*069a*/ 	.byte	0x06
	.zero		1


	//   ....[11]....
        /*069c*/ 	.word	0x00000630
        /*06a0*/ 	.word	0x000000ff
        /*06a4*/ 	.word	0x00029880
        /*06a8*/ 	.short	0x0100
        /*06aa*/ 	.byte	0x06
	.zero		1


	//   ....[12]....
        /*06ac*/ 	.word	0x00000640
        /*06b0*/ 	.word	0x000000ff
        /*06b4*/ 	.word	0x00029878
        /*06b8*/ 	.short	0x0100
        /*06ba*/ 	.byte	0x06
	.zero		1


	//   ....[13]....
        /*06bc*/ 	.word	0x00000650
        /*06c0*/ 	.word	0x000000ff
        /*06c4*/ 	.word	0x00029888
        /*06c8*/ 	.short	0x0100
        /*06ca*/ 	.byte	0x06
	.zero		1


	//   ....[14]....
        /*06cc*/ 	.word	0x00000780
        /*06d0*/ 	.word	0x000000ff
        /*06d4*/ 	.word	0x00029890
        /*06d8*/ 	.short	0x0100
        /*06da*/ 	.byte	0x08
	.zero		1


	//   ....[15]....
        /*06dc*/ 	.word	0x00000790
        /*06e0*/ 	.word	0x000000ff
        /*06e4*/ 	.word	0x000298a0
        /*06e8*/ 	.short	0x0100
        /*06ea*/ 	.byte	0x08
	.zero		1


	//   ....[16]....
        /*06ec*/ 	.word	0x000007a0
        /*06f0*/ 	.word	0x000000ff
        /*06f4*/ 	.word	0x00029898
        /*06f8*/ 	.short	0x0100
        /*06fa*/ 	.byte	0x08
	.zero		1


	//   ....[17]....
        /*06fc*/ 	.word	0x000007b0
        /*0700*/ 	.word	0x000000ff
        /*0704*/ 	.word	0x000298a8
        /*0708*/ 	.short	0x0100
        /*070a*/ 	.byte	0x08
	.zero		1


	//   ....[18]....
        /*070c*/ 	.word	0x000008e0
        /*0710*/ 	.word	0x000000ff
        /*0714*/ 	.word	0x000298b0
        /*0718*/ 	.short	0x0100
        /*071a*/ 	.byte	0x08
	.zero		1


	//   ....[19]....
        /*071c*/ 	.word	0x000008f0
        /*0720*/ 	.word	0x000000ff
        /*0724*/ 	.word	0x000298c0
        /*0728*/ 	.short	0x0100
        /*072a*/ 	.byte	0x08
	.zero		1


	//   ....[20]....
        /*072c*/ 	.word	0x00000900
        /*0730*/ 	.word	0x000000ff
        /*0734*/ 	.word	0x000298b8
        /*0738*/ 	.short	0x0100
        /*073a*/ 	.byte	0x08
	.zero		1


	//   ....[21]....
        /*073c*/ 	.word	0x00000910
        /*0740*/ 	.word	0x000000ff
        /*0744*/ 	.word	0x000298c8
        /*0748*/ 	.short	0x0100
        /*074a*/ 	.byte	0x08
	.zero		1


	//   ....[22]....
        /*074c*/ 	.word	0x00001ad0
        /*0750*/ 	.word	0x000000ff
        /*0754*/ 	.word	0x00029800
        /*0758*/ 	.short	0x010a
        /*075a*/ 	.byte	0x29
	.zero		1


	//   ....[23]....
        /*075c*/ 	.word	0x00001b70
        /*0760*/ 	.word	0x00000002
        /*0764*/ 	.word	0x00029830
        /*0768*/ 	.short	0x010a
        /*076a*/ 	.byte	0x3f
	.zero		1


	//   ....[24]....
        /*076c*/ 	.word	0x00001be0
        /*0770*/ 	.word	0x00000002
        /*0774*/ 	.word	0x00029830
        /*0778*/ 	.short	0x010a
        /*077a*/ 	.byte	0x3f
	.zero		1


	//   ....[25]....
        /*077c*/ 	.word	0x000034c0
        /*0780*/ 	.word	0x00000002
        /*0784*/ 	.word	0x00000000
        /*0788*/ 	.short	0x0101
        /*078a*/ 	.byte	0x3f
	.zero		1


	//   ....[26]....
        /*078c*/ 	.word	0x00005c00
        /*0790*/ 	.word	0x000000ff
        /*0794*/ 	.word	0x00029830
        /*0798*/ 	.short	0x010a
        /*079a*/ 	.byte	0x06
	.zero		1


	//   ....[27]....
        /*079c*/ 	.word	0x00005c40
        /*07a0*/ 	.word	0x000000ff
        /*07a4*/ 	.word	0x00029830
        /*07a8*/ 	.short	0x010a
        /*07aa*/ 	.byte	0x06
	.zero		1


	//   ....[28]....
        /*07ac*/ 	.word	0x00006860
        /*07b0*/ 	.word	0x000000ff
        /*07b4*/ 	.word	0x00029850
        /*07b8*/ 	.short	0x010a
        /*07ba*/ 	.byte	0x06
	.zero		1


	//   ....[29]....
        /*07bc*/ 	.word	0x000068a0
        /*07c0*/ 	.word	0x000000ff
        /*07c4*/ 	.word	0x00029850
        /*07c8*/ 	.short	0x010a
        /*07ca*/ 	.byte	0x06
	.zero		1


	//   ....[30]....
        /*07cc*/ 	.word	0x000093e0
        /*07d0*/ 	.word	0x00000002
        /*07d4*/ 	.word	0x00000000
        /*07d8*/ 	.short	0x0101
        /*07da*/ 	.byte	0x3f
	.zero		1


	//   ....[31]....
        /*07dc*/ 	.word	0x00009660
        /*07e0*/ 	.word	0x000000ff
        /*07e4*/ 	.word	0x00000000
        /*07e8*/ 	.short	0x0101
        /*07ea*/ 	.byte	0x06
	.zero		1


	//   ....[32]....
        /*07ec*/ 	.word	0x00009da0
        /*07f0*/ 	.word	0x000000ff
        /*07f4*/ 	.word	0x00029830
        /*07f8*/ 	.short	0x010a
        /*07fa*/ 	.byte	0x06
	.zero		1


	//   ....[33]....
        /*07fc*/ 	.word	0x00009de0
        /*0800*/ 	.word	0x000000ff
        /*0804*/ 	.word	0x00029830
        /*0808*/ 	.short	0x010a
        /*080a*/ 	.byte	0x06
	.zero		1


	//   ....[34]....
        /*080c*/ 	.word	0x0000aa00
        /*0810*/ 	.word	0x000000ff
        /*0814*/ 	.word	0x00029850
        /*0818*/ 	.short	0x010a
        /*081a*/ 	.byte	0x06
	.zero		1


	//   ....[35]....
        /*081c*/ 	.word	0x0000aa40
        /*0820*/ 	.word	0x000000ff
        /*0824*/ 	.word	0x00029850
        /*0828*/ 	.short	0x010a
        /*082a*/ 	.byte	0x06
	.zero		1


	//   ....[36]....
        /*082c*/ 	.word	0x0000cb10
        /*0830*/ 	.word	0x00000002
        /*0834*/ 	.word	0x00000000
        /*0838*/ 	.short	0x0101
        /*083a*/ 	.byte	0x3f
	.zero		1


	//   ....[37]....
        /*083c*/ 	.word	0x0000cd00
        /*0840*/ 	.word	0x000000ff
        /*0844*/ 	.word	0x00000000
        /*0848*/ 	.short	0x0101
        /*084a*/ 	.byte	0x06
	.zero		1


	//   ....[38]....
        /*084c*/ 	.word	0x0000d390
        /*0850*/ 	.word	0x000000ff
        /*0854*/ 	.word	0x00029850
        /*0858*/ 	.short	0x010a
        /*085a*/ 	.byte	0x09
	.zero		1


	//   ....[39]....
        /*085c*/ 	.word	0x0000d3d0
        /*0860*/ 	.word	0x000000ff
        /*0864*/ 	.word	0x00029850
        /*0868*/ 	.short	0x010a
        /*086a*/ 	.byte	0x09
	.zero		1


	//   ....[40]....
        /*086c*/ 	.word	0x0000db00
        /*0870*/ 	.word	0x000000ff
        /*0874*/ 	.word	0x00000000
        /*0878*/ 	.short	0x0101
        /*087a*/ 	.byte	0x04
	.zero		1


	//   ....[41]....
        /*087c*/ 	.word	0x0000f420
        /*0880*/ 	.word	0x00000003
        /*0884*/ 	.word	0x00000000
        /*0888*/ 	.short	0x0101
        /*088a*/ 	.byte	0x3f
	.zero		1


	//   ....[42]....
        /*088c*/ 	.word	0x000124a0
        /*0890*/ 	.word	0x00000003
        /*0894*/ 	.word	0x00029880
        /*0898*/ 	.short	0x010a
        /*089a*/ 	.byte	0x3f
	.zero		1


	//   ....[43]....
        /*089c*/ 	.word	0x00012660
        /*08a0*/ 	.word	0x00000003
        /*08a4*/ 	.word	0x00029840
        /*08a8*/ 	.short	0x010a
        /*08aa*/ 	.byte	0x3f
	.zero		1


	//   ....[44]....
        /*08ac*/ 	.word	0x00012b40
        /*08b0*/ 	.word	0x000000ff
        /*08b4*/ 	.word	0x00029820
        /*08b8*/ 	.short	0x010a
        /*08ba*/ 	.byte	0x29
	.zero		1


	//   ....[45]....
        /*08bc*/ 	.word	0x00012e10
        /*08c0*/ 	.word	0x00000004
        /*08c4*/ 	.word	0x00029880
        /*08c8*/ 	.short	0x010a
        /*08ca*/ 	.byte	0x3f
	.zero		1


	//   ....[46]....
        /*08cc*/ 	.word	0x00013090
        /*08d0*/ 	.word	0x00000004
        /*08d4*/ 	.word	0x00029840
        /*08d8*/ 	.short	0x010a
        /*08da*/ 	.byte	0x3f
	.zero		1


	//   ....[47]....
        /*08dc*/ 	.word	0x000135a0
        /*08e0*/ 	.word	0x00000003
        /*08e4*/ 	.word	0x00029870
        /*08e8*/ 	.short	0x010a
        /*08ea*/ 	.byte	0x3f
	.zero		1


	//   ....[48]....
        /*08ec*/ 	.word	0x00013610
        /*08f0*/ 	.word	0x00000002
        /*08f4*/ 	.word	0x00029860
        /*08f8*/ 	.short	0x010a
        /*08fa*/ 	.byte	0x3f
	.zero		1


	//   ....[49]....
        /*08fc*/ 	.word	0x00013b80
        /*0900*/ 	.word	0x00000003
        /*0904*/ 	.word	0x00029850
        /*0908*/ 	.short	0x0101
        /*090a*/ 	.byte	0x3f
	.zero		1


	//   ....[50]....
        /*090c*/ 	.word	0x00013bc0
        /*0910*/ 	.word	0x00000002
        /*0914*/ 	.word	0x00000000
        /*0918*/ 	.short	0x0101
        /*091a*/ 	.byte	0x3f
	.zero		1


	//   ....[51]....
        /*091c*/ 	.word	0x00013d80
        /*0920*/ 	.word	0x00000014
        /*0924*/ 	.word	0x00029870
        /*0928*/ 	.short	0x010a
        /*092a*/ 	.byte	0x3f
	.zero		1


	//   ....[52]....
        /*092c*/ 	.word	0x00013e10
        /*0930*/ 	.word	0x00000014
        /*0934*/ 	.word	0x00029860
        /*0938*/ 	.short	0x010a
        /*093a*/ 	.byte	0x3f
	.zero		1


	//   ....[53]....
        /*093c*/ 	.word	0x00014350
        /*0940*/ 	.word	0x00000014
        /*0944*/ 	.word	0x00029850
        /*0948*/ 	.short	0x0101
        /*094a*/ 	.byte	0x3f
	.zero		1


	//   ....[54]....
        /*094c*/ 	.word	0x000143a0
        /*0950*/ 	.word	0x00000000
        /*0954*/ 	.word	0x00000000
        /*0958*/ 	.short	0x0101
        /*095a*/ 	.byte	0x3f
	.zero		1


	//   ....[55]....
        /*095c*/ 	.word	0x00015150
        /*0960*/ 	.word	0x00000000
        /*0964*/ 	.word	0x00029820
        /*0968*/ 	.short	0x010a
        /*096a*/ 	.byte	0x3f
	.zero		1


	//   ....[56]....
        /*096c*/ 	.word	0x00015310
        /*0970*/ 	.word	0x00000006
        /*0974*/ 	.word	0x00000000
        /*0978*/ 	.short	0x010a
        /*097a*/ 	.byte	0x3f
	.zero		1


	//   ....[57]....
        /*097c*/ 	.word	0x00015380
        /*0980*/ 	.word	0x00000007
        /*0984*/ 	.word	0x00000000
        /*0988*/ 	.short	0x010a
        /*098a*/ 	.byte	0x3f
	.zero		1


	//   ....[58]....
        /*098c*/ 	.word	0x000153e0
        /*0990*/ 	.word	0x00000004
        /*0994*/ 	.word	0x00029860
        /*0998*/ 	.short	0x010a
        /*099a*/ 	.byte	0x3f
	.zero		1


	//   ....[59]....
        /*099c*/ 	.word	0x00015430
        /*09a0*/ 	.word	0x00000003
        /*09a4*/ 	.word	0x00029860
        /*09a8*/ 	.short	0x010a
        /*09aa*/ 	.byte	0x3f
	.zero		1


	//   ....[60]....
        /*09ac*/ 	.word	0x00015470
        /*09b0*/ 	.word	0x00000004
        /*09b4*/ 	.word	0x00029880
        /*09b8*/ 	.short	0x010a
        /*09ba*/ 	.byte	0x3f
	.zero		1


	//   ....[61]....
        /*09bc*/ 	.word	0x00015490
        /*09c0*/ 	.word	0x00000003
        /*09c4*/ 	.word	0x00029880
        /*09c8*/ 	.short	0x010a
        /*09ca*/ 	.byte	0x3f
	.zero		1


	//   ....[62]....
        /*09cc*/ 	.word	0x00015500
        /*09d0*/ 	.word	0x00000003
        /*09d4*/ 	.word	0x00029800
        /*09d8*/ 	.short	0x010a
        /*09da*/ 	.byte	0x3f
	.zero		1


	//   ....[63]....
        /*09dc*/ 	.word	0x00015550
        /*09e0*/ 	.word	0x00000002
        /*09e4*/ 	.word	0x00029830
        /*09e8*/ 	.short	0x010a
        /*09ea*/ 	.byte	0x3f
	.zero		1


	//   ....[64]....
        /*09ec*/ 	.word	0x000155b0
        /*09f0*/ 	.word	0x00000007
        /*09f4*/ 	.word	0x00029830
        /*09f8*/ 	.short	0x010a
        /*09fa*/ 	.byte	0x3f
	.zero		1


	//   ....[65]....
        /*09fc*/ 	.word	0x00015610
        /*0a00*/ 	.word	0x00000007
        /*0a04*/ 	.word	0x00029850
        /*0a08*/ 	.short	0x010a
        /*0a0a*/ 	.byte	0x3f
	.zero		1


	//   ....[66]....
        /*0a0c*/ 	.word	0x00015670
        /*0a10*/ 	.word	0x00000007
        /*0a14*/ 	.word	0x00029830
        /*0a18*/ 	.short	0x010a
        /*0a1a*/ 	.byte	0x3f
	.zero		1


	//   ....[67]....
        /*0a1c*/ 	.word	0x000156d0
        /*0a20*/ 	.word	0x00000007
        /*0a24*/ 	.word	0x00029850
        /*0a28*/ 	.short	0x010a
        /*0a2a*/ 	.byte	0x3f
	.zero		1


	//   ....[68]....
        /*0a2c*/ 	.word	0x00015730
        /*0a30*/ 	.word	0x00000005
        /*0a34*/ 	.word	0x00029850
        /*0a38*/ 	.short	0x010a
        /*0a3a*/ 	.byte	0x3f
	.zero		1


	//   ....[69]....
        /*0a3c*/ 	.word	0x00015880
        /*0a40*/ 	.word	0x00000003
        /*0a44*/ 	.word	0x00029880
        /*0a48*/ 	.short	0x010a
        /*0a4a*/ 	.byte	0x3f
	.zero		1


	//   ....[70]....
        /*0a4c*/ 	.word	0x000158d0
        /*0a50*/ 	.word	0x00000003
        /*0a54*/ 	.word	0x00029840
        /*0a58*/ 	.short	0x010a
        /*0a5a*/ 	.byte	0x3f
	.zero		1


	//   ....[71]....
        /*0a5c*/ 	.word	0x00015930
        /*0a60*/ 	.word	0x00000003
        /*0a64*/ 	.word	0x00029820
        /*0a68*/ 	.short	0x010a
        /*0a6a*/ 	.byte	0x3f
	.zero		1


	//   ....[72]....
        /*0a6c*/ 	.word	0x00015980
        /*0a70*/ 	.word	0x00000004
        /*0a74*/ 	.word	0x00029880
        /*0a78*/ 	.short	0x010a
        /*0a7a*/ 	.byte	0x3f
	.zero		1


	//   ....[73]....
        /*0a7c*/ 	.word	0x000159d0
        /*0a80*/ 	.word	0x00000004
        /*0a84*/ 	.word	0x00029840
        /*0a88*/ 	.short	0x010a
        /*0a8a*/ 	.byte	0x3f
	.zero		1


	//   ....[74]....
        /*0a8c*/ 	.word	0x00015a30
        /*0a90*/ 	.word	0x00000003
        /*0a94*/ 	.word	0x00029870
        /*0a98*/ 	.short	0x010a
        /*0a9a*/ 	.byte	0x3f
	.zero		1


	//   ....[75]....
        /*0a9c*/ 	.word	0x00015a90
        /*0aa0*/ 	.word	0x00000004
        /*0aa4*/ 	.word	0x00029860
        /*0aa8*/ 	.short	0x010a
        /*0aaa*/ 	.byte	0x3f
	.zero		1


	//   ....[76]....
        /*0aac*/ 	.word	0x00015ae0
        /*0ab0*/ 	.word	0x00000014
        /*0ab4*/ 	.word	0x00029870
        /*0ab8*/ 	.short	0x010a
        /*0aba*/ 	.byte	0x3f
	.zero		1


	//   ....[77]....
        /*0abc*/ 	.word	0x00015b30
        /*0ac0*/ 	.word	0x00000014
        /*0ac4*/ 	.word	0x00029860
        /*0ac8*/ 	.short	0x010a
        /*0aca*/ 	.byte	0x3f
	.zero		1


	//   ....[78]....
        /*0acc*/ 	.word	0x00015b80
        /*0ad0*/ 	.word	0x00000000
        /*0ad4*/ 	.word	0x00029820
        /*0ad8*/ 	.short	0x010a
        /*0ada*/ 	.byte	0x3f
	.zero		1


	//   ....[79]....
        /*0adc*/ 	.word	0x00015d20
        /*0ae0*/ 	.word	0x00000006
        /*0ae4*/ 	.word	0x00000000
        /*0ae8*/ 	.short	0x010a
        /*0aea*/ 	.byte	0x3f
	.zero		1


	//   ....[80]....
        /*0aec*/ 	.word	0x00015d70
        /*0af0*/ 	.word	0x00000007
        /*0af4*/ 	.word	0x00000000
        /*0af8*/ 	.short	0x010a
        /*0afa*/ 	.byte	0x3f
	.zero		1


	//   ....[81]....
        /*0afc*/ 	.word	0x00015dc0
        /*0b00*/ 	.word	0x00000004
        /*0b04*/ 	.word	0x00029860
        /*0b08*/ 	.short	0x010a
        /*0b0a*/ 	.byte	0x3f
	.zero		1


	//   ....[82]....
        /*0b0c*/ 	.word	0x00015e10
        /*0b10*/ 	.word	0x00000003
        /*0b14*/ 	.word	0x00029860
        /*0b18*/ 	.short	0x010a
        /*0b1a*/ 	.byte	0x3f
	.zero		1


	//   ....[83]....
        /*0b1c*/ 	.word	0x00015e60
        /*0b20*/ 	.word	0x00000004
        /*0b24*/ 	.word	0x00029880
        /*0b28*/ 	.short	0x010a
        /*0b2a*/ 	.byte	0x3f
	.zero		1


	//----- nvinfo : EIATTR_NUM_MBARRIERS
	.align		4
.L_337:
        /*0b2c*/ 	.byte	0x03, 0x38
        /*0b2e*/ 	.short	0x0016


	//----- nvinfo : EIATTR_EXIT_INSTR_OFFSETS
	.align		4
        /*0b30*/ 	.byte	0x04, 0x1c
        /*0b32*/ 	.short	(.L_339 - .L_338)


	//   ....[0]....
.L_338:
        /*0b34*/ 	.word	0x00000ab0


	//   ....[1]....
        /*0b38*/ 	.word	0x00010450


	//   ....[2]....
        /*0b3c*/ 	.word	0x000154e0


	//----- nvinfo : EIATTR_MAX_THREADS
	.align		4
.L_339:
        /*0b40*/ 	.byte	0x04, 0x05
        /*0b42*/ 	.short	(.L_341 - .L_340)
.L_340:
        /*0b44*/ 	.word	0x00000180
        /*0b48*/ 	.word	0x00000001
        /*0b4c*/ 	.word	0x00000001


	//----- nvinfo : EIATTR_CRS_STACK_SIZE
	.align		4
.L_341:
        /*0b50*/ 	.byte	0x04, 0x1e
        /*0b52*/ 	.short	(.L_343 - .L_342)
.L_342:
        /*0b54*/ 	.word	0x00000000


	//----- nvinfo : EIATTR_CBANK_PARAM_SIZE
	.align		4
.L_343:
        /*0b58*/ 	.byte	0x03, 0x19
        /*0b5a*/ 	.short	0x0a70


	//----- nvinfo : EIATTR_PARAM_CBANK
	.align		4
        /*0b5c*/ 	.byte	0x04, 0x0a
        /*0b5e*/ 	.short	(.L_345 - .L_344)
	.align		4
.L_344:
        /*0b60*/ 	.word	index@(.nv.constant0._ZN7cutlass13device_kernelIN5flash11enable_sm90INS1_16FlashAttnFwdSm90INS1_25CollectiveMainloopFwdSm90ILi2EN4cute5tupleIJNS5_1CILi1EEES8_S8_EEENS6_IJNS7_ILi128EEENS7_ILi160EEENS7_ILi192EEEEEELi128ENS_12float_e4m3_tEfNS_4arch4Sm90ELb1ELb0ELb1ELb1ELb0ELb0ELb0ELb1ELb1ELb0ELb0ELb0EEENS1_21CollectiveEpilogueFwdINS6_IJSA_SA_SB_EEES9_NS_10bfloat16_tESG_Li256ELb1ELb0ELb0ELb1EEENS1_36VarlenDynamicPersistentTileSchedulerILi128ELi160ELi256ELi128ELb0ELb0ELb1ELb1ELb1ELb1EEEEEEEEEvNT_6ParamsE)
        /*0b64*/ 	.short	0x0210
        /*0b66*/ 	.short	0x0a70


	//----- nvinfo : EIATTR_SW_WAR
	.align		4
.L_345:
        /*0b68*/ 	.byte	0x04, 0x36
        /*0b6a*/ 	.short	(.L_347 - .L_346)
.L_346:
        /*0b6c*/ 	.word	0x00000008
.L_347:


//--------------------- .nv.info._ZN7cutlass13device_kernelIN5flash11enable_sm90INS1_16FlashAttnFwdSm90INS1_25CollectiveMainloopFwdSm90ILi2EN4cute5tupleIJNS5_1CILi1EEES8_S8_EEENS6_IJNS7_ILi128EEENS7_ILi160EEENS7_ILi192EEEEEELi128ENS_12float_e4m3_tEfNS_4arch4Sm90ELb1ELb0ELb1ELb1ELb0ELb1ELb0ELb1ELb1ELb0ELb0ELb0EEENS1_21CollectiveEpilogueFwdINS6_IJSA_SA_SB_EEES9_NS_10bfloat16_tESG_Li256ELb1ELb0ELb0ELb1EEENS1_36VarlenDynamicPersistentTileSchedulerILi128ELi160ELi256ELi128ELb0ELb0ELb1ELb1ELb1ELb1EEEEEEEEEvNT_6ParamsE --------------------------
	.section	.nv.info._ZN7cutlass13device_kernelIN5flash11enable_sm90INS1_16FlashAttnFwdSm90INS1_25CollectiveMainloopFwdSm90ILi2EN4cute5tupleIJNS5_1CILi1EEES8_S8_EEENS6_IJNS7_ILi128EEENS7_ILi160EEENS7_ILi192EEEEEELi128ENS_12float_e4m3_tEfNS_4arch4Sm90ELb1ELb0ELb1ELb1ELb0ELb1ELb0ELb1ELb1ELb0ELb0ELb0EEENS1_21CollectiveEpilogueFwdINS6_IJSA_SA_SB_EEES9_NS_10bfloat16_tESG_Li256ELb1ELb0ELb0ELb1EEENS1_36VarlenDynamicPersistentTileSchedulerILi128ELi160ELi256ELi128ELb0ELb0ELb1ELb1ELb1ELb1EEEEEEEEEvNT_6ParamsE,"",@"SHT_CUDA_INFO"
	.sectionflags	@""
	.align	4


	//----- nvinfo : EIATTR_CUDA_API_VERSION
	.align		4
        /*0000*/ 	.byte	0x04, 0x37
        /*0002*/ 	.short	(.L_349 - .L_348)
.L_348:
        /*0004*/ 	.word	0x00000082


	//----- nvinfo : EIATTR_KPARAM_INFO
	.align		4
.L_349:
        /*0008*/ 	.byte	0x04, 0x17
        /*000a*/ 	.short	(.L_351 - .L_350)
.L_350:
        /*000c*/ 	.word	0x00000000
        /*0010*/ 	.short	0x0000
        /*0012*/ 	.short	0x0070
        /*0014*/ 	.byte	0x00, 0xf0, 0x01, 0x28


	//----- nvinfo : EIATTR_SPARSE_MMA_MASK
	.align		4
.L_351:
        /*0018*/ 	.byte	0x03, 0x50
        /*001a*/ 	.short	0x0000


	//----- nvinfo : EIATTR_MAXREG_COUNT
	.align		4
        /*001c*/ 	.byte	0x03, 0x1b
        /*001e*/ 	.short	0x00a8


	//----- nvinfo : EIATTR_NUM_BARRIERS
	.align		4
        /*0020*/ 	.byte	0x02, 0x4c
        /*0022*/ 	.byte	0x10
	.zero		1


	//----- nvinfo : EIATTR_EXTERNS
	.align		4
        /*0024*/ 	.byte	0x04, 0x0f
        /*0026*/ 	.short	(.L_353 - .L_352)


	//   ....[0]....
	.align		4
.L_352:
        /*0028*/ 	.word	index@(__assertfail)


	//----- nvinfo : EIATTR_ANNOTATIONS
	.align		4
.L_353:
        /*002c*/ 	.byte	0x04, 0x55
        /*002e*/ 	.short	(.L_355 - .L_354)


	//   ....[0]....
.L_354:
        /* <DEDUP_REMOVED lines=69> */


	//----- nvinfo : EIATTR_MERCURY_ISA_VERSION
	.align		4
.L_355:
        /*0470*/ 	.byte	0x03, 0x5f
        /*0472*/ 	.short	0x0101


	//----- nvinfo : EIATTR_UNUSED_LOAD_BYTE_OFFSET
	.align		4
        /*0474*/ 	.byte	0x04, 0x44
        /*0476*/ 	.short	(.L_357 - .L_356)


	//   ....[0]....
.L_356:
        /*0478*/ 	.word	0x00000b10
        /*047c*/ 	.word	0x0000fff0


	//   ....[1]....
        /*0480*/ 	.word	0x00024660
        /*0484*/ 	.word	0x0000fff0


	//----- nvinfo : EIATTR_INT_WARP_WIDE_INSTR_OFFSETS
	.align		4
.L_357:
        /*0488*/ 	.byte	0x04, 0x31
        /*048a*/ 	.short	(.L_359 - .L_358)


	//   ....[0]....
.L_358:
        /*048c*/ 	.word	0x000001c0


	//   ....[1]....
        /*0490*/ 	.word	0x00000200


	//   ....[2]....
        /*0494*/ 	.word	0x00000270


	//   ....[3]....
        /*0498*/ 	.word	0x000292a0


	//   ....[4]....
        /*049c*/ 	.word	0x00029330


	//   ....[5]....
        /*04a0*/ 	.word	0x00029ab0


	//   ....[6]....
        /*04a4*/ 	.word	0x00029ae0


	//   ....[7]....
        /*04a8*/ 	.word	0x00029bb0


	//   ....[8]....
        /*04ac*/ 	.word	0x00029c80


	//   ....[9]....
        /*04b0*/ 	.word	0x0002b9d0


	//   ....[10]....
        /*04b4*/ 	.word	0x0002ba60


	//----- nvinfo : EIATTR_COOP_GROUP_MASK_REGIDS
	.align		4
.L_359:
        /*04b8*/ 	.byte	0x04, 0x29
        /*04ba*/ 	.short	(.L_361 - .L_360)


	//   ....[0]....
.L_360:
        /*04bc*/ 	.word	0xffffffff


	//   ....[1]....
        /*04c0*/ 	.word	0xffffffff


	//   ....[2]....
        /*04c4*/ 	.word	0xffffffff


	//   ....[3]....
        /*04c8*/ 	.word	0xffffffff


	//   ....[4]....
        /*04cc*/ 	.word	0xffffffff


	//   ....[5]....
        /*04d0*/ 	.word	0xffffffff


	//   ....[6]....
        /*04d4*/ 	.word	0xffffffff


	//   ....[7]....
        /*04d8*/ 	.word	0xffffffff


	//   ....[8]....
        /*04dc*/ 	.word	0xffffffff


	//   ....[9]....
        /*04e0*/ 	.word	0xffffffff


	//   ....[10]....
        /*04e4*/ 	.word	0xffffffff


	//   ....[11]....
        /*04e8*/ 	.word	0xffffffff


	//   ....[12]....
        /*04ec*/ 	.word	0xffffffff


	//   ....[13]....
        /*04f0*/ 	.word	0xffffffff


	//   ....[14]....
        /*04f4*/ 	.word	0xffffffff


	//   ....[15]....
        /*04f8*/ 	.word	0xffffffff


	//   ....[16]....
        /*04fc*/ 	.word	0xffffffff


	//   ....[17]....
        /*0500*/ 	.word	0xffffffff


	//   ....[18]....
        /*0504*/ 	.word	0xffffffff


	//   ....[19]....
        /*0508*/ 	.word	0xffffffff


	//   ....[20]....
        /*050c*/ 	.word	0xffffffff


	//   ....[21]....
        /*0510*/ 	.word	0xffffffff


	//   ....[22]....
        /*0514*/ 	.word	0xffffffff


	//   ....[23]....
        /*0518*/ 	.word	0xffffffff


	//   ....[24]....
        /*051c*/ 	.word	0xffffffff


	//   ....[25]....
        /*0520*/ 	.word	0xffffffff


	//   ....[26]....
        /*0524*/ 	.word	0xffffffff


	//   ....[27]....
        /*0528*/ 	.word	0xffffffff


	//   ....[28]....
        /*052c*/ 	.word	0xffffffff


	//   ....[29]....
        /*0530*/ 	.word	0xffffffff


	//   ....[30]....
        /*0534*/ 	.word	0xffffffff


	//   ....[31]....
        /*0538*/ 	.word	0xffffffff


	//   ....[32]....
        /*053c*/ 	.word	0xffffffff


	//   ....[33]....
        /*0540*/ 	.word	0xffffffff


	//   ....[34]....
        /*0544*/ 	.word	0xffffffff


	//   ....[35]....
        /*0548*/ 	.word	0xffffffff


	//   ....[36]....
        /*054c*/ 	.word	0xffffffff


	//   ....[37]....
        /*0550*/ 	.word	0xffffffff


	//   ....[38]....
        /*0554*/ 	.word	0xffffffff


	//   ....[39]....
        /*0558*/ 	.word	0xffffffff


	//   ....[40]....
        /*055c*/ 	.word	0xffffffff


	//   ....[41]....
        /*0560*/ 	.word	0xffffffff


	//   ....[42]....
        /*0564*/ 	.word	0xffffffff


	//   ....[43]....
        /*0568*/ 	.word	0xffffffff


	//   ....[44]....
        /*056c*/ 	.word	0xffffffff


	//   ....[45]....
        /*0570*/ 	.word	0xffffffff


	//   ....[46]....
        /*0574*/ 	.word	0xffffffff


	//   ....[47]....
        /*0578*/ 	.word	0xffffffff


	//   ....[48]....
        /*057c*/ 	.word	0xffffffff


	//   ....[49]....
        /*0580*/ 	.word	0xffffffff


	//   ....[50]....
        /*0584*/ 	.word	0xffffffff


	//   ....[51]....
        /*0588*/ 	.word	0xffffffff


	//   ....[52]....
        /*058c*/ 	.word	0xffffffff


	//   ....[53]....
        /*0590*/ 	.word	0xffffffff


	//   ....[54]....
        /*0594*/ 	.word	0xffffffff


	//   ....[55]....
        /*0598*/ 	.word	0xffffffff


	//   ....[56]....
        /*059c*/ 	.word	0xffffffff


	//   ....[57]....
        /*05a0*/ 	.word	0xffffffff


	//   ....[58]....
        /*05a4*/ 	.word	0xffffffff


	//   ....[59]....
        /*05a8*/ 	.word	0xffffffff


	//   ....[60]....
        /*05ac*/ 	.word	0xffffffff


	//   ....[61]....
        /*05b0*/ 	.word	0xffffffff


	//   ....[62]....
        /*05b4*/ 	.word	0xffffffff


	//   ....[63]....
        /*05b8*/ 	.word	0xffffffff


	//   ....[64]....
        /*05bc*/ 	.word	0xffffffff


	//   ....[65]....
        /*05c0*/ 	.word	0xffffffff


	//   ....[66]....
        /*05c4*/ 	.word	0xffffffff


	//   ....[67]....
        /*05c8*/ 	.word	0xffffffff


	//   ....[68]....
        /*05cc*/ 	.word	0xffffffff


	//   ....[69]....
        /*05d0*/ 	.word	0xffffffff


	//   ....[70]....
        /*05d4*/ 	.word	0xffffffff


	//   ....[71]....
        /*05d8*/ 	.word	0xffffffff


	//   ....[72]....
        /*05dc*/ 	.word	0xffffffff


	//   ....[73]....
        /*05e0*/ 	.word	0xffffffff


	//   ....[74]....
        /*05e4*/ 	.word	0xffffffff


	//   ....[75]....
        /*05e8*/ 	.word	0xffffffff


	//   ....[76]....
        /*05ec*/ 	.word	0xffffffff


	//   ....[77]....
        /*05f0*/ 	.word	0xffffffff


	//   ....[78]....
        /*05f4*/ 	.word	0xffffffff


	//   ....[79]....
        /*05f8*/ 	.word	0xffffffff


	//   ....[80]....
        /*05fc*/ 	.word	0xffffffff


	//   ....[81]....
        /*0600*/ 	.word	0xffffffff


	//   ....[82]....
        /*0604*/ 	.word	0xffffffff


	//   ....[83]....
        /*0608*/ 	.word	0xffffffff


	//   ....[84]....
        /*060c*/ 	.word	0xffffffff


	//   ....[85]....
        /*0610*/ 	.word	0xffffffff


	//   ....[86]....
        /*0614*/ 	.word	0xffffffff


	//   ....[87]....
        /*0618*/ 	.word	0xffffffff


	//   ....[88]....
        /*061c*/ 	.word	0xffffffff


	//   ....[89]....
        /*0620*/ 	.word	0xffffffff


	//   ....[90]....
        /*0624*/ 	.word	0xffffffff


	//   ....[91]....
        /*0628*/ 	.word	0xffffffff


	//   ....[92]....
        /*062c*/ 	.word	0x0500000f


	//   ....[93]....
        /*0630*/ 	.word	0x0500000f


	//   ....[94]....
        /*0634*/ 	.word	0x0500000f


	//   ....[95]....
        /*0638*/ 	.word	0x0500000f


	//   ....[96]....
        /*063c*/ 	.word	0x0500000f


	//   ....[97]....
        /*0640*/ 	.word	0x0500000f


	//   ....[98]....
        /*0644*/ 	.word	0x0500000f


	//   ....[99]....
        /*0648*/ 	.word	0x0500000f


	//   ....[100]....
        /*064c*/ 	.word	0x0500000f


	//   ....[101]....
        /*0650*/ 	.word	0x0500000f


	//   ....[102]....
        /*0654*/ 	.word	0x0500000f


	//   ....[103]....
        /*0658*/ 	.word	0x0500000f


	//   ....[104]....
        /*065c*/ 	.word	0x0500000f


	//   ....[105]....
        /*0660*/ 	.word	0x0500000f


	//   ....[106]....
        /*0664*/ 	.word	0x0500000f


	//   ....[107]....
        /*0668*/ 	.word	0x0500000f


	//   ....[108]....
        /*066c*/ 	.word	0x0500000f


	//   ....[109]....
        /*0670*/ 	.word	0x0500000f


	//   ....[110]....
        /*0674*/ 	.word	0x0500000f


	//   ....[111]....
        /*0678*/ 	.word	0x0500000f


	//   ....[112]....
        /*067c*/ 	.word	0x0500000f


	//   ....[113]....
        /*0680*/ 	.word	0x0500000f


	//   ....[114]....
        /*0684*/ 	.word	0x0500000f


	//   ....[115]....
        /*0688*/ 	.word	0x0500000f


	//   ....[116]....
        /*068c*/ 	.word	0x0500000f


	//   ....[117]....
        /*0690*/ 	.word	0x0500000f


	//   ....[118]....
        /*0694*/ 	.word	0x0500000f


	//   ....[119]....
        /*0698*/ 	.word	0x0500000f


	//   ....[120]....
        /*069c*/ 	.word	0x0500000f


	//   ....[121]....
        /*06a0*/ 	.word	0x0500000f


	//   ....[122]....
        /*06a4*/ 	.word	0x0500000f


	//   ....[123]....
        /*06a8*/ 	.word	0x0500000f


	//   ....[124]....
        /*06ac*/ 	.word	0x0500000f


	//   ....[125]....
        /*06b0*/ 	.word	0x0500000f


	//   ....[126]....
        /*06b4*/ 	.word	0x0500000f


	//   ....[127]....
        /*06b8*/ 	.word	0x0500000f


	//   ....[128]....
        /*06bc*/ 	.word	0x0500000f


	//   ....[129]....
        /*06c0*/ 	.word	0x0500000f


	//   ....[130]....
        /*06c4*/ 	.word	0x0500000f


	//   ....[131]....
        /*06c8*/ 	.word	0x0500000f


	//   ....[132]....
        /*06cc*/ 	.word	0x0500000f


	//   ....[133]....
        /*06d0*/ 	.word	0x0500000f


	//   ....[134]....
        /*06d4*/ 	.word	0x0500000f


	//   ....[135]....
        /*06d8*/ 	.word	0x0500000f


	//   ....[136]....
        /*06dc*/ 	.word	0x0500000f


	//   ....[137]....
        /*06e0*/ 	.word	0x0500000f


	//   ....[138]....
        /*06e4*/ 	.word	0x0500000f


	//   ....[139]....
        /*06e8*/ 	.word	0x0500000f


	//   ....[140]....
        /*06ec*/ 	.word	0x0500000f


	//   ....[141]....
        /*06f0*/ 	.word	0x0500000f


	//   ....[142]....
        /*06f4*/ 	.word	0x0500000f


	//   ....[143]....
        /*06f8*/ 	.word	0x0500000f


	//   ....[144]....
        /*06fc*/ 	.word	0x0500000f


	//   ....[145]....
        /*0700*/ 	.word	0x0500000f


	//   ....[146]....
        /*0704*/ 	.word	0x0500000f


	//   ....[147]....
        /*0708*/ 	.word	0x0500000f


	//   ....[148]....
        /*070c*/ 	.word	0x0500000f


	//   ....[149]....
        /*0710*/ 	.word	0x0500000f


	//   ....[150]....
        /*0714*/ 	.word	0x0500000f


	//   ....[151]....
        /*0718*/ 	.word	0x0500000f


	//   ....[152]....
        /*071c*/ 	.word	0x0500000f


	//----- nvinfo : EIATTR_COOP_GROUP_INSTR_OFFSETS
	.align		4
.L_361:
        /*0720*/ 	.byte	0x04, 0x28
        /*0722*/ 	.short	(.L_363 - .L_362)


	//   ....[0]....
.L_362:
        /*0724*/ 	.word	0x00000070


	//   ....[1]....
        /*0728*/ 	.word	0x000001d0


	//   ....[2]....
        /*072c*/ 	.word	0x00000220


	//   ....[3]....
        /*0730*/ 	.word	0x00000450


	//   ....[4]....
        /*0734*/ 	.word	0x000005b0


	//   ....[5]....
        /*0738*/ 	.word	0x000006d0


	//   ....[6]....
        /*073c*/ 	.word	0x00000830


	//   ....[7]....
        /*0740*/ 	.word	0x0000fe60


	//   ....[8]....
        /*0744*/ 	.word	0x000194c0


	//   ....[9]....
        /*0748*/ 	.word	0x00019580


	//   ....[10]....
        /*074c*/ 	.word	0x0001a1a0


	//   ....[11]....
        /*0750*/ 	.word	0x0001a1f0


	//   ....[12]....
        /*0754*/ 	.word	0x0001db00


	//   ....[13]....
        /*0758*/ 	.word	0x0001dc30


	//   ....[14]....
        /*075c*/ 	.word	0x0001e860


	//   ....[15]....
        /*0760*/ 	.word	0x0001e8d0


	//   ....[16]....
        /*0764*/ 	.word	0x00022050


	//   ....[17]....
        /*0768*/ 	.word	0x000220e0


	//   ....[18]....
        /*076c*/ 	.word	0x00022120


	//   ....[19]....
        /*0770*/ 	.word	0x00022180


	//   ....[20]....
        /*0774*/ 	.word	0x00023eb0


	//   ....[21]....
        /*0778*/ 	.word	0x00023ec0


	//   ....[22]....
        /*077c*/ 	.word	0x00023f40


	//   ....[23]....
        /*0780*/ 	.word	0x00023f50


	//   ....[24]....
        /*0784*/ 	.word	0x00024ca0


	//   ....[25]....
        /*0788*/ 	.word	0x00024cd0


	//   ....[26]....
        /*078c*/ 	.word	0x00024d00


	//   ....[27]....
        /*0790*/ 	.word	0x00024d30


	//   ....[28]....
        /*0794*/ 	.word	0x00024d60


	//   ....[29]....
        /*0798*/ 	.word	0x00024d90


	//   ....[30]....
        /*079c*/ 	.word	0x00024dc0


	//   ....[31]....
        /*07a0*/ 	.word	0x00024df0


	//   ....[32]....
        /*07a4*/ 	.word	0x00024e20


	//   ....[33]....
        /*07a8*/ 	.word	0x00024e50


	//   ....[34]....
        /*07ac*/ 	.word	0x00024e80


	//   ....[35]....
        /*07b0*/ 	.word	0x00024eb0


	//   ....[36]....
        /*07b4*/ 	.word	0x00024ee0


	//   ....[37]....
        /*07b8*/ 	.word	0x00024f10


	//   ....[38]....
        /*07bc*/ 	.word	0x00024f40


	//   ....[39]....
        /*07c0*/ 	.word	0x00024f70


	//   ....[40]....
        /*07c4*/ 	.word	0x00024fa0


	//   ....[41]....
        /*07c8*/ 	.word	0x00024fd0


	//   ....[42]....
        /*07cc*/ 	.word	0x00025000


	//   ....[43]....
        /*07d0*/ 	.word	0x00025030


	//   ....[44]....
        /*07d4*/ 	.word	0x00025060


	//   ....[45]....
        /*07d8*/ 	.word	0x00025090


	//   ....[46]....
        /*07dc*/ 	.word	0x000250c0


	//   ....[47]....
        /*07e0*/ 	.word	0x000250f0


	//   ....[48]....
        /*07e4*/ 	.word	0x00025100


	//   ....[49]....
        /*07e8*/ 	.word	0x00025110


	//   ....[50]....
        /*07ec*/ 	.word	0x00025120


	//   ....[51]....
        /*07f0*/ 	.word	0x00025130


	//   ....[52]....
        /*07f4*/ 	.word	0x00025140


	//   ....[53]....
        /*07f8*/ 	.word	0x00025150


	//   ....[54]....
        /*07fc*/ 	.word	0x00025180


	//   ....[55]....
        /*0800*/ 	.word	0x000251b0


	//   ....[56]....
        /*0804*/ 	.word	0x00026af0


	//   ....[57]....
        /*0808*/ 	.word	0x00026ce0


	//   ....[58]....
        /*080c*/ 	.word	0x00026d10


	//   ....[59]....
        /*0810*/ 	.word	0x00026d40


	//   ....[60]....
        /*0814*/ 	.word	0x00026d70


	//   ....[61]....
        /*0818*/ 	.word	0x00026da0


	//   ....[62]....
        /*081c*/ 	.word	0x00026de0


	//   ....[63]....
        /*0820*/ 	.word	0x00026f60


	//   ....[64]....
        /*0824*/ 	.word	0x00026f90


	//   ....[65]....
        /*0828*/ 	.word	0x00026fc0


	//   ....[66]....
        /*082c*/ 	.word	0x00026ff0


	//   ....[67]....
        /*0830*/ 	.word	0x00027020


	//   ....[68]....
        /*0834*/ 	.word	0x00027050


	//   ....[69]....
        /*0838*/ 	.word	0x000270f0


	//   ....[70]....
        /*083c*/ 	.word	0x00027130


	//   ....[71]....
        /*0840*/ 	.word	0x000271f0


	//   ....[72]....
        /*0844*/ 	.word	0x000280d0


	//   ....[73]....
        /*0848*/ 	.word	0x00029e10


	//   ....[74]....
        /*084c*/ 	.word	0x0002c420


	//   ....[75]....
        /*0850*/ 	.word	0x0002c450


	//   ....[76]....
        /*0854*/ 	.word	0x0002c490


	//   ....[77]....
        /*0858*/ 	.word	0x0002c4c0


	//   ....[78]....
        /*085c*/ 	.word	0x0002c4f0


	//   ....[79]....
        /*0860*/ 	.word	0x0002c520


	//   ....[80]....
        /*0864*/ 	.word	0x0002c550


	//   ....[81]....
        /*0868*/ 	.word	0x0002c580


	//   ....[82]....
        /*086c*/ 	.word	0x0002c720


	//   ....[83]....
        /*0870*/ 	.word	0x0002c750


	//   ....[84]....
        /*0874*/ 	.word	0x0002c780


	//   ....[85]....
        /*0878*/ 	.word	0x0002c7b0


	//   ....[86]....
        /*087c*/ 	.word	0x0002c7e0


	//   ....[87]....
        /*0880*/ 	.word	0x0002c810


	//   ....[88]....
        /*0884*/ 	.word	0x0002c8d0


	//   ....[89]....
        /*0888*/ 	.word	0x0002c8f0


	//   ....[90]....
        /*088c*/ 	.word	0x0002c960


	//   ....[91]....
        /*0890*/ 	.word	0x0002d0f0


	//   ....[92]....
        /*0894*/ 	.word	0x0002d5a0


	//   ....[93]....
        /*0898*/ 	.word	0x0002d640


	//   ....[94]....
        /*089c*/ 	.word	0x0002d6e0


	//   ....[95]....
        /*08a0*/ 	.word	0x0002d780


	//   ....[96]....
        /*08a4*/ 	.word	0x0002d820


	//   ....[97]....
        /*08a8*/ 	.word	0x0002d900


	//   ....[98]....
        /*08ac*/ 	.word	0x0002d9a0


	//   ....[99]....
        /*08b0*/ 	.word	0x0002da40


	//   ....[100]....
        /*08b4*/ 	.word	0x0002dae0


	//   ....[101]....
        /*08b8*/ 	.word	0x0002ddc0


	//   ....[102]....
        /*08bc*/ 	.word	0x0002dee0


	//   ....[103]....
        /*08c0*/ 	.word	0x0002e000


	//   ....[104]....
        /*08c4*/ 	.word	0x0002e0b0


	//   ....[105]....
        /*08c8*/ 	.word	0x0002e110


	//   ....[106]....
        /*08cc*/ 	.word	0x0002e190


	//   ....[107]....
        /*08d0*/ 	.word	0x0002e1f0


	//   ....[108]....
        /*08d4*/ 	.word	0x0002e270


	//   ....[109]....
        /*08d8*/ 	.word	0x0002e2d0


	//   ....[110]....
        /*08dc*/ 	.word	0x0002e350


	//   ....[111]....
        /*08e0*/ 	.word	0x0002e3b0


	//   ....[112]....
        /*08e4*/ 	.word	0x0002e430


	//   ....[113]....
        /*08e8*/ 	.word	0x0002e490


	//   ....[114]....
        /*08ec*/ 	.word	0x0002e510


	//   ....[115]....
        /*08f0*/ 	.word	0x0002e570


	//   ....[116]....
        /*08f4*/ 	.word	0x0002e5d0


	//   ....[117]....
        /*08f8*/ 	.word	0x0002e630


	//   ....[118]....
        /*08fc*/ 	.word	0x0002e6b0


	//   ....[119]....
        /*0900*/ 	.word	0x0002e710


	//   ....[120]....
        /*0904*/ 	.word	0x0002e790


	//   ....[121]....
        /*0908*/ 	.word	0x0002e7f0


	//   ....[122]....
        /*090c*/ 	.word	0x0002e860


	//   ....[123]....
        /*0910*/ 	.word	0x0002e8c0


	//   ....[124]....
        /*0914*/ 	.word	0x0002e940


	//   ....[125]....
        /*0918*/ 	.word	0x0002e9a0


	//   ....[126]....
        /*091c*/ 	.word	0x0002ea20


	//   ....[127]....
        /*0920*/ 	.word	0x0002ea80


	//   ....[128]....
        /*0924*/ 	.word	0x0002eb00


	//   ....[129]....
        /*0928*/ 	.word	0x0002eb60


	//   ....[130]....
        /*092c*/ 	.word	0x0002ebd0


	//   ....[131]....
        /*0930*/ 	.word	0x0002ec30


	//   ....[132]....
        /*0934*/ 	.word	0x0002ec90


	//   ....[133]....
        /*0938*/ 	.word	0x0002edd0


	//   ....[134]....
        /*093c*/ 	.word	0x0002f0b0


	//   ....[135]....
        /*0940*/ 	.word	0x0002f500


	//   ....[136]....
        /*0944*/ 	.word	0x0002f5a0


	//   ....[137]....
        /*0948*/ 	.word	0x0002f6d0


	//   ....[138]....
        /*094c*/ 	.word	0x0002f740


	//   ....[139]....
        /*0950*/ 	.word	0x0002f7b0


	//   ....[140]....
        /*0954*/ 	.word	0x0002f820


	//   ....[141]....
        /*0958*/ 	.word	0x0002f890


	//   ....[142]....
        /*095c*/ 	.word	0x0002f910


	//   ....[143]....
        /*0960*/ 	.word	0x0002f9a0


	//   ....[144]....
        /*0964*/ 	.word	0x0002fa30


	//   ....[145]....
        /*0968*/ 	.word	0x0002faa0


	//   ....[146]....
        /*096c*/ 	.word	0x0002fb10


	//   ....[147]....
        /*0970*/ 	.word	0x0002fb80


	//   ....[148]....
        /*0974*/ 	.word	0x0002fc00


	//   ....[149]....
        /*0978*/ 	.word	0x0002fc70


	//   ....[150]....
        /*097c*/ 	.word	0x0002fd10


	//   ....[151]....
        /*0980*/ 	.word	0x0002fda0


	//   ....[152]....
        /*0984*/ 	.word	0x0002fed0


	//----- nvinfo : EIATTR_REG_RECONFIG
	.align		4
.L_363:
        /*0988*/ 	.byte	0x01, 0x54
	.zero		2


	//----- nvinfo : EIATTR_SYSCALL_OFFSETS
	.align		4
        /*098c*/ 	.byte	0x04, 0x46
        /*098e*/ 	.short	(.L_365 - .L_364)


	//   ....[0]....
.L_364:
        /*0990*/ 	.word	0x00001b10


	//   ....[1]....
        /*0994*/ 	.word	0x00001c60


	//   ....[2]....
        /*0998*/ 	.word	0x0000fff0


	//   ....[3]....
        /*099c*/ 	.word	0x00010590


	//   ....[4]....
        /*09a0*/ 	.word	0x000294d0


	//   ....[5]....
        /*09a4*/ 	.word	0x00029680


	//   ....[6]....
        /*09a8*/ 	.word	0x000297c0


	//   ....[7]....
        /*09ac*/ 	.word	0x000298f0


	//----- nvinfo : EIATTR_MBARRIER_INSTR_OFFSETS
	.align		4
.L_365:
        /*09b0*/ 	.byte	0x04, 0x39
        /*09b2*/ 	.short	(.L_367 - .L_366)


	//   ....[0]....
.L_366:
        /*09b4*/ 	.word	0x00000300
        /*09b8*/ 	.word	0x000000ff
        /*09bc*/ 	.word	0x00029800
        /*09c0*/ 	.short	0x0100
        /*09c2*/ 	.byte	0x08
	.zero		1


	//   ....[1]....
        /*09c4*/ 	.word	0x00000310
        /*09c8*/ 	.word	0x000000ff
        /*09cc*/ 	.word	0x00029820
        /*09d0*/ 	.short	0x0100
        /*09d2*/ 	.byte	0x08
	.zero		1


	//   ....[2]....
        /*09d4*/ 	.word	0x00000400
        /*09d8*/ 	.word	0x000000ff
        /*09dc*/ 	.word	0x00029830
        /*09e0*/ 	.short	0x0100
        /*09e2*/ 	.byte	0x08
	.zero		1


	//   ....[3]....
        /*09e4*/ 	.word	0x00000410
        /*09e8*/ 	.word	0x000000ff
        /*09ec*/ 	.word	0x00029840
        /*09f0*/ 	.short	0x0100
        /*09f2*/ 	.byte	0x08
	.zero		1


	//   ....[4]....
        /*09f4*/ 	.word	0x00000420
        /*09f8*/ 	.word	0x000000ff
        /*09fc*/ 	.word	0x00029838
        /*0a00*/ 	.short	0x0100
        /*0a02*/ 	.byte	0x08
	.zero		1


	//   ....[5]....
        /*0a04*/ 	.word	0x00000430
        /*0a08*/ 	.word	0x000000ff
        /*0a0c*/ 	.word	0x00029848
        /*0a10*/ 	.short	0x0100
        /*0a12*/ 	.byte	0x08
	.zero		1


	//   ....[6]....
        /*0a14*/ 	.word	0x00000560
        /*0a18*/ 	.word	0x000000ff
        /*0a1c*/ 	.word	0x00029850
        /*0a20*/ 	.short	0x0100
        /*0a22*/ 	.byte	0x08
	.zero		1


	//   ....[7]....
        /*0a24*/ 	.word	0x00000570
        /*0a28*/ 	.word	0x000000ff
        /*0a2c*/ 	.word	0x00029860
        /*0a30*/ 	.short	0x0100
        /*0a32*/ 	.byte	0x08
	.zero		1


	//   ....[8]....
        /*0a34*/ 	.word	0x00000580
        /*0a38*/ 	.word	0x000000ff
        /*0a3c*/ 	.word	0x00029858
        /*0a40*/ 	.short	0x0100
        /*0a42*/ 	.byte	0x08
	.zero		1


	//   ....[9]....
        /*0a44*/ 	.word	0x00000590
        /*0a48*/ 	.word	0x000000ff
        /*0a4c*/ 	.word	0x00029868
        /*0a50*/ 	.short	0x0100
        /*0a52*/ 	.byte	0x08
	.zero		1


	//   ....[10]....
        /*0a54*/ 	.word	0x00000680
        /*0a58*/ 	.word	0x000000ff
        /*0a5c*/ 	.word	0x00029870
        /*0a60*/ 	.short	0x0100
        /*0a62*/ 	.byte	0x06
	.zero		1


	//   ....[11]....
        /*0a64*/ 	.word	0x00000690
        /*0a68*/ 	.word	0x000000ff
        /*0a6c*/ 	.word	0x00029880
        /*0a70*/ 	.short	0x0100
        /*0a72*/ 	.byte	0x06
	.zero		1


	//   ....[12]....
        /*0a74*/ 	.word	0x000006a0
        /*0a78*/ 	.word	0x000000ff
        /*0a7c*/ 	.word	0x00029878
        /*0a80*/ 	.short	0x0100
        /*0a82*/ 	.byte	0x06
	.zero		1


	//   ....[13]....
        /*0a84*/ 	.word	0x000006b0
        /*0a88*/ 	.word	0x000000ff
        /*0a8c*/ 	.word	0x00029888
        /*0a90*/ 	.short	0x0100
        /*0a92*/ 	.byte	0x06
	.zero		1


	//   ....[14]....
        /*0a94*/ 	.word	0x000007e0
        /*0a98*/ 	.word	0x000000ff
        /*0a9c*/ 	.word	0x00029890
        /*0aa0*/ 	.short	0x0100
        /*0aa2*/ 	.byte	0x08
	.zero		1


	//   ....[15]....
        /*0aa4*/ 	.word	0x000007f0
        /*0aa8*/ 	.word	0x000000ff
        /*0aac*/ 	.word	0x000298a0
        /*0ab0*/ 	.short	0x0100
        /*0ab2*/ 	.byte	0x08
	.zero		1


	//   ....[16]....
        /*0ab4*/ 	.word	0x00000800
        /*0ab8*/ 	.word	0x000000ff
        /*0abc*/ 	.word	0x00029898
        /*0ac0*/ 	.short	0x0100
        /*0ac2*/ 	.byte	0x08
	.zero		1


	//   ....[17]....
        /*0ac4*/ 	.word	0x00000810
        /*0ac8*/ 	.word	0x000000ff
        /*0acc*/ 	.word	0x000298a8
        /*0ad0*/ 	.short	0x0100
        /*0ad2*/ 	.byte	0x08
	.zero		1


	//   ....[18]....
        /*0ad4*/ 	.word	0x00000940
        /*0ad8*/ 	.word	0x000000ff
        /*0adc*/ 	.word	0x000298b0
        /*0ae0*/ 	.short	0x0100
        /*0ae2*/ 	.byte	0x08
	.zero		1


	//   ....[19]....
        /*0ae4*/ 	.word	0x00000950
        /*0ae8*/ 	.word	0x000000ff
        /*0aec*/ 	.word	0x000298c0
        /*0af0*/ 	.short	0x0100
        /*0af2*/ 	.byte	0x08
	.zero		1


	//   ....[20]....
        /*0af4*/ 	.word	0x00000960
        /*0af8*/ 	.word	0x000000ff
        /*0afc*/ 	.word	0x000298b8
        /*0b00*/ 	.short	0x0100
        /*0b02*/ 	.byte	0x08
	.zero		1


	//   ....[21]....
        /*0b04*/ 	.word	0x00000970
        /*0b08*/ 	.word	0x000000ff
        /*0b0c*/ 	.word	0x000298c8
        /*0b10*/ 	.short	0x0100
        /*0b12*/ 	.byte	0x08
	.zero		1


	//   ....[22]....
        /*0b14*/ 	.word	0x00003500
        /*0b18*/ 	.word	0x00000027
        /*0b1c*/ 	.word	0x00029890
        /*0b20*/ 	.short	0x010a
        /*0b22*/ 	.byte	0x3f
	.zero		1


	//   ....[23]....
        /*0b24*/ 	.word	0x000092c0
        /*0b28*/ 	.word	0x00000027
        /*0b2c*/ 	.word	0x00029890
        /*0b30*/ 	.short	0x010a
        /*0b32*/ 	.byte	0x3f
	.zero		1


	//   ....[24]....
        /*0b34*/ 	.word	0x0000f180
        /*0b38*/ 	.word	0x00000027
        /*0b3c*/ 	.word	0x00029890
        /*0b40*/ 	.short	0x010a
        /*0b42*/ 	.byte	0x3f
	.zero		1


	//   ....[25]....
        /*0b44*/ 	.word	0x0000f550
        /*0b48*/ 	.word	0x00000028
        /*0b4c*/ 	.word	0x00000000
        /*0b50*/ 	.short	0x0101
        /*0b52*/ 	.byte	0x3f
	.zero		1


	//   ....[26]....
        /*0b54*/ 	.word	0x0000f590
        /*0b58*/ 	.word	0x00000027
        /*0b5c*/ 	.word	0x000298b0
        /*0b60*/ 	.short	0x010a
        /*0b62*/ 	.byte	0x3f
	.zero		1


	//   ....[27]....
        /*0b64*/ 	.word	0x0000fa30
        /*0b68*/ 	.word	0x00000027
        /*0b6c*/ 	.word	0x00000000
        /*0b70*/ 	.short	0x0101
        /*0b72*/ 	.byte	0x3f
	.zero		1


	//   ....[28]....
        /*0b74*/ 	.word	0x000102f0
        /*0b78*/ 	.word	0x00000010
        /*0b7c*/ 	.word	0x00029800
        /*0b80*/ 	.short	0x010a
        /*0b82*/ 	.byte	0x3f
	.zero		1


	//   ....[29]....
        /*0b84*/ 	.word	0x00010340
        /*0b88*/ 	.word	0x00000010
        /*0b8c*/ 	.word	0x00029800
        /*0b90*/ 	.short	0x010a
        /*0b92*/ 	.byte	0x3f
	.zero		1


	//   ....[30]....
        /*0b94*/ 	.word	0x00010dd0
        /*0b98*/ 	.word	0x00000010
        /*0b9c*/ 	.word	0x00029800
        /*0ba0*/ 	.short	0x010a
        /*0ba2*/ 	.byte	0x3f
	.zero		1


	//   ....[31]....
        /*0ba4*/ 	.word	0x000142e0
        /*0ba8*/ 	.word	0x00000010
        /*0bac*/ 	.word	0x00029800
        /*0bb0*/ 	.short	0x010a
        /*0bb2*/ 	.byte	0x3f
	.zero		1


	//   ....[32]....
        /*0bb4*/ 	.word	0x00017360
        /*0bb8*/ 	.word	0x00000000
        /*0bbc*/ 	.word	0x00029830
        /*0bc0*/ 	.short	0x010a
        /*0bc2*/ 	.byte	0x3f
	.zero		1


	//   ....[33]....
        /*0bc4*/ 	.word	0x000173e0
        /*0bc8*/ 	.word	0x00000000
        /*0bcc*/ 	.word	0x00029830
        /*0bd0*/ 	.short	0x010a
        /*0bd2*/ 	.byte	0x3f
	.zero		1


	//   ....[34]....
        /*0bd4*/ 	.word	0x0001a400
        /*0bd8*/ 	.word	0x00000033
        /*0bdc*/ 	.word	0x00000000
        /*0be0*/ 	.short	0x0101
        /*0be2*/ 	.byte	0x3f
	.zero		1


	//   ....[35]....
        /*0be4*/ 	.word	0x0001b7e0
        /*0be8*/ 	.word	0x0000000b
        /*0bec*/ 	.word	0x00029830
        /*0bf0*/ 	.short	0x010a
        /*0bf2*/ 	.byte	0x3f
	.zero		1


	//   ....[36]....
        /*0bf4*/ 	.word	0x0001b830
        /*0bf8*/ 	.word	0x0000000b
        /*0bfc*/ 	.word	0x00029830
        /*0c00*/ 	.short	0x010a
        /*0c02*/ 	.byte	0x3f
	.zero		1


	//   ....[37]....
        /*0c04*/ 	.word	0x0001c930
        /*0c08*/ 	.word	0x0000000c
        /*0c0c*/ 	.word	0x00029850
        /*0c10*/ 	.short	0x010a
        /*0c12*/ 	.byte	0x3f
	.zero		1


	//   ....[38]....
        /*0c14*/ 	.word	0x0001c970
        /*0c18*/ 	.word	0x0000000c
        /*0c1c*/ 	.word	0x00029850
        /*0c20*/ 	.short	0x010a
        /*0c22*/ 	.byte	0x3f
	.zero		1


	//   ....[39]....
        /*0c24*/ 	.word	0x0001f530
        /*0c28*/ 	.word	0x00000003
        /*0c2c*/ 	.word	0x00000000
        /*0c30*/ 	.short	0x0101
        /*0c32*/ 	.byte	0x3f
	.zero		1


	//   ....[40]....
        /*0c34*/ 	.word	0x0001f7f0
        /*0c38*/ 	.word	0x00000006
        /*0c3c*/ 	.word	0x00000000
        /*0c40*/ 	.short	0x0101
        /*0c42*/ 	.byte	0x3f
	.zero		1


	//   ....[41]....
        /*0c44*/ 	.word	0x0001ff50
        /*0c48*/ 	.word	0x0000000b
        /*0c4c*/ 	.word	0x00029830
        /*0c50*/ 	.short	0x010a
        /*0c52*/ 	.byte	0x3f
	.zero		1


	//   ....[42]....
        /*0c54*/ 	.word	0x0001ffa0
        /*0c58*/ 	.word	0x0000000b
        /*0c5c*/ 	.word	0x00029830
        /*0c60*/ 	.short	0x010a
        /*0c62*/ 	.byte	0x3f
	.zero		1


	//   ....[43]....
        /*0c64*/ 	.word	0x000210a0
        /*0c68*/ 	.word	0x0000000c
        /*0c6c*/ 	.word	0x00029850
        /*0c70*/ 	.short	0x010a
        /*0c72*/ 	.byte	0x3f
	.zero		1


	//   ....[44]....
        /*0c74*/ 	.word	0x000210f0
        /*0c78*/ 	.word	0x0000000c
        /*0c7c*/ 	.word	0x00029850
        /*0c80*/ 	.short	0x010a
        /*0c82*/ 	.byte	0x3f
	.zero		1


	//   ....[45]....
        /*0c84*/ 	.word	0x00023270
        /*0c88*/ 	.word	0x00000000
        /*0c8c*/ 	.word	0x00000000
        /*0c90*/ 	.short	0x0101
        /*0c92*/ 	.byte	0x3f
	.zero		1


	//   ....[46]....
        /*0c94*/ 	.word	0x000234b0
        /*0c98*/ 	.word	0x00000009
        /*0c9c*/ 	.word	0x00000000
        /*0ca0*/ 	.short	0x0101
        /*0ca2*/ 	.byte	0x3f
	.zero		1


	//   ....[47]....
        /*0ca4*/ 	.word	0x00023b40
        /*0ca8*/ 	.word	0x0000000b
        /*0cac*/ 	.word	0x00029850
        /*0cb0*/ 	.short	0x010a
        /*0cb2*/ 	.byte	0x3f
	.zero		1


	//   ....[48]....
        /*0cb4*/ 	.word	0x00023bc0
        /*0cb8*/ 	.word	0x0000000b
        /*0cbc*/ 	.word	0x00029850
        /*0cc0*/ 	.short	0x010a
        /*0cc2*/ 	.byte	0x3f
	.zero		1


	//   ....[49]....
        /*0cc4*/ 	.word	0x000241d0
        /*0cc8*/ 	.word	0x00000000
        /*0ccc*/ 	.word	0x00000000
        /*0cd0*/ 	.short	0x0101
        /*0cd2*/ 	.byte	0x3f
	.zero		1


	//   ....[50]....
        /*0cd4*/ 	.word	0x00025b00
        /*0cd8*/ 	.word	0x00000000
        /*0cdc*/ 	.word	0x00000000
        /*0ce0*/ 	.short	0x0101
        /*0ce2*/ 	.byte	0x3f
	.zero		1


	//   ....[51]....
        /*0ce4*/ 	.word	0x000281e0
        /*0ce8*/ 	.word	0x0000000b
        /*0cec*/ 	.word	0x00029820
        /*0cf0*/ 	.short	0x010a
        /*0cf2*/ 	.byte	0x3f
	.zero		1


	//   ....[52]....
        /*0cf4*/ 	.word	0x000282b0
        /*0cf8*/ 	.word	0x00000008
        /*0cfc*/ 	.word	0x000298a0
        /*0d00*/ 	.short	0x010a
        /*0d02*/ 	.byte	0x3f
	.zero		1


	//   ....[53]....
        /*0d04*/ 	.word	0x000286d0
        /*0d08*/ 	.word	0x00000008
        /*0d0c*/ 	.word	0x000298c0
        /*0d10*/ 	.short	0x010a
        /*0d12*/ 	.byte	0x3f
	.zero		1


	//   ....[54]....
        /*0d14*/ 	.word	0x00028ad0
        /*0d18*/ 	.word	0x00000007
        /*0d1c*/ 	.word	0x000298a0
        /*0d20*/ 	.short	0x010a
        /*0d22*/ 	.byte	0x3f
	.zero		1


	//   ....[55]....
        /*0d24*/ 	.word	0x00028ed0
        /*0d28*/ 	.word	0x00000007
        /*0d2c*/ 	.word	0x000298c0
        /*0d30*/ 	.short	0x010a
        /*0d32*/ 	.byte	0x3f
	.zero		1


	//   ....[56]....
        /*0d34*/ 	.word	0x0002a090
        /*0d38*/ 	.word	0x00000006
        /*0d3c*/ 	.word	0x00029880
        /*0d40*/ 	.short	0x010a
        /*0d42*/ 	.byte	0x3f
	.zero		1


	//   ....[57]....
        /*0d44*/ 	.word	0x0002a270
        /*0d48*/ 	.word	0x00000006
        /*0d4c*/ 	.word	0x00029840
        /*0d50*/ 	.short	0x010a
        /*0d52*/ 	.byte	0x3f
	.zero		1


	//   ....[58]....
        /*0d54*/ 	.word	0x0002a810
        /*0d58*/ 	.word	0x00000004
        /*0d5c*/ 	.word	0x00029820
        /*0d60*/ 	.short	0x010a
        /*0d62*/ 	.byte	0x3f
	.zero		1


	//   ....[59]....
        /*0d64*/ 	.word	0x0002ab30
        /*0d68*/ 	.word	0x00000004
        /*0d6c*/ 	.word	0x00029880
        /*0d70*/ 	.short	0x010a
        /*0d72*/ 	.byte	0x3f
	.zero		1


	//   ....[60]....
        /*0d74*/ 	.word	0x0002adb0
        /*0d78*/ 	.word	0x00000004
        /*0d7c*/ 	.word	0x00029840
        /*0d80*/ 	.short	0x010a
        /*0d82*/ 	.byte	0x3f
	.zero		1


	//   ....[61]....
        /*0d84*/ 	.word	0x0002b2e0
        /*0d88*/ 	.word	0x00000004
        /*0d8c*/ 	.word	0x00029870
        /*0d90*/ 	.short	0x010a
        /*0d92*/ 	.byte	0x3f
	.zero		1


	//   ....[62]....
        /*0d94*/ 	.word	0x0002b370
        /*0d98*/ 	.word	0x00000004
        /*0d9c*/ 	.word	0x00029860
        /*0da0*/ 	.short	0x010a
        /*0da2*/ 	.byte	0x3f
	.zero		1


	//   ....[63]....
        /*0da4*/ 	.word	0x0002b940
        /*0da8*/ 	.word	0x00000003
        /*0dac*/ 	.word	0x00029850
        /*0db0*/ 	.short	0x0101
        /*0db2*/ 	.byte	0x3f
	.zero		1


	//   ....[64]....
        /*0db4*/ 	.word	0x0002b980
        /*0db8*/ 	.word	0x00000003
        /*0dbc*/ 	.word	0x00000000
        /*0dc0*/ 	.short	0x0101
        /*0dc2*/ 	.byte	0x3f
	.zero		1


	//   ....[65]....
        /*0dc4*/ 	.word	0x0002bb70
        /*0dc8*/ 	.word	0x00000014
        /*0dcc*/ 	.word	0x00029870
        /*0dd0*/ 	.short	0x010a
        /*0dd2*/ 	.byte	0x3f
	.zero		1


	//   ....[66]....
        /*0dd4*/ 	.word	0x0002bc00
        /*0dd8*/ 	.word	0x00000014
        /*0ddc*/ 	.word	0x00029860
        /*0de0*/ 	.short	0x010a
        /*0de2*/ 	.byte	0x3f
	.zero		1


	//   ....[67]....
        /*0de4*/ 	.word	0x0002c180
        /*0de8*/ 	.word	0x00000014
        /*0dec*/ 	.word	0x00029850
        /*0df0*/ 	.short	0x0101
        /*0df2*/ 	.byte	0x3f
	.zero		1


	//   ....[68]....
        /*0df4*/ 	.word	0x0002c1d0
        /*0df8*/ 	.word	0x00000000
        /*0dfc*/ 	.word	0x00000000
        /*0e00*/ 	.short	0x0101
        /*0e02*/ 	.byte	0x3f
	.zero		1


	//   ....[69]....
        /*0e04*/ 	.word	0x0002d070
        /*0e08*/ 	.word	0x00000000
        /*0e0c*/ 	.word	0x00029820
        /*0e10*/ 	.short	0x010a
        /*0e12*/ 	.byte	0x3f
	.zero		1


	//   ....[70]....
        /*0e14*/ 	.word	0x0002d220
        /*0e18*/ 	.word	0x00000006
        /*0e1c*/ 	.word	0x00000000
        /*0e20*/ 	.short	0x010a
        /*0e22*/ 	.byte	0x3f
	.zero		1


	//   ....[71]....
        /*0e24*/ 	.word	0x0002d290
        /*0e28*/ 	.word	0x00000007
        /*0e2c*/ 	.word	0x00000000
        /*0e30*/ 	.short	0x010a
        /*0e32*/ 	.byte	0x3f
	.zero		1


	//   ....[72]....
        /*0e34*/ 	.word	0x0002d2f0
        /*0e38*/ 	.word	0x00000004
        /*0e3c*/ 	.word	0x00029860
        /*0e40*/ 	.short	0x010a
        /*0e42*/ 	.byte	0x3f
	.zero		1


	//   ....[73]....
        /*0e44*/ 	.word	0x0002d340
        /*0e48*/ 	.word	0x00000003
        /*0e4c*/ 	.word	0x00029860
        /*0e50*/ 	.short	0x010a
        /*0e52*/ 	.byte	0x3f
	.zero		1


	//   ....[74]....
        /*0e54*/ 	.word	0x0002d380
        /*0e58*/ 	.word	0x00000004
        /*0e5c*/ 	.word	0x00029880
        /*0e60*/ 	.short	0x010a
        /*0e62*/ 	.byte	0x3f
	.zero		1


	//   ....[75]....
        /*0e64*/ 	.word	0x0002d3a0
        /*0e68*/ 	.word	0x00000003
        /*0e6c*/ 	.word	0x00029880
        /*0e70*/ 	.short	0x010a
        /*0e72*/ 	.byte	0x3f
	.zero		1


	//   ....[76]....
        /*0e74*/ 	.word	0x0002d400
        /*0e78*/ 	.word	0x00000027
        /*0e7c*/ 	.word	0x00029890
        /*0e80*/ 	.short	0x010a
        /*0e82*/ 	.byte	0x3f
	.zero		1


	//   ....[77]....
        /*0e84*/ 	.word	0x0002d450
        /*0e88*/ 	.word	0x00000027
        /*0e8c*/ 	.word	0x00029890
        /*0e90*/ 	.short	0x010a
        /*0e92*/ 	.byte	0x3f
	.zero		1


	//   ....[78]....
        /*0e94*/ 	.word	0x0002d4a0
        /*0e98*/ 	.word	0x00000027
        /*0e9c*/ 	.word	0x00029890
        /*0ea0*/ 	.short	0x010a
        /*0ea2*/ 	.byte	0x3f
	.zero		1


	//   ....[79]....
        /*0ea4*/ 	.word	0x0002d4f0
        /*0ea8*/ 	.word	0x00000027
        /*0eac*/ 	.word	0x000298b0
        /*0eb0*/ 	.short	0x010a
        /*0eb2*/ 	.byte	0x3f
	.zero		1


	//   ....[80]....
        /*0eb4*/ 	.word	0x0002d860
        /*0eb8*/ 	.word	0x00000010
        /*0ebc*/ 	.word	0x00029800
        /*0ec0*/ 	.short	0x010a
        /*0ec2*/ 	.byte	0x3f
	.zero		1


	//   ....[81]....
        /*0ec4*/ 	.word	0x0002db20
        /*0ec8*/ 	.word	0x00000010
        /*0ecc*/ 	.word	0x00029800
        /*0ed0*/ 	.short	0x010a
        /*0ed2*/ 	.byte	0x3f
	.zero		1


	//   ....[82]....
        /*0ed4*/ 	.word	0x0002db70
        /*0ed8*/ 	.word	0x00000000
        /*0edc*/ 	.word	0x00029830
        /*0ee0*/ 	.short	0x010a
        /*0ee2*/ 	.byte	0x3f
	.zero		1


	//   ....[83]....
        /*0ee4*/ 	.word	0x0002dbc0
        /*0ee8*/ 	.word	0x0000000b
        /*0eec*/ 	.word	0x00029830
        /*0ef0*/ 	.short	0x010a
        /*0ef2*/ 	.byte	0x3f
	.zero		1


	//   ....[84]....
        /*0ef4*/ 	.word	0x0002dc10
        /*0ef8*/ 	.word	0x0000000c
        /*0efc*/ 	.word	0x00029850
        /*0f00*/ 	.short	0x010a
        /*0f02*/ 	.byte	0x3f
	.zero		1


	//   ....[85]....
        /*0f04*/ 	.word	0x0002dc60
        /*0f08*/ 	.word	0x0000000b
        /*0f0c*/ 	.word	0x00029830
        /*0f10*/ 	.short	0x010a
        /*0f12*/ 	.byte	0x3f
	.zero		1


	//   ....[86]....
        /*0f14*/ 	.word	0x0002dcb0
        /*0f18*/ 	.word	0x0000000c
        /*0f1c*/ 	.word	0x00029850
        /*0f20*/ 	.short	0x010a
        /*0f22*/ 	.byte	0x3f
	.zero		1


	//   ....[87]....
        /*0f24*/ 	.word	0x0002dd00
        /*0f28*/ 	.word	0x0000000b
        /*0f2c*/ 	.word	0x00029850
        /*0f30*/ 	.short	0x010a
        /*0f32*/ 	.byte	0x3f
	.zero		1


	//   ....[88]....
        /*0f34*/ 	.word	0x0002ee90
        /*0f38*/ 	.word	0x0000000b
        /*0f3c*/ 	.word	0x00029820
        /*0f40*/ 	.short	0x010a
        /*0f42*/ 	.byte	0x3f
	.zero		1


	//   ....[89]....
        /*0f44*/ 	.word	0x0002eee0
        /*0f48*/ 	.word	0x00000008
        /*0f4c*/ 	.word	0x000298a0
        /*0f50*/ 	.short	0x010a
        /*0f52*/ 	.byte	0x3f
	.zero		1


	//   ....[90]....
        /*0f54*/ 	.word	0x0002ef30
        /*0f58*/ 	.word	0x00000008
        /*0f5c*/ 	.word	0x000298c0
        /*0f60*/ 	.short	0x010a
        /*0f62*/ 	.byte	0x3f
	.zero		1


	//   ....[91]....
        /*0f64*/ 	.word	0x0002ef80
        /*0f68*/ 	.word	0x00000007
        /*0f6c*/ 	.word	0x000298a0
        /*0f70*/ 	.short	0x010a
        /*0f72*/ 	.byte	0x3f
	.zero		1


	//   ....[92]....
        /*0f74*/ 	.word	0x0002efd0
        /*0f78*/ 	.word	0x00000007
        /*0f7c*/ 	.word	0x000298c0
        /*0f80*/ 	.short	0x010a
        /*0f82*/ 	.byte	0x3f
	.zero		1


	//   ....[93]....
        /*0f84*/ 	.word	0x0002f170
        /*0f88*/ 	.word	0x00000006
        /*0f8c*/ 	.word	0x00029880
        /*0f90*/ 	.short	0x010a
        /*0f92*/ 	.byte	0x3f
	.zero		1


	//   ....[94]....
        /*0f94*/ 	.word	0x0002f1c0
        /*0f98*/ 	.word	0x00000006
        /*0f9c*/ 	.word	0x00029840
        /*0fa0*/ 	.short	0x010a
        /*0fa2*/ 	.byte	0x3f
	.zero		1


	//   ....[95]....
        /*0fa4*/ 	.word	0x0002f240
        /*0fa8*/ 	.word	0x00000004
        /*0fac*/ 	.word	0x00029820
        /*0fb0*/ 	.short	0x010a
        /*0fb2*/ 	.byte	0x3f
	.zero		1


	//   ....[96]....
        /*0fb4*/ 	.word	0x0002f290
        /*0fb8*/ 	.word	0x00000004
        /*0fbc*/ 	.word	0x00029880
        /*0fc0*/ 	.short	0x010a
        /*0fc2*/ 	.byte	0x3f
	.zero		1


	//   ....[97]....
        /*0fc4*/ 	.word	0x0002f2e0
        /*0fc8*/ 	.word	0x00000004
        /*0fcc*/ 	.word	0x00029840
        /*0fd0*/ 	.short	0x010a
        /*0fd2*/ 	.byte	0x3f
	.zero		1


	//   ....[98]....
        /*0fd4*/ 	.word	0x0002f340
        /*0fd8*/ 	.word	0x00000004
        /*0fdc*/ 	.word	0x00029870
        /*0fe0*/ 	.short	0x010a
        /*0fe2*/ 	.byte	0x3f
	.zero		1


	//   ....[99]....
        /*0fe4*/ 	.word	0x0002f3a0
        /*0fe8*/ 	.word	0x00000004
        /*0fec*/ 	.word	0x00029860
        /*0ff0*/ 	.short	0x010a
        /*0ff2*/ 	.byte	0x3f
	.zero		1


	//   ....[100]....
        /*0ff4*/ 	.word	0x0002f3f0
        /*0ff8*/ 	.word	0x00000014
        /*0ffc*/ 	.word	0x00029870
        /*1000*/ 	.short	0x010a
        /*1002*/ 	.byte	0x3f
	.zero		1


	//   ....[101]....
        /*1004*/ 	.word	0x0002f440
        /*1008*/ 	.word	0x00000014
        /*100c*/ 	.word	0x00029860
        /*1010*/ 	.short	0x010a
        /*1012*/ 	.byte	0x3f
	.zero		1


	//   ....[102]....
        /*1014*/ 	.word	0x0002fdf0
        /*1018*/ 	.word	0x00000000
        /*101c*/ 	.word	0x00029820
        /*1020*/ 	.short	0x010a
        /*1022*/ 	.byte	0x3f
	.zero		1


	//   ....[103]....
        /*1024*/ 	.word	0x0002ff90
        /*1028*/ 	.word	0x00000006
        /*102c*/ 	.word	0x00000000
        /*1030*/ 	.short	0x010a
        /*1032*/ 	.byte	0x3f
	.zero		1


	//   ....[104]....
        /*1034*/ 	.word	0x0002ffe0
        /*1038*/ 	.word	0x00000007
        /*103c*/ 	.word	0x00000000
        /*1040*/ 	.short	0x010a
        /*1042*/ 	.byte	0x3f
	.zero		1


	//   ....[105]....
        /*1044*/ 	.word	0x00030030
        /*1048*/ 	.word	0x00000004
        /*104c*/ 	.word	0x00029860
        /*1050*/ 	.short	0x010a
        /*1052*/ 	.byte	0x3f
	.zero		1


	//   ....[106]....
        /*1054*/ 	.word	0x00030080
        /*1058*/ 	.word	0x00000003
        /*105c*/ 	.word	0x00029860
        /*1060*/ 	.short	0x010a
        /*1062*/ 	.byte	0x3f
	.zero		1


	//   ....[107]....
        /*1064*/ 	.word	0x000300d0
        /*1068*/ 	.word	0x00000004
        /*106c*/ 	.word	0x00029880
        /*1070*/ 	.short	0x010a
        /*1072*/ 	.byte	0x3f
	.zero		1


	//----- nvinfo : EIATTR_NUM_MBARRIERS
	.align		4
.L_367:
        /*1074*/ 	.byte	0x03, 0x38
        /*1076*/ 	.short	0x0016


	//----- nvinfo : EIATTR_EXIT_INSTR_OFFSETS
	.align		4
        /*1078*/ 	.byte	0x04, 0x1c
        /*107a*/ 	.short	(.L_369 - .L_368)


	//   ....[0]....
.L_368:
        /*107c*/ 	.word	0x0002d3f0


	//----- nvinfo : EIATTR_MAX_THREADS
	.align		4
.L_369:
        /*1080*/ 	.byte	0x04, 0x05
        /*1082*/ 	.short	(.L_371 - .L_370)
.L_370:
        /*1084*/ 	.word	0x00000180
        /*1088*/ 	.word	0x00000001
        /*108c*/ 	.word	0x00000001


	//----- nvinfo : EIATTR_CRS_STACK_SIZE
	.align		4
.L_371:
        /*1090*/ 	.byte	0x04, 0x1e
        /*1092*/ 	.short	(.L_373 - .L_372)
.L_372:
        /*1094*/ 	.word	0x00000000


	//----- nvinfo : EIATTR_CBANK_PARAM_SIZE
	.align		4
.L_373:
        /*1098*/ 	.byte	0x03, 0x19
        /*109a*/ 	.short	0x0a70


	//----- nvinfo : EIATTR_PARAM_CBANK
	.align		4
        /*109c*/ 	.byte	0x04, 0x0a
        /*109e*/ 	.short	(.L_375 - .L_374)
	.align		4
.L_374:
        /*10a0*/ 	.word	index@(.nv.constant0._ZN7cutlass13device_kernelIN5flash11enable_sm90INS1_16FlashAttnFwdSm90INS1_25CollectiveMainloopFwdSm90ILi2EN4cute5tupleIJNS5_1CILi1EEES8_S8_EEENS6_IJNS7_ILi128EEENS7_ILi160EEENS7_ILi192EEEEEELi128ENS_12float_e4m3_tEfNS_4arch4Sm90ELb1ELb0ELb1ELb1ELb0ELb1ELb0ELb1ELb1ELb0ELb0ELb0EEENS1_21CollectiveEpilogueFwdINS6_IJSA_SA_SB_EEES9_NS_10bfloat16_tESG_Li256ELb1ELb0ELb0ELb1EEENS1_36VarlenDynamicPersistentTileSchedulerILi128ELi160ELi256ELi128ELb0ELb0ELb1ELb1ELb1ELb1EEEEEEEEEvNT_6ParamsE)
        /*10a4*/ 	.short	0x0210
        /*10a6*/ 	.short	0x0a70


	//----- nvinfo : EIATTR_SW_WAR
	.align		4
.L_375:
        /*10a8*/ 	.byte	0x04, 0x36
        /*10aa*/ 	.short	(.L_377 - .L_376)
.L_376:
        /*10ac*/ 	.word	0x00000008
.L_377:


//--------------------- .nv.callgraph             --------------------------
	.section	.nv.callgraph,"",@"SHT_CUDA_CALLGRAPH"
	.align	4
	.sectionentsize	8
	.align		4
        /*0000*/ 	.word	0x00000000
	.align		4
        /*0004*/ 	.word	0xffffffff
	.align		4
        /*0008*/ 	.word	index@(_ZN7cutlass13device_kernelIN5flash11enable_sm90INS1_16FlashAttnFwdSm90INS1_25CollectiveMainloopFwdSm90ILi2EN4cute5tupleIJNS5_1CILi1EEES8_S8_EEENS6_IJNS7_ILi128EEENS7_ILi160EEENS7_ILi192EEEEEELi128ENS_12float_e4m3_tEfNS_4arch4Sm90ELb0ELb0ELb1ELb0ELb0ELb0ELb0ELb1ELb1ELb0ELb0ELb0EEENS1_21CollectiveEpilogueFwdINS6_IJSA_SA_SB_EEES9_NS_10bfloat16_tESG_Li256ELb0ELb0ELb0ELb1EEENS1_29StaticPersistentTileSchedulerILb0EEEEEEEEEvNT_6ParamsE)
	.align		4
        /*000c*/ 	.word	index@(__assertfail)
	.align		4
        /*0010*/ 	.word	index@(_ZN7cutlass13device_kernelIN5flash11enable_sm90INS1_16FlashAttnFwdSm90INS1_25CollectiveMainloopFwdSm90ILi2EN4cute5tupleIJNS5_1CILi2EEENS7_ILi1EEES9_EEENS6_IJNS7_ILi128EEENS7_ILi160EEENS7_ILi192EEEEEELi128ENS_12float_e4m3_tEfNS_4arch4Sm90ELb0ELb0ELb1ELb0ELb0ELb0ELb0ELb1ELb1ELb0ELb0ELb0EEENS1_21CollectiveEpilogueFwdINS6_IJSB_SB_SC_EEESA_NS_10bfloat16_tESH_Li256ELb0ELb0ELb0ELb1EEENS1_29StaticPersistentTileSchedulerILb0EEEEEEEEEvNT_6ParamsE)
	.align		4
        /*0014*/ 	.word	index@(__assertfail)
	.align		4
        /*0018*/ 	.word	index@(_ZN7cutlass13device_kernelIN5flash11enable_sm90INS1_16FlashAttnFwdSm90INS1_25CollectiveMainloopFwdSm90ILi2EN4cute5tupleIJNS5_1CILi1EEES8_S8_EEENS6_IJNS7_ILi128EEENS7_ILi160EEENS7_ILi192EEEEEELi128ENS_12float_e4m3_tEfNS_4arch4Sm90ELb0ELb0ELb1ELb1ELb0ELb0ELb0ELb1ELb1ELb0ELb0ELb0EEENS1_21CollectiveEpilogueFwdINS6_IJSA_SA_SB_EEES9_NS_10bfloat16_tESG_Li256ELb1ELb0ELb0ELb1EEENS1_36VarlenDynamicPersistentTileSchedulerILi128ELi160ELi256ELi128ELb0ELb0ELb1ELb0ELb1ELb1EEEEEEEEEvNT_6ParamsE)
	.align		4
        /*001c*/ 	.word	index@(__assertfail)
	.align		4
        /*0020*/ 	.word	index@(_ZN7cutlass13device_kernelIN5flash11enable_sm90INS1_16FlashAttnFwdSm90INS1_25CollectiveMainloopFwdSm90ILi2EN4cute5tupleIJNS5_1CILi1EEES8_S8_EEENS6_IJNS7_ILi128EEENS7_ILi160EEENS7_ILi192EEEEEELi128ENS_12float_e4m3_tEfNS_4arch4Sm90ELb0ELb0ELb1ELb1ELb0ELb1ELb0ELb1ELb1ELb0ELb0ELb0EEENS1_21CollectiveEpilogueFwdINS6_IJSA_SA_SB_EEES9_NS_10bfloat16_tESG_Li256ELb1ELb0ELb0ELb1EEENS1_36VarlenDynamicPersistentTileSchedulerILi128ELi160ELi256ELi128ELb0ELb0ELb1ELb0ELb1ELb1EEEEEEEEEvNT_6ParamsE)
	.align		4
        /*0024*/ 	.word	index@(__assertfail)
	.align		4
        /*0028*/ 	.word	index@(_ZN7cutlass13device_kernelIN5flash11enable_sm90INS1_16FlashAttnFwdSm90INS1_25CollectiveMainloopFwdSm90ILi2EN4cute5tupleIJNS5_1CILi1EEES8_S8_EEENS6_IJNS7_ILi128EEESA_NS7_ILi192EEEEEELi128ENS_12float_e4m3_tEfNS_4arch4Sm90ELb0ELb1ELb1ELb0ELb0ELb0ELb0ELb1ELb1ELb0ELb0ELb0EEENS1_21CollectiveEpilogueFwdINS6_IJSA_SA_SA_EEES9_NS_10bfloat16_tESF_Li256ELb0ELb0ELb0ELb1EEENS1_30DynamicPersistentTileSchedulerILi256ELi128ELb0ELb0ELb1EEEEEEEEEvNT_6ParamsE)
	.align		4
        /*002c*/ 	.word	index@(__assertfail)
	.align		4
        /*0030*/ 	.word	index@(_ZN7cutlass13device_kernelIN5flash11enable_sm90INS1_16FlashAttnFwdSm90INS1_25CollectiveMainloopFwdSm90ILi2EN4cute5tupleIJNS5_1CILi1EEES8_S8_EEENS6_IJNS7_ILi128EEESA_NS7_ILi192EEEEEELi128ENS_12float_e4m3_tEfNS_4arch4Sm90ELb0ELb1ELb1ELb1ELb0ELb0ELb0ELb1ELb1ELb0ELb0ELb0EEENS1_21CollectiveEpilogueFwdINS6_IJSA_SA_SA_EEES9_NS_10bfloat16_tESF_Li256ELb1ELb0ELb0ELb1EEENS1_36VarlenDynamicPersistentTileSchedulerILi128ELi128ELi256ELi128ELb0ELb0ELb1ELb1ELb0ELb1EEEEEEEEEvNT_6ParamsE)
	.align		4
        /*0034*/ 	.word	index@(__assertfail)
	.align		4
        /*0038*/ 	.word	index@(_ZN7cutlass13device_kernelIN5flash11enable_sm90INS1_16FlashAttnFwdSm90INS1_25CollectiveMainloopFwdSm90ILi2EN4cute5tupleIJNS5_1CILi1EEES8_S8_EEENS6_IJNS7_ILi128EEESA_NS7_ILi192EEEEEELi128ENS_12float_e4m3_tEfNS_4arch4Sm90ELb0ELb1ELb1ELb1ELb0ELb1ELb0ELb1ELb1ELb0ELb0ELb0EEENS1_21CollectiveEpilogueFwdINS6_IJSA_SA_SA_EEES9_NS_10bfloat16_tESF_Li256ELb1ELb0ELb0ELb1EEENS1_36VarlenDynamicPersistentTileSchedulerILi128ELi128ELi256ELi128ELb0ELb0ELb1ELb1ELb0ELb1EEEEEEEEEvNT_6ParamsE)
	.align		4
        /*003c*/ 	.word	index@(__assertfail)
	.align		4
        /*0040*/ 	.word	index@(_ZN7cutlass13device_kernelIN5flash11enable_sm90INS1_16FlashAttnFwdSm90INS1_25CollectiveMainloopFwdSm90ILi2EN4cute5tupleIJNS5_1CILi1EEES8_S8_EEENS6_IJNS7_ILi128EEENS7_ILi160EEENS7_ILi192EEEEEELi128ENS_12float_e4m3_tEfNS_4arch4Sm90ELb1ELb0ELb1ELb0ELb0ELb0ELb0ELb1ELb1ELb0ELb0ELb0EEENS1_21CollectiveEpilogueFwdINS6_IJSA_SA_SB_EEES9_NS_10bfloat16_tESG_Li256ELb0ELb0ELb0ELb1EEENS1_30DynamicPersistentTileSchedulerILi256ELi128ELb0ELb0ELb1EEEEEEEEEvNT_6ParamsE)
	.align		4
        /*0044*/ 	.word	index@(__assertfail)
	.align		4
        /*0048*/ 	.word	index@(_ZN7cutlass13device_kernelIN5flash11enable_sm90INS1_16FlashAttnFwdSm90INS1_25CollectiveMainloopFwdSm90ILi2EN4cute5tupleIJNS5_1CILi1EEES8_S8_EEENS6_IJNS7_ILi128EEENS7_ILi160EEENS7_ILi192EEEEEELi128ENS_12float_e4m3_tEfNS_4arch4Sm90ELb1ELb0ELb1ELb1ELb0ELb0ELb0ELb1ELb1ELb0ELb0ELb0EEENS1_21CollectiveEpilogueFwdINS6_IJSA_SA_SB_EEES9_NS_10bfloat16_tESG_Li256ELb1ELb0ELb0ELb1EEENS1_36VarlenDynamicPersistentTileSchedulerILi128ELi160ELi256ELi128ELb0ELb0ELb1ELb1ELb1ELb1EEEEEEEEEvNT_6ParamsE)
	.align		4
        /*004c*/ 	.word	index@(__assertfail)
	.align		4
        /*0050*/ 	.word	index@(_ZN7cutlass13device_kernelIN5flash11enable_sm90INS1_16FlashAttnFwdSm90INS1_25CollectiveMainloopFwdSm90ILi2EN4cute5tupleIJNS5_1CILi1EEES8_S8_EEENS6_IJNS7_ILi128EEENS7_ILi160EEENS7_ILi192EEEEEELi128ENS_12float_e4m3_tEfNS_4arch4Sm90ELb1ELb0ELb1ELb1ELb0ELb1ELb0ELb1ELb1ELb0ELb0ELb0EEENS1_21CollectiveEpilogueFwdINS6_IJSA_SA_SB_EEES9_NS_10bfloat16_tESG_Li256ELb1ELb0ELb0ELb1EEENS1_36VarlenDynamicPersistentTileSchedulerILi128ELi160ELi256ELi128ELb0ELb0ELb1ELb1ELb1ELb1EEEEEEEEEvNT_6ParamsE)
	.align		4
        /*0054*/ 	.word	index@(__assertfail)
	.align		4
        /*0058*/ 	.word	0x00000000
	.align		4
        /*005c*/ 	.word	0xfffffffe
	.align		4
        /*0060*/ 	.word	0x00000000
	.align		4
        /*0064*/ 	.word	0xfffffffd
	.align		4
        /*0068*/ 	.word	0x00000000
	.align		4
        /*006c*/ 	.word	0xfffffffc


//--------------------- .nv.constant4             --------------------------
	.section	.nv.constant4,"a",@progbits
	.align	8
	.align		8
.nv.constant4:
        /*0000*/ 	.dword	__assertfail
	.align		8
        /*0008*/ 	.dword	__unnamed_1
	.align		8
        /*0010*/ 	.dword	__unnamed_2
	.align		8
        /*0018*/ 	.dword	__unnamed_3
	.align		8
        /*0020*/ 	.dword	__unnamed_4
	.align		8
        /*0028*/ 	.dword	__unnamed_5
	.align		8
        /*0030*/ 	.dword	__unnamed_6
	.align		8
        /*0038*/ 	.dword	__unnamed_7
	.align		8
        /*0040*/ 	.dword	_ZZN5flash28permute_output_fp8_VcolmajorIN4cute6TensorINS1_11ArrayEngineIN7cutlass10bfloat16_tELm64EEENS1_6LayoutINS1_5tupleIJNS8_IJNS1_1CILi2EEESA_NS9_ILi16EEEEEENS9_ILi1EEESD_EEENS8_IJNS8_IJSD_SA_NS9_ILi4EEEEEENS9_ILi0EEESH_EEEEEEEEEvRT_E9upper_map
	.align		8
        /*0048*/ 	.dword	__unnamed_8
	.align		8
        /*0050*/ 	.dword	__unnamed_9
	.align		8
        /*0058*/ 	.dword	__unnamed_10
	.align		8
        /*0060*/ 	.dword	__unnamed_11
	.align		8
        /*0068*/ 	.dword	__unnamed_12
	.align		8
        /*0070*/ 	.dword	_ZN78_INTERNAL_1514b722_42_flash_fwd_hdim192_128_e4m3_softcap_sm90_cu_f3e6f9ee_31524cuda3std3__45__cpo5beginE
	.align		8
        /*0078*/ 	.dword	_ZN78_INTERNAL_1514b722_42_flash_fwd_hdim192_128_e4m3_softcap_sm90_cu_f3e6f9ee_31524cuda3std3__45__cpo3endE
	.align		8
        /*0080*/ 	.dword	_ZN78_INTERNAL_1514b722_42_flash_fwd_hdim192_128_e4m3_softcap_sm90_cu_f3e6f9ee_31524cuda3std3__45__cpo6cbeginE
	.align		8
        /*0088*/ 	.dword	_ZN78_INTERNAL_1514b722_42_flash_fwd_hdim192_128_e4m3_softcap_sm90_cu_f3e6f9ee_31524cuda3std3__45__cpo4cendE
	.align		8
        /*0090*/ 	.dword	_ZN78_INTERNAL_1514b722_42_flash_fwd_hdim192_128_e4m3_softcap_sm90_cu_f3e6f9ee_31524cuda3std3__480_GLOBAL__N__1514b722_42_flash_fwd_hdim192_128_e4m3_softcap_sm90_cu_f3e6f9ee_31526ignoreE
	.align		8
        /*0098*/ 	.dword	_ZN78_INTERNAL_1514b722_42_flash_fwd_hdim192_128_e4m3_softcap_sm90_cu_f3e6f9ee_31524cuda3std3__419piecewise_constructE
	.align		8
        /*00a0*/ 	.dword	_ZN78_INTERNAL_1514b722_42_flash_fwd_hdim192_128_e4m3_softcap_sm90_cu_f3e6f9ee_31524cuda3std3__48in_placeE
	.align		8
        /*00a8*/ 	.dword	_ZN78_INTERNAL_1514b722_42_flash_fwd_hdim192_128_e4m3_softcap_sm90_cu_f3e6f9ee_31524cuda3std6ranges3__45__cpo4swapE
	.align		8
        /*00b0*/ 	.dword	_ZN78_INTERNAL_1514b722_42_flash_fwd_hdim192_128_e4m3_softcap_sm90_cu_f3e6f9ee_31524cuda3std6ranges3__45__cpo9iter_moveE
	.align		8
        /*00b8*/ 	.dword	_ZN78_INTERNAL_1514b722_42_flash_fwd_hdim192_128_e4m3_softcap_sm90_cu_f3e6f9ee_31524cute7productE
	.align		8
        /*00c0*/ 	.dword	_ZN78_INTERNAL_1514b722_42_flash_fwd_hdim192_128_e4m3_softcap_sm90_cu_f3e6f9ee_31524cute1_E
	.align		8
        /*00c8*/ 	.dword	$str$25
	.align		8
        /*00d0*/ 	.dword	$str$26


//--------------------- .text._ZN7cutlass13device_kernelIN5flash11enable_sm90INS1_16FlashAttnFwdSm90INS1_25CollectiveMainloopFwdSm90ILi2EN4cute5tupleIJNS5_1CILi1EEES8_S8_EEENS6_IJNS7_ILi128EEENS7_ILi160EEENS7_ILi192EEEEEELi128ENS_12float_e4m3_tEfNS_4arch4Sm90ELb0ELb0ELb1ELb0ELb0ELb0ELb0ELb1ELb1ELb0ELb0ELb0EEENS1_21CollectiveEpilogueFwdINS6_IJSA_SA_SB_EEES9_NS_10bfloat16_tESG_Li256ELb0ELb0ELb0ELb1EEENS1_29StaticPersistentTileSchedulerILb0EEEEEEEEEvNT_6ParamsE --------------------------
	.section	.text._ZN7cutlass13device_kernelIN5flash11enable_sm90INS1_16FlashAttnFwdSm90INS1_25CollectiveMainloopFwdSm90ILi2EN4cute5tupleIJNS5_1CILi1EEES8_S8_EEENS6_IJNS7_ILi128EEENS7_ILi160EEENS7_ILi192EEEEEELi128ENS_12float_e4m3_tEfNS_4arch4Sm90ELb0ELb0ELb1ELb0ELb0ELb0ELb0ELb1ELb1ELb0ELb0ELb0EEENS1_21CollectiveEpilogueFwdINS6_IJSA_SA_SB_EEES9_NS_10bfloat16_tESG_Li256ELb0ELb0ELb0ELb1EEENS1_29StaticPersistentTileSchedulerILb0EEEEEEEEEvNT_6ParamsE,"ax",@progbits
	.align	128
.text._ZN7cutlass13device_kernelIN5flash11enable_sm90INS1_16FlashAttnFwdSm90INS1_25CollectiveMainloopFwdSm90ILi2EN4cute5tupleIJNS5_1CILi1EEES8_S8_EEENS6_IJNS7_ILi128EEENS7_ILi160EEENS7_ILi192EEEEEELi128ENS_12float_e4m3_tEfNS_4arch4Sm90ELb0ELb0ELb1ELb0ELb0ELb0ELb0ELb1ELb1ELb0ELb0ELb0EEENS1_21CollectiveEpilogueFwdINS6_IJSA_SA_SB_EEES9_NS_10bfloat16_tESG_Li256ELb0ELb0ELb0ELb1EEENS1_29StaticPersistentTileSchedulerILb0EEEEEEEEEvNT_6ParamsE:
        .type           _ZN7cutlass13device_kernelIN5flash11enable_sm90INS1_16FlashAttnFwdSm90INS1_25CollectiveMainloopFwdSm90ILi2EN4cute5tupleIJNS5_1CILi1EEES8_S8_EEENS6_IJNS7_ILi128EEENS7_ILi160EEENS7_ILi192EEEEEELi128ENS_12float_e4m3_tEfNS_4arch4Sm90ELb0ELb0ELb1ELb0ELb0ELb0ELb0ELb1ELb1ELb0ELb0ELb0EEENS1_21CollectiveEpilogueFwdINS6_IJSA_SA_SB_EEES9_NS_10bfloat16_tESG_Li256ELb0ELb0ELb0ELb1EEENS1_29StaticPersistentTileSchedulerILb0EEEEEEEEEvNT_6ParamsE,@function
        .size           _ZN7cutlass13device_kernelIN5flash11enable_sm90INS1_16FlashAttnFwdSm90INS1_25CollectiveMainloopFwdSm90ILi2EN4cute5tupleIJNS5_1CILi1EEES8_S8_EEENS6_IJNS7_ILi128EEENS7_ILi160EEENS7_ILi192EEEEEELi128ENS_12float_e4m3_tEfNS_4arch4Sm90ELb0ELb0ELb1ELb0ELb0ELb0ELb0ELb1ELb1ELb0ELb0ELb0EEENS1_21CollectiveEpilogueFwdINS6_IJSA_SA_SB_EEES9_NS_10bfloat16_tESG_Li256ELb0ELb0ELb0ELb1EEENS1_29StaticPersistentTileSchedulerILb0EEEEEEEEEvNT_6ParamsE,(.L_x_2622 - _ZN7cutlass13device_kernelIN5flash11enable_sm90INS1_16FlashAttnFwdSm90INS1_25CollectiveMainloopFwdSm90ILi2EN4cute5tupleIJNS5_1CILi1EEES8_S8_EEENS6_IJNS7_ILi128EEENS7_ILi160EEENS7_ILi192EEEEEELi128ENS_12float_e4m3_tEfNS_4arch4Sm90ELb0ELb0ELb1ELb0ELb0ELb0ELb0ELb1ELb1ELb0ELb0ELb0EEENS1_21CollectiveEpilogueFwdINS6_IJSA_SA_SB_EEES9_NS_10bfloat16_tESG_Li256ELb0ELb0ELb0ELb1EEENS1_29StaticPersistentTileSchedulerILb0EEEEEEEEEvNT_6ParamsE)
        .other          _ZN7cutlass13device_kernelIN5flash11enable_sm90INS1_16FlashAttnFwdSm90INS1_25CollectiveMainloopFwdSm90ILi2EN4cute5tupleIJNS5_1CILi1EEES8_S8_EEENS6_IJNS7_ILi128EEENS7_ILi160EEENS7_ILi192EEEEEELi128ENS_12float_e4m3_tEfNS_4arch4Sm90ELb0ELb0ELb1ELb0ELb0ELb0ELb0ELb1ELb1ELb0ELb0ELb0EEENS1_21CollectiveEpilogueFwdINS6_IJSA_SA_SB_EEES9_NS_10bfloat16_tESG_Li256ELb0ELb0ELb0ELb1EEENS1_29StaticPersistentTileSchedulerILb0EEEEEEEEEvNT_6ParamsE,@"STO_CUDA_ENTRY STV_DEFAULT"
_ZN7cutlass13device_kernelIN5flash11enable_sm90INS1_16FlashAttnFwdSm90INS1_25CollectiveMainloopFwdSm90ILi2EN4cute5tupleIJNS5_1CILi1EEES8_S8_EEENS6_IJNS7_ILi128EEENS7_ILi160EEENS7_ILi192EEEEEELi128ENS_12float_e4m3_tEfNS_4arch4Sm90ELb0ELb0ELb1ELb0ELb0ELb0ELb0ELb1ELb1ELb0ELb0ELb0EEENS1_21CollectiveEpilogueFwdINS6_IJSA_SA_SB_EEES9_NS_10bfloat16_tESG_Li256ELb0ELb0ELb0ELb1EEENS1_29StaticPersistentTileSchedulerILb0EEEEEEEEEvNT_6ParamsE:
[----:B------:R-:W1:Y:S02]  /*0000*/  LDC R1, c[0x0][0x28] ;  /* 0x00000a00ff017b82 */ /* 0x000e640000000800 */
[----:B-1----:R-:W-:Y:S01]  /*0010*/  VIADD R1, R1, 0xffffffe0 ;  /* 0xffffffe001017836 */ /* 0x002fe20000000000 */
[----:B------:R-:W1:Y:S01]  /*0020*/  S2R R3, SR_TID.X ;  /* 0x0000000000037919 */ /* 0x000e620000002100 */
[----:B------:R-:W-:Y:S01]  /*0030*/  ELECT P0, URZ, PT ;  /* 0x00000000003f782f */ /* 0x000fe20003800000 */
[----:B------:R-:W-:Y:S01]  /*0040*/  BSSY B0, `(.L_x_0) ;  /* 0x0000014000007945 */ /* 0x000fe20003800000 */
[--C-:B-1----:R-:W-:Y:S02]  /*0050*/  SHF.R.U32.HI R0, RZ, 0x5, R3.reuse ;  /* 0x00000005ff007819 */ /* 0x102fe40000011603 */
[----:B------:R-:W-:-:S03]  /*0060*/  SHF.R.U32.HI R18, RZ, 0x7, R3 ;  /* 0x00000007ff127819 */ /* 0x000fc60000011603 */
[----:B------:R-:W1:Y:S02]  /*0070*/  SHFL.IDX PT, R2, R0, RZ, 0x1f ;  /* 0x00001fff00027589 */ /* 0x000e6400000e0000 */
[----:B-1----:R-:W-:-:S13]  /*0080*/  ISETP.EQ.AND P0, PT, R2, RZ, P0 ;  /* 0x000000ff0200720c */ /* 0x002fda0000702270 */
[----:B------:R-:W-:Y:S05]  /*0090*/  @!P0 BRA `(.L_x_1) ;  /* 0x0000000000388947 */ /* 0x000fea0003800000 */
[----:B------:R-:W-:Y:S02]  /*00a0*/  ULDC.64 UR4, c[0x0][0x198] ;  /* 0x0000660000047ab9 */ /* 0x000fe40000000a00 */
[----:B------:R-:W-:Y:S02]  /*00b0*/  UIADD3 UR6, UP0, UR4, 0x270, URZ ;  /* 0x0000027004067890 */ /* 0x000fe4000ff1e03f */
[----:B------:R-:W-:Y:S02]  /*00c0*/  UIADD3 UR8, UP1, UR4, 0x370, URZ ;  /* 0x0000037004087890 */ /* 0x000fe4000ff3e03f */
[----:B------:R-:W-:Y:S02]  /*00d0*/  UIADD3 UR10, UP2, UR4, 0x470, URZ ;  /* 0x00000470040a7890 */ /* 0x000fe4000ff5e03f */
[----:B------:R-:W-:Y:S02]  /*00e0*/  UIADD3 UR4, UP3, UR4, 0x9f0, URZ ;  /* 0x000009f004047890 */ /* 0x000fe4000ff7e03f */
[----:B------:R-:W-:-:S02]  /*00f0*/  UIADD3.X UR7, URZ, UR5, URZ, UP0, !UPT ;  /* 0x000000053f077290 */ /* 0x000fc400087fe43f */
[----:B------:R-:W-:Y:S02]  /*0100*/  UIADD3.X UR9, URZ, UR5, URZ, UP1, !UPT ;  /* 0x000000053f097290 */ /* 0x000fe40008ffe43f */
[----:B------:R-:W-:Y:S02]  /*0110*/  UIADD3.X UR11, URZ, UR5, URZ, UP2, !UPT ;  /* 0x000000053f0b7290 */ /* 0x000fe400097fe43f */
[----:B------:R-:W-:-:S03]  /*0120*/  UIADD3.X UR5, URZ, UR5, URZ, UP3, !UPT ;  /* 0x000000053f057290 */ /* 0x000fc60009ffe43f */
[----:B------:R1:W-:Y:S02]  /*0130*/  UTMACCTL.PF [UR6] ;  /* 0x00000000060079b9 */ /* 0x0003e40008040000 */
[----:B------:R1:W-:Y:S02]  /*0140*/  UTMACCTL.PF [UR8] ;  /* 0x00000000080079b9 */ /* 0x0003e40008040000 */
[----:B------:R1:W-:Y:S02]  /*0150*/  UTMACCTL.PF [UR10] ;  /* 0x000000000a0079b9 */ /* 0x0003e40008040000 */
[----:B------:R1:W-:Y:S02]  /*0160*/  UTMACCTL.PF [UR4] ;  /* 0x00000000040079b9 */ /* 0x0003e40008040000 */
[----:B-1----:R-:W-:Y:S01]  /*0170*/  NOP ;  /* 0x0000000000007918 */ /* 0x002fe20000000000 */
.L_x_1:
[----:B------:R-:W-:Y:S05]  /*0180*/  BSYNC B0 ;  /* 0x0000000000007941 */ /* 0x000fea0003800000 */
.L_x_0:
[----:B------:R-:W-:Y:S01]  /*0190*/  VOTEU.ANY UP0, P0 ;  /* 0x00000000003f7886 */ /* 0x000fe20000000100 */
[----:B------:R-:W1:Y:S01]  /*01a0*/  SHFL.IDX PT, R3, R18, RZ, 0x1f ;  /* 0x00001fff12037589 */ /* 0x000e6200000e0000 */
[----:B------:R-:W-:Y:S01]  /*01b0*/  UMOV UR4, 0x1 ;  /* 0x0000000100047882 */ /* 0x000fe20000000000 */
[----:B------:R-:W-:Y:S01]  /*01c0*/  VOTEU.ANY UP1, P0 ;  /* 0x00000000003f7886 */ /* 0x000fe20000020100 */
[----:B------:R-:W-:Y:S01]  /*01d0*/  VOTEU.ANY UP2, P0 ;  /* 0x00000000003f7886 */ /* 0x000fe20000040100 */
[----:B------:R-:W2:Y:S01]  /*01e0*/  @UP0 S2UR UR7, SR_CgaCtaId ;  /* 0x00000000000709c3 */ /* 0x000ea20000008800 */
[----:B------:R-:W3:Y:S01]  /*01f0*/  SHFL.IDX PT, R2, R0, RZ, 0x1f ;  /* 0x00001fff00027589 */ /* 0x000ee200000e0000 */
[----:B------:R-:W-:Y:S01]  /*0200*/  @UP0 UMOV UR6, 0x400 ;  /* 0x0000040000060882 */ /* 0x000fe20000000000 */
[----:B------:R-:W-:-:S04]  /*0210*/  @UP0 UIADD3 UR4, -UR4, 0x100000, URZ ;  /* 0x0010000004040890 */ /* 0x000fc8000fffe13f */
[----:B------:R-:W-:Y:S02]  /*0220*/  @UP0 USHF.L.U32 UR5, UR4, 0xb, URZ ;  /* 0x0000000b04050899 */ /* 0x000fe4000800063f */
[----:B------:R-:W-:Y:S01]  /*0230*/  @UP0 USHF.L.U32 UR4, UR4, 0x1, URZ ;  /* 0x0000000104040899 */ /* 0x000fe2000800063f */
[----:B-1----:R-:W-:Y:S01]  /*0240*/  R2UR UR8, R3 ;  /* 0x00000000030872ca */ /* 0x002fe200000e0000 */
[----:B--2---:R-:W-:Y:S01]  /*0250*/  @UP0 ULEA UR6, UR7, UR6, 0x18 ;  /* 0x0000000607060291 */ /* 0x004fe2000f8ec03f */
[----:B---3--:R-:W-:-:S11]  /*0260*/  ISETP.NE.AND P1, PT, R2, RZ, PT ;  /* 0x000000ff0200720c */ /* 0x008fd60003f25270 */
[----:B------:R-:W-:Y:S01]  /*0270*/  UISETP.NE.AND UP0, UPT, UR8, URZ, UPT ;  /* 0x0000003f0800728c */ /* 0x000fe2000bf05270 */
[----:B------:R-:W1:Y:S02]  /*0280*/  FENCE.VIEW.ASYNC.S ;  /* 0x00000000000073c6 */ /* 0x000e640000000000 */
[----:B-1----:R1:W2:Y:S01]  /*0290*/  @UP1 SYNCS.EXCH.64 URZ, [UR6+0x29800], UR4 ;  /* 0x02980004063f15b2 */ /* 0x0022a20008000100 */
[----:B------:R1:W3:Y:S01]  /*02a0*/  @UP2 SYNCS.EXCH.64 URZ, [UR6+0x29820], UR4 ;  /* 0x02982004063f25b2 */ /* 0x0002e20008000100 */
[----:B------:R-:W-:Y:S06]  /*02b0*/  @P1 BRA `(.L_x_2) ;  /* 0x0000000000481947 */ /* 0x000fec0003800000 */
[----:B-1----:R-:W1:Y:S01]  /*02c0*/  S2UR UR5, SR_CgaCtaId ;  /* 0x00000000000579c3 */ /* 0x002e620000008800 */
[----:B------:R-:W-:Y:S01]  /*02d0*/  UMOV UR4, 0x400 ;  /* 0x0000040000047882 */ /* 0x000fe20000000000 */
[----:B------:R-:W-:Y:S01]  /*02e0*/  UMOV UR6, 0x1 ;  /* 0x0000000100067882 */ /* 0x000fe20000000000 */
[----:B------:R-:W-:Y:S01]  /*02f0*/  UMOV UR9, 0x2 ;  /* 0x0000000200097882 */ /* 0x000fe20000000000 */
[----:B------:R-:W-:-:S04]  /*0300*/  UIADD3 UR6, -UR6, 0x100000, URZ ;  /* 0x0010000006067890 */ /* 0x000fc8000fffe13f */
[----:B------:R-:W-:Y:S02]  /*0310*/  USHF.L.U32 UR7, UR6, 0xb, URZ ;  /* 0x0000000b06077899 */ /* 0x000fe4000800063f */
[----:B------:R-:W-:Y:S01]  /*0320*/  USHF.L.U32 UR6, UR6, 0x1, URZ ;  /* 0x0000000106067899 */ /* 0x000fe2000800063f */
[----:B------:R-:W-:Y:S01]  /*0330*/  ELECT P0, URZ, PT ;  /* 0x00000000003f782f */ /* 0x000fe20003800000 */
[----:B-1----:R-:W-:Y:S02]  /*0340*/  ULEA UR8, UR5, UR4, 0x18 ;  /* 0x0000000405087291 */ /* 0x002fe4000f8ec03f */
[----:B------:R-:W-:-:S04]  /*0350*/  UIADD3 UR4, -UR9, 0x100000, URZ ;  /* 0x0010000009047890 */ /* 0x000fc8000fffe13f */
[----:B------:R-:W-:Y:S02]  /*0360*/  USHF.L.U32 UR5, UR4, 0xb, URZ ;  /* 0x0000000b04057899 */ /* 0x000fe4000800063f */
[----:B------:R-:W-:Y:S01]  /*0370*/  USHF.L.U32 UR4, UR4, 0x1, URZ ;  /* 0x0000000104047899 */ /* 0x000fe2000800063f */
[----:B------:R-:W1:Y:S03]  /*0380*/  FENCE.VIEW.ASYNC.S ;  /* 0x00000000000073c6 */ /* 0x000e660000000000 */
[----:B-1----:R4:W1:Y:S08]  /*0390*/  SYNCS.EXCH.64 URZ, [UR8+0x29830], UR6 ;  /* 0x02983006083f75b2 */ /* 0x0028700008000100 */
[----:B------:R4:W1:Y:S01]  /*03a0*/  SYNCS.EXCH.64 URZ, [UR8+0x29840], UR4 ;  /* 0x02984004083f75b2 */ /* 0x0008620008000100 */
[----:B------:R4:W1:Y:S01]  /*03b0*/  SYNCS.EXCH.64 URZ, [UR8+0x29838], UR6 ;  /* 0x02983806083f75b2 */ /* 0x0008620008000100 */
[----:B------:R4:W1:Y:S02]  /*03c0*/  SYNCS.EXCH.64 URZ, [UR8+0x29848], UR4 ;  /* 0x02984804083f75b2 */ /* 0x0008640008000100 */
[----:B----4-:R-:W-:Y:S01]  /*03d0*/  NOP ;  /* 0x0000000000007918 */ /* 0x010fe20000000000 */
.L_x_2:
[----:B------:R-:W4:Y:S01]  /*03e0*/  SHFL.IDX PT, R2, R0, RZ, 0x1f ;  /* 0x00001fff00027589 */ /* 0x000f2200000e0000 */
[----:B------:R-:W-:Y:S01]  /*03f0*/  NOP ;  /* 0x0000000000007918 */ /* 0x000fe20000000000 */
[----:B----4-:R-:W-:-:S13]  /*0400*/  ISETP.NE.AND P0, PT, R2, RZ, PT ;  /* 0x000000ff0200720c */ /* 0x010fda0003f05270 */
[----:B------:R-:W-:Y:S05]  /*0410*/  @P0 BRA `(.L_x_3) ;  /* 0x0000000000480947 */ /* 0x000fea0003800000 */
[----:B-1----:R-:W1:Y:S01]  /*0420*/  S2UR UR5, SR_CgaCtaId ;  /* 0x00000000000579c3 */ /* 0x002e620000008800 */
[----:B------:R-:W-:Y:S01]  /*0430*/  UMOV UR4, 0x400 ;  /* 0x0000040000047882 */ /* 0x000fe20000000000 */
[----:B------:R-:W-:Y:S01]  /*0440*/  UMOV UR6, 0x80 ;  /* 0x0000008000067882 */ /* 0x000fe20000000000 */
[----:B------:R-:W-:Y:S01]  /*0450*/  UMOV UR7, 0x100 ;  /* 0x0000010000077882 */ /* 0x000fe20000000000 */
[----:B------:R-:W-:Y:S01]  /*0460*/  ELECT P0, URZ, PT ;  /* 0x00000000003f782f */ /* 0x000fe20003800000 */
[----:B-1----:R-:W-:Y:S02]  /*0470*/  ULEA UR8, UR5, UR4, 0x18 ;  /* 0x0000000405087291 */ /* 0x002fe4000f8ec03f */
[----:B------:R-:W-:-:S04]  /*0480*/  UIADD3 UR4, -UR6, 0x100000, URZ ;  /* 0x0010000006047890 */ /* 0x000fc8000fffe13f */
[----:B------:R-:W-:Y:S02]  /*0490*/  USHF.L.U32 UR5, UR4, 0xb, URZ ;  /* 0x0000000b04057899 */ /* 0x000fe4000800063f */
[----:B------:R-:W-:Y:S02]  /*04a0*/  USHF.L.U32 UR4, UR4, 0x1, URZ ;  /* 0x0000000104047899 */ /* 0x000fe4000800063f */
        /* <DEDUP_REMOVED lines=9> */
.L_x_3:
[----:B------:R-:W4:Y:S01]  /*0540*/  SHFL.IDX PT, R2, R0, RZ, 0x1f ;  /* 0x00001fff00027589 */ /* 0x000f2200000e0000 */
[----:B------:R-:W-:Y:S01]  /*0550*/  NOP ;  /* 0x0000000000007918 */ /* 0x000fe20000000000 */
[----:B----4-:R-:W-:-:S13]  /*0560*/  ISETP.NE.AND P0, PT, R2, RZ, PT ;  /* 0x000000ff0200720c */ /* 0x010fda0003f05270 */
[----:B------:R-:W-:Y:S05]  /*0570*/  @P0 BRA `(.L_x_4) ;  /* 0x0000000000380947 */ /* 0x000fea0003800000 */
[----:B-1----:R-:W1:Y:S01]  /*0580*/  S2UR UR5, SR_CgaCtaId ;  /* 0x00000000000579c3 */ /* 0x002e620000008800 */
[----:B------:R-:W-:Y:S01]  /*0590*/  UMOV UR4, 0x400 ;  /* 0x0000040000047882 */ /* 0x000fe20000000000 */
[----:B------:R-:W-:Y:S01]  /*05a0*/  UMOV UR7, 0x1 ;  /* 0x0000000100077882 */ /* 0x000fe20000000000 */
[----:B------:R-:W-:Y:S01]  /*05b0*/  ELECT P0, URZ, PT ;  /* 0x00000000003f782f */ /* 0x000fe20003800000 */
[----:B-1----:R-:W-:Y:S02]  /*05c0*/  ULEA UR6, UR5, UR4, 0x18 ;  /* 0x0000000405067291 */ /* 0x002fe4000f8ec03f */
[----:B------:R-:W-:-:S04]  /*05d0*/  UIADD3 UR4, -UR7, 0x100000, URZ ;  /* 0x0010000007047890 */ /* 0x000fc8000fffe13f */
[----:B------:R-:W-:Y:S02]  /*05e0*/  USHF.L.U32 UR5, UR4, 0xb, URZ ;  /* 0x0000000b04057899 */ /* 0x000fe4000800063f */
[----:B------:R-:W-:Y:S01]  /*05f0*/  USHF.L.U32 UR4, UR4, 0x1, URZ ;  /* 0x0000000104047899 */ /* 0x000fe2000800063f */
[----:B------:R-:W1:Y:S11]  /*0600*/  FENCE.VIEW.ASYNC.S ;  /* 0x00000000000073c6 */ /* 0x000e760000000000 */
[----:B-1----:R4:W1:Y:S01]  /*0610*/  SYNCS.EXCH.64 URZ, [UR6+0x29870], UR4 ;  /* 0x02987004063f75b2 */ /* 0x0028620008000100 */
[----:B------:R4:W1:Y:S01]  /*0620*/  SYNCS.EXCH.64 URZ, [UR6+0x29880], UR4 ;  /* 0x02988004063f75b2 */ /* 0x0008620008000100 */
[----:B------:R4:W1:Y:S01]  /*0630*/  SYNCS.EXCH.64 URZ, [UR6+0x29878], UR4 ;  /* 0x02987804063f75b2 */ /* 0x0008620008000100 */
[----:B------:R4:W1:Y:S02]  /*0640*/  SYNCS.EXCH.64 URZ, [UR6+0x29888], UR4 ;  /* 0x02988804063f75b2 */ /* 0x0008640008000100 */
[----:B----4-:R-:W-:Y:S01]  /*0650*/  NOP ;  /* 0x0000000000007918 */ /* 0x010fe20000000000 */
.L_x_4:
        /* <DEDUP_REMOVED lines=22> */
.L_x_5:
        /* <DEDUP_REMOVED lines=22> */
.L_x_6:
[----:B------:R-:W-:Y:S01]  /*0920*/  PLOP3.LUT P0, PT, PT, PT, UP0, 0x80, 0x0 ;  /* 0x000000000000781c */ /* 0x000fe20003f0f008 */
[----:B------:R-:W-:Y:S01]  /*0930*/  UMOV UR46, 0x1 ;  /* 0x00000001002e7882 */ /* 0x000fe20000000000 */
[----:B------:R-:W-:Y:S01]  /*0940*/  NOP ;  /* 0x0000000000007918 */ /* 0x000fe20000000000 */
[----:B------:R-:W-:Y:S01]  /*0950*/  USEL UR46, UR46, 0x2, !UP0 ;  /* 0x000000022e2e7887 */ /* 0x000fe2000c000000 */
[----:B------:R-:W-:Y:S01]  /*0960*/  ULDC.64 UR50, c[0x0][0x208] ;  /* 0x0000820000327ab9 */ /* 0x000fe20000000a00 */
[----:B-123--:R-:W-:Y:S08]  /*0970*/  BAR.SYNC.DEFER_BLOCKING 0x0 ;  /* 0x0000000000007b1d */ /* 0x00eff00000010000 */
[----:B------:R-:W-:Y:S05]  /*0980*/  @!P0 BRA `(.L_x_7) ;  /* 0x00000098004c8947 */ /* 0x000fea0003800000 */
.L_x_8:
[----:B------:R-:W-:-:S08]  /*0990*/  NOP ;  /* 0x0000000000007918 */ /* 0x000fd00000000000 */
[----:B------:R-:W1:Y:S02]  /*09a0*/  USETMAXREG.TRY_ALLOC.CTAPOOL UP0, 0xf0 ;  /* 0x000000f0000079c8 */ /* 0x000e640008000600 */
[----:B-1----:R-:W-:-:S13]  /*09b0*/  PLOP3.LUT P0, PT, PT, PT, UP0, 0x80, 0x0 ;  /* 0x000000000000781c */ /* 0x002fda0003f0f008 */
[----:B------:R-:W-:Y:S05]  /*09c0*/  @!P0 BRA `(.L_x_8) ;  /* 0xfffffffc00f08947 */ /* 0x000fea000383ffff */
[----:B------:R-:W1:Y:S01]  /*09d0*/  S2R R2, SR_TID.X ;  /* 0x0000000000027919 */ /* 0x000e620000002100 */
[----:B------:R-:W2:Y:S08]  /*09e0*/  S2UR UR48, SR_CTAID.X ;  /* 0x00000000003079c3 */ /* 0x000eb00000002500 */
[----:B------:R-:W-:Y:S06]  /*09f0*/  BAR.ARV 0x8, 0x120 ;  /* 0x0204800000007b1d */ /* 0x000fec0000002000 */
[----:B-1----:R-:W-:-:S04]  /*0a00*/  LOP3.LUT R0, R2, 0xffffff80, RZ, 0xc0, !PT ;  /* 0xffffff8002007812 */ /* 0x002fc800078ec0ff */
[----:B------:R-:W-:Y:S02]  /*0a10*/  ISETP.NE.AND P0, PT, R0, 0x80, PT ;  /* 0x000000800000780c */ /* 0x000fe40003f05270 */
[----:B------:R-:W2:Y:S11]  /*0a20*/  LDC R0, c[0x0][0xda4] ;  /* 0x00036900ff007b82 */ /* 0x000eb60000000800 */
[----:B------:R-:W-:Y:S06]  /*0a30*/  @!P0 BAR.ARV 0x9, 0x100 ;  /* 0x0244000000008b1d */ /* 0x000fec0000002000 */
[----:B--2---:R-:W-:-:S13]  /*0a40*/  ISETP.LE.AND P0, PT, R0, UR48, PT ;  /* 0x0000003000007c0c */ /* 0x004fda000bf03270 */
[----:B------:R-:W-:Y:S05]  /*0a50*/  @P0 EXIT ;  /* 0x000000000000094d */ /* 0x000fea0003800000 */
[----:B------:R-:W-:Y:S01]  /*0a60*/  VIADD R0, R2, 0xffffff80 ;  /* 0xffffff8002007836 */ /* 0x000fe20000000000 */
[----:B------:R-:W1:Y:S01]  /*0a70*/  S2UR UR37, SR_CgaCtaId ;  /* 0x00000000002579c3 */ /* 0x000e620000008800 */
[----:B------:R-:W-:Y:S01]  /*0a80*/  UMOV UR38, 0x400 ;  /* 0x0000040000267882 */ /* 0x000fe20000000000 */
[----:B------:R-:W-:Y:S01]  /*0a90*/  IMAD.MOV.U32 R168, RZ, RZ, -0x2 ;  /* 0xfffffffeffa87424 */ /* 0x000fe200078e00ff */
[----:B------:R-:W-:Y:S01]  /*0aa0*/  ULOP3.LUT UR47, UR46, 0x1, URZ, 0xfc, !UPT ;  /* 0x000000012e2f7892 */ /* 0x000fe2000f8efc3f */
[----:B------:R-:W-:Y:S01]  /*0ab0*/  SHF.R.S32.HI R3, RZ, 0x1f, R0 ;  /* 0x0000001fff037819 */ /* 0x000fe20000011400 */
[----:B------:R-:W-:Y:S01]  /*0ac0*/  ULDC.64 UR52, c[0x0][0x198] ;  /* 0x0000660000347ab9 */ /* 0x000fe20000000a00 */
[----:B------:R-:W-:Y:S01]  /*0ad0*/  UMOV UR39, URZ ;  /* 0x0000003f00277c82 */ /* 0x000fe20008000000 */
[----:B------:R-:W-:Y:S01]  /*0ae0*/  UMOV UR36, URZ ;  /* 0x0000003f00247c82 */ /* 0x000fe20008000000 */
[CC--:B------:R-:W-:Y:S01]  /*0af0*/  LEA.HI R4, R3.reuse, R0.reuse, RZ, 0x7 ;  /* 0x0000000003047211 */ /* 0x0c0fe200078f38ff */
[----:B------:R-:W2:Y:S01]  /*0b00*/  S2UR UR6, SR_SWINHI ;  /* 0x00000000000679c3 */ /* 0x000ea20000002f00 */
[----:B------:R-:W-:Y:S01]  /*0b10*/  LEA.HI R7, R3, R0, RZ, 0x4 ;  /* 0x0000000003077211 */ /* 0x000fe200078f20ff */
[----:B------:R-:W-:Y:S01]  /*0b20*/  UMOV UR49, URZ ;  /* 0x0000003f00317c82 */ /* 0x000fe20008000000 */
[----:B------:R-:W-:-:S02]  /*0b30*/  LOP3.LUT R5, R4, 0xffffff80, RZ, 0xc0, !PT ;  /* 0xffffff8004057812 */ /* 0x000fc400078ec0ff */
[----:B------:R-:W-:Y:S02]  /*0b40*/  SHF.R.S32.HI R8, RZ, 0x4, R7 ;  /* 0x00000004ff087819 */ /* 0x000fe40000011407 */
[----:B------:R-:W-:Y:S01]  /*0b50*/  LEA.HI R22, R3, R0, RZ, 0x5 ;  /* 0x0000000003167211 */ /* 0x000fe200078f28ff */
[C---:B------:R-:W-:Y:S01]  /*0b60*/  IMAD.IADD R2, R0.reuse, 0x1, -R5 ;  /* 0x0000000100027824 */ /* 0x040fe200078e0a05 */
[C---:B------:R-:W-:Y:S02]  /*0b70*/  LEA.HI R3, R7.reuse, R8, RZ, 0x1 ;  /* 0x0000000807037211 */ /* 0x040fe400078f08ff */
[----:B------:R-:W-:Y:S02]  /*0b80*/  LOP3.LUT R7, R7, 0x3fffff0, RZ, 0xc0, !PT ;  /* 0x03fffff007077812 */ /* 0x000fe400078ec0ff */
[----:B------:R-:W-:Y:S02]  /*0b90*/  SHF.R.S32.HI R5, RZ, 0x1f, R2 ;  /* 0x0000001fff057819 */ /* 0x000fe40000011402 */
[----:B------:R-:W-:Y:S01]  /*0ba0*/  LOP3.LUT R3, R3, 0x1ffffffe, RZ, 0xc0, !PT ;  /* 0x1ffffffe03037812 */ /* 0x000fe200078ec0ff */
[----:B------:R-:W-:Y:S01]  /*0bb0*/  IMAD.IADD R7, R0, 0x1, -R7 ;  /* 0x0000000100077824 */ /* 0x000fe200078e0a07 */
[----:B------:R-:W-:Y:S01]  /*0bc0*/  LEA.HI R6, R5, R2, RZ, 0x2 ;  /* 0x0000000205067211 */ /* 0x000fe200078f10ff */
[----:B-1----:R-:W-:Y:S01]  /*0bd0*/  ULEA UR38, UR37, UR38, 0x18 ;  /* 0x0000002625267291 */ /* 0x002fe2000f8ec03f */
[----:B------:R-:W-:Y:S01]  /*0be0*/  SHF.R.S32.HI R22, RZ, 0x5, R22 ;  /* 0x00000005ff167819 */ /* 0x000fe20000011416 */
[----:B------:R-:W-:Y:S01]  /*0bf0*/  IMAD.IADD R3, R8, 0x1, -R3 ;  /* 0x0000000108037824 */ /* 0x000fe200078e0a03 */
[----:B------:R-:W-:-:S02]  /*0c00*/  SHF.R.S32.HI R9, RZ, 0x2, R6 ;  /* 0x00000002ff097819 */ /* 0x000fc40000011406 */
[----:B------:R-:W-:Y:S01]  /*0c10*/  SHF.R.S32.HI R10, RZ, 0x1f, R6 ;  /* 0x0000001fff0a7819 */ /* 0x000fe20000011406 */
[----:B------:R-:W-:Y:S01]  /*0c20*/  IMAD R0, R22, 0x10, R7 ;  /* 0x0000001016007824 */ /* 0x000fe200078e0207 */
[----:B------:R-:W-:Y:S01]  /*0c30*/  SHF.R.S32.HI R19, RZ, 0x7, R4 ;  /* 0x00000007ff137819 */ /* 0x000fe20000011404 */
[----:B------:R-:W-:Y:S01]  /*0c40*/  UMOV UR4, UR38 ;  /* 0x0000002600047c82 */ /* 0x000fe20008000000 */
[----:B--2---:R-:W-:Y:S01]  /*0c50*/  UMOV UR5, UR6 ;  /* 0x0000000600057c82 */ /* 0x004fe20008000000 */
[----:B------:R-:W-:Y:S01]  /*0c60*/  LEA.HI R10, R10, R9, RZ, 0x3 ;  /* 0x000000090a0a7211 */ /* 0x000fe200078f18ff */
[----:B------:R-:W-:Y:S01]  /*0c70*/  IMAD R7, R0, 0x8, R3 ;  /* 0x0000000800077824 */ /* 0x000fe200078e0203 */
[----:B------:R-:W-:Y:S01]  /*0c80*/  LEA.HI R4, R4, R19, RZ, 0x1 ;  /* 0x0000001304047211 */ /* 0x000fe200078f08ff */
[----:B------:R-:W-:Y:S01]  /*0c90*/  IMAD.U32 R16, RZ, RZ, UR4 ;  /* 0x00000004ff107e24 */ /* 0x000fe2000f8e00ff */
[----:B------:R-:W-:Y:S01]  /*0ca0*/  LOP3.LUT R10, R10, 0xfffffff8, RZ, 0xc0, !PT ;  /* 0xfffffff80a0a7812 */ /* 0x000fe200078ec0ff */
[----:B------:R-:W-:Y:S01]  /*0cb0*/  IMAD.U32 R17, RZ, RZ, UR5 ;  /* 0x00000005ff117e24 */ /* 0x000fe2000f8e00ff */
[----:B------:R-:W-:-:S02]  /*0cc0*/  LEA.HI R5, R5, R2, RZ, 0x5 ;  /* 0x0000000205057211 */ /* 0x000fc400078f28ff */
[----:B------:R-:W-:Y:S01]  /*0cd0*/  LOP3.LUT R3, R6, 0x7ffffffc, RZ, 0xc0, !PT ;  /* 0x7ffffffc06037812 */ /* 0x000fe200078ec0ff */
[----:B------:R-:W-:Y:S01]  /*0ce0*/  IMAD.IADD R9, R9, 0x1, -R10 ;  /* 0x0000000109097824 */ /* 0x000fe200078e0a0a */
[----:B------:R-:W-:Y:S02]  /*0cf0*/  LOP3.LUT R4, R4, 0x3fffffe, RZ, 0xc0, !PT ;  /* 0x03fffffe04047812 */ /* 0x000fe400078ec0ff */
[----:B------:R-:W-:Y:S01]  /*0d00*/  SHF.R.S32.HI R0, RZ, 0x5, R5 ;  /* 0x00000005ff007819 */ /* 0x000fe20000011405 */
[----:B------:R-:W-:Y:S02]  /*0d10*/  IMAD.IADD R3, R2, 0x1, -R3 ;  /* 0x0000000102037824 */ /* 0x000fe400078e0a03 */
[----:B------:R-:W-:Y:S02]  /*0d20*/  IMAD.SHL.U32 R5, R7, 0x8, RZ ;  /* 0x0000000807057824 */ /* 0x000fe400078e00ff */
[----:B------:R-:W-:Y:S02]  /*0d30*/  IMAD R9, R0, 0x10, R9 ;  /* 0x0000001000097824 */ /* 0x000fe400078e0209 */
[----:B------:R-:W-:-:S02]  /*0d40*/  IMAD.IADD R4, R19, 0x1, -R4 ;  /* 0x0000000113047824 */ /* 0x000fc400078e0a04 */
[----:B------:R-:W-:Y:S02]  /*0d50*/  IMAD R168, R3, R168, 0xa0 ;  /* 0x000000a003a87424 */ /* 0x000fe400078e02a8 */
[----:B------:R-:W-:-:S04]  /*0d60*/  IMAD.WIDE R16, R5, 0x2, R16 ;  /* 0x0000000205107825 */ /* 0x000fc800078e0210 */
[----:B------:R-:W-:-:S07]  /*0d70*/  IMAD R23, R4, 0x40, R9 ;  /* 0x0000004004177824 */ /* 0x000fce00078e0209 */
.L_x_33:
[----:B------:R-:W1:Y:S01]  /*0d80*/  SHFL.IDX PT, R0, R19, RZ, 0x1f ;  /* 0x00001fff13007589 */ /* 0x000e6200000e0000 */
[----:B------:R-:W-:Y:S01]  /*0d90*/  ULDC UR4, c[0x0][0xda8] ;  /* 0x00036a0000047ab9 */ /* 0x000fe20000000800 */
[----:B------:R-:W-:Y:S01]  /*0da0*/  ULDC.64 UR6, c[0x0][0x3f8] ;  /* 0x0000fe0000067ab9 */ /* 0x000fe20000000a00 */
[----:B------:R-:W-:Y:S01]  /*0db0*/  UISETP.NE.AND UP1, UPT, UR4, 0x1, UPT ;  /* 0x000000010400788c */ /* 0x000fe2000bf25270 */
[----:B------:R-:W-:Y:S01]  /*0dc0*/  ULDC UR43, c[0x0][0xdb4] ;  /* 0x00036d00002b7ab9 */ /* 0x000fe20000000800 */
[----:B------:R-:W-:Y:S02]  /*0dd0*/  UISETP.NE.U32.AND UP0, UPT, UR6, URZ, UPT ;  /* 0x0000003f0600728c */ /* 0x000fe4000bf05070 */
[----:B------:R-:W-:Y:S02]  /*0de0*/  UISETP.NE.AND UP3, UPT, UR43, 0x1, UPT ;  /* 0x000000012b00788c */ /* 0x000fe4000bf65270 */
[----:B------:R-:W-:Y:S01]  /*0df0*/  UISETP.NE.AND.EX UP0, UPT, UR7, URZ, UPT, UP0 ;  /* 0x0000003f0700728c */ /* 0x000fe2000bf05300 */
[----:B------:R-:W-:Y:S01]  /*0e00*/  ULDC UR6, c[0x0][0x428] ;  /* 0x00010a0000067ab9 */ /* 0x000fe20000000800 */
[----:B------:R-:W-:-:S03]  /*0e10*/  ULDC UR55, c[0x0][0x404] ;  /* 0x0001010000377ab9 */ /* 0x000fc60000000800 */
[----:B------:R-:W-:Y:S01]  /*0e20*/  @UP1 ULDC UR4, c[0x0][0xdac] ;  /* 0x00036b0000041ab9 */ /* 0x000fe20000000800 */
[----:B------:R-:W-:Y:S02]  /*0e30*/  UISETP.NE.AND UP2, UPT, UR6, 0x1, UPT ;  /* 0x000000010600788c */ /* 0x000fe4000bf45270 */
[----:B------:R-:W-:Y:S01]  /*0e40*/  UIMAD.WIDE.U32 UR4, UR48, UR4, URZ ;  /* 0x00000004300472a5 */ /* 0x000fe2000f8e003f */
[----:B------:R-:W-:Y:S01]  /*0e50*/  @UP1 ULDC UR6, c[0x0][0xdb0] ;  /* 0x00036c0000061ab9 */ /* 0x000fe20000000800 */
[----:B------:R-:W-:Y:S01]  /*0e60*/  UMOV UR42, UR48 ;  /* 0x00000030002a7c82 */ /* 0x000fe20008000000 */
[----:B------:R-:W-:Y:S02]  /*0e70*/  USEL UR55, UR55, 0x1, UP0 ;  /* 0x0000000137377887 */ /* 0x000fe40008000000 */
[----:B------:R-:W-:Y:S01]  /*0e80*/  @UP1 USHF.R.U32.HI UR42, URZ, UR6, UR5 ;  /* 0x000000063f2a1299 */ /* 0x000fe20008011605 */
[----:B-1----:R-:W-:Y:S01]  /*0e90*/  R2UR UR40, R0 ;  /* 0x00000000002872ca */ /* 0x002fe200000e0000 */
[----:B------:R-:W-:Y:S01]  /*0ea0*/  ULDC UR10, c[0x0][0x2e0] ;  /* 0x0000b800000a7ab9 */ /* 0x000fe20000000800 */
[----:B------:R-:W-:Y:S01]  /*0eb0*/  UIADD3 UR7, UR38, 0x14400, URZ ;  /* 0x0001440026077890 */ /* 0x000fe2000fffe03f */
[----:B------:R-:W-:Y:S01]  /*0ec0*/  @UP3 ULDC.64 UR8, c[0x0][0xdb8] ;  /* 0x00036e0000083ab9 */ /* 0x000fe20000000a00 */
[----:B------:R-:W-:-:S02]  /*0ed0*/  UIMAD UR55, UR55, UR10, URZ ;  /* 0x0000000a373772a4 */ /* 0x000fc4000f8e023f */
[----:B------:R-:W-:Y:S02]  /*0ee0*/  UIMAD.WIDE.U32 UR4, UR42, UR8, URZ ;  /* 0x000000082a0472a5 */ /* 0x000fe4000f8e003f */
[----:B------:R-:W-:Y:S02]  /*0ef0*/  ULOP3.LUT UP0, URZ, UR7, 0x9f, URZ, 0xc0, !UPT ;  /* 0x0000009f073f7892 */ /* 0x000fe4000f80c03f */
[----:B------:R-:W-:-:S03]  /*0f00*/  UIADD3 UR8, UR55, 0x9f, URZ ;  /* 0x0000009f37087890 */ /* 0x000fc6000fffe03f */
[----:B------:R-:W-:Y:S01]  /*0f10*/  ULEA.HI UR6, UR40, UR40, URZ, 0x1 ;  /* 0x0000002828067291 */ /* 0x000fe2000f8f083f */
[----:B------:R-:W-:Y:S01]  /*0f20*/  UMOV UR44, UR42 ;  /* 0x0000002a002c7c82 */ /* 0x000fe20008000000 */
[----:B------:R-:W-:Y:S01]  /*0f30*/  @UP3 USHF.R.U32.HI UR44, URZ, UR9, UR5 ;  /* 0x000000093f2c3299 */ /* 0x000fe20008011605 */
[----:B------:R-:W-:Y:S01]  /*0f40*/  PLOP3.LUT P0, PT, PT, PT, UP0, 0x80, 0x0 ;  /* 0x000000000000781c */ /* 0x000fe20003f0f008 */
[----:B------:R-:W-:Y:S02]  /*0f50*/  ULOP3.LUT UR6, UR6, 0x3e, URZ, 0xc0, !UPT ;  /* 0x0000003e06067892 */ /* 0x000fe4000f8ec03f */
[----:B------:R-:W-:Y:S02]  /*0f60*/  UIMAD.WIDE UR4, UR8, 0x66666667, URZ ;  /* 0x66666667080478a5 */ /* 0x000fe4000f8e023f */
[----:B------:R-:W-:Y:S02]  /*0f70*/  UIADD3 UR6, UR40, -UR6, URZ ;  /* 0x8000000628067290 */ /* 0x000fe4000fffe03f */
[----:B------:R-:W-:-:S02]  /*0f80*/  UIADD3 UR8, -UR44, URZ, URZ ;  /* 0x0000003f2c087290 */ /* 0x000fc4000fffe13f */
[----:B------:R-:W-:Y:S02]  /*0f90*/  ULEA UR6, UR6, UR7, 0xc ;  /* 0x0000000706067291 */ /* 0x000fe4000f8e603f */
[----:B------:R-:W-:Y:S01]  /*0fa0*/  UIMAD UR43, UR43, UR8, UR42 ;  /* 0x000000082b2b72a4 */ /* 0x000fe2000f8e022a */
[----:B------:R-:W-:Y:S01]  /*0fb0*/  @UP2 ULDC UR9, c[0x0][0x42c] ;  /* 0x00010b0000092ab9 */ /* 0x000fe20000000800 */
[----:B------:R-:W-:Y:S01]  /*0fc0*/  UMOV UR54, UR5 ;  /* 0x0000000500367c82 */ /* 0x000fe20008000000 */
[----:B------:R-:W-:Y:S02]  /*0fd0*/  USHF.R.U32.HI UR6, URZ, 0x4, UR6 ;  /* 0x000000043f067899 */ /* 0x000fe40008011606 */
[----:B------:R-:W-:Y:S02]  /*0fe0*/  USHF.R.U32.HI UR7, URZ, 0x1f, UR54 ;  /* 0x0000001f3f077899 */ /* 0x000fe40008011636 */
[----:B------:R-:W-:Y:S01]  /*0ff0*/  UIMAD.WIDE.U32 UR4, UR43, UR9, URZ ;  /* 0x000000092b0472a5 */ /* 0x000fe2000f8e003f */
[----:B------:R-:W-:Y:S01]  /*1000*/  @UP2 ULDC UR10, c[0x0][0x430] ;  /* 0x00010c00000a2ab9 */ /* 0x000fe20000000800 */
[----:B------:R-:W-:Y:S01]  /*1010*/  UMOV UR41, UR43 ;  /* 0x0000002b00297c82 */ /* 0x000fe20008000000 */
[----:B------:R-:W-:-:S02]  /*1020*/  ULOP3.LUT UR56, UR6, 0x3fff, URZ, 0xc0, !UPT ;  /* 0x00003fff06387892 */ /* 0x000fc4000f8ec03f */
[----:B------:R-:W-:Y:S02]  /*1030*/  ULEA.HI.SX32 UR54, UR54, UR7, 0x1a ;  /* 0x0000000736367291 */ /* 0x000fe4000f8fd23f */
[----:B------:R-:W-:Y:S01]  /*1040*/  @UP2 USHF.R.U32.HI UR41, URZ, UR10, UR5 ;  /* 0x0000000a3f292299 */ /* 0x000fe20008011605 */
[----:B------:R-:W-:Y:S11]  /*1050*/  @!P0 BRA `(.L_x_9) ;  /* 0x0000000000408947 */ /* 0x000ff60003800000 */
[----:B------:R-:W-:Y:S01]  /*1060*/  MOV R0, 0x0 ;  /* 0x0000000000007802 */ /* 0x000fe20000000f00 */
[----:B------:R-:W-:Y:S01]  /*1070*/  ULDC.64 UR4, c[0x4][0xc8] ;  /* 0x0100320000047ab9 */ /* 0x000fe20000000a00 */
[----:B------:R-:W-:Y:S01]  /*1080*/  ULDC.64 UR6, c[0x4][0x30] ;  /* 0x01000c0000067ab9 */ /* 0x000fe20000000a00 */
[----:B------:R-:W-:Y:S01]  /*1090*/  IMAD.U32 R4, RZ, RZ, UR4 ;  /* 0x00000004ff047e24 */ /* 0x000fe2000f8e00ff */
[----:B------:R1:W2:Y:S01]  /*10a0*/  LDC.64 R14, c[0x4][R0] ;  /* 0x01000000000e7b82 */ /* 0x0002a20000000a00 */
[----:B------:R-:W-:Y:S01]  /*10b0*/  IMAD.U32 R5, RZ, RZ, UR5 ;  /* 0x00000005ff057e24 */ /* 0x000fe2000f8e00ff */
[----:B------:R-:W-:Y:S01]  /*10c0*/  ULDC.64 UR4, c[0x4][0xd0] ;  /* 0x0100340000047ab9 */ /* 0x000fe20000000a00 */
[----:B------:R-:W-:Y:S01]  /*10d0*/  MOV R10, UR6 ;  /* 0x00000006000a7c02 */ /* 0x000fe20008000f00 */
[----:B------:R-:W-:Y:S02]  /*10e0*/  IMAD.U32 R6, RZ, RZ, UR4 ;  /* 0x00000004ff067e24 */ /* 0x000fe4000f8e00ff */
[----:B------:R-:W-:-:S02]  /*10f0*/  IMAD.U32 R7, RZ, RZ, UR5 ;  /* 0x00000005ff077e24 */ /* 0x000fc4000f8e00ff */
[----:B------:R-:W-:Y:S02]  /*1100*/  IMAD.U32 R11, RZ, RZ, UR7 ;  /* 0x00000007ff0b7e24 */ /* 0x000fe4000f8e00ff */
[----:B------:R-:W-:Y:S02]  /*1110*/  IMAD.MOV.U32 R8, RZ, RZ, 0x70 ;  /* 0x00000070ff087424 */ /* 0x000fe400078e00ff */
[----:B------:R-:W-:Y:S02]  /*1120*/  IMAD.MOV.U32 R12, RZ, RZ, 0x1 ;  /* 0x00000001ff0c7424 */ /* 0x000fe400078e00ff */
[----:B-1----:R-:W-:-:S07]  /*1130*/  IMAD.MOV.U32 R13, RZ, RZ, RZ ;  /* 0x000000ffff0d7224 */ /* 0x002fce00078e00ff */
[----:B------:R-:W-:-:S07]  /*1140*/  LEPC R20, `(.L_x_9) ;  /* 0x000000001014794e */ /* 0x000fce0000000000 */
[----:B--2---:R-:W-:Y:S05]  /*1150*/  CALL.ABS.NOINC R14 ;  /* 0x000000000e007343 */ /* 0x004fea0003c00000 */
.L_x_9:
[----:B------:R-:W-:Y:S01]  /*1160*/  ULDC.64 UR4, c[0x0][0x998] ;  /* 0x0002660000047ab9 */ /* 0x000fe20000000a00 */
[----:B------:R-:W-:Y:S01]  /*1170*/  ULDC.64 UR6, c[0x0][0x990] ;  /* 0x0002640000067ab9 */ /* 0x000fe20000000a00 */
[----:B------:R-:W-:Y:S01]  /*1180*/  UISETP.NE.U32.AND UP1, UPT, UR4, URZ, UPT ;  /* 0x0000003f0400728c */ /* 0x000fe2000bf25070 */
[----:B------:R-:W-:Y:S01]  /*1190*/  IMAD.MOV.U32 R3, RZ, RZ, 0x3f800000 ;  /* 0x3f800000ff037424 */ /* 0x000fe200078e00ff */
[----:B------:R-:W-:Y:S01]  /*11a0*/  UISETP.NE.U32.AND UP0, UPT, UR6, URZ, UPT ;  /* 0x0000003f0600728c */ /* 0x000fe2000bf05070 */
[----:B------:R-:W-:Y:S01]  /*11b0*/  IMAD.MOV.U32 R0, RZ, RZ, 0x3f800000 ;  /* 0x3f800000ff007424 */ /* 0x000fe200078e00ff */
[----:B------:R-:W-:Y:S02]  /*11c0*/  UISETP.NE.AND.EX UP1, UPT, UR5, URZ, UPT, UP1 ;  /* 0x0000003f0500728c */ /* 0x000fe4000bf25310 */
[----:B------:R-:W-:-:S04]  /*11d0*/  UISETP.NE.AND.EX UP0, UPT, UR7, URZ, UPT, UP0 ;  /* 0x0000003f0700728c */ /* 0x000fc8000bf05300 */
[----:B------:R-:W-:Y:S02]  /*11e0*/  PLOP3.LUT P1, PT, PT, PT, UP1, 0x80, 0x0 ;  /* 0x000000000000781c */ /* 0x000fe40003f2f018 */
[----:B------:R-:W-:-:S03]  /*11f0*/  PLOP3.LUT P0, PT, PT, PT, UP0, 0x80, 0x0 ;  /* 0x000000000000781c */ /* 0x000fc60003f0f008 */
[----:B------:R-:W-:Y:S02]  /*1200*/  @UP1 USHF.R.S32.HI UR14, URZ, 0x1f, UR44 ;  /* 0x0000001f3f0e1899 */ /* 0x000fe4000801142c */
[----:B------:R-:W-:Y:S01]  /*1210*/  @UP0 USHF.R.S32.HI UR10, URZ, 0x1f, UR44 ;  /* 0x0000001f3f0a0899 */ /* 0x000fe2000801142c */
[----:B------:R-:W-:Y:S01]  /*1220*/  @UP1 ULDC.64 UR12, c[0x0][0x9b8] ;  /* 0x00026e00000c1ab9 */ /* 0x000fe20000000a00 */
[----:B------:R-:W-:Y:S01]  /*1230*/  @UP0 ULDC.64 UR16, c[0x0][0x9a8] ;  /* 0x00026a0000100ab9 */ /* 0x000fe20000000a00 */
[----:B------:R-:W-:Y:S02]  /*1240*/  @UP1 UIMAD UR14, UR14, UR12, URZ ;  /* 0x0000000c0e0e12a4 */ /* 0x000fe4000f8e023f */
[----:B------:R-:W-:Y:S02]  /*1250*/  @UP0 UIMAD UR10, UR10, UR16, URZ ;  /* 0x000000100a0a02a4 */ /* 0x000fe4000f8e023f */
[----:B------:R-:W-:Y:S02]  /*1260*/  @UP0 UIMAD.WIDE.U32 UR8, UR44, UR16, URZ ;  /* 0x000000102c0802a5 */ /* 0x000fe4000f8e003f */
[----:B------:R-:W-:-:S02]  /*1270*/  @UP0 UIMAD UR17, UR44, UR17, UR10 ;  /* 0x000000112c1102a4 */ /* 0x000fc4000f8e020a */
[----:B------:R-:W-:Y:S02]  /*1280*/  @UP0 USHF.R.S32.HI UR16, URZ, 0x1f, UR41 ;  /* 0x0000001f3f100899 */ /* 0x000fe40008011429 */
[----:B------:R-:W-:Y:S02]  /*1290*/  @UP1 UIMAD.WIDE.U32 UR10, UR44, UR12, URZ ;  /* 0x0000000c2c0a12a5 */ /* 0x000fe4000f8e003f */
[----:B------:R-:W-:Y:S02]  /*12a0*/  @UP1 UIMAD UR18, UR44, UR13, UR14 ;  /* 0x0000000d2c1212a4 */ /* 0x000fe4000f8e020e */
[----:B------:R-:W-:Y:S01]  /*12b0*/  @UP1 USHF.R.S32.HI UR19, URZ, 0x1f, UR41 ;  /* 0x0000001f3f131899 */ /* 0x000fe20008011429 */
[----:B------:R-:W-:Y:S01]  /*12c0*/  @UP0 ULDC.64 UR14, c[0x0][0x9b0] ;  /* 0x00026c00000e0ab9 */ /* 0x000fe20000000a00 */
[----:B------:R-:W-:Y:S01]  /*12d0*/  @UP1 ULDC.64 UR12, c[0x0][0x9c0] ;  /* 0x00027000000c1ab9 */ /* 0x000fe20000000a00 */
[----:B------:R-:W-:Y:S02]  /*12e0*/  @UP0 UIMAD UR16, UR16, UR14, URZ ;  /* 0x0000000e101002a4 */ /* 0x000fe4000f8e023f */
[----:B------:R-:W-:-:S02]  /*12f0*/  @UP0 UIADD3 UR9, UR9, UR17, URZ ;  /* 0x0000001109090290 */ /* 0x000fc4000fffe03f */
[----:B------:R-:W-:Y:S02]  /*1300*/  @UP1 UIMAD UR17, UR19, UR12, URZ ;  /* 0x0000000c131112a4 */ /* 0x000fe4000f8e023f */
[----:B------:R-:W-:Y:S02]  /*1310*/  @UP1 UIADD3 UR11, UR11, UR18, URZ ;  /* 0x000000120b0b1290 */ /* 0x000fe4000fffe03f */
[----:B------:R-:W-:Y:S02]  /*1320*/  @UP0 UIMAD UR15, UR41, UR15, UR16 ;  /* 0x0000000f290f02a4 */ /* 0x000fe4000f8e0210 */
[----:B------:R-:W-:Y:S02]  /*1330*/  @UP0 UIMAD.WIDE.U32 UR8, UR41, UR14, UR8 ;  /* 0x0000000e290802a5 */ /* 0x000fe4000f8e0008 */
[----:B------:R-:W-:Y:S02]  /*1340*/  @UP1 UIMAD UR13, UR41, UR13, UR17 ;  /* 0x0000000d290d12a4 */ /* 0x000fe4000f8e0211 */
[----:B------:R-:W-:-:S02]  /*1350*/  @UP1 UIMAD.WIDE.U32 UR10, UR41, UR12, UR10 ;  /* 0x0000000c290a12a5 */ /* 0x000fc4000f8e000a */
[----:B------:R-:W-:Y:S02]  /*1360*/  @UP0 UIADD3 UR12, UR9, UR15, URZ ;  /* 0x0000000f090c0290 */ /* 0x000fe4000fffe03f */
[----:B------:R-:W-:Y:S02]  /*1370*/  @UP0 ULEA UR6, UP2, UR8, UR6, 0x2 ;  /* 0x0000000608060291 */ /* 0x000fe4000f84103f */
[----:B------:R-:W-:Y:S02]  /*1380*/  @UP1 UIADD3 UR9, UR11, UR13, URZ ;  /* 0x0000000d0b091290 */ /* 0x000fe4000fffe03f */
[----:B------:R-:W-:Y:S02]  /*1390*/  @UP1 ULEA UR4, UP3, UR10, UR4, 0x2 ;  /* 0x000000040a041291 */ /* 0x000fe4000f86103f */
[----:B------:R-:W-:Y:S01]  /*13a0*/  @UP0 ULEA.HI.X UR7, UR8, UR7, UR12, 0x2, UP2 ;  /* 0x0000000708070291 */ /* 0x000fe200090f140c */
[----:B------:R-:W-:Y:S01]  /*13b0*/  IMAD.U32 R4, RZ, RZ, UR6 ;  /* 0x00000006ff047e24 */ /* 0x000fe2000f8e00ff */
[----:B------:R-:W-:-:S02]  /*13c0*/  @UP1 ULEA.HI.X UR5, UR10, UR5, UR9, 0x2, UP3 ;  /* 0x000000050a051291 */ /* 0x000fc400098f1409 */
[----:B------:R-:W-:Y:S02]  /*13d0*/  IMAD.U32 R6, RZ, RZ, UR4 ;  /* 0x00000004ff067e24 */ /* 0x000fe4000f8e00ff */
[----:B------:R-:W-:Y:S02]  /*13e0*/  IMAD.U32 R5, RZ, RZ, UR7 ;  /* 0x00000007ff057e24 */ /* 0x000fe4000f8e00ff */
[----:B------:R-:W-:-:S03]  /*13f0*/  IMAD.U32 R7, RZ, RZ, UR5 ;  /* 0x00000005ff077e24 */ /* 0x000fc6000f8e00ff */
[----:B------:R-:W2:Y:S04]  /*1400*/  @P0 LDG.E R3, desc[UR50][R4.64] ;  /* 0x0000003204030981 */ /* 0x000ea8000c1e1900 */
[----:B------:R-:W2:Y:S01]  /*1410*/  @P1 LDG.E R0, desc[UR50][R6.64] ;  /* 0x0000003206001981 */ /* 0x000ea2000c1e1900 */
[----:B------:R-:W-:Y:S01]  /*1420*/  ULOP3.LUT UR4, UR39, 0x1, URZ, 0xc0, !UPT ;  /* 0x0000000127047892 */ /* 0x000fe2000f8ec03f */
[----:B------:R-:W-:-:S05]  /*1430*/  IMAD.U32 R9, RZ, RZ, UR47 ;  /* 0x0000002fff097e24 */ /* 0x000fca000f8e00ff */
[----:B------:R-:W-:Y:S01]  /*1440*/  IMAD.U32 R8, RZ, RZ, UR4 ;  /* 0x00000004ff087e24 */ /* 0x000fe2000f8e00ff */
[----:B------:R-:W-:Y:S01]  /*1450*/  ULDC UR4, c[0x0][0x9d8] ;  /* 0x0002760000047ab9 */ /* 0x000fe20000000800 */
[----:B------:R-:W-:-:S03]  /*1460*/  ISETP.NE.AND P0, PT, R9, 0x3, PT ;  /* 0x000000030900780c */ /* 0x000fc60003f05270 */
[----:B------:R-:W-:-:S04]  /*1470*/  SHF.L.U32 R8, R8, 0x1f, RZ ;  /* 0x0000001f08087819 */ /* 0x000fc800000006ff */
[----:B------:R-:W1:Y:S01]  /*1480*/  SYNCS.PHASECHK.TRANS64.TRYWAIT P1, [UR38+0x29800], R8 ;  /* 0x02980008ff0075a7 */ /* 0x000e620008020166 */
[----:B--2---:R-:W-:-:S04]  /*1490*/  FMUL.FTZ R0, R3, R0 ;  /* 0x0000000003007220 */ /* 0x004fc80000410000 */
[----:B------:R-:W-:Y:S01]  /*14a0*/  FMUL.FTZ R0, R0, UR4 ;  /* 0x0000000400007c20 */ /* 0x000fe20008410000 */
[----:B-1----:R-:W-:Y:S06]  /*14b0*/  @!P1 BRA `(.L_x_10) ;  /* 0x000000bc00a09947 */ /* 0x002fec0003800000 */
.L_x_92:
[----:B------:R-:W-:Y:S05]  /*14c0*/  @!P0 BRA `(.L_x_11) ;  /* 0x0000000000048947 */ /* 0x000fea0003800000 */
[----:B------:R-:W-:Y:S01]  /*14d0*/  BPT.TRAP 0x1 ;  /* 0x000000040000795c */ /* 0x000fe20000300000 */
.L_x_11:
[----:B-1----:R-:W-:Y:S02]  /*14e0*/  IMAD.U32 R3, RZ, RZ, UR49 ;  /* 0x00000031ff037e24 */ /* 0x002fe4000f8e00ff */
[----:B------:R-:W-:-:S03]  /*14f0*/  IMAD.U32 R4, RZ, RZ, UR36 ;  /* 0x00000024ff047e24 */ /* 0x000fc6000f8e00ff */
[----:B------:R-:W-:Y:S02]  /*1500*/  LEA R3, R3, UR38, 0x3 ;  /* 0x0000002603037c11 */ /* 0x000fe4000f8e18ff */
[----:B------:R-:W-:-:S04]  /*1510*/  SHF.L.U32 R4, R4, 0x1f, RZ ;  /* 0x0000001f04047819 */ /* 0x000fc800000006ff */
[----:B------:R1:W2:Y:S01]  /*1520*/  SYNCS.PHASECHK.TRANS64.TRYWAIT P1, [R3+URZ+0x29830], R4 ;  /* 0x02983004030075a7 */ /* 0x0002a2000802017f */
[----:B------:R-:W-:Y:S05]  /*1530*/  @!P0 BRA `(.L_x_12) ;  /* 0x0000000000048947 */ /* 0x000fea0003800000 */
[----:B------:R-:W-:Y:S01]  /*1540*/  BPT.TRAP 0x1 ;  /* 0x000000040000795c */ /* 0x000fe20000300000 */
.L_x_12:
[----:B------:R-:W3:Y:S01]  /*1550*/  S2R R5, SR_TID.X ;  /* 0x0000000000057919 */ /* 0x000ee20000002100 */
[----:B------:R-:W-:Y:S01]  /*1560*/  IMAD.MOV.U32 R87, RZ, RZ, RZ ;  /* 0x000000ffff577224 */ /* 0x000fe200078e00ff */
[----:B---3--:R-:W-:Y:S01]  /*1570*/  LOP3.LUT P2, RZ, R5, 0x7f, RZ, 0xc0, !PT ;  /* 0x0000007f05ff7812 */ /* 0x008fe2000784c0ff */
[----:B--2---:R-:W-:-:S12]  /*1580*/  @P1 BRA `(.L_x_13) ;  /* 0x0000000000081947 */ /* 0x004fd80003800000 */
[----:B------:R-:W2:Y:S02]  /*1590*/  SYNCS.PHASECHK.TRANS64.TRYWAIT P1, [R3+URZ+0x29830], R4 ;  /* 0x02983004030075a7 */ /* 0x000ea4000802017f */
[----:B--2---:R-:W-:Y:S05]  /*15a0*/  @!P1 BRA `(.L_x_14) ;  /* 0x000000bc007c9947 */ /* 0x004fea0003800000 */
.L_x_13:
[----:B------:R-:W-:Y:S05]  /*15b0*/  WARPSYNC.ALL ;  /* 0x0000000000007948 */ /* 0x000fea0003800000 */
[----:B------:R-:W-:Y:S01]  /*15c0*/  UIADD3 UR4, UR38, 0x1a400, URZ ;  /* 0x0001a40026047890 */ /* 0x000fe2000fffe03f */
[----:B------:R-:W-:Y:S01]  /*15d0*/  WARPGROUP.ARRIVE ;  /* 0x00000000000079c5 */ /* 0x000fe20000000000 */
[----:B------:R-:W-:Y:S01]  /*15e0*/  ULOP3.LUT UR28, UR56, 0x10000, URZ, 0xfc, !UPT ;  /* 0x00010000381c7892 */ /* 0x000fe2000f8efc3f */
[----:B------:R-:W-:Y:S01]  /*15f0*/  VIADD R6, R168, UR55 ;  /* 0x00000037a8067c36 */ /* 0x000fe20008000000 */
[----:B------:R-:W-:-:S03]  /*1600*/  USHF.R.U32.HI UR4, URZ, 0x4, UR4 ;  /* 0x000000043f047899 */ /* 0x000fc60008011604 */
[----:B------:R-:W3:Y:S01]  /*1610*/  S2R R84, SR_TID.X ;  /* 0x0000000000547919 */ /* 0x000ee20000002100 */
[----:B------:R-:W-:Y:S01]  /*1620*/  UMOV UR25, 0x80000020 ;  /* 0x8000002000197882 */ /* 0x000fe20000000000 */
[----:B------:R-:W-:Y:S01]  /*1630*/  UMOV UR27, 0x80000020 ;  /* 0x80000020001b7882 */ /* 0x000fe20000000000 */
[----:B------:R-:W-:Y:S01]  /*1640*/  ULOP3.LUT UR4, UR4, 0x3fff, URZ, 0xc0, !UPT ;  /* 0x00003fff04047892 */ /* 0x000fe2000f8ec03f */
[----:B------:R-:W-:Y:S01]  /*1650*/  IMAD.MOV.U32 R86, RZ, RZ, R87 ;  /* 0x000000ffff567224 */ /* 0x000fe200078e0057 */
[----:B------:R-:W-:Y:S01]  /*1660*/  UMOV UR24, UR28 ;  /* 0x0000001c00187c82 */ /* 0x000fe20008000000 */
[----:B------:R-:W-:Y:S01]  /*1670*/  UMOV UR5, UR25 ;  /* 0x0000001900057c82 */ /* 0x000fe20008000000 */
[----:B------:R-:W-:Y:S01]  /*1680*/  ULOP3.LUT UR45, UR4, 0x10000, URZ, 0xfc, !UPT ;  /* 0x00010000042d7892 */ /* 0x000fe2000f8efc3f */
[----:B------:R-:W-:Y:S02]  /*1690*/  UMOV UR7, 0x80000020 ;  /* 0x8000002000077882 */ /* 0x000fe40000000000 */
[----:B------:R-:W-:Y:S01]  /*16a0*/  UMOV UR4, UR24 ;  /* 0x0000001800047c82 */ /* 0x000fe20008000000 */
[----:B------:R-:W-:Y:S01]  /*16b0*/  UIMAD UR32, UR49, 0x780, UR45 ;  /* 0x00000780312078a4 */ /* 0x000fe2000f8e022d */
[----:B------:R-:W-:Y:S01]  /*16c0*/  UMOV UR8, UR24 ;  /* 0x0000001800087c82 */ /* 0x000fe20008000000 */
[----:B------:R-:W-:-:S02]  /*16d0*/  UMOV UR9, UR25 ;  /* 0x0000001900097c82 */ /* 0x000fc40008000000 */
[----:B------:R-:W-:Y:S02]  /*16e0*/  UIADD3 UR6, UR32, 0x100, URZ ;  /* 0x0000010020067890 */ /* 0x000fe4000fffe03f */
[----:B------:R-:W-:Y:S02]  /*16f0*/  UIADD3 UR10, UR32, 0x180, URZ ;  /* 0x00000180200a7890 */ /* 0x000fe4000fffe03f */
[----:B------:R-:W-:Y:S01]  /*1700*/  UMOV UR26, UR32 ;  /* 0x00000020001a7c82 */ /* 0x000fe20008000000 */
[----:B------:R-:W-:Y:S01]  /*1710*/  UMOV UR11, 0x80000020 ;  /* 0x80000020000b7882 */ /* 0x000fe20000000000 */
[----:B------:R-:W-:Y:S01]  /*1720*/  QGMMA.64x32x32.F32.E4M3.E4M3 R104, gdesc[UR24], RZ, !UPT, gsb0 ;  /* 0x00600000186879f3 */ /* 0x000fe2000c0008ff */
[----:B------:R-:W-:Y:S01]  /*1730*/  UIADD3 UR26, UR32, 0x80, URZ ;  /* 0x00000080201a7890 */ /* 0x000fe2000fffe03f */
[----:B------:R-:W-:Y:S01]  /*1740*/  UMOV UR27, 0x80000020 ;  /* 0x80000020001b7882 */ /* 0x000fe20000000000 */
[----:B------:R-:W-:Y:S02]  /*1750*/  UIADD3 UR12, UR28, 0x2, URZ ;  /* 0x000000021c0c7890 */ /* 0x000fe4000fffe03f */
[----:B------:R-:W-:Y:S01]  /*1760*/  UIADD3 UR14, UR32, 0x182, URZ ;  /* 0x00000182200e7890 */ /* 0x000fe2000fffe03f */
[----:B------:R-:W-:Y:S01]  /*1770*/  UMOV UR15, 0x80000020 ;  /* 0x80000020000f7882 */ /* 0x000fe20000000000 */
[----:B------:R-:W-:-:S02]  /*1780*/  UIADD3 UR16, UR28, 0x200, URZ ;  /* 0x000002001c107890 */ /* 0x000fc4000fffe03f */
[----:B------:R-:W-:Y:S01]  /*1790*/  UIADD3 UR18, UR32, 0x400, URZ ;  /* 0x0000040020127890 */ /* 0x000fe2000fffe03f */
[----:B------:R-:W-:Y:S01]  /*17a0*/  UMOV UR19, 0x80000020 ;  /* 0x8000002000137882 */ /* 0x000fe20000000000 */
[----:B------:R-:W-:Y:S01]  /*17b0*/  UIADD3 UR22, UR32, 0x402, URZ ;  /* 0x0000040220167890 */ /* 0x000fe2000fffe03f */
[----:B------:R-:W-:Y:S01]  /*17c0*/  UMOV UR23, 0x80000020 ;  /* 0x8000002000177882 */ /* 0x000fe20000000000 */
[----:B------:R-:W-:Y:S01]  /*17d0*/  UIADD3 UR30, UR32, 0x680, URZ ;  /* 0x00000680201e7890 */ /* 0x000fe2000fffe03f */
[----:B------:R-:W-:Y:S01]  /*17e0*/  UMOV UR31, 0x80000020 ;  /* 0x80000020001f7882 */ /* 0x000fe20000000000 */
[----:B------:R-:W-:Y:S01]  /*17f0*/  UISETP.GE.AND UP0, UPT, UR55, 0xa1, UPT ;  /* 0x000000a13700788c */ /* 0x000fe2000bf06270 */
[----:B------:R-:W-:Y:S02]  /*1800*/  WARPGROUP.DEPBAR.LE gsb0, 0x0 ;  /* 0x00008000000079c5 */ /* 0x000fe40000010000 */
[----:B------:R-:W-:-:S06]  /*1810*/  WARPGROUP.ARRIVE ;  /* 0x00000000000079c5 */ /* 0x000fcc0000000000 */
[----:B------:R-:W-:Y:S01]  /*1820*/  QGMMA.64x32x32.F32.E4M3.E4M3 R88, gdesc[UR24], RZ, !UPT, gsb0 ;  /* 0x00600000185879f3 */ /* 0x000fe2000c0008ff */
[----:B------:R-:W-:Y:S01]  /*1830*/  UIADD3 UR26, UR32, 0x200, URZ ;  /* 0x00000200201a7890 */ /* 0x000fe2000fffe03f */
[----:B------:R-:W-:Y:S01]  /*1840*/  UMOV UR27, 0x80000020 ;  /* 0x80000020001b7882 */ /* 0x000fe20000000000 */
[----:B------:R-:W-:Y:S02]  /*1850*/  WARPGROUP.DEPBAR.LE gsb0, 0x0 ;  /* 0x00008000000079c5 */ /* 0x000fe40000010000 */
[----:B------:R-:W-:-:S06]  /*1860*/  WARPGROUP.ARRIVE ;  /* 0x00000000000079c5 */ /* 0x000fcc0000000000 */
[----:B------:R-:W-:Y:S01]  /*1870*/  QGMMA.64x32x32.F32.E4M3.E4M3 R56, gdesc[UR4], RZ, !UPT, gsb0 ;  /* 0x00600000043879f3 */ /* 0x000fe2000c0008ff */
[----:B------:R-:W-:Y:S01]  /*1880*/  UIADD3 UR6, UR32, 0x2, URZ ;  /* 0x0000000220067890 */ /* 0x000fe2000fffe03f */
[----:B------:R-:W-:Y:S01]  /*1890*/  UMOV UR4, UR12 ;  /* 0x0000000c00047c82 */ /* 0x000fe20008000000 */
[----:B------:R-:W-:Y:S01]  /*18a0*/  UMOV UR5, 0x80000020 ;  /* 0x8000002000057882 */ /* 0x000fe20000000000 */
[----:B------:R-:W-:Y:S01]  /*18b0*/  UMOV UR7, 0x80000020 ;  /* 0x8000002000077882 */ /* 0x000fe20000000000 */
[----:B------:R-:W-:Y:S01]  /*18c0*/  UMOV UR12, UR4 ;  /* 0x00000004000c7c82 */ /* 0x000fe20008000000 */
[----:B------:R-:W-:Y:S01]  /*18d0*/  UMOV UR13, UR5 ;  /* 0x00000005000d7c82 */ /* 0x000fe20008000000 */
[----:B------:R-:W-:Y:S02]  /*18e0*/  WARPGROUP.DEPBAR.LE gsb0, 0x0 ;  /* 0x00008000000079c5 */ /* 0x000fe40000010000 */
[----:B------:R-:W-:-:S06]  /*18f0*/  WARPGROUP.ARRIVE ;  /* 0x00000000000079c5 */ /* 0x000fcc0000000000 */
[----:B------:R-:W-:Y:S01]  /*1900*/  QGMMA.64x32x32.F32.E4M3.E4M3 R40, gdesc[UR8], RZ, !UPT, gsb0 ;  /* 0x00600000082879f3 */ /* 0x000fe2000c0008ff */
[----:B------:R-:W-:Y:S01]  /*1910*/  UIADD3 UR10, UR32, 0x102, URZ ;  /* 0x00000102200a7890 */ /* 0x000fe2000fffe03f */
[----:B------:R-:W-:Y:S01]  /*1920*/  UMOV UR8, UR4 ;  /* 0x0000000400087c82 */ /* 0x000fe20008000000 */
[----:B------:R-:W-:Y:S01]  /*1930*/  UMOV UR9, UR5 ;  /* 0x0000000500097c82 */ /* 0x000fe20008000000 */
[----:B------:R-:W-:Y:S01]  /*1940*/  UMOV UR11, 0x80000020 ;  /* 0x80000020000b7882 */ /* 0x000fe20000000000 */
[----:B------:R-:W-:Y:S02]  /*1950*/  WARPGROUP.DEPBAR.LE gsb0, 0x0 ;  /* 0x00008000000079c5 */ /* 0x000fe40000010000 */
[----:B------:R-:W-:-:S06]  /*1960*/  WARPGROUP.ARRIVE ;  /* 0x00000000000079c5 */ /* 0x000fcc0000000000 */
[----:B------:R-:W-:Y:S03]  /*1970*/  QGMMA.64x32x32.F32.E4M3.E4M3 R24, gdesc[UR24], RZ, !UPT, gsb0 ;  /* 0x00600000181879f3 */ /* 0x000fe6000c0008ff */
[----:B------:R-:W-:Y:S02]  /*1980*/  WARPGROUP.DEPBAR.LE gsb0, 0x0 ;  /* 0x00008000000079c5 */ /* 0x000fe40000010000 */
[----:B------:R-:W-:-:S06]  /*1990*/  WARPGROUP.ARRIVE ;  /* 0x00000000000079c5 */ /* 0x000fcc0000000000 */
[----:B------:R-:W-:Y:S01]  /*19a0*/  QGMMA.64x32x32.F32.E4M3.E4M3 R104, gdesc[UR4], R104, gsb0 ;  /* 0x00600000046879f3 */ /* 0x000fe20008000868 */
[----:B------:R-:W-:Y:S01]  /*19b0*/  UIADD3 UR6, UR32, 0x82, URZ ;  /* 0x0000008220067890 */ /* 0x000fe2000fffe03f */
[----:B------:R-:W-:Y:S01]  /*19c0*/  UMOV UR7, 0x80000020 ;  /* 0x8000002000077882 */ /* 0x000fe20000000000 */
        /* <DEDUP_REMOVED lines=16> */
[----:B------:R-:W-:Y:S01]  /*1ad0*/  QGMMA.64x32x32.F32.E4M3.E4M3 R40, gdesc[UR12], R40, gsb0 ;  /* 0x006000000c2879f3 */ /* 0x000fe20008000828 */
[----:B------:R-:W-:Y:S01]  /*1ae0*/  UIADD3 UR14, UR32, 0x380, URZ ;  /* 0x00000380200e7890 */ /* 0x000fe2000fffe03f */
[----:B------:R-:W-:Y:S01]  /*1af0*/  UMOV UR12, UR8 ;  /* 0x00000008000c7c82 */ /* 0x000fe20008000000 */
[----:B------:R-:W-:Y:S01]  /*1b00*/  UMOV UR13, UR9 ;  /* 0x00000009000d7c82 */ /* 0x000fe20008000000 */
[----:B------:R-:W-:Y:S01]  /*1b10*/  UMOV UR15, 0x80000020 ;  /* 0x80000020000f7882 */ /* 0x000fe20000000000 */
[----:B------:R-:W-:Y:S02]  /*1b20*/  WARPGROUP.DEPBAR.LE gsb0, 0x0 ;  /* 0x00008000000079c5 */ /* 0x000fe40000010000 */
[----:B------:R-:W-:-:S06]  /*1b30*/  WARPGROUP.ARRIVE ;  /* 0x00000000000079c5 */ /* 0x000fcc0000000000 */
[----:B------:R-:W-:Y:S01]  /*1b40*/  QGMMA.64x32x32.F32.E4M3.E4M3 R24, gdesc[UR4], R24, gsb0 ;  /* 0x00600000041879f3 */ /* 0x000fe20008000818 */
[----:B------:R-:W-:Y:S02]  /*1b50*/  UIADD3 UR6, UR28, 0x202, URZ ;  /* 0x000002021c067890 */ /* 0x000fe4000fffe03f */
        /* <DEDUP_REMOVED lines=19> */
[----:B------:R-:W-:Y:S01]  /*1c90*/  UIADD3 UR6, UR28, 0x400, URZ ;  /* 0x000004001c067890 */ /* 0x000fe2000fffe03f */
        /* <DEDUP_REMOVED lines=9> */
[----:B------:R-:W-:Y:S03]  /*1d30*/  QGMMA.64x32x32.F32.E4M3.E4M3 R24, gdesc[UR8], R24, gsb0 ;  /* 0x00600000081879f3 */ /* 0x000fe60008000818 */
        /* <DEDUP_REMOVED lines=17> */
[----:B------:R-:W-:Y:S01]  /*1e50*/  UIADD3 UR6, UR28, 0x402, URZ ;  /* 0x000004021c067890 */ /* 0x000fe2000fffe03f */
[----:B------:R-:W-:Y:S02]  /*1e60*/  UMOV UR29, UR17 ;  /* 0x00000011001d7c82 */ /* 0x000fe40008000000 */
        /* <DEDUP_REMOVED lines=28> */
[----:B------:R-:W-:Y:S01]  /*2030*/  ULDC UR6, c[0x0][0x988] ;  /* 0x0002620000067ab9 */ /* 0x000fe20000000800 */
[----:B------:R-:W-:Y:S02]  /*2040*/  WARPGROUP.DEPBAR.LE gsb0, 0x0 ;  /* 0x00008000000079c5 */ /* 0x000fe40000010000 */
[----:B------:R-:W-:-:S06]  /*2050*/  WARPGROUP.ARRIVE ;  /* 0x00000000000079c5 */ /* 0x000fcc0000000000 */
[----:B------:R-:W-:Y:S03]  /*2060*/  QGMMA.64x32x32.F32.E4M3.E4M3 R40, gdesc[UR28], R40, gsb0 ;  /* 0x006000001c2879f3 */ /* 0x000fe60008000828 */
        /* <DEDUP_REMOVED lines=9> */
[----:B------:R-:W-:Y:S01]  /*2100*/  WARPGROUP.ARRIVE ;  /* 0x00000000000079c5 */ /* 0x000fe20000000000 */
[C---:B------:R-:W-:Y:S01]  /*2110*/  FMUL.FTZ R106, R0.reuse, R106 ;  /* 0x0000006a006a7220 */ /* 0x040fe20000410000 */
[C---:B------:R-:W-:Y:S01]  /*2120*/  FMUL.FTZ R107, R0.reuse, R107 ;  /* 0x0000006b006b7220 */ /* 0x040fe20000410000 */
[C---:B------:R-:W-:Y:S01]  /*2130*/  FMUL.FTZ R110, R0.reuse, R110 ;  /* 0x0000006e006e7220 */ /* 0x040fe20000410000 */
[C---:B------:R-:W-:Y:S01]  /*2140*/  FMUL.FTZ R111, R0.reuse, R111 ;  /* 0x0000006f006f7220 */ /* 0x040fe20000410000 */
[C---:B------:R-:W-:Y:S01]  /*2150*/  FMUL.FTZ R104, R0.reuse, R104 ;  /* 0x0000006800687220 */ /* 0x040fe20000410000 */
[----:B------:R-:W-:Y:S01]  /*2160*/  QGMMA.64x32x32.F32.E4M3.E4M3 R88, gdesc[UR20], R88, gsb0 ;  /* 0x00600000145879f3 */ /* 0x000fe20008000858 */
[----:B------:R-:W-:Y:S01]  /*2170*/  UIADD3 UR22, UR32, 0x602, URZ ;  /* 0x0000060220167890 */ /* 0x000fe2000fffe03f */
[----:B------:R-:W4:Y:S01]  /*2180*/  MUFU.TANH R106, R106 ;  /* 0x0000006a006a7308 */ /* 0x000f220000002400 */
[----:B------:R-:W-:Y:S01]  /*2190*/  UMOV UR23, 0x80000020 ;  /* 0x8000002000177882 */ /* 0x000fe20000000000 */
[C---:B------:R-:W-:Y:S01]  /*21a0*/  FMUL.FTZ R114, R0.reuse, R114 ;  /* 0x0000007200727220 */ /* 0x040fe20000410000 */
[C---:B------:R-:W-:Y:S01]  /*21b0*/  FMUL.FTZ R105, R0.reuse, R105 ;  /* 0x0000006900697220 */ /* 0x040fe20000410000 */
[C---:B------:R-:W-:Y:S01]  /*21c0*/  FMUL.FTZ R115, R0.reuse, R115 ;  /* 0x0000007300737220 */ /* 0x040fe20000410000 */
[C---:B------:R-:W-:Y:S01]  /*21d0*/  FMUL.FTZ R118, R0.reuse, R118 ;  /* 0x0000007600767220 */ /* 0x040fe20000410000 */
[C---:B------:R-:W-:Y:S01]  /*21e0*/  FMUL.FTZ R108, R0.reuse, R108 ;  /* 0x0000006c006c7220 */ /* 0x040fe20000410000 */
[C---:B------:R-:W-:Y:S01]  /*21f0*/  FMUL.FTZ R119, R0.reuse, R119 ;  /* 0x0000007700777220 */ /* 0x040fe20000410000 */
[----:B------:R-:W5:Y:S01]  /*2200*/  MUFU.TANH R8, R107 ;  /* 0x0000006b00087308 */ /* 0x000f620000002400 */
[C---:B------:R-:W-:Y:S01]  /*2210*/  FMUL.FTZ R109, R0.reuse, R109 ;  /* 0x0000006d006d7220 */ /* 0x040fe20000410000 */
[C---:B------:R-:W-:Y:S01]  /*2220*/  FMUL.FTZ R112, R0.reuse, R112 ;  /* 0x0000007000707220 */ /* 0x040fe20000410000 */
[C---:B------:R-:W-:Y:S01]  /*2230*/  FMUL.FTZ R113, R0.reuse, R113 ;  /* 0x0000007100717220 */ /* 0x040fe20000410000 */
[C---:B------:R-:W-:Y:S01]  /*2240*/  FMUL.FTZ R116, R0.reuse, R116 ;  /* 0x0000007400747220 */ /* 0x040fe20000410000 */
[----:B------:R-:W-:-:S03]  /*2250*/  FMUL.FTZ R117, R0, R117 ;  /* 0x0000007500757220 */ /* 0x000fc60000410000 */
[----:B------:R-:W3:Y:S08]  /*2260*/  MUFU.TANH R75, R110 ;  /* 0x0000006e004b7308 */ /* 0x000ef00000002400 */
[----:B------:R-:W3:Y:S08]  /*2270*/  MUFU.TANH R77, R111 ;  /* 0x0000006f004d7308 */ /* 0x000ef00000002400 */
[----:B------:R-:W3:Y:S08]  /*2280*/  MUFU.TANH R5, R104 ;  /* 0x0000006800057308 */ /* 0x000ef00000002400 */
[----:B------:R-:W3:Y:S08]  /*2290*/  MUFU.TANH R79, R114 ;  /* 0x00000072004f7308 */ /* 0x000ef00000002400 */
[----:B-12---:R-:W1:Y:S08]  /*22a0*/  MUFU.TANH R4, R105 ;  /* 0x0000006900047308 */ /* 0x006e700000002400 */
[----:B------:R-:W2:Y:S01]  /*22b0*/  MUFU.TANH R83, R115 ;  /* 0x0000007300537308 */ /* 0x000ea20000002400 */
[----:B------:R-:W-:-:S02]  /*22c0*/  WARPGROUP.DEPBAR.LE gsb0, 0x0 ;  /* 0x00008000000079c5 */ /* 0x000fc40000010000 */
[----:B------:R-:W-:Y:S01]  /*22d0*/  WARPGROUP.ARRIVE ;  /* 0x00000000000079c5 */ /* 0x000fe20000000000 */
[C---:B------:R-:W-:Y:S01]  /*22e0*/  FMUL.FTZ R90, R0.reuse, R90 ;  /* 0x0000005a005a7220 */ /* 0x040fe20000410000 */
[C---:B------:R-:W-:Y:S01]  /*22f0*/  FMUL.FTZ R91, R0.reuse, R91 ;  /* 0x0000005b005b7220 */ /* 0x040fe20000410000 */
[C---:B------:R-:W-:Y:S02]  /*2300*/  FMUL.FTZ R94, R0.reuse, R94 ;  /* 0x0000005e005e7220 */ /* 0x040fe40000410000 */
[----:B------:R-:W2:Y:S01]  /*2310*/  MUFU.TANH R7, R108 ;  /* 0x0000006c00077308 */ /* 0x000ea20000002400 */
[C---:B------:R-:W-:Y:S01]  /*2320*/  FMUL.FTZ R95, R0.reuse, R95 ;  /* 0x0000005f005f7220 */ /* 0x040fe20000410000 */
[----:B------:R-:W-:Y:S01]  /*2330*/  QGMMA.64x32x32.F32.E4M3.E4M3 R56, gdesc[UR20], R56, gsb0 ;  /* 0x00600000143879f3 */ /* 0x000fe20008000838 */
[----:B------:R-:W-:Y:S01]  /*2340*/  UIADD3 UR22, UR32, 0x682, URZ ;  /* 0x0000068220167890 */ /* 0x000fe2000fffe03f */
[C---:B------:R-:W-:Y:S01]  /*2350*/  FMUL.FTZ R101, R0.reuse, R101 ;  /* 0x0000006500657220 */ /* 0x040fe20000410000 */
[----:B------:R-:W-:Y:S01]  /*2360*/  UMOV UR23, 0x80000020 ;  /* 0x8000002000177882 */ /* 0x000fe20000000000 */
[C---:B------:R-:W-:Y:S01]  /*2370*/  FMUL.FTZ R88, R0.reuse, R88 ;  /* 0x0000005800587220 */ /* 0x040fe20000410000 */
[C---:B------:R-:W-:Y:S01]  /*2380*/  FMUL.FTZ R98, R0.reuse, R98 ;  /* 0x0000006200627220 */ /* 0x040fe20000410000 */
[----:B------:R-:W2:Y:S01]  /*2390*/  MUFU.TANH R118, R118 ;  /* 0x0000007600767308 */ /* 0x000ea20000002400 */
[C---:B------:R-:W-:Y:S01]  /*23a0*/  FMUL.FTZ R93, R0.reuse, R93 ;  /* 0x0000005d005d7220 */ /* 0x040fe20000410000 */
[C---:B------:R-:W-:Y:S01]  /*23b0*/  FMUL.FTZ R89, R0.reuse, R89 ;  /* 0x0000005900597220 */ /* 0x040fe20000410000 */
[C---:B------:R-:W-:Y:S01]  /*23c0*/  FMUL.FTZ R99, R0.reuse, R99 ;  /* 0x0000006300637220 */ /* 0x040fe20000410000 */
[C---:B------:R-:W-:Y:S01]  /*23d0*/  FMUL.FTZ R92, R0.reuse, R92 ;  /* 0x0000005c005c7220 */ /* 0x040fe20000410000 */
[C---:B------:R-:W-:Y:S01]  /*23e0*/  FMUL.FTZ R97, R0.reuse, R97 ;  /* 0x0000006100617220 */ /* 0x040fe20000410000 */
[C---:B------:R-:W-:Y:S01]  /*23f0*/  FMUL.FTZ R102, R0.reuse, R102 ;  /* 0x0000006600667220 */ /* 0x040fe20000410000 */
[C---:B------:R-:W-:Y:S01]  /*2400*/  FMUL.FTZ R103, R0.reuse, R103 ;  /* 0x0000006700677220 */ /* 0x040fe20000410000 */
[----:B------:R-:W2:Y:S01]  /*2410*/  MUFU.TANH R9, R109 ;  /* 0x0000006d00097308 */ /* 0x000ea20000002400 */
[C---:B------:R-:W-:Y:S01]  /*2420*/  FMUL.FTZ R96, R0.reuse, R96 ;  /* 0x0000006000607220 */ /* 0x040fe20000410000 */
[----:B------:R-:W-:-:S06]  /*2430*/  FMUL.FTZ R100, R0, R100 ;  /* 0x0000006400647220 */ /* 0x000fcc0000410000 */
[----:B------:R-:W2:Y:S08]  /*2440*/  MUFU.TANH R119, R119 ;  /* 0x0000007700777308 */ /* 0x000eb00000002400 */
[----:B------:R-:W2:Y:S08]  /*2450*/  MUFU.TANH R11, R112 ;  /* 0x00000070000b7308 */ /* 0x000eb00000002400 */
[----:B------:R-:W2:Y:S08]  /*2460*/  MUFU.TANH R90, R90 ;  /* 0x0000005a005a7308 */ /* 0x000eb00000002400 */
[----:B------:R-:W2:Y:S08]  /*2470*/  MUFU.TANH R13, R113 ;  /* 0x00000071000d7308 */ /* 0x000eb00000002400 */
[----:B------:R-:W2:Y:S01]  /*2480*/  MUFU.TANH R91, R91 ;  /* 0x0000005b005b7308 */ /* 0x000ea20000002400 */
[----:B------:R-:W-:-:S02]  /*2490*/  WARPGROUP.DEPBAR.LE gsb0, 0x0 ;  /* 0x00008000000079c5 */ /* 0x000fc40000010000 */
[----:B------:R-:W-:Y:S01]  /*24a0*/  WARPGROUP.ARRIVE ;  /* 0x00000000000079c5 */ /* 0x000fe20000000000 */
[C---:B------:R-:W-:Y:S01]  /*24b0*/  FMUL.FTZ R57, R0.reuse, R57 ;  /* 0x0000003900397220 */ /* 0x040fe20000410000 */
[----:B------:R-:W-:-:S03]  /*24c0*/  FMUL.FTZ R69, R0, R69 ;  /* 0x0000004500457220 */ /* 0x000fc60000410000 */
[----:B------:R-:W2:Y:S01]  /*24d0*/  MUFU.TANH R15, R116 ;  /* 0x00000074000f7308 */ /* 0x000ea20000002400 */
[C---:B------:R-:W-:Y:S01]  /*24e0*/  FMUL.FTZ R56, R0.reuse, R56 ;  /* 0x0000003800387220 */ /* 0x040fe20000410000 */
[C---:B------:R-:W-:Y:S01]  /*24f0*/  FMUL.FTZ R58, R0.reuse, R58 ;  /* 0x0000003a003a7220 */ /* 0x040fe20000410000 */
[----:B------:R-:W-:Y:S01]  /*2500*/  QGMMA.64x32x32.F32.E4M3.E4M3 R40, gdesc[UR20], R40, gsb0 ;  /* 0x00600000142879f3 */ /* 0x000fe20008000828 */
[----:B------:R-:W-:Y:S01]  /*2510*/  UIADD3 UR22, UR32, 0x702, URZ ;  /* 0x0000070220167890 */ /* 0x000fe2000fffe03f */
[C---:B------:R-:W-:Y:S01]  /*2520*/  FMUL.FTZ R60, R0.reuse, R60 ;  /* 0x0000003c003c7220 */ /* 0x040fe20000410000 */
[----:B------:R-:W-:Y:S01]  /*2530*/  UMOV UR23, 0x80000020 ;  /* 0x8000002000177882 */ /* 0x000fe20000000000 */
[C---:B------:R-:W-:Y:S01]  /*2540*/  FMUL.FTZ R62, R0.reuse, R62 ;  /* 0x0000003e003e7220 */ /* 0x040fe20000410000 */
[----:B------:R4:W-:Y:S01]  /*2550*/  MUFU.TANH R73, R57 ;  /* 0x0000003900497308 */ /* 0x0009e20000002400 */
[C---:B------:R-:W-:Y:S01]  /*2560*/  FMUL.FTZ R67, R0.reuse, R67 ;  /* 0x0000004300437220 */ /* 0x040fe20000410000 */
[C---:B------:R-:W-:Y:S01]  /*2570*/  FMUL.FTZ R71, R0.reuse, R71 ;  /* 0x0000004700477220 */ /* 0x040fe20000410000 */
[C---:B------:R-:W-:Y:S01]  /*2580*/  FMUL.FTZ R59, R0.reuse, R59 ;  /* 0x0000003b003b7220 */ /* 0x040fe20000410000 */
[C---:B------:R-:W-:Y:S01]  /*2590*/  FMUL.FTZ R63, R0.reuse, R63 ;  /* 0x0000003f003f7220 */ /* 0x040fe20000410000 */
[C---:B------:R-:W-:Y:S01]  /*25a0*/  FMUL.FTZ R66, R0.reuse, R66 ;  /* 0x0000004200427220 */ /* 0x040fe20000410000 */
[C---:B------:R-:W-:Y:S01]  /*25b0*/  FMUL.FTZ R61, R0.reuse, R61 ;  /* 0x0000003d003d7220 */ /* 0x040fe20000410000 */
[----:B------:R-:W-:Y:S01]  /*25c0*/  FMUL.FTZ R70, R0, R70 ;  /* 0x0000004600467220 */ /* 0x000fe20000410000 */
[----:B------:R5:W-:Y:S01]  /*25d0*/  MUFU.TANH R76, R69 ;  /* 0x00000045004c7308 */ /* 0x000be20000002400 */
[----:B----4-:R-:W-:-:S02]  /*25e0*/  IMAD.U32 R57, RZ, RZ, UR54 ;  /* 0x00000036ff397e24 */ /* 0x010fc4000f8e00ff */
[C---:B------:R-:W-:Y:S01]  /*25f0*/  FMUL.FTZ R64, R0.reuse, R64 ;  /* 0x0000004000407220 */ /* 0x040fe20000410000 */
[C---:B------:R-:W-:Y:S01]  /*2600*/  FMUL.FTZ R65, R0.reuse, R65 ;  /* 0x0000004100417220 */ /* 0x040fe20000410000 */
[----:B------:R-:W-:Y:S01]  /*2610*/  FMUL.FTZ R68, R0, R68 ;  /* 0x0000004400447220 */ /* 0x000fe20000410000 */
[----:B------:R-:W-:Y:S02]  /*2620*/  IMAD R6, R57, -0xa0, R6 ;  /* 0xffffff6039067824 */ /* 0x000fe400078e0206 */
[----:B------:R-:W-:Y:S03]  /*2630*/  MUFU.TANH R94, R94 ;  /* 0x0000005e005e7308 */ /* 0x000fe60000002400 */
[C---:B------:R-:W-:Y:S02]  /*2640*/  ISETP.GT.AND P1, PT, R6.reuse, RZ, PT ;  /* 0x000000ff0600720c */ /* 0x040fe40003f24270 */
[----:B------:R-:W-:-:S02]  /*2650*/  ISETP.GT.AND P2, PT, R6, 0x1, PT ;  /* 0x000000010600780c */ /* 0x000fc40003f44270 */
[----:B------:R-:W-:Y:S02]  /*2660*/  ISETP.GT.AND P3, PT, R6, 0x8, PT ;  /* 0x000000080600780c */ /* 0x000fe40003f64270 */
[----:B-----5:R-:W-:Y:S01]  /*2670*/  FSEL R69, R106, -INF , P1 ;  /* 0xff8000006a457808 */ /* 0x020fe20000800000 */
[----:B------:R4:W-:Y:S01]  /*2680*/  MUFU.TANH R12, R95 ;  /* 0x0000005f000c7308 */ /* 0x0009e20000002400 */
[----:B------:R-:W-:Y:S02]  /*2690*/  FSEL R8, R8, -INF , P2 ;  /* 0xff80000008087808 */ /* 0x000fe40001000000 */
[C---:B------:R-:W-:Y:S02]  /*26a0*/  ISETP.GT.AND P4, PT, R6.reuse, 0x9, PT ;  /* 0x000000090600780c */ /* 0x040fe40003f84270 */
[----:B---3--:R-:W-:Y:S02]  /*26b0*/  FSEL R75, R75, -INF , P3 ;  /* 0xff8000004b4b7808 */ /* 0x008fe40001800000 */
[----:B------:R-:W-:Y:S01]  /*26c0*/  FMNMX.FTZ R82, R69, R8, !PT ;  /* 0x0000000845527209 */ /* 0x000fe20007810000 */
[----:B------:R-:W3:Y:S01]  /*26d0*/  MUFU.TANH R21, R117 ;  /* 0x0000007500157308 */ /* 0x000ee20000002400 */
[----:B------:R-:W-:-:S02]  /*26e0*/  ISETP.GT.AND P5, PT, R6, 0x10, PT ;  /* 0x000000100600780c */ /* 0x000fc40003fa4270 */
[----:B------:R-:W-:Y:S02]  /*26f0*/  FSEL R77, R77, -INF , P4 ;  /* 0xff8000004d4d7808 */ /* 0x000fe40002000000 */
[----:B------:R-:W-:Y:S02]  /*2700*/  FMNMX.FTZ R82, R75, R82, !PT ;  /* 0x000000524b527209 */ /* 0x000fe40007810000 */
[----:B------:R-:W-:Y:S01]  /*2710*/  FSEL R5, R5, -INF , P1 ;  /* 0xff80000005057808 */ /* 0x000fe20000800000 */
[----:B------:R5:W-:Y:S01]  /*2720*/  MUFU.TANH R20, R101 ;  /* 0x0000006500147308 */ /* 0x000be20000002400 */
[----:B------:R-:W-:Y:S02]  /*2730*/  ISETP.GT.AND P1, PT, R6, 0x11, PT ;  /* 0x000000110600780c */ /* 0x000fe40003f24270 */
[----:B------:R-:W-:Y:S02]  /*2740*/  FSEL R79, R79, -INF , P5 ;  /* 0xff8000004f4f7808 */ /* 0x000fe40002800000 */
[----:B------:R-:W-:-:S02]  /*2750*/  FMNMX.FTZ R82, R77, R82, !PT ;  /* 0x000000524d527209 */ /* 0x000fc40007810000 */
[----:B-1----:R-:W-:Y:S01]  /*2760*/  FSEL R4, R4, -INF , P2 ;  /* 0xff80000004047808 */ /* 0x002fe20001000000 */
[----:B------:R-:W-:Y:S01]  /*2770*/  MUFU.TANH R88, R88 ;  /* 0x0000005800587308 */ /* 0x000fe20000002400 */
[C---:B------:R-:W-:Y:S02]  /*2780*/  ISETP.GT.AND P2, PT, R6.reuse, 0x18, PT ;  /* 0x000000180600780c */ /* 0x040fe40003f44270 */
[----:B--2---:R-:W-:Y:S02]  /*2790*/  FSEL R83, R83, -INF , P1 ;  /* 0xff80000053537808 */ /* 0x004fe40000800000 */
[----:B------:R-:W-:Y:S01]  /*27a0*/  FMNMX.FTZ R82, R79, R82, !PT ;  /* 0x000000524f527209 */ /* 0x000fe20007810000 */
[----:B------:R-:W-:Y:S02]  /*27b0*/  WARPGROUP.DEPBAR.LE gsb0, 0x0 ;  /* 0x00008000000079c5 */ /* 0x000fe40000010000 */
[----:B------:R-:W-:Y:S01]  /*27c0*/  WARPGROUP.ARRIVE ;  /* 0x00000000000079c5 */ /* 0x000fe20000000000 */
[----:B------:R-:W-:Y:S01]  /*27d0*/  FSEL R7, R7, -INF , P3 ;  /* 0xff80000007077808 */ /* 0x000fe20001800000 */
[----:B------:R1:W-:Y:S01]  /*27e0*/  MUFU.TANH R10, R93 ;  /* 0x0000005d000a7308 */ /* 0x0003e20000002400 */
[----:B------:R-:W-:Y:S01]  /*27f0*/  ISETP.GT.AND P3, PT, R6, 0x19, PT ;  /* 0x000000190600780c */ /* 0x000fe20003f64270 */
[----:B------:R-:W-:Y:S01]  /*2800*/  FMUL.FTZ R41, R0, R41 ;  /* 0x0000002900297220 */ /* 0x000fe20000410000 */
[----:B----4-:R-:W-:Y:S01]  /*2810*/  FSEL R95, R118, -INF , P2 ;  /* 0xff800000765f7808 */ /* 0x010fe20001000000 */
[----:B------:R-:W-:Y:S01]  /*2820*/  QGMMA.64x32x32.F32.E4M3.E4M3 R24, gdesc[UR20], R24, gsb0 ;  /* 0x00600000141879f3 */ /* 0x000fe20008000818 */
[----:B------:R-:W-:Y:S01]  /*2830*/  FMNMX.FTZ R82, R83, R82, !PT ;  /* 0x0000005253527209 */ /* 0x000fe20007810000 */
[----:B------:R-:W-:Y:S01]  /*2840*/  FMUL.FTZ R43, R0, R43 ;  /* 0x0000002b002b7220 */ /* 0x000fe20000410000 */
[----:B------:R-:W-:Y:S01]  /*2850*/  FSEL R9, R9, -INF , P4 ;  /* 0xff80000009097808 */ /* 0x000fe20002000000 */
[----:B------:R-:W2:Y:S01]  /*2860*/  MUFU.TANH R98, R98 ;  /* 0x0000006200627308 */ /* 0x000ea20000002400 */
[----:B------:R-:W-:Y:S01]  /*2870*/  ISETP.GT.AND P4, PT, R6, 0x20, PT ;  /* 0x000000200600780c */ /* 0x000fe20003f84270 */
[C---:B------:R-:W-:Y:S01]  /*2880*/  FMUL.FTZ R51, R0.reuse, R51 ;  /* 0x0000003300337220 */ /* 0x040fe20000410000 */
[----:B-----5:R-:W-:Y:S01]  /*2890*/  FSEL R101, R119, -INF , P3 ;  /* 0xff80000077657808 */ /* 0x020fe20001800000 */
[C---:B------:R-:W-:Y:S01]  /*28a0*/  FMUL.FTZ R45, R0.reuse, R45 ;  /* 0x0000002d002d7220 */ /* 0x040fe20000410000 */
[----:B------:R-:W-:Y:S01]  /*28b0*/  FMNMX.FTZ R82, R95, R82, !PT ;  /* 0x000000525f527209 */ /* 0x000fe20007810000 */
[----:B------:R-:W-:Y:S01]  /*28c0*/  FMUL.FTZ R48, R0, R48 ;  /* 0x0000003000307220 */ /* 0x000fe20000410000 */
[----:B------:R-:W-:Y:S01]  /*28d0*/  FSEL R11, R11, -INF , P5 ;  /* 0xff8000000b0b7808 */ /* 0x000fe20002800000 */
[----:B------:R-:W-:Y:S01]  /*28e0*/  MUFU.TANH R89, R89 ;  /* 0x0000005900597308 */ /* 0x000fe20000002400 */
[----:B------:R-:W-:Y:S01]  /*28f0*/  ISETP.GT.AND P5, PT, R6, 0x21, PT ;  /* 0x000000210600780c */ /* 0x000fe20003fa4270 */
[----:B------:R-:W-:Y:S01]  /*2900*/  FMUL.FTZ R47, R0, R47 ;  /* 0x0000002f002f7220 */ /* 0x000fe20000410000 */
[----:B-1----:R-:W-:Y:S01]  /*2910*/  FSEL R93, R90, -INF , P4 ;  /* 0xff8000005a5d7808 */ /* 0x002fe20002000000 */
[C---:B------:R-:W-:Y:S01]  /*2920*/  FMUL.FTZ R57, R0.reuse, R50 ;  /* 0x0000003200397220 */ /* 0x040fe20000410000 */
[----:B------:R-:W-:Y:S01]  /*2930*/  FMNMX.FTZ R82, R101, R82, !PT ;  /* 0x0000005265527209 */ /* 0x000fe20007810000 */
[----:B------:R-:W-:Y:S01]  /*2940*/  FMUL.FTZ R49, R0, R49 ;  /* 0x0000003100317220 */ /* 0x000fe20000410000 */
[----:B------:R-:W-:Y:S01]  /*2950*/  FSEL R13, R13, -INF , P1 ;  /* 0xff8000000d0d7808 */ /* 0x000fe20000800000 */
[----:B------:R-:W1:Y:S01]  /*2960*/  MUFU.TANH R99, R99 ;  /* 0x0000006300637308 */ /* 0x000e620000002400 */
[----:B------:R-:W-:Y:S01]  /*2970*/  ISETP.GT.AND P1, PT, R6, 0x28, PT ;  /* 0x000000280600780c */ /* 0x000fe20003f24270 */
[C---:B------:R-:W-:Y:S01]  /*2980*/  FMUL.FTZ R40, R0.reuse, R40 ;  /* 0x0000002800287220 */ /* 0x040fe20000410000 */
[----:B------:R-:W-:Y:S01]  /*2990*/  FSEL R91, R91, -INF , P5 ;  /* 0xff8000005b5b7808 */ /* 0x000fe20002800000 */
[C---:B------:R-:W-:Y:S01]  /*29a0*/  FMUL.FTZ R42, R0.reuse, R42 ;  /* 0x0000002a002a7220 */ /* 0x040fe20000410000 */
[----:B------:R-:W-:Y:S01]  /*29b0*/  FMNMX.FTZ R82, R93, R82, !PT ;  /* 0x000000525d527209 */ /* 0x000fe20007810000 */
[----:B------:R-:W-:Y:S01]  /*29c0*/  FMUL.FTZ R80, R0, R55 ;  /* 0x0000003700507220 */ /* 0x000fe20000410000 */
[----:B------:R-:W-:Y:S01]  /*29d0*/  FSEL R15, R15, -INF , P2 ;  /* 0xff8000000f0f7808 */ /* 0x000fe20001000000 */
[----:B------:R4:W-:Y:S01]  /*29e0*/  MUFU.TANH R14, R97 ;  /* 0x00000061000e7308 */ /* 0x0009e20000002400 */
[----:B------:R-:W-:Y:S01]  /*29f0*/  ISETP.GT.AND P2, PT, R6, 0x29, PT ;  /* 0x000000290600780c */ /* 0x000fe20003f44270 */
[C---:B------:R-:W-:Y:S01]  /*2a00*/  FMUL.FTZ R46, R0.reuse, R46 ;  /* 0x0000002e002e7220 */ /* 0x040fe20000410000 */
[----:B------:R-:W-:Y:S01]  /*2a10*/  FMNMX.FTZ R82, R91, R82, !PT ;  /* 0x000000525b527209 */ /* 0x000fe20007810000 */
[C---:B------:R-:W-:Y:S01]  /*2a20*/  FMUL.FTZ R52, R0.reuse, R52 ;  /* 0x0000003400347220 */ /* 0x040fe20000410000 */
[----:B---3--:R-:W-:Y:S01]  /*2a30*/  FSEL R21, R21, -INF , P3 ;  /* 0xff80000015157808 */ /* 0x008fe20001800000 */
[----:B------:R-:W-:Y:S01]  /*2a40*/  FMUL.FTZ R54, R0, R54 ;  /* 0x0000003600367220 */ /* 0x000fe20000410000 */
[----:B------:R-:W-:Y:S01]  /*2a50*/  ISETP.GT.AND P3, PT, R6, 0x30, PT ;  /* 0x000000300600780c */ /* 0x000fe20003f64270 */
[----:B------:R-:W-:Y:S01]  /*2a60*/  MUFU.TANH R92, R92 ;  /* 0x0000005c005c7308 */ /* 0x000fe20000002400 */
[----:B----4-:R-:W-:Y:S01]  /*2a70*/  FSEL R97, R12, -INF , P2 ;  /* 0xff8000000c617808 */ /* 0x010fe20001000000 */
[----:B------:R-:W-:Y:S01]  /*2a80*/  FMUL.FTZ R44, R0, R44 ;  /* 0x0000002c002c7220 */ /* 0x000fe20000410000 */
[----:B--2---:R-:W-:-:S05]  /*2a90*/  FSEL R107, R98, -INF , P3 ;  /* 0xff800000626b7808 */ /* 0x004fca0001800000 */
[----:B------:R-:W2:Y:S08]  /*2aa0*/  MUFU.TANH R102, R102 ;  /* 0x0000006600667308 */ /* 0x000eb00000002400 */
[----:B------:R3:W-:Y:S08]  /*2ab0*/  MUFU.TANH R72, R103 ;  /* 0x0000006700487308 */ /* 0x0007f00000002400 */
[----:B------:R-:W-:Y:S01]  /*2ac0*/  MUFU.TANH R56, R56 ;  /* 0x0000003800387308 */ /* 0x000fe20000002400 */
[----:B---3--:R-:W-:Y:S01]  /*2ad0*/  FSEL R103, R94, -INF , P1 ;  /* 0xff8000005e677808 */ /* 0x008fe20000800000 */
[----:B------:R-:W-:-:S02]  /*2ae0*/  WARPGROUP.DEPBAR.LE gsb0, 0x0 ;  /* 0x00008000000079c5 */ /* 0x000fc40000010000 */
[C---:B------:R-:W-:Y:S01]  /*2af0*/  FMUL.FTZ R28, R0.reuse, R28 ;  /* 0x0000001c001c7220 */ /* 0x040fe20000410000 */
[----:B------:R-:W-:Y:S01]  /*2b00*/  FMNMX.FTZ R82, R103, R82, !PT ;  /* 0x0000005267527209 */ /* 0x000fe20007810000 */
[C---:B------:R-:W-:Y:S01]  /*2b10*/  FMUL.FTZ R30, R0.reuse, R30 ;  /* 0x0000001e001e7220 */ /* 0x040fe20000410000 */
[C---:B------:R-:W-:Y:S01]  /*2b20*/  FMUL.FTZ R12, R0.reuse, R25 ;  /* 0x00000019000c7220 */ /* 0x040fe20000410000 */
[----:B------:R-:W-:Y:S01]  /*2b30*/  MUFU.TANH R58, R58 ;  /* 0x0000003a003a7308 */ /* 0x000fe20000002400 */
[----:B------:R-:W-:Y:S01]  /*2b40*/  FMNMX.FTZ R82, R97, R82, !PT ;  /* 0x0000005261527209 */ /* 0x000fe20007810000 */
[C---:B------:R-:W-:Y:S01]  /*2b50*/  FMUL.FTZ R24, R0.reuse, R24 ;  /* 0x0000001800187220 */ /* 0x040fe20000410000 */
[C---:B------:R-:W-:Y:S01]  /*2b60*/  FMUL.FTZ R26, R0.reuse, R26 ;  /* 0x0000001a001a7220 */ /* 0x040fe20000410000 */
[C---:B------:R-:W-:Y:S01]  /*2b70*/  FMUL.FTZ R34, R0.reuse, R34 ;  /* 0x0000002200227220 */ /* 0x040fe20000410000 */
[----:B------:R-:W-:Y:S01]  /*2b80*/  FMNMX.FTZ R82, R107, R82, !PT ;  /* 0x000000526b527209 */ /* 0x000fe20007810000 */
[C---:B------:R-:W-:Y:S01]  /*2b90*/  FMUL.FTZ R38, R0.reuse, R38 ;  /* 0x0000002600267220 */ /* 0x040fe20000410000 */
[C---:B------:R-:W-:Y:S01]  /*2ba0*/  FMUL.FTZ R32, R0.reuse, R32 ;  /* 0x0000002000207220 */ /* 0x040fe20000410000 */
[----:B------:R-:W-:Y:S01]  /*2bb0*/  MUFU.TANH R96, R96 ;  /* 0x0000006000607308 */ /* 0x000fe20000002400 */
[C---:B------:R-:W-:Y:S01]  /*2bc0*/  FMUL.FTZ R29, R0.reuse, R29 ;  /* 0x0000001d001d7220 */ /* 0x040fe20000410000 */
[C---:B------:R-:W-:Y:S01]  /*2bd0*/  FMUL.FTZ R36, R0.reuse, R36 ;  /* 0x0000002400247220 */ /* 0x040fe20000410000 */
[C---:B------:R-:W-:Y:S01]  /*2be0*/  FMUL.FTZ R33, R0.reuse, R33 ;  /* 0x0000002100217220 */ /* 0x040fe20000410000 */
[----:B------:R-:W-:-:S04]  /*2bf0*/  FMUL.FTZ R37, R0, R37 ;  /* 0x0000002500257220 */ /* 0x000fc80000410000 */
[----:B------:R-:W-:Y:S08]  /*2c00*/  MUFU.TANH R60, R60 ;  /* 0x0000003c003c7308 */ /* 0x000ff00000002400 */
[----:B------:R-:W3:Y:S08]  /*2c10*/  MUFU.TANH R62, R62 ;  /* 0x0000003e003e7308 */ /* 0x000ef00000002400 */
[----:B------:R4:W-:Y:S08]  /*2c20*/  MUFU.TANH R78, R41 ;  /* 0x00000029004e7308 */ /* 0x0009f00000002400 */
[----:B------:R-:W-:Y:S01]  /*2c30*/  MUFU.TANH R67, R67 ;  /* 0x0000004300437308 */ /* 0x000fe20000002400 */
[----:B----4-:R-:W-:Y:S01]  /*2c40*/  FSEL R41, R88, -INF , P4 ;  /* 0xff80000058297808 */ /* 0x010fe20002000000 */
[----:B------:R-:W-:Y:S01]  /*2c50*/  IMAD.U32 R88, RZ, RZ, UR6 ;  /* 0x00000006ff587e24 */ /* 0x000fe2000f8e00ff */
[----:B------:R-:W-:-:S04]  /*2c60*/  ISETP.GT.AND P4, PT, R6, 0x31, PT ;  /* 0x000000310600780c */ /* 0x000fc80003f84270 */
[----:B-1----:R-:W-:Y:S01]  /*2c70*/  FSEL R105, R99, -INF , P4 ;  /* 0xff80000063697808 */ /* 0x002fe20002000000 */
[----:B------:R1:W-:Y:S03]  /*2c80*/  MUFU.TANH R135, R43 ;  /* 0x0000002b00877308 */ /* 0x0003e60000002400 */
[----:B------:R-:W-:-:S05]  /*2c90*/  FMNMX.FTZ R82, R105, R82, !PT ;  /* 0x0000005269527209 */ /* 0x000fca0007810000 */
[----:B------:R4:W-:Y:S01]  /*2ca0*/  MUFU.TANH R121, R59 ;  /* 0x0000003b00797308 */ /* 0x0009e20000002400 */
[----:B-1----:R-:W-:Y:S02]  /*2cb0*/  FSEL R43, R89, -INF , P5 ;  /* 0xff800000592b7808 */ /* 0x002fe40002800000 */
[----:B------:R-:W-:-:S04]  /*2cc0*/  ISETP.GT.AND P5, PT, R6, 0x38, PT ;  /* 0x000000380600780c */ /* 0x000fc80003fa4270 */
[----:B--2---:R-:W-:Y:S01]  /*2cd0*/  FSEL R109, R102, -INF , P5 ;  /* 0xff800000666d7808 */ /* 0x004fe20002800000 */
[----:B------:R-:W-:Y:S01]  /*2ce0*/  MUFU.TANH R71, R71 ;  /* 0x0000004700477308 */ /* 0x000fe20000002400 */
[----:B----4-:R-:W-:Y:S02]  /*2cf0*/  FMUL.FTZ R59, R0, R53 ;  /* 0x00000035003b7220 */ /* 0x010fe40000410000 */
[----:B------:R-:W-:-:S05]  /*2d00*/  FMNMX.FTZ R82, R109, R82, !PT ;  /* 0x000000526d527209 */ /* 0x000fca0007810000 */
[----:B------:R1:W-:Y:S08]  /*2d10*/  MUFU.TANH R145, R51 ;  /* 0x0000003300917308 */ /* 0x0003f00000002400 */
[----:B------:R-:W2:Y:S01]  /*2d20*/  MUFU.TANH R100, R100 ;  /* 0x0000006400647308 */ /* 0x000ea20000002400 */
[----:B-1----:R-:W-:Y:S01]  /*2d30*/  FSEL R51, R14, -INF , P4 ;  /* 0xff8000000e337808 */ /* 0x002fe20002000000 */
[----:B------:R-:W-:Y:S01]  /*2d40*/  FMUL.FTZ R14, R0, R27 ;  /* 0x0000001b000e7220 */ /* 0x000fe20000410000 */
[----:B------:R-:W-:-:S04]  /*2d50*/  ISETP.GT.AND P4, PT, R6, 0x48, PT ;  /* 0x000000480600780c */ /* 0x000fc80003f84270 */
[----:B---3--:R-:W-:Y:S01]  /*2d60*/  FSEL R123, R62, -INF , P4 ;  /* 0xff8000003e7b7808 */ /* 0x008fe20002000000 */
[----:B------:R1:W-:Y:S08]  /*2d70*/  MUFU.TANH R81, R45 ;  /* 0x0000002d00517308 */ /* 0x0003f00000002400 */
[----:B------:R3:W-:Y:S01]  /*2d80*/  MUFU.TANH R141, R47 ;  /* 0x0000002f008d7308 */ /* 0x0007e20000002400 */
[----:B-1----:R-:W-:-:S02]  /*2d90*/  FSEL R45, R92, -INF , P1 ;  /* 0xff8000005c2d7808 */ /* 0x002fc40000800000 */
[----:B------:R-:W-:Y:S02]  /*2da0*/  ISETP.GT.AND P1, PT, R6, 0x39, PT ;  /* 0x000000390600780c */ /* 0x000fe40003f24270 */
[----:B--2---:R-:W-:Y:S02]  /*2db0*/  FSEL R53, R100, -INF , P5 ;  /* 0xff80000064357808 */ /* 0x004fe40002800000 */
[----:B------:R-:W-:Y:S01]  /*2dc0*/  FSEL R119, R72, -INF , P1 ;  /* 0xff80000048777808 */ /* 0x000fe20000800000 */
[----:B------:R-:W-:Y:S01]  /*2dd0*/  MUFU.TANH R48, R48 ;  /* 0x0000003000307308 */ /* 0x000fe20000002400 */
[----:B---3--:R-:W-:Y:S02]  /*2de0*/  FSEL R47, R10, -INF , P2 ;  /* 0xff8000000a2f7808 */ /* 0x008fe40001000000 */
[----:B------:R-:W-:Y:S02]  /*2df0*/  ISETP.GT.AND P2, PT, R6, 0x40, PT ;  /* 0x000000400600780c */ /* 0x000fe40003f44270 */
[----:B------:R-:W-:-:S02]  /*2e00*/  FMNMX.FTZ R82, R119, R82, !PT ;  /* 0x0000005277527209 */ /* 0x000fc40007810000 */
[----:B------:R-:W-:Y:S01]  /*2e10*/  FSEL R117, R58, -INF , P2 ;  /* 0xff8000003a757808 */ /* 0x000fe20001000000 */
[----:B------:R1:W-:Y:S01]  /*2e20*/  MUFU.TANH R143, R57 ;  /* 0x00000039008f7308 */ /* 0x0003e20000002400 */
[----:B------:R-:W-:Y:S02]  /*2e30*/  ISETP.GT.AND P5, PT, R6, 0x49, PT ;  /* 0x000000490600780c */ /* 0x000fe40003fa4270 */
[----:B------:R-:W-:Y:S02]  /*2e40*/  FMNMX.FTZ R82, R117, R82, !PT ;  /* 0x0000005275527209 */ /* 0x000fe40007810000 */
[----:B------:R-:W-:Y:S01]  /*2e50*/  FSEL R55, R20, -INF , P1 ;  /* 0xff80000014377808 */ /* 0x000fe20000800000 */
[----:B------:R-:W-:Y:S01]  /*2e60*/  FMUL.FTZ R20, R0, R31 ;  /* 0x0000001f00147220 */ /* 0x000fe20000410000 */
[----:B------:R-:W-:Y:S01]  /*2e70*/  ISETP.GT.AND P1, PT, R6, 0x50, PT ;  /* 0x000000500600780c */ /* 0x000fe20003f24270 */
[----:B------:R-:W2:Y:S01]  /*2e80*/  MUFU.TANH R63, R63 ;  /* 0x0000003f003f7308 */ /* 0x000ea20000002400 */
[----:B-1----:R-:W-:-:S02]  /*2e90*/  FSEL R57, R56, -INF , P2 ;  /* 0xff80000038397808 */ /* 0x002fc40001000000 */
[----:B------:R-:W-:-:S04]  /*2ea0*/  ISETP.GT.AND P2, PT, R6, 0x51, PT ;  /* 0x000000510600780c */ /* 0x000fc80003f44270 */
[----:B------:R-:W-:Y:S01]  /*2eb0*/  FSEL R129, R67, -INF , P2 ;  /* 0xff80000043817808 */ /* 0x000fe20001000000 */
[----:B------:R-:W1:Y:S08]  /*2ec0*/  MUFU.TANH R14, R14 ;  /* 0x0000000e000e7308 */ /* 0x000e700000002400 */
[----:B------:R3:W-:Y:S01]  /*2ed0*/  MUFU.TANH R74, R61 ;  /* 0x0000003d004a7308 */ /* 0x0007e20000002400 */
[----:B--2---:R-:W-:-:S07]  /*2ee0*/  FSEL R125, R63, -INF , P5 ;  /* 0xff8000003f7d7808 */ /* 0x004fce0002800000 */
[----:B------:R2:W-:Y:S01]  /*2ef0*/  MUFU.TANH R50, R49 ;  /* 0x0000003100327308 */ /* 0x0005e20000002400 */
[----:B---3--:R-:W-:Y:S02]  /*2f00*/  FSEL R61, R60, -INF , P4 ;  /* 0xff8000003c3d7808 */ /* 0x008fe40002000000 */
[----:B------:R-:W-:-:S04]  /*2f10*/  ISETP.GT.AND P4, PT, R6, 0x59, PT ;  /* 0x000000590600780c */ /* 0x000fc80003f84270 */
[----:B------:R-:W-:Y:S01]  /*2f20*/  FSEL R67, R76, -INF , P4 ;  /* 0xff8000004c437808 */ /* 0x000fe20002000000 */
[----:B------:R-:W3:Y:S01]  /*2f30*/  MUFU.TANH R66, R66 ;  /* 0x0000004200427308 */ /* 0x000ee20000002400 */
[----:B--2---:R-:W-:Y:S02]  /*2f40*/  FSEL R49, R96, -INF , P3 ;  /* 0xff80000060317808 */ /* 0x004fe40001800000 */
[C---:B------:R-:W-:Y:S02]  /*2f50*/  ISETP.GT.AND P3, PT, R6.reuse, 0x41, PT ;  /* 0x000000410600780c */ /* 0x040fe40003f64270 */
[----:B------:R-:W-:Y:S02]  /*2f60*/  FSEL R133, R71, -INF , P4 ;  /* 0xff80000047857808 */ /* 0x000fe40002000000 */
[----:B------:R-:W-:Y:S01]  /*2f70*/  FSEL R121, R121, -INF , P3 ;  /* 0xff80000079797808 */ /* 0x000fe20001800000 */
[----:B------:R-:W2:Y:S01]  /*2f80*/  MUFU.TANH R40, R40 ;  /* 0x0000002800287308 */ /* 0x000ea20000002400 */
[----:B------:R-:W-:-:S02]  /*2f90*/  ISETP.GT.AND P4, PT, R6, 0x70, PT ;  /* 0x000000700600780c */ /* 0x000fc40003f84270 */
[----:B------:R-:W-:Y:S02]  /*2fa0*/  FMNMX.FTZ R82, R121, R82, !PT ;  /* 0x0000005279527209 */ /* 0x000fe40007810000 */
[----:B------:R-:W-:Y:S02]  /*2fb0*/  FSEL R85, R48, -INF , P4 ;  /* 0xff80000030557808 */ /* 0x000fe40002000000 */
[----:B------:R-:W-:Y:S01]  /*2fc0*/  FSEL R143, R143, -INF , P4 ;  /* 0xff8000008f8f7808 */ /* 0x000fe20002000000 */
[----:B------:R-:W4:Y:S01]  /*2fd0*/  MUFU.TANH R42, R42 ;  /* 0x0000002a002a7308 */ /* 0x000f220000002400 */
[----:B------:R-:W-:Y:S02]  /*2fe0*/  ISETP.GT.AND P4, PT, R6, 0x81, PT ;  /* 0x000000810600780c */ /* 0x000fe40003f84270 */
[----:B------:R-:W-:Y:S02]  /*2ff0*/  FMNMX.FTZ R82, R123, R82, !PT ;  /* 0x000000527b527209 */ /* 0x000fe40007810000 */
[----:B-1----:R-:W-:Y:S01]  /*3000*/  FSEL R153, R14, -INF , P4 ;  /* 0xff8000000e997808 */ /* 0x002fe20002000000 */
[----:B------:R-:W-:Y:S01]  /*3010*/  FMUL.FTZ R14, R0, R39 ;  /* 0x00000027000e7220 */ /* 0x000fe20000410000 */
[----:B---3--:R-:W-:Y:S01]  /*3020*/  FSEL R127, R66, -INF , P1 ;  /* 0xff800000427f7808 */ /* 0x008fe20000800000 */
[----:B------:R-:W-:Y:S01]  /*3030*/  MUFU.TANH R70, R70 ;  /* 0x0000004600467308 */ /* 0x000fe20000002400 */
[----:B------:R-:W-:-:S02]  /*3040*/  FMNMX.FTZ R82, R125, R82, !PT ;  /* 0x000000527d527209 */ /* 0x000fc40007810000 */
[----:B------:R-:W-:Y:S02]  /*3050*/  FSEL R25, R74, -INF , P5 ;  /* 0xff8000004a197808 */ /* 0x000fe40002800000 */
[----:B------:R-:W-:Y:S02]  /*3060*/  ISETP.GT.AND P5, PT, R6, 0x60, PT ;  /* 0x000000600600780c */ /* 0x000fe40003fa4270 */
[----:B------:R-:W-:Y:S01]  /*3070*/  FMNMX.FTZ R82, R127, R82, !PT ;  /* 0x000000527f527209 */ /* 0x000fe20007810000 */
[----:B------:R-:W1:Y:S01]  /*3080*/  MUFU.TANH R64, R64 ;  /* 0x0000004000407308 */ /* 0x000e620000002400 */
[----:B--2---:R-:W-:Y:S01]  /*3090*/  FSEL R71, R40, -INF , P5 ;  /* 0xff80000028477808 */ /* 0x004fe20002800000 */
[----:B------:R-:W-:Y:S01]  /*30a0*/  FMUL.FTZ R40, R0, R35 ;  /* 0x0000002300287220 */ /* 0x000fe20000410000 */
[----:B----4-:R-:W-:Y:S02]  /*30b0*/  FSEL R137, R42, -INF , P5 ;  /* 0xff8000002a897808 */ /* 0x010fe40002800000 */
[----:B------:R-:W-:-:S02]  /*30c0*/  FMNMX.FTZ R82, R129, R82, !PT ;  /* 0x0000005281527209 */ /* 0x000fc40007810000 */
[----:B------:R-:W-:Y:S01]  /*30d0*/  ISETP.GT.AND P5, PT, R6, 0x71, PT ;  /* 0x000000710600780c */ /* 0x000fe20003fa4270 */
[----:B------:R-:W2:Y:S03]  /*30e0*/  MUFU.TANH R28, R28 ;  /* 0x0000001c001c7308 */ /* 0x000ea60000002400 */
[----:B------:R-:W-:Y:S02]  /*30f0*/  FSEL R99, R50, -INF , P5 ;  /* 0xff80000032637808 */ /* 0x000fe40002800000 */
[----:B------:R-:W-:Y:S02]  /*3100*/  FSEL R145, R145, -INF , P5 ;  /* 0xff80000091917808 */ /* 0x000fe40002800000 */
[----:B------:R-:W-:Y:S01]  /*3110*/  ISETP.GT.AND P5, PT, R6, 0x88, PT ;  /* 0x000000880600780c */ /* 0x000fe20003fa4270 */
[----:B------:R-:W3:Y:S01]  /*3120*/  MUFU.TANH R30, R30 ;  /* 0x0000001e001e7308 */ /* 0x000ee20000002400 */
[----:B-1----:R-:W-:-:S02]  /*3130*/  FSEL R63, R64, -INF , P1 ;  /* 0xff800000403f7808 */ /* 0x002fc40000800000 */
[----:B------:R-:W-:-:S04]  /*3140*/  ISETP.GT.AND P1, PT, R6, 0x61, PT ;  /* 0x000000610600780c */ /* 0x000fc80003f24270 */
[----:B------:R-:W-:Y:S01]  /*3150*/  FSEL R135, R135, -INF , P1 ;  /* 0xff80000087877808 */ /* 0x000fe20000800000 */
[----:B------:R-:W1:Y:S01]  /*3160*/  MUFU.TANH R65, R65 ;  /* 0x0000004100417308 */ /* 0x000e620000002400 */
[----:B--2---:R-:W-:-:S07]  /*3170*/  FSEL R115, R28, -INF , P5 ;  /* 0xff8000001c737808 */ /* 0x004fce0002800000 */
[----:B------:R2:W-:Y:S01]  /*3180*/  MUFU.TANH R10, R59 ;  /* 0x0000003b000a7308 */ /* 0x0005e20000002400 */
[----:B---3--:R-:W-:Y:S02]  /*3190*/  FSEL R155, R30, -INF , P5 ;  /* 0xff8000001e9b7808 */ /* 0x008fe40002800000 */
[----:B------:R-:W-:-:S05]  /*31a0*/  ISETP.GT.AND P5, PT, R6, 0x99, PT ;  /* 0x000000990600780c */ /* 0x000fca0003fa4270 */
[----:B------:R-:W3:Y:S01]  /*31b0*/  MUFU.TANH R14, R14 ;  /* 0x0000000e000e7308 */ /* 0x000ee20000002400 */
[----:B--2---:R-:W-:Y:S02]  /*31c0*/  FSEL R59, R73, -INF , P3 ;  /* 0xff800000493b7808 */ /* 0x004fe40001800000 */
[----:B------:R-:W-:Y:S02]  /*31d0*/  ISETP.GT.AND P3, PT, R6, 0x58, PT ;  /* 0x000000580600780c */ /* 0x000fe40003f64270 */
[----:B-1----:R-:W-:Y:S02]  /*31e0*/  FSEL R27, R65, -INF , P2 ;  /* 0xff800000411b7808 */ /* 0x002fe40001000000 */
[----:B------:R-:W-:Y:S01]  /*31f0*/  FSEL R131, R70, -INF , P3 ;  /* 0xff80000046837808 */ /* 0x000fe20001800000 */
[----:B------:R-:W1:Y:S01]  /*3200*/  MUFU.TANH R68, R68 ;  /* 0x0000004400447308 */ /* 0x000e620000002400 */
[----:B------:R-:W-:Y:S02]  /*3210*/  ISETP.GT.AND P2, PT, R6, 0x68, PT ;  /* 0x000000680600780c */ /* 0x000fe40003f44270 */
[----:B------:R-:W-:-:S02]  /*3220*/  FMNMX.FTZ R82, R131, R82, !PT ;  /* 0x0000005283527209 */ /* 0x000fc40007810000 */
[----:B------:R-:W-:Y:S02]  /*3230*/  FSEL R73, R78, -INF , P1 ;  /* 0xff8000004e497808 */ /* 0x000fe40000800000 */
[----:B------:R-:W-:Y:S01]  /*3240*/  FMNMX.FTZ R82, R133, R82, !PT ;  /* 0x0000005285527209 */ /* 0x000fe20007810000 */
[----:B------:R-:W2:Y:S01]  /*3250*/  MUFU.TANH R46, R46 ;  /* 0x0000002e002e7308 */ /* 0x000ea20000002400 */
[----:B------:R-:W-:Y:S02]  /*3260*/  ISETP.GT.AND P1, PT, R6, 0x78, PT ;  /* 0x000000780600780c */ /* 0x000fe40003f24270 */
[----:B------:R-:W-:Y:S02]  /*3270*/  FMNMX.FTZ R82, R137, R82, !PT ;  /* 0x0000005289527209 */ /* 0x000fe40007810000 */
[----:B---3--:R-:W-:Y:S02]  /*3280*/  FSEL R163, R14, -INF , P5 ;  /* 0xff8000000ea37808 */ /* 0x008fe40002800000 */
[----:B------:R-:W-:Y:S01]  /*3290*/  FMNMX.FTZ R14, R5, R4, !PT ;  /* 0x00000004050e7209 */ /* 0x000fe20007810000 */
[----:B------:R-:W3:Y:S01]  /*32a0*/  MUFU.TANH R52, R52 ;  /* 0x0000003400347308 */ /* 0x000ee20000002400 */
[----:B-1----:R-:W-:-:S02]  /*32b0*/  FSEL R65, R68, -INF , P3 ;  /* 0xff80000044417808 */ /* 0x002fc40001800000 */
[----:B------:R-:W-:Y:S02]  /*32c0*/  ISETP.GT.AND P3, PT, R6, 0x69, PT ;  /* 0x000000690600780c */ /* 0x000fe40003f64270 */
[----:B------:R-:W-:Y:S02]  /*32d0*/  FMNMX.FTZ R82, R135, R82, !PT ;  /* 0x0000005287527209 */ /* 0x000fe40007810000 */
[----:B------:R-:W-:Y:S01]  /*32e0*/  FMNMX.FTZ R14, R7, R14, !PT ;  /* 0x0000000e070e7209 */ /* 0x000fe20007810000 */
[----:B------:R-:W1:Y:S01]  /*32f0*/  MUFU.TANH R54, R54 ;  /* 0x0000003600367308 */ /* 0x000e620000002400 */
[----:B--2---:R-:W-:Y:S02]  /*3300*/  FSEL R139, R46, -INF , P2 ;  /* 0xff8000002e8b7808 */ /* 0x004fe40001000000 */
[----:B------:R-:W-:Y:S02]  /*3310*/  FSEL R141, R141, -INF , P3 ;  /* 0xff8000008d8d7808 */ /* 0x000fe40001800000 */
[----:B------:R-:W-:-:S02]  /*3320*/  FMNMX.FTZ R82, R139, R82, !PT ;  /* 0x000000528b527209 */ /* 0x000fc40007810000 */
[----:B------:R-:W-:Y:S01]  /*3330*/  FSEL R81, R81, -INF , P3 ;  /* 0xff80000051517808 */ /* 0x000fe20001800000 */
[----:B------:R-:W2:Y:S01]  /*3340*/  MUFU.TANH R20, R20 ;  /* 0x0000001400147308 */ /* 0x000ea20000002400 */
[----:B---3--:R-:W-:Y:S02]  /*3350*/  FSEL R35, R52, -INF , P1 ;  /* 0xff80000034237808 */ /* 0x008fe40000800000 */
[----:B------:R-:W-:Y:S02]  /*3360*/  FMNMX.FTZ R82, R141, R82, !PT ;  /* 0x000000528d527209 */ /* 0x000fe40007810000 */
[----:B------:R-:W-:Y:S02]  /*3370*/  ISETP.GT.AND P3, PT, R6, 0x80, PT ;  /* 0x000000800600780c */ /* 0x000fe40003f64270 */
[----:B------:R-:W-:Y:S01]  /*3380*/  FMNMX.FTZ R82, R143, R82, !PT ;  /* 0x000000528f527209 */ /* 0x000fe20007810000 */
[----:B------:R-:W3:Y:S01]  /*3390*/  MUFU.TANH R44, R44 ;  /* 0x0000002c002c7308 */ /* 0x000ee20000002400 */
[----:B-1----:R-:W-:-:S02]  /*33a0*/  FSEL R147, R54, -INF , P1 ;  /* 0xff80000036937808 */ /* 0x002fc40000800000 */
[----:B------:R-:W-:Y:S02]  /*33b0*/  ISETP.GT.AND P1, PT, R6, 0x89, PT ;  /* 0x000000890600780c */ /* 0x000fe40003f24270 */
[----:B------:R-:W-:-:S03]  /*33c0*/  FMNMX.FTZ R82, R145, R82, !PT ;  /* 0x0000005291527209 */ /* 0x000fc60007810000 */
[----:B------:R-:W1:Y:S01]  /*33d0*/  MUFU.TANH R80, R80 ;  /* 0x0000005000507308 */ /* 0x000e620000002400 */
[----:B--2---:R-:W-:Y:S02]  /*33e0*/  FSEL R157, R20, -INF , P1 ;  /* 0xff800000149d7808 */ /* 0x004fe40000800000 */
[----:B------:R-:W-:Y:S02]  /*33f0*/  FMNMX.FTZ R20, R9, R14, !PT ;  /* 0x0000000e09147209 */ /* 0x000fe40007810000 */
[----:B------:R-:W-:Y:S02]  /*3400*/  FMNMX.FTZ R82, R147, R82, !PT ;  /* 0x0000005293527209 */ /* 0x000fe40007810000 */
[----:B------:R-:W-:Y:S01]  /*3410*/  FMNMX.FTZ R20, R11, R20, !PT ;  /* 0x000000140b147209 */ /* 0x000fe20007810000 */
[----:B------:R-:W2:Y:S01]  /*3420*/  MUFU.TANH R24, R24 ;  /* 0x0000001800187308 */ /* 0x000ea20000002400 */
[----:B---3--:R-:W-:Y:S02]  /*3430*/  FSEL R31, R44, -INF , P2 ;  /* 0xff8000002c1f7808 */ /* 0x008fe40001000000 */
[----:B------:R-:W-:-:S02]  /*3440*/  FMNMX.FTZ R20, R13, R20, !PT ;  /* 0x000000140d147209 */ /* 0x000fc40007810000 */
[----:B------:R-:W-:Y:S02]  /*3450*/  ISETP.GT.AND P2, PT, R6, 0x79, PT ;  /* 0x000000790600780c */ /* 0x000fe40003f44270 */
[----:B------:R-:W-:Y:S01]  /*3460*/  FMNMX.FTZ R20, R15, R20, !PT ;  /* 0x000000140f147209 */ /* 0x000fe20007810000 */
[----:B------:R-:W3:Y:S01]  /*3470*/  MUFU.TANH R26, R26 ;  /* 0x0000001a001a7308 */ /* 0x000ee20000002400 */
[----:B-1----:R-:W-:Y:S02]  /*3480*/  FSEL R149, R80, -INF , P2 ;  /* 0xff80000050957808 */ /* 0x002fe40001000000 */
[----:B------:R-:W-:Y:S02]  /*3490*/  FSEL R39, R10, -INF , P2 ;  /* 0xff8000000a277808 */ /* 0x000fe40001000000 */
[----:B------:R-:W-:Y:S02]  /*34a0*/  FMNMX.FTZ R82, R149, R82, !PT ;  /* 0x0000005295527209 */ /* 0x000fe40007810000 */
[----:B------:R-:W-:Y:S01]  /*34b0*/  ISETP.GT.AND P2, PT, R6, 0x90, PT ;  /* 0x000000900600780c */ /* 0x000fe20003f44270 */
[----:B------:R-:W1:Y:S01]  /*34c0*/  MUFU.TANH R34, R34 ;  /* 0x0000002200227308 */ /* 0x000e620000002400 */
[----:B--2---:R-:W-:-:S02]  /*34d0*/  FSEL R111, R24, -INF , P3 ;  /* 0xff800000186f7808 */ /* 0x004fc40001800000 */
[----:B------:R-:W-:-:S04]  /*34e0*/  FMNMX.FTZ R24, R21, R20, !PT ;  /* 0x0000001415187209 */ /* 0x000fc80007810000 */
[----:B------:R-:W-:Y:S01]  /*34f0*/  FMNMX.FTZ R24, R41, R24, !PT ;  /* 0x0000001829187209 */ /* 0x000fe20007810000 */
[----:B------:R-:W2:Y:S01]  /*3500*/  MUFU.TANH R12, R12 ;  /* 0x0000000c000c7308 */ /* 0x000ea20000002400 */
[----:B---3--:R-:W-:Y:S02]  /*3510*/  FSEL R151, R26, -INF , P3 ;  /* 0xff8000001a977808 */ /* 0x008fe40001800000 */
[----:B------:R-:W-:Y:S02]  /*3520*/  FMNMX.FTZ R24, R43, R24, !PT ;  /* 0x000000182b187209 */ /* 0x000fe40007810000 */
[----:B------:R-:W-:Y:S02]  /*3530*/  FMNMX.FTZ R82, R151, R82, !PT ;  /* 0x0000005297527209 */ /* 0x000fe40007810000 */
[----:B------:R-:W-:Y:S01]  /*3540*/  FMNMX.FTZ R24, R45, R24, !PT ;  /* 0x000000182d187209 */ /* 0x000fe20007810000 */
[----:B------:R-:W3:Y:S01]  /*3550*/  MUFU.TANH R40, R40 ;  /* 0x0000002800287308 */ /* 0x000ee20000002400 */
[----:B------:R-:W-:-:S02]  /*3560*/  FMNMX.FTZ R82, R153, R82, !PT ;  /* 0x0000005299527209 */ /* 0x000fc40007810000 */
[----:B------:R-:W-:Y:S02]  /*3570*/  FMNMX.FTZ R26, R47, R24, !PT ;  /* 0x000000182f1a7209 */ /* 0x000fe40007810000 */
[----:B------:R-:W-:Y:S02]  /*3580*/  FMNMX.FTZ R82, R155, R82, !PT ;  /* 0x000000529b527209 */ /* 0x000fe40007810000 */
[----:B------:R-:W-:Y:S01]  /*3590*/  ISETP.GT.AND P3, PT, R6, 0x91, PT ;  /* 0x000000910600780c */ /* 0x000fe20003f64270 */
[----:B------:R-:W4:Y:S01]  /*35a0*/  MUFU.TANH R38, R38 ;  /* 0x0000002600267308 */ /* 0x000f220000002400 */
[----:B-1----:R-:W-:Y:S02]  /*35b0*/  FSEL R159, R34, -INF , P2 ;  /* 0xff800000229f7808 */ /* 0x002fe40001000000 */
[----:B------:R-:W-:Y:S02]  /*35c0*/  FMNMX.FTZ R82, R157, R82, !PT ;  /* 0x000000529d527209 */ /* 0x000fe40007810000 */
[----:B--2---:R-:W-:-:S02]  /*35d0*/  FSEL R113, R12, -INF , P4 ;  /* 0xff8000000c717808 */ /* 0x004fc40002000000 */
[----:B------:R-:W-:Y:S01]  /*35e0*/  FMNMX.FTZ R26, R49, R26, !PT ;  /* 0x0000001a311a7209 */ /* 0x000fe20007810000 */
[----:B------:R-:W-:Y:S01]  /*35f0*/  MUFU.TANH R44, R36 ;  /* 0x00000024002c7308 */ /* 0x000fe20000002400 */
[----:B------:R-:W-:Y:S02]  /*3600*/  ISETP.GT.AND P4, PT, R6, 0x98, PT ;  /* 0x000000980600780c */ /* 0x000fe40003f84270 */
[----:B---3--:R-:W-:Y:S02]  /*3610*/  FSEL R161, R40, -INF , P3 ;  /* 0xff80000028a17808 */ /* 0x008fe40001800000 */
[----:B------:R-:W-:Y:S02]  /*3620*/  FMNMX.FTZ R82, R159, R82, !PT ;  /* 0x000000529f527209 */ /* 0x000fe40007810000 */
[----:B------:R-:W-:Y:S01]  /*3630*/  FMNMX.FTZ R26, R51, R26, !PT ;  /* 0x0000001a331a7209 */ /* 0x000fe20007810000 */
[----:B------:R1:W-:Y:S01]  /*3640*/  MUFU.TANH R40, R32 ;  /* 0x0000002000287308 */ /* 0x0003e20000002400 */
[----:B----4-:R-:W-:-:S02]  /*3650*/  FSEL R165, R38, -INF , P4 ;  /* 0xff80000026a57808 */ /* 0x010fc40002000000 */
[----:B------:R-:W-:Y:S02]  /*3660*/  FMNMX.FTZ R82, R161, R82, !PT ;  /* 0x00000052a1527209 */ /* 0x000fe40007810000 */
[----:B------:R-:W-:Y:S02]  /*3670*/  FMNMX.FTZ R26, R53, R26, !PT ;  /* 0x0000001a351a7209 */ /* 0x000fe40007810000 */
[----:B------:R-:W-:Y:S01]  /*3680*/  FMNMX.FTZ R82, R165, R82, !PT ;  /* 0x00000052a5527209 */ /* 0x000fe20007810000 */
[----:B------:R-:W2:Y:S01]  /*3690*/  MUFU.TANH R38, R29 ;  /* 0x0000001d00267308 */ /* 0x000ea20000002400 */
[----:B------:R-:W-:Y:S02]  /*36a0*/  FMNMX.FTZ R28, R55, R26, !PT ;  /* 0x0000001a371c7209 */ /* 0x000fe40007810000 */
[----:B------:R-:W-:Y:S02]  /*36b0*/  FMNMX.FTZ R82, R163, R82, !PT ;  /* 0x00000052a3527209 */ /* 0x000fe40007810000 */
[----:B------:R-:W-:-:S03]  /*36c0*/  FMNMX.FTZ R28, R57, R28, !PT ;  /* 0x0000001c391c7209 */ /* 0x000fc60007810000 */
[----:B------:R-:W3:Y:S01]  /*36d0*/  SHFL.BFLY PT, R89, R82, 0x2, 0x1f ;  /* 0x0c401f0052597f89 */ /* 0x000ee200000e0000 */
[----:B------:R-:W-:Y:S01]  /*36e0*/  FMNMX.FTZ R28, R59, R28, !PT ;  /* 0x0000001c3b1c7209 */ /* 0x000fe20007810000 */
[----:B------:R4:W5:Y:S03]  /*36f0*/  MUFU.TANH R42, R33 ;  /* 0x00000021002a7308 */ /* 0x0009660000002400 */
[----:B------:R-:W-:-:S04]  /*3700*/  FMNMX.FTZ R28, R61, R28, !PT ;  /* 0x0000001c3d1c7209 */ /* 0x000fc80007810000 */
[----:B------:R-:W-:Y:S01]  /*3710*/  FMNMX.FTZ R30, R25, R28, !PT ;  /* 0x0000001c191e7209 */ /* 0x000fe20007810000 */
[----:B------:R-:W5:Y:S03]  /*3720*/  MUFU.TANH R46, R37 ;  /* 0x00000025002e7308 */ /* 0x000f660000002400 */
[----:B------:R-:W-:-:S04]  /*3730*/  FMNMX.FTZ R30, R63, R30, !PT ;  /* 0x0000001e3f1e7209 */ /* 0x000fc80007810000 */
[----:B------:R-:W-:-:S04]  /*3740*/  FMNMX.FTZ R30, R27, R30, !PT ;  /* 0x0000001e1b1e7209 */ /* 0x000fc80007810000 */
[----:B------:R-:W-:Y:S02]  /*3750*/  FMNMX.FTZ R30, R65, R30, !PT ;  /* 0x0000001e411e7209 */ /* 0x000fe40007810000 */
[----:B---3--:R-:W-:Y:S02]  /*3760*/  FMNMX.FTZ R6, R82, R89, !PT ;  /* 0x0000005952067209 */ /* 0x008fe40007810000 */
[----:B-1----:R-:W-:-:S03]  /*3770*/  FMNMX.FTZ R32, R67, R30, !PT ;  /* 0x0000001e43207209 */ /* 0x002fc60007810000 */
[----:B------:R-:W1:Y:S01]  /*3780*/  SHFL.BFLY PT, R89, R6, 0x1, 0x1f ;  /* 0x0c201f0006597f89 */ /* 0x000e6200000e0000 */
[----:B------:R-:W-:-:S04]  /*3790*/  FMNMX.FTZ R32, R71, R32, !PT ;  /* 0x0000002047207209 */ /* 0x000fc80007810000 */
[----:B------:R-:W-:-:S04]  /*37a0*/  FMNMX.FTZ R32, R73, R32, !PT ;  /* 0x0000002049207209 */ /* 0x000fc80007810000 */
[----:B------:R-:W-:-:S04]  /*37b0*/  FMNMX.FTZ R32, R31, R32, !PT ;  /* 0x000000201f207209 */ /* 0x000fc80007810000 */
[----:B------:R-:W-:-:S04]  /*37c0*/  FMNMX.FTZ R34, R81, R32, !PT ;  /* 0x0000002051227209 */ /* 0x000fc80007810000 */
[----:B------:R-:W-:-:S04]  /*37d0*/  FMNMX.FTZ R34, R85, R34, !PT ;  /* 0x0000002255227209 */ /* 0x000fc80007810000 */
[----:B------:R-:W-:Y:S02]  /*37e0*/  FMNMX.FTZ R34, R99, R34, !PT ;  /* 0x0000002263227209 */ /* 0x000fe40007810000 */
[----:B-1----:R-:W-:Y:S02]  /*37f0*/  FMNMX.FTZ R89, R6, R89, !PT ;  /* 0x0000005906597209 */ /* 0x002fe40007810000 */
[----:B------:R-:W-:Y:S02]  /*3800*/  FMNMX.FTZ R34, R35, R34, !PT ;  /* 0x0000002223227209 */ /* 0x000fe40007810000 */
[C---:B------:R-:W-:Y:S01]  /*3810*/  FSETP.NEU.FTZ.AND P6, PT, R89.reuse, -INF , PT ;  /* 0xff8000005900780b */ /* 0x040fe20003fdd000 */
[----:B------:R-:W-:-:S01]  /*3820*/  FFMA.FTZ R10, R89, R88, -8 ;  /* 0xc1000000590a7423 */ /* 0x000fc20000010058 */
[----:B------:R-:W-:-:S04]  /*3830*/  FMNMX.FTZ R36, R39, R34, !PT ;  /* 0x0000002227247209 */ /* 0x000fc80007810000 */
[----:B------:R-:W-:Y:S02]  /*3840*/  FMNMX.FTZ R36, R111, R36, !PT ;  /* 0x000000246f247209 */ /* 0x000fe40007810000 */
[----:B------:R-:W-:Y:S02]  /*3850*/  FSEL R54, R10, RZ, P6 ;  /* 0x000000ff0a367208 */ /* 0x000fe40003000000 */
[----:B------:R-:W-:Y:S02]  /*3860*/  FMNMX.FTZ R36, R113, R36, !PT ;  /* 0x0000002471247209 */ /* 0x000fe40007810000 */
[----:B------:R-:W-:Y:S01]  /*3870*/  LOP3.LUT P6, RZ, R84, 0x7f, RZ, 0xc0, !PT ;  /* 0x0000007f54ff7812 */ /* 0x000fe200078cc0ff */
[-CC-:B------:R-:W-:Y:S01]  /*3880*/  FFMA.FTZ R12, R95, R88.reuse, -R54.reuse ;  /* 0x000000585f0c7223 */ /* 0x180fe20000010836 */
[----:B------:R-:W-:-:S01]  /*3890*/  FFMA.FTZ R95, R125, R88, -R54 ;  /* 0x000000587d5f7223 */ /* 0x000fc20000010836 */
[-CC-:B------:R-:W-:Y:S01]  /*38a0*/  FFMA.FTZ R127, R127, R88.reuse, -R54.reuse ;  /* 0x000000587f7f7223 */ /* 0x180fe20000010836 */
[----:B--2---:R-:W-:Y:S01]  /*38b0*/  FSEL R125, R38, -INF , P1 ;  /* 0xff800000267d7808 */ /* 0x004fe20000800000 */
[--C-:B----4-:R-:W-:Y:S01]  /*38c0*/  FFMA.FTZ R33, R77, R88, -R54.reuse ;  /* 0x000000584d217223 */ /* 0x110fe20000010836 */
[----:B------:R-:W-:Y:S01]  /*38d0*/  FMNMX.FTZ R36, R115, R36, !PT ;  /* 0x0000002473247209 */ /* 0x000fe20007810000 */
[----:B------:R1:W-:Y:S01]  /*38e0*/  MUFU.EX2 R32, R127 ;  /* 0x0000007f00207308 */ /* 0x0003e20000000800 */
[----:B------:R-:W-:-:S01]  /*38f0*/  FFMA.FTZ R77, R97, R88, -R54 ;  /* 0x00000058614d7223 */ /* 0x000fc20000010836 */
[--C-:B------:R-:W-:Y:S01]  /*3900*/  FFMA.FTZ R97, R129, R88, -R54.reuse ;  /* 0x0000005881617223 */ /* 0x100fe20000010836 */
[----:B------:R-:W-:Y:S01]  /*3910*/  FMNMX.FTZ R38, R125, R36, !PT ;  /* 0x000000247d267209 */ /* 0x000fe20007810000 */
[-CC-:B------:R-:W-:Y:S01]  /*3920*/  FFMA.FTZ R131, R131, R88.reuse, -R54.reuse ;  /* 0x0000005883837223 */ /* 0x180fe20000010836 */
[----:B-----5:R-:W-:Y:S01]  /*3930*/  FSEL R129, R42, -INF , P3 ;  /* 0xff8000002a817808 */ /* 0x020fe20001800000 */
[-CC-:B------:R-:W-:Y:S01]  /*3940*/  FFMA.FTZ R6, R69, R88.reuse, -R54.reuse ;  /* 0x0000005845067223 */ /* 0x180fe20000010836 */
[----:B------:R-:W-:-:S01]  /*3950*/  FFMA.FTZ R69, R101, R88, -R54 ;  /* 0x0000005865457223 */ /* 0x000fc20000010836 */
[----:B------:R2:W-:Y:S01]  /*3960*/  MUFU.EX2 R34, R131 ;  /* 0x0000008300227308 */ /* 0x0005e20000000800 */
[----:B-1----:R-:W-:Y:S01]  /*3970*/  FSEL R127, R40, -INF , P2 ;  /* 0xff800000287f7808 */ /* 0x002fe20001000000 */
[-CC-:B------:R-:W-:Y:S01]  /*3980*/  FFMA.FTZ R101, R133, R88.reuse, -R54.reuse ;  /* 0x0000005885657223 */ /* 0x180fe20000010836 */
[----:B------:R-:W-:Y:S01]  /*3990*/  FSEL R133, R46, -INF , P5 ;  /* 0xff8000002e857808 */ /* 0x000fe20002800000 */
[--C-:B------:R-:W-:Y:S01]  /*39a0*/  FFMA.FTZ R29, R8, R88, -R54.reuse ;  /* 0x00000058081d7223 */ /* 0x100fe20000010836 */
[----:B------:R-:W-:Y:S01]  /*39b0*/  FMNMX.FTZ R38, R127, R38, !PT ;  /* 0x000000267f267209 */ /* 0x000fe20007810000 */
[-CC-:B------:R-:W-:Y:S01]  /*39c0*/  FFMA.FTZ R8, R75, R88.reuse, -R54.reuse ;  /* 0x000000584b087223 */ /* 0x180fe20000010836 */
[----:B------:R-:W-:-:S01]  /*39d0*/  FFMA.FTZ R75, R91, R88, -R54 ;  /* 0x000000585b4b7223 */ /* 0x000fc20000010836 */
[-CC-:B------:R-:W-:Y:S01]  /*39e0*/  FFMA.FTZ R93, R93, R88.reuse, -R54.reuse ;  /* 0x000000585d5d7223 */ /* 0x180fe20000010836 */
[----:B--2---:R-:W-:Y:S01]  /*39f0*/  FSEL R131, R44, -INF , P4 ;  /* 0xff8000002c837808 */ /* 0x004fe20002000000 */
[--C-:B------:R-:W-:Y:S01]  /*3a00*/  FFMA.FTZ R103, R103, R88, -R54.reuse ;  /* 0x0000005867677223 */ /* 0x100fe20000010836 */
[----:B------:R-:W-:Y:S01]  /*3a10*/  FMNMX.FTZ R38, R129, R38, !PT ;  /* 0x0000002681267209 */ /* 0x000fe20007810000 */
[-CC-:B------:R-:W-:Y:S01]  /*3a20*/  FFMA.FTZ R107, R107, R88.reuse, -R54.reuse ;  /* 0x000000586b6b7223 */ /* 0x180fe20000010836 */
[----:B------:R-:W-:-:S01]  /*3a30*/  FFMA.FTZ R109, R109, R88, -R54 ;  /* 0x000000586d6d7223 */ /* 0x000fc20000010836 */
[--C-:B------:R-:W-:Y:S01]  /*3a40*/  FFMA.FTZ R117, R117, R88, -R54.reuse ;  /* 0x0000005875757223 */ /* 0x100fe20000010836 */
[----:B------:R-:W-:Y:S01]  /*3a50*/  FMNMX.FTZ R38, R131, R38, !PT ;  /* 0x0000002683267209 */ /* 0x000fe20007810000 */
[-CC-:B------:R-:W-:Y:S01]  /*3a60*/  FFMA.FTZ R123, R123, R88.reuse, -R54.reuse ;  /* 0x000000587b7b7223 */ /* 0x180fe20000010836 */
[----:B------:R-:W-:-:S01]  /*3a70*/  FFMA.FTZ R10, R79, R88, -R54 ;  /* 0x000000584f0a7223 */ /* 0x000fc20000010836 */
[--C-:B------:R-:W-:Y:S01]  /*3a80*/  FFMA.FTZ R37, R83, R88, -R54.reuse ;  /* 0x0000005853257223 */ /* 0x100fe20000010836 */
[----:B------:R-:W-:Y:S01]  /*3a90*/  FMNMX.FTZ R44, R133, R38, !PT ;  /* 0x00000026852c7209 */ /* 0x000fe20007810000 */
[----:B------:R1:W-:Y:S01]  /*3aa0*/  MUFU.EX2 R14, R93 ;  /* 0x0000005d000e7308 */ /* 0x0003e20000000800 */
[----:B------:R-:W-:-:S01]  /*3ab0*/  FFMA.FTZ R79, R105, R88, -R54 ;  /* 0x00000058694f7223 */ /* 0x000fc20000010836 */
[-CC-:B------:R-:W-:Y:S01]  /*3ac0*/  FFMA.FTZ R83, R119, R88.reuse, -R54.reuse ;  /* 0x0000005877537223 */ /* 0x180fe20000010836 */
[----:B------:R-:W-:-:S01]  /*3ad0*/  FFMA.FTZ R137, R137, R88, -R54 ;  /* 0x0000005889897223 */ /* 0x000fc20000010836 */
[----:B------:R-:W2:Y:S01]  /*3ae0*/  SHFL.BFLY PT, R91, R44, 0x2, 0x1f ;  /* 0x0c401f002c5b7f89 */ /* 0x000ea200000e0000 */
[----:B------:R-:W-:-:S01]  /*3af0*/  FFMA.FTZ R139, R139, R88, -R54 ;  /* 0x000000588b8b7223 */ /* 0x000fc20000010836 */
[-CC-:B------:R-:W-:Y:S01]  /*3b00*/  FFMA.FTZ R105, R141, R88.reuse, -R54.reuse ;  /* 0x000000588d697223 */ /* 0x180fe20000010836 */
[----:B------:R-:W-:-:S01]  /*3b10*/  FFMA.FTZ R40, R143, R88, -R54 ;  /* 0x000000588f287223 */ /* 0x000fc20000010836 */
[----:B------:R3:W-:Y:S01]  /*3b20*/  MUFU.EX2 R20, R103 ;  /* 0x0000006700147308 */ /* 0x0007e20000000800 */
[----:B-1----:R-:W-:-:S01]  /*3b30*/  FFMA.FTZ R93, R121, R88, -R54 ;  /* 0x00000058795d7223 */ /* 0x002fc20000010836 */
[-CC-:B------:R-:W-:Y:S01]  /*3b40*/  FFMA.FTZ R42, R147, R88.reuse, -R54.reuse ;  /* 0x00000058932a7223 */ /* 0x180fe20000010836 */
[----:B------:R-:W-:-:S01]  /*3b50*/  FFMA.FTZ R46, R155, R88, -R54 ;  /* 0x000000589b2e7223 */ /* 0x000fc20000010836 */
[-CC-:B------:R-:W-:Y:S01]  /*3b60*/  FFMA.FTZ R119, R157, R88.reuse, -R54.reuse ;  /* 0x000000589d777223 */ /* 0x180fe20000010836 */
[----:B------:R-:W-:-:S01]  /*3b70*/  FFMA.FTZ R48, R159, R88, -R54 ;  /* 0x000000589f307223 */ /* 0x000fc20000010836 */
[-CC-:B------:R-:W-:Y:S01]  /*3b80*/  FFMA.FTZ R121, R161, R88.reuse, -R54.reuse ;  /* 0x00000058a1797223 */ /* 0x180fe20000010836 */
[----:B------:R-:W-:Y:S01]  /*3b90*/  @!P6 IADD3 R3, R3, 0x29840, RZ ;  /* 0x000298400303e810 */ /* 0x000fe20007ffe0ff */
[----:B------:R1:W-:Y:S01]  /*3ba0*/  MUFU.EX2 R24, R107 ;  /* 0x0000006b00187308 */ /* 0x0003e20000000800 */
[----:B---3--:R-:W-:-:S02]  /*3bb0*/  FFMA.FTZ R103, R135, R88, -R54 ;  /* 0x0000005887677223 */ /* 0x008fc40000010836 */
[----:B------:R-:W-:-:S04]  /*3bc0*/  @!P6 PRMT R3, RZ, 0x654, R3 ;  /* 0x00000654ff03e816 */ /* 0x000fc80000000003 */
[----:B------:R3:W-:Y:S01]  /*3bd0*/  @!P6 SYNCS.ARRIVE.TRANS64.RED.A1T0 RZ, [R3+URZ], RZ ;  /* 0x000000ff03ffe9a7 */ /* 0x0007e2000810043f */
[----:B------:R4:W-:Y:S01]  /*3be0*/  MUFU.EX2 R26, R109 ;  /* 0x0000006d001a7308 */ /* 0x0009e20000000800 */
[----:B-1----:R-:W-:-:S01]  /*3bf0*/  FFMA.FTZ R107, R145, R88, -R54 ;  /* 0x00000058916b7223 */ /* 0x002fc20000010836 */
[----:B--2---:R-:W-:Y:S01]  /*3c00*/  FMNMX.FTZ R50, R44, R91, !PT ;  /* 0x0000005b2c327209 */ /* 0x004fe20007810000 */
[----:B------:R-:W-:-:S05]  /*3c10*/  FFMA.FTZ R44, R151, R88, -R54 ;  /* 0x00000058972c7223 */ /* 0x000fca0000010836 */
[----:B------:R1:W-:Y:S01]  /*3c20*/  MUFU.EX2 R28, R117 ;  /* 0x00000075001c7308 */ /* 0x0003e20000000800 */
[----:B------:R-:W2:Y:S01]  /*3c30*/  SHFL.BFLY PT, R91, R50, 0x1, 0x1f ;  /* 0x0c201f00325b7f89 */ /* 0x000ea200000e0000 */
[----:B----4-:R-:W-:-:S06]  /*3c40*/  FFMA.FTZ R109, R149, R88, -R54 ;  /* 0x00000058956d7223 */ /* 0x010fcc0000010836 */
[----:B------:R4:W-:Y:S01]  /*3c50*/  MUFU.EX2 R30, R123 ;  /* 0x0000007b001e7308 */ /* 0x0009e20000000800 */
[----:B-1----:R-:W-:-:S07]  /*3c60*/  FFMA.FTZ R117, R153, R88, -R54 ;  /* 0x0000005899757223 */ /* 0x002fce0000010836 */
[----:B------:R-:W-:Y:S01]  /*3c70*/  MUFU.EX2 R6, R6 ;  /* 0x0000000600067308 */ /* 0x000fe20000000800 */
[----:B----4-:R-:W-:-:S07]  /*3c80*/  FFMA.FTZ R123, R163, R88, -R54 ;  /* 0x00000058a37b7223 */ /* 0x010fce0000010836 */
[----:B------:R-:W1:Y:S01]  /*3c90*/  MUFU.EX2 R29, R29 ;  /* 0x0000001d001d7308 */ /* 0x000e620000000800 */
[----:B--2---:R-:W-:Y:S01]  /*3ca0*/  FMNMX.FTZ R91, R50, R91, !PT ;  /* 0x0000005b325b7209 */ /* 0x004fe20007810000 */
[----:B------:R-:W-:-:S03]  /*3cb0*/  FFMA.FTZ R50, R165, R88, -R54 ;  /* 0x00000058a5327223 */ /* 0x000fc60000010836 */
[C---:B------:R-:W-:Y:S01]  /*3cc0*/  FSETP.NEU.FTZ.AND P1, PT, R91.reuse, -INF , PT ;  /* 0xff8000005b00780b */ /* 0x040fe20003f3d000 */
[----:B------:R-:W-:-:S02]  /*3cd0*/  FFMA.FTZ R52, R91, R88, -8 ;  /* 0xc10000005b347423 */ /* 0x000fc40000010058 */
[----:B------:R-:W-:Y:S03]  /*3ce0*/  MUFU.EX2 R8, R8 ;  /* 0x0000000800087308 */ /* 0x000fe60000000800 */
[----:B------:R-:W-:Y:S02]  /*3cf0*/  FSEL R60, R52, RZ, P1 ;  /* 0x000000ff343c7208 */ /* 0x000fe40000800000 */
[----:B------:R-:W-:-:S03]  /*3d00*/  PLOP3.LUT P1, PT, PT, PT, UP0, 0x80, 0x0 ;  /* 0x000000000000781c */ /* 0x000fc60003f2f008 */
[-CC-:B------:R-:W-:Y:S01]  /*3d10*/  FFMA.FTZ R5, R5, R88.reuse, -R60.reuse ;  /* 0x0000005805057223 */ /* 0x180fe2000001083c */
[----:B------:R-:W-:-:S01]  /*3d20*/  FFMA.FTZ R4, R4, R88, -R60 ;  /* 0x0000005804047223 */ /* 0x000fc2000001083c */
[-CC-:B------:R-:W-:Y:S01]  /*3d30*/  FFMA.FTZ R54, R7, R88.reuse, -R60.reuse ;  /* 0x0000005807367223 */ /* 0x180fe2000001083c */
[----:B------:R-:W-:-:S01]  /*3d40*/  FFMA.FTZ R56, R9, R88, -R60 ;  /* 0x0000005809387223 */ /* 0x000fc2000001083c */
[-CC-:B------:R-:W-:Y:S01]  /*3d50*/  FFMA.FTZ R7, R11, R88.reuse, -R60.reuse ;  /* 0x000000580b077223 */ /* 0x180fe2000001083c */
[----:B------:R-:W-:Y:S01]  /*3d60*/  MUFU.EX2 R33, R33 ;  /* 0x0000002100217308 */ /* 0x000fe20000000800 */
[----:B------:R-:W-:-:S01]  /*3d70*/  FFMA.FTZ R52, R13, R88, -R60 ;  /* 0x000000580d347223 */ /* 0x000fc2000001083c */
[-CC-:B------:R-:W-:Y:S01]  /*3d80*/  FFMA.FTZ R15, R15, R88.reuse, -R60.reuse ;  /* 0x000000580f0f7223 */ /* 0x180fe2000001083c */
[----:B------:R-:W-:-:S01]  /*3d90*/  FFMA.FTZ R9, R41, R88, -R60 ;  /* 0x0000005829097223 */ /* 0x000fc2000001083c */
[-CC-:B------:R-:W-:Y:S01]  /*3da0*/  FFMA.FTZ R21, R21, R88.reuse, -R60.reuse ;  /* 0x0000005815157223 */ /* 0x180fe2000001083c */
[----:B------:R-:W-:-:S01]  /*3db0*/  FFMA.FTZ R25, R25, R88, -R60 ;  /* 0x0000005819197223 */ /* 0x000fc2000001083c */
[-CC-:B------:R-:W-:Y:S01]  /*3dc0*/  FFMA.FTZ R27, R27, R88.reuse, -R60.reuse ;  /* 0x000000581b1b7223 */ /* 0x180fe2000001083c */
[----:B------:R-:W-:-:S01]  /*3dd0*/  FFMA.FTZ R45, R45, R88, -R60 ;  /* 0x000000582d2d7223 */ /* 0x000fc2000001083c */
        /* <DEDUP_REMOVED lines=8> */
[----:B------:R-:W2:Y:S01]  /*3e60*/  MUFU.EX2 R4, R4 ;  /* 0x0000000400047308 */ /* 0x000ea20000000800 */
[----:B------:R-:W-:-:S01]  /*3e70*/  FFMA.FTZ R65, R65, R88, -R60 ;  /* 0x0000005841417223 */ /* 0x000fc2000001083c */
[-CC-:B------:R-:W-:Y:S01]  /*3e80*/  FFMA.FTZ R67, R67, R88.reuse, -R60.reuse ;  /* 0x0000005843437223 */ /* 0x180fe2000001083c */
[----:B------:R-:W-:-:S01]  /*3e90*/  FFMA.FTZ R71, R71, R88, -R60 ;  /* 0x0000005847477223 */ /* 0x000fc2000001083c */
[-CC-:B------:R-:W-:Y:S01]  /*3ea0*/  FFMA.FTZ R73, R73, R88.reuse, -R60.reuse ;  /* 0x0000005849497223 */ /* 0x180fe2000001083c */
[----:B------:R-:W-:-:S01]  /*3eb0*/  FFMA.FTZ R31, R31, R88, -R60 ;  /* 0x000000581f1f7223 */ /* 0x000fc2000001083c */
[-CC-:B------:R-:W-:Y:S01]  /*3ec0*/  FFMA.FTZ R81, R81, R88.reuse, -R60.reuse ;  /* 0x0000005851517223 */ /* 0x180fe2000001083c */
[----:B------:R-:W-:-:S01]  /*3ed0*/  FFMA.FTZ R85, R85, R88, -R60 ;  /* 0x0000005855557223 */ /* 0x000fc2000001083c */
[----:B------:R4:W5:Y:S01]  /*3ee0*/  MUFU.EX2 R62, R54 ;  /* 0x00000036003e7308 */ /* 0x0009620000000800 */
[----:B------:R-:W-:-:S01]  /*3ef0*/  FFMA.FTZ R99, R99, R88, -R60 ;  /* 0x0000005863637223 */ /* 0x000fc2000001083c */
[-CC-:B------:R-:W-:Y:S01]  /*3f00*/  FFMA.FTZ R35, R35, R88.reuse, -R60.reuse ;  /* 0x0000005823237223 */ /* 0x180fe2000001083c */
[----:B------:R-:W-:-:S01]  /*3f10*/  FFMA.FTZ R39, R39, R88, -R60 ;  /* 0x0000005827277223 */ /* 0x000fc2000001083c */
[-CC-:B------:R-:W-:Y:S01]  /*3f20*/  FFMA.FTZ R111, R111, R88.reuse, -R60.reuse ;  /* 0x000000586f6f7223 */ /* 0x180fe2000001083c */
[----:B------:R-:W-:-:S01]  /*3f30*/  FFMA.FTZ R113, R113, R88, -R60 ;  /* 0x0000005871717223 */ /* 0x000fc2000001083c */
[-CC-:B------:R-:W-:Y:S01]  /*3f40*/  FFMA.FTZ R115, R115, R88.reuse, -R60.reuse ;  /* 0x0000005873737223 */ /* 0x180fe2000001083c */
[----:B------:R-:W-:-:S01]  /*3f50*/  FFMA.FTZ R125, R125, R88, -R60 ;  /* 0x000000587d7d7223 */ /* 0x000fc2000001083c */
[----:B------:R3:W3:Y:S01]  /*3f60*/  MUFU.EX2 R135, R56 ;  /* 0x0000003800877308 */ /* 0x0006e20000000800 */
[----:B----4-:R-:W-:-:S01]  /*3f70*/  FFMA.FTZ R54, R43, R88, -R60 ;  /* 0x000000582b367223 */ /* 0x010fc2000001083c */
[----:B-1----:R-:W-:Y:S01]  /*3f80*/  FADD.FTZ R43, R6, R29 ;  /* 0x0000001d062b7221 */ /* 0x002fe20000010000 */
[----:B--2---:R-:W-:-:S01]  /*3f90*/  FADD.FTZ R41, R5, R4 ;  /* 0x0000000405297221 */ /* 0x004fc20000010000 */
[-CC-:B------:R-:W-:Y:S01]  /*3fa0*/  FFMA.FTZ R127, R127, R88.reuse, -R60.reuse ;  /* 0x000000587f7f7223 */ /* 0x180fe2000001083c */
[----:B------:R-:W-:-:S01]  /*3fb0*/  FFMA.FTZ R129, R129, R88, -R60 ;  /* 0x0000005881817223 */ /* 0x000fc2000001083c */
[----:B------:R-:W-:Y:S01]  /*3fc0*/  FADD.FTZ R78, R8, R43 ;  /* 0x0000002b084e7221 */ /* 0x000fe20000010000 */
[----:B------:R-:W-:-:S01]  /*3fd0*/  FFMA.FTZ R131, R131, R88, -R60 ;  /* 0x0000005883837223 */ /* 0x000fc2000001083c */
[----:B------:R-:W1:Y:S01]  /*3fe0*/  MUFU.EX2 R10, R10 ;  /* 0x0000000a000a7308 */ /* 0x000e620000000800 */
[----:B-----5:R-:W-:-:S01]  /*3ff0*/  FADD.FTZ R76, R62, R41 ;  /* 0x000000293e4c7221 */ /* 0x020fc20000010000 */
[----:B---3--:R-:W-:Y:S01]  /*4000*/  FFMA.FTZ R56, R51, R88, -R60 ;  /* 0x0000005833387223 */ /* 0x008fe2000001083c */
[--C-:B------:R-:W-:Y:S01]  /*4010*/  IMAD.MOV.U32 R59, RZ, RZ, R87.reuse ;  /* 0x000000ffff3b7224 */ /* 0x100fe200078e0057 */
[----:B------:R-:W-:Y:S01]  /*4020*/  MOV R49, R87 ;  /* 0x0000005700317202 */ /* 0x000fe20000000f00 */
[----:B------:R-:W-:-:S02]  /*4030*/  IMAD.MOV.U32 R57, RZ, RZ, R87 ;  /* 0x000000ffff397224 */ /* 0x000fc400078e0057 */
[----:B------:R-:W-:Y:S01]  /*4040*/  IMAD.MOV.U32 R51, RZ, RZ, R87 ;  /* 0x000000ffff337224 */ /* 0x000fe200078e0057 */
[----:B------:R-:W2:Y:S01]  /*4050*/  MUFU.EX2 R7, R7 ;  /* 0x0000000700077308 */ /* 0x000ea20000000800 */
[----:B------:R-:W-:-:S01]  /*4060*/  FADD.FTZ R76, R135, R76 ;  /* 0x0000004c874c7221 */ /* 0x000fc20000010000 */
[----:B------:R-:W-:Y:S01]  /*4070*/  F2FP.SATFINITE.E4M3.F32.PACK_AB_MERGE_C R62, R135, R62, RZ ;  /* 0x0000003e873e723e */ /* 0x000fe200048070ff */
[--C-:B------:R-:W-:Y:S02]  /*4080*/  IMAD.MOV.U32 R43, RZ, RZ, R87.reuse ;  /* 0x000000ffff2b7224 */ /* 0x100fe400078e0057 */
[--C-:B------:R-:W-:Y:S01]  /*4090*/  IMAD.MOV.U32 R41, RZ, RZ, R87.reuse ;  /* 0x000000ffff297224 */ /* 0x100fe200078e0057 */
[----:B------:R-:W-:Y:S01]  /*40a0*/  F2FP.SATFINITE.E4M3.F32.PACK_AB_MERGE_C R172, R4, R5, R62 ;  /* 0x0000000504ac723e */ /* 0x000fe2000480703e */
[----:B------:R-:W-:Y:S01]  /*40b0*/  IMAD.MOV.U32 R62, RZ, RZ, R87 ;  /* 0x000000ffff3e7224 */ /* 0x000fe200078e0057 */
[----:B------:R-:W-:Y:S08]  /*40c0*/  MUFU.EX2 R37, R37 ;  /* 0x0000002500257308 */ /* 0x000ff00000000800 */
[----:B------:R-:W3:Y:S08]  /*40d0*/  MUFU.EX2 R52, R52 ;  /* 0x0000003400347308 */ /* 0x000ef00000000800 */
[----:B------:R-:W-:Y:S08]  /*40e0*/  MUFU.EX2 R12, R12 ;  /* 0x0000000c000c7308 */ /* 0x000ff00000000800 */
[----:B------:R4:W5:Y:S08]  /*40f0*/  MUFU.EX2 R64, R15 ;  /* 0x0000000f00407308 */ /* 0x0009700000000800 */
[----:B------:R-:W-:Y:S01]  /*4100*/  MUFU.EX2 R69, R69 ;  /* 0x0000004500457308 */ /* 0x000fe20000000800 */
[----:B----4-:R-:W-:-:S01]  /*4110*/  FFMA.FTZ R15, R63, R88, -R60 ;  /* 0x000000583f0f7223 */ /* 0x010fc2000001083c */
[----:B------:R-:W-:Y:S01]  /*4120*/  FFMA.FTZ R60, R133, R88, -R60 ;  /* 0x00000058853c7223 */ /* 0x000fe2000001083c */
[----:B------:R-:W-:-:S05]  /*4130*/  IMAD.MOV.U32 R63, RZ, RZ, R87 ;  /* 0x000000ffff3f7224 */ /* 0x000fca00078e0057 */
[----:B------:R4:W-:Y:S08]  /*4140*/  MUFU.EX2 R70, R25 ;  /* 0x0000001900467308 */ /* 0x0009f00000000800 */
[----:B------:R-:W5:Y:S01]  /*4150*/  MUFU.EX2 R21, R21 ;  /* 0x0000001500157308 */ /* 0x000f620000000800 */
[----:B----4-:R-:W-:-:S01]  /*4160*/  FADD.FTZ R25, R33, R78 ;  /* 0x0000004e21197221 */ /* 0x010fc20000010000 */
[----:B------:R-:W-:-:S03]  /*4170*/  F2FP.SATFINITE.E4M3.F32.PACK_AB_MERGE_C R33, R33, R8, RZ ;  /* 0x000000082121723e */ /* 0x000fc600048070ff */
[----:B-1----:R-:W-:Y:S01]  /*4180*/  FADD.FTZ R78, R10, R25 ;  /* 0x000000190a4e7221 */ /* 0x002fe20000010000 */
[----:B--2---:R-:W-:-:S01]  /*4190*/  FADD.FTZ R25, R7, R76 ;  /* 0x0000004c07197221 */ /* 0x004fc20000010000 */
[----:B------:R-:W-:Y:S01]  /*41a0*/  F2FP.SATFINITE.E4M3.F32.PACK_AB_MERGE_C R173, R29, R6, R33 ;  /* 0x000000061dad723e */ /* 0x000fe20004807021 */
[----:B------:R-:W1:Y:S01]  /*41b0*/  MUFU.EX2 R9, R9 ;  /* 0x0000000900097308 */ /* 0x000e620000000800 */
[----:B------:R-:W-:Y:S02]  /*41c0*/  IMAD.MOV.U32 R33, RZ, RZ, R87 ;  /* 0x000000ffff217224 */ /* 0x000fe400078e0057 */
[----:B---3--:R-:W-:Y:S01]  /*41d0*/  FADD.FTZ R25, R52, R25 ;  /* 0x0000001934197221 */ /* 0x008fe20000010000 */
[----:B------:R-:W-:-:S04]  /*41e0*/  IMAD.MOV.U32 R29, RZ, RZ, R87 ;  /* 0x000000ffff1d7224 */ /* 0x000fc800078e0057 */
[----:B------:R-:W2:Y:S08]  /*41f0*/  MUFU.EX2 R75, R75 ;  /* 0x0000004b004b7308 */ /* 0x000eb00000000800 */
[----:B------:R3:W-:Y:S08]  /*4200*/  MUFU.EX2 R72, R27 ;  /* 0x0000001b00487308 */ /* 0x0007f00000000800 */
[----:B------:R-:W4:Y:S01]  /*4210*/  MUFU.EX2 R54, R54 ;  /* 0x0000003600367308 */ /* 0x000f220000000800 */
[----:B---3--:R-:W-:-:S01]  /*4220*/  FADD.FTZ R27, R37, R78 ;  /* 0x0000004e251b7221 */ /* 0x008fc20000010000 */
[----:B-----5:R-:W-:Y:S01]  /*4230*/  FADD.FTZ R78, R64, R25 ;  /* 0x00000019404e7221 */ /* 0x020fe20000010000 */
[----:B------:R-:W-:-:S02]  /*4240*/  F2FP.SATFINITE.E4M3.F32.PACK_AB_MERGE_C R64, R21, R64, RZ ;  /* 0x000000401540723e */ /* 0x000fc400048070ff */
[----:B------:R-:W-:Y:S01]  /*4250*/  FADD.FTZ R80, R12, R27 ;  /* 0x0000001b0c507221 */ /* 0x000fe20000010000 */
[----:B------:R-:W-:-:S01]  /*4260*/  FADD.FTZ R78, R21, R78 ;  /* 0x0000004e154e7221 */ /* 0x000fc20000010000 */
[----:B------:R-:W-:Y:S01]  /*4270*/  F2FP.SATFINITE.E4M3.F32.PACK_AB_MERGE_C R174, R52, R7, R64 ;  /* 0x0000000734ae723e */ /* 0x000fe20004807040 */
[----:B------:R-:W3:Y:S01]  /*4280*/  MUFU.EX2 R45, R45 ;  /* 0x0000002d002d7308 */ /* 0x000ee20000000800 */
[----:B------:R-:W-:-:S01]  /*4290*/  FADD.FTZ R3, R69, R80 ;  /* 0x0000005045037221 */ /* 0x000fc20000010000 */
[----:B------:R-:W-:Y:S01]  /*42a0*/  F2FP.SATFINITE.E4M3.F32.PACK_AB_MERGE_C R69, R69, R12, RZ ;  /* 0x0000000c4545723e */ /* 0x000fe200048070ff */
[----:B------:R-:W-:Y:S02]  /*42b0*/  IMAD.MOV.U32 R64, RZ, RZ, R87 ;  /* 0x000000ffff407224 */ /* 0x000fe400078e0057 */
[----:B------:R-:W-:Y:S01]  /*42c0*/  FADD.FTZ R80, R14, R3 ;  /* 0x000000030e507221 */ /* 0x000fe20000010000 */
[----:B-1----:R-:W-:-:S01]  /*42d0*/  FADD.FTZ R3, R9, R78 ;  /* 0x0000004e09037221 */ /* 0x002fc20000010000 */
[----:B------:R-:W-:Y:S01]  /*42e0*/  F2FP.SATFINITE.E4M3.F32.PACK_AB_MERGE_C R175, R37, R10, R69 ;  /* 0x0000000a25af723e */ /* 0x000fe20004807045 */
[----:B------:R-:W1:Y:S01]  /*42f0*/  MUFU.EX2 R77, R77 ;  /* 0x0000004d004d7308 */ /* 0x000e620000000800 */
[----:B--2---:R-:W-:-:S01]  /*4300*/  FADD.FTZ R25, R75, R80 ;  /* 0x000000504b197221 */ /* 0x004fc20000010000 */
[----:B----4-:R-:W-:Y:S01]  /*4310*/  FADD.FTZ R80, R54, R3 ;  /* 0x0000000336507221 */ /* 0x010fe20000010000 */
[----:B------:R-:W-:-:S02]  /*4320*/  IMAD.MOV.U32 R69, RZ, RZ, R87 ;  /* 0x000000ffff457224 */ /* 0x000fc400078e0057 */
[----:B------:R-:W-:Y:S01]  /*4330*/  FADD.FTZ R82, R20, R25 ;  /* 0x0000001914527221 */ /* 0x000fe20000010000 */
[----:B------:R-:W-:Y:S02]  /*4340*/  IMAD.MOV.U32 R52, RZ, RZ, R87 ;  /* 0x000000ffff347224 */ /* 0x000fe400078e0057 */
[----:B------:R2:W4:Y:S01]  /*4350*/  MUFU.EX2 R66, R47 ;  /* 0x0000002f00427308 */ /* 0x0005220000000800 */
[----:B---3--:R-:W-:-:S01]  /*4360*/  FADD.FTZ R3, R45, R80 ;  /* 0x000000502d037221 */ /* 0x008fc20000010000 */
[--C-:B------:R-:W-:Y:S02]  /*4370*/  IMAD.MOV.U32 R37, RZ, RZ, R87.reuse ;  /* 0x000000ffff257224 */ /* 0x100fe400078e0057 */
[----:B------:R-:W-:-:S04]  /*4380*/  IMAD.MOV.U32 R27, RZ, RZ, R87 ;  /* 0x000000ffff1b7224 */ /* 0x000fc800078e0057 */
[----:B------:R-:W3:Y:S01]  /*4390*/  MUFU.EX2 R11, R11 ;  /* 0x0000000b000b7308 */ /* 0x000ee20000000800 */
[----:B-1----:R-:W-:-:S01]  /*43a0*/  FADD.FTZ R25, R77, R82 ;  /* 0x000000524d197221 */ /* 0x002fc20000010000 */
[----:B------:R-:W-:Y:S01]  /*43b0*/  F2FP.SATFINITE.E4M3.F32.PACK_AB_MERGE_C R77, R77, R20, RZ ;  /* 0x000000144d4d723e */ /* 0x000fe200048070ff */
[----:B--2---:R-:W-:Y:S02]  /*43c0*/  IMAD.MOV.U32 R47, RZ, RZ, R87 ;  /* 0x000000ffff2f7224 */ /* 0x004fe400078e0057 */
[----:B------:R-:W-:Y:S01]  /*43d0*/  FADD.FTZ R82, R24, R25 ;  /* 0x0000001918527221 */ /* 0x000fe20000010000 */
[----:B------:R-:W-:Y:S01]  /*43e0*/  F2FP.SATFINITE.E4M3.F32.PACK_AB_MERGE_C R177, R75, R14, R77 ;  /* 0x0000000e4bb1723e */ /* 0x000fe2000480704d */
[----:B------:R-:W-:Y:S01]  /*43f0*/  IMAD.MOV.U32 R77, RZ, RZ, R87 ;  /* 0x000000ffff4d7224 */ /* 0x000fe200078e0057 */
[----:B------:R-:W1:Y:S01]  /*4400*/  MUFU.EX2 R79, R79 ;  /* 0x0000004f004f7308 */ /* 0x000e620000000800 */
[----:B----4-:R-:W-:-:S01]  /*4410*/  FADD.FTZ R80, R66, R3 ;  /* 0x0000000342507221 */ /* 0x010fc20000010000 */
[----:B------:R-:W-:Y:S01]  /*4420*/  F2FP.SATFINITE.E4M3.F32.PACK_AB_MERGE_C R45, R66, R45, RZ ;  /* 0x0000002d422d723e */ /* 0x000fe200048070ff */
[----:B------:R-:W-:-:S02]  /*4430*/  IMAD.MOV.U32 R75, RZ, RZ, R87 ;  /* 0x000000ffff4b7224 */ /* 0x000fc400078e0057 */
[----:B------:R-:W-:Y:S01]  /*4440*/  IMAD.MOV.U32 R66, RZ, RZ, R87 ;  /* 0x000000ffff427224 */ /* 0x000fe200078e0057 */
[----:B------:R-:W-:Y:S01]  /*4450*/  F2FP.SATFINITE.E4M3.F32.PACK_AB_MERGE_C R176, R54, R9, R45 ;  /* 0x0000000936b0723e */ /* 0x000fe2000480702d */
[----:B------:R-:W-:Y:S01]  /*4460*/  IMAD.MOV.U32 R54, RZ, RZ, R87 ;  /* 0x000000ffff367224 */ /* 0x000fe200078e0057 */
[----:B------:R-:W2:Y:S01]  /*4470*/  MUFU.EX2 R56, R56 ;  /* 0x0000003800387308 */ /* 0x000ea20000000800 */
[----:B---3--:R-:W-:-:S01]  /*4480*/  FADD.FTZ R3, R11, R80 ;  /* 0x000000500b037221 */ /* 0x008fc20000010000 */
[----:B------:R-:W-:-:S06]  /*4490*/  IMAD.MOV.U32 R45, RZ, RZ, R87 ;  /* 0x000000ffff2d7224 */ /* 0x000fcc00078e0057 */
[----:B------:R-:W3:Y:S01]  /*44a0*/  MUFU.EX2 R53, R53 ;  /* 0x0000003500357308 */ /* 0x000ee20000000800 */
[----:B-1----:R-:W-:-:S04]  /*44b0*/  FADD.FTZ R25, R79, R82 ;  /* 0x000000524f197221 */ /* 0x002fc80000010000 */
[----:B------:R-:W-:-:S03]  /*44c0*/  FADD.FTZ R84, R26, R25 ;  /* 0x000000191a547221 */ /* 0x000fc60000010000 */
[----:B------:R-:W1:Y:S01]  /*44d0*/  MUFU.EX2 R83, R83 ;  /* 0x0000005300537308 */ /* 0x000e620000000800 */
[----:B--2---:R-:W-:-:S07]  /*44e0*/  FADD.FTZ R82, R56, R3 ;  /* 0x0000000338527221 */ /* 0x004fce0000010000 */
[----:B------:R-:W2:Y:S01]  /*44f0*/  MUFU.EX2 R68, R55 ;  /* 0x0000003700447308 */ /* 0x000ea20000000800 */
[----:B---3--:R-:W-:-:S07]  /*4500*/  FADD.FTZ R3, R53, R82 ;  /* 0x0000005235037221 */ /* 0x008fce0000010000 */
[----:B------:R-:W3:Y:S01]  /*4510*/  MUFU.EX2 R13, R13 ;  /* 0x0000000d000d7308 */ /* 0x000ee20000000800 */
[----:B-1----:R-:W-:-:S01]  /*4520*/  FADD.FTZ R25, R83, R84 ;  /* 0x0000005453197221 */ /* 0x002fc20000010000 */
[----:B------:R-:W-:Y:S01]  /*4530*/  F2FP.SATFINITE.E4M3.F32.PACK_AB_MERGE_C R83, R83, R26, RZ ;  /* 0x0000001a5353723e */ /* 0x000fe200048070ff */
[----:B------:R-:W-:Y:S02]  /*4540*/  IMAD.MOV.U32 R84, RZ, RZ, R87 ;  /* 0x000000ffff547224 */ /* 0x000fe400078e0057 */
[----:B------:R-:W-:Y:S01]  /*4550*/  FADD.FTZ R82, R28, R25 ;  /* 0x000000191c527221 */ /* 0x000fe20000010000 */
[----:B------:R-:W-:Y:S01]  /*4560*/  F2FP.SATFINITE.E4M3.F32.PACK_AB_MERGE_C R179, R79, R24, R83 ;  /* 0x000000184fb3723e */ /* 0x000fe20004807053 */
[----:B------:R-:W-:Y:S01]  /*4570*/  IMAD.MOV.U32 R83, RZ, RZ, R87 ;  /* 0x000000ffff537224 */ /* 0x000fe200078e0057 */
[----:B------:R-:W1:Y:S01]  /*4580*/  MUFU.EX2 R93, R93 ;  /* 0x0000005d005d7308 */ /* 0x000e620000000800 */
[----:B--2---:R-:W-:-:S01]  /*4590*/  FADD.FTZ R8, R68, R3 ;  /* 0x0000000344087221 */ /* 0x004fc20000010000 */
[----:B------:R-:W-:Y:S01]  /*45a0*/  F2FP.SATFINITE.E4M3.F32.PACK_AB_MERGE_C R53, R68, R53, RZ ;  /* 0x000000354435723e */ /* 0x000fe200048070ff */
[--C-:B------:R-:W-:Y:S01]  /*45b0*/  IMAD.MOV.U32 R79, RZ, RZ, R87.reuse ;  /* 0x000000ffff4f7224 */ /* 0x100fe200078e0057 */
[----:B------:R-:W-:Y:S01]  /*45c0*/  MOV R68, R87 ;  /* 0x0000005700447202 */ /* 0x000fe20000000f00 */
[----:B------:R-:W-:Y:S01]  /*45d0*/  IMAD.MOV.U32 R55, RZ, RZ, R87 ;  /* 0x000000ffff377224 */ /* 0x000fe200078e0057 */
[----:B------:R-:W-:Y:S01]  /*45e0*/  F2FP.SATFINITE.E4M3.F32.PACK_AB_MERGE_C R178, R56, R11, R53 ;  /* 0x0000000b38b2723e */ /* 0x000fe20004807035 */
[----:B------:R-:W-:Y:S01]  /*45f0*/  IMAD.MOV.U32 R56, RZ, RZ, R87 ;  /* 0x000000ffff387224 */ /* 0x000fe200078e0057 */
[----:B------:R-:W2:Y:S01]  /*4600*/  MUFU.EX2 R58, R58 ;  /* 0x0000003a003a7308 */ /* 0x000ea20000000800 */
[----:B---3--:R-:W-:-:S01]  /*4610*/  FADD.FTZ R3, R13, R8 ;  /* 0x000000080d037221 */ /* 0x008fc20000010000 */
[----:B------:R-:W-:-:S02]  /*4620*/  IMAD.MOV.U32 R53, RZ, RZ, R87 ;  /* 0x000000ffff357224 */ /* 0x000fc400078e0057 */
[----:B------:R-:W-:-:S04]  /*4630*/  IMAD.MOV.U32 R24, RZ, RZ, R87 ;  /* 0x000000ffff187224 */ /* 0x000fc800078e0057 */
[----:B------:R-:W3:Y:S01]  /*4640*/  MUFU.EX2 R61, R61 ;  /* 0x0000003d003d7308 */ /* 0x000ee20000000800 */
[----:B-1----:R-:W-:-:S01]  /*4650*/  FADD.FTZ R25, R93, R82 ;  /* 0x000000525d197221 */ /* 0x002fc20000010000 */
[----:B------:R-:W-:-:S03]  /*4660*/  IMAD.MOV.U32 R82, RZ, RZ, R87 ;  /* 0x000000ffff527224 */ /* 0x000fc600078e0057 */
[----:B------:R-:W-:Y:S01]  /*4670*/  FADD.FTZ R20, R30, R25 ;  /* 0x000000191e147221 */ /* 0x000fe20000010000 */
[----:B------:R-:W-:Y:S02]  /*4680*/  IMAD.MOV.U32 R25, RZ, RZ, R87 ;  /* 0x000000ffff197224 */ /* 0x000fe400078e0057 */
[----:B------:R-:W1:Y:S01]  /*4690*/  MUFU.EX2 R95, R95 ;  /* 0x0000005f005f7308 */ /* 0x000e620000000800 */
[----:B--2---:R-:W-:-:S07]  /*46a0*/  FADD.FTZ R12, R58, R3 ;  /* 0x000000033a0c7221 */ /* 0x004fce0000010000 */
[----:B------:R-:W2:Y:S01]  /*46b0*/  MUFU.EX2 R15, R15 ;  /* 0x0000000f000f7308 */ /* 0x000ea20000000800 */
[----:B---3--:R-:W-:-:S01]  /*46c0*/  FADD.FTZ R3, R61, R12 ;  /* 0x0000000c3d037221 */ /* 0x008fc20000010000 */
[----:B------:R-:W-:-:S03]  /*46d0*/  F2FP.SATFINITE.E4M3.F32.PACK_AB_MERGE_C R61, R70, R61, RZ ;  /* 0x0000003d463d723e */ /* 0x000fc600048070ff */
[----:B------:R-:W-:Y:S01]  /*46e0*/  FADD.FTZ R12, R70, R3 ;  /* 0x00000003460c7221 */ /* 0x000fe20000010000 */
[----:B------:R-:W-:Y:S01]  /*46f0*/  F2FP.SATFINITE.E4M3.F32.PACK_AB_MERGE_C R180, R58, R13, R61 ;  /* 0x0000000d3ab4723e */ /* 0x000fe2000480703d */
[--C-:B------:R-:W-:Y:S01]  /*4700*/  IMAD.MOV.U32 R70, RZ, RZ, R87.reuse ;  /* 0x000000ffff467224 */ /* 0x100fe200078e0057 */
[----:B------:R-:W3:Y:S01]  /*4710*/  MUFU.EX2 R97, R97 ;  /* 0x0000006100617308 */ /* 0x000ee20000000800 */
[C---:B-1----:R-:W-:Y:S01]  /*4720*/  F2FP.SATFINITE.E4M3.F32.PACK_AB_MERGE_C R30, R95.reuse, R30, RZ ;  /* 0x0000001e5f1e723e */ /* 0x042fe200048070ff */
[----:B------:R-:W-:Y:S01]  /*4730*/  FADD.FTZ R95, R95, R20 ;  /* 0x000000145f5f7221 */ /* 0x000fe20000010000 */
[----:B------:R-:W-:Y:S02]  /*4740*/  IMAD.MOV.U32 R61, RZ, RZ, R87 ;  /* 0x000000ffff3d7224 */ /* 0x000fe400078e0057 */
[----:B------:R-:W-:Y:S01]  /*4750*/  F2FP.SATFINITE.E4M3.F32.PACK_AB_MERGE_C R181, R93, R28, R30 ;  /* 0x0000001c5db5723e */ /* 0x000fe2000480701e */
[----:B------:R-:W-:-:S01]  /*4760*/  FADD.FTZ R20, R32, R95 ;  /* 0x0000005f20147221 */ /* 0x000fc20000010000 */
[----:B------:R-:W-:Y:S01]  /*4770*/  IMAD.MOV.U32 R58, RZ, RZ, R87 ;  /* 0x000000ffff3a7224 */ /* 0x000fe200078e0057 */
[----:B------:R-:W1:Y:S01]  /*4780*/  MUFU.EX2 R65, R65 ;  /* 0x0000004100417308 */ /* 0x000e620000000800 */
[----:B--2---:R-:W-:-:S01]  /*4790*/  FADD.FTZ R3, R15, R12 ;  /* 0x0000000c0f037221 */ /* 0x004fc20000010000 */
[----:B------:R-:W-:Y:S01]  /*47a0*/  MOV R30, R87 ;  /* 0x00000057001e7202 */ /* 0x000fe20000000f00 */
[----:B------:R-:W-:-:S05]  /*47b0*/  IMAD.MOV.U32 R28, RZ, RZ, R87 ;  /* 0x000000ffff1c7224 */ /* 0x000fca00078e0057 */
[----:B------:R-:W2:Y:S01]  /*47c0*/  MUFU.EX2 R101, R101 ;  /* 0x0000006500657308 */ /* 0x000ea20000000800 */
[----:B---3--:R-:W-:-:S01]  /*47d0*/  FADD.FTZ R21, R97, R20 ;  /* 0x0000001461157221 */ /* 0x008fc20000010000 */
[----:B------:R-:W-:-:S03]  /*47e0*/  FADD.FTZ R20, R72, R3 ;  /* 0x0000000348147221 */ /* 0x000fc60000010000 */
[----:B------:R-:W-:-:S03]  /*47f0*/  FADD.FTZ R26, R34, R21 ;  /* 0x00000015221a7221 */ /* 0x000fc60000010000 */
[----:B------:R3:W4:Y:S01]  /*4800*/  MUFU.EX2 R74, R67 ;  /* 0x00000043004a7308 */ /* 0x0007220000000800 */
[----:B-1----:R-:W-:-:S07]  /*4810*/  FADD.FTZ R3, R65, R20 ;  /* 0x0000001441037221 */ /* 0x002fce0000010000 */
[----:B------:R-:W1:Y:S01]  /*4820*/  MUFU.EX2 R36, R137 ;  /* 0x0000008900247308 */ /* 0x000e620000000800 */
[C---:B--2---:R-:W-:Y:S01]  /*4830*/  F2FP.SATFINITE.E4M3.F32.PACK_AB_MERGE_C R34, R101.reuse, R34, RZ ;  /* 0x000000226522723e */ /* 0x044fe200048070ff */
[----:B------:R-:W-:Y:S01]  /*4840*/  FADD.FTZ R101, R101, R26 ;  /* 0x0000001a65657221 */ /* 0x000fe20000010000 */
[--C-:B---3--:R-:W-:Y:S02]  /*4850*/  IMAD.MOV.U32 R67, RZ, RZ, R87.reuse ;  /* 0x000000ffff437224 */ /* 0x108fe400078e0057 */
[----:B------:R-:W-:Y:S01]  /*4860*/  F2FP.SATFINITE.E4M3.F32.PACK_AB_MERGE_C R183, R97, R32, R34 ;  /* 0x0000002061b7723e */ /* 0x000fe20004807022 */
[----:B------:R-:W-:Y:S02]  /*4870*/  IMAD.MOV.U32 R34, RZ, RZ, R87 ;  /* 0x000000ffff227224 */ /* 0x000fe400078e0057 */
[----:B------:R-:W2:Y:S01]  /*4880*/  MUFU.EX2 R71, R71 ;  /* 0x0000004700477308 */ /* 0x000ea20000000800 */
[C---:B----4-:R-:W-:Y:S01]  /*4890*/  F2FP.SATFINITE.E4M3.F32.PACK_AB_MERGE_C R65, R74.reuse, R65, RZ ;  /* 0x000000414a41723e */ /* 0x050fe200048070ff */
[----:B------:R-:W-:Y:S01]  /*48a0*/  FADD.FTZ R74, R74, R3 ;  /* 0x000000034a4a7221 */ /* 0x000fe20000010000 */
[----:B------:R-:W-:-:S02]  /*48b0*/  IMAD.MOV.U32 R32, RZ, RZ, R87 ;  /* 0x000000ffff207224 */ /* 0x000fc400078e0057 */
[----:B------:R-:W-:Y:S01]  /*48c0*/  F2FP.SATFINITE.E4M3.F32.PACK_AB_MERGE_C R182, R72, R15, R65 ;  /* 0x0000000f48b6723e */ /* 0x000fe20004807041 */
[----:B------:R-:W-:Y:S02]  /*48d0*/  IMAD.MOV.U32 R72, RZ, RZ, R87 ;  /* 0x000000ffff487224 */ /* 0x000fe400078e0057 */
[----:B------:R-:W3:Y:S01]  /*48e0*/  MUFU.EX2 R103, R103 ;  /* 0x0000006700677308 */ /* 0x000ee20000000800 */
[----:B-1----:R-:W-:-:S01]  /*48f0*/  FADD.FTZ R6, R36, R101 ;  /* 0x0000006524067221 */ /* 0x002fc20000010000 */
[--C-:B------:R-:W-:Y:S02]  /*4900*/  IMAD.MOV.U32 R65, RZ, RZ, R87.reuse ;  /* 0x000000ffff417224 */ /* 0x100fe400078e0057 */
[----:B------:R-:W-:-:S04]  /*4910*/  IMAD.MOV.U32 R26, RZ, RZ, R87 ;  /* 0x000000ffff1a7224 */ /* 0x000fc800078e0057 */
[----:B------:R1:W4:Y:S01]  /*4920*/  MUFU.EX2 R76, R73 ;  /* 0x00000049004c7308 */ /* 0x0003220000000800 */
[----:B--2---:R-:W-:-:S01]  /*4930*/  FADD.FTZ R3, R71, R74 ;  /* 0x0000004a47037221 */ /* 0x004fc20000010000 */
[----:B------:R-:W-:-:S06]  /*4940*/  IMAD.MOV.U32 R74, RZ, RZ, R87 ;  /* 0x000000ffff4a7224 */ /* 0x000fcc00078e0057 */
[----:B------:R-:W2:Y:S01]  /*4950*/  MUFU.EX2 R38, R139 ;  /* 0x0000008b00267308 */ /* 0x000ea20000000800 */
[----:B---3--:R-:W-:-:S01]  /*4960*/  FADD.FTZ R21, R103, R6 ;  /* 0x0000000667157221 */ /* 0x008fc20000010000 */
[----:B-1----:R-:W-:-:S06]  /*4970*/  IMAD.MOV.U32 R73, RZ, RZ, R87 ;  /* 0x000000ffff497224 */ /* 0x002fcc00078e0057 */
[----:B------:R-:W1:Y:S01]  /*4980*/  MUFU.EX2 R31, R31 ;  /* 0x0000001f001f7308 */ /* 0x000e620000000800 */
[----:B----4-:R-:W-:-:S07]  /*4990*/  FADD.FTZ R10, R76, R3 ;  /* 0x000000034c0a7221 */ /* 0x010fce0000010000 */
[----:B------:R-:W3:Y:S01]  /*49a0*/  MUFU.EX2 R105, R105 ;  /* 0x0000006900697308 */ /* 0x000ee20000000800 */
[----:B--2---:R-:W-:-:S07]  /*49b0*/  FADD.FTZ R14, R38, R21 ;  /* 0x00000015260e7221 */ /* 0x004fce0000010000 */
[----:B------:R2:W4:Y:S01]  /*49c0*/  MUFU.EX2 R78, R81 ;  /* 0x00000051004e7308 */ /* 0x0005220000000800 */
[----:B-1----:R-:W-:-:S07]  /*49d0*/  FADD.FTZ R3, R31, R10 ;  /* 0x0000000a1f037221 */ /* 0x002fce0000010000 */
[----:B------:R-:W1:Y:S01]  /*49e0*/  MUFU.EX2 R40, R40 ;  /* 0x0000002800287308 */ /* 0x000e620000000800 */
[C---:B---3--:R-:W-:Y:S01]  /*49f0*/  F2FP.SATFINITE.E4M3.F32.PACK_AB_MERGE_C R38, R105.reuse, R38, RZ ;  /* 0x000000266926723e */ /* 0x048fe200048070ff */
[----:B------:R-:W-:Y:S01]  /*4a00*/  FADD.FTZ R105, R105, R14 ;  /* 0x0000000e69697221 */ /* 0x000fe20000010000 */
[--C-:B--2---:R-:W-:Y:S02]  /*4a10*/  IMAD.MOV.U32 R81, RZ, RZ, R87.reuse ;  /* 0x000000ffff517224 */ /* 0x104fe400078e0057 */
        /* <DEDUP_REMOVED lines=12> */
[----:B------:R-:W1:Y:S01]  /*4ae0*/  MUFU.EX2 R80, R99 ;  /* 0x0000006300507308 */ /* 0x000e620000000800 */
[----:B--2---:R-:W-:-:S01]  /*4af0*/  FADD.FTZ R3, R85, R78 ;  /* 0x0000004e55037221 */ /* 0x004fc20000010000 */
[----:B------:R-:W-:-:S06]  /*4b00*/  IMAD.MOV.U32 R78, RZ, RZ, R87 ;  /* 0x000000ffff4e7224 */ /* 0x000fcc00078e0057 */
[----:B------:R-:W-:Y:S01]  /*4b10*/  MUFU.EX2 R42, R42 ;  /* 0x0000002a002a7308 */ /* 0x000fe20000000800 */
[----:B---3--:R-:W-:-:S07]  /*4b20*/  FADD.FTZ R21, R107, R10 ;  /* 0x0000000a6b157221 */ /* 0x008fce0000010000 */
[----:B------:R-:W2:Y:S01]  /*4b30*/  MUFU.EX2 R109, R109 ;  /* 0x0000006d006d7308 */ /* 0x000ea20000000800 */
[----:B-1----:R-:W-:-:S07]  /*4b40*/  FADD.FTZ R14, R80, R3 ;  /* 0x00000003500e7221 */ /* 0x002fce0000010000 */
[----:B------:R-:W1:Y:S08]  /*4b50*/  MUFU.EX2 R35, R35 ;  /* 0x0000002300237308 */ /* 0x000e700000000800 */
[----:B------:R3:W4:Y:S01]  /*4b60*/  MUFU.EX2 R8, R39 ;  /* 0x0000002700087308 */ /* 0x0007220000000800 */
[----:B--2---:R-:W-:Y:S01]  /*4b70*/  F2FP.SATFINITE.E4M3.F32.PACK_AB_MERGE_C R20, R109, R42, RZ ;  /* 0x0000002a6d14723e */ /* 0x004fe200048070ff */
[----:B------:R-:W-:-:S03]  /*4b80*/  FADD.FTZ R42, R42, R21 ;  /* 0x000000152a2a7221 */ /* 0x000fc60000010000 */
[----:B------:R-:W-:Y:S01]  /*4b90*/  F2FP.SATFINITE.E4M3.F32.PACK_AB_MERGE_C R187, R107, R40, R20 ;  /* 0x000000286bbb723e */ /* 0x000fe20004807014 */
[----:B------:R-:W-:-:S01]  /*4ba0*/  FADD.FTZ R109, R109, R42 ;  /* 0x0000002a6d6d7221 */ /* 0x000fc20000010000 */
[----:B------:R-:W-:Y:S01]  /*4bb0*/  IMAD.MOV.U32 R42, RZ, RZ, R87 ;  /* 0x000000ffff2a7224 */ /* 0x000fe200078e0057 */
[----:B------:R-:W-:Y:S01]  /*4bc0*/  MUFU.EX2 R46, R46 ;  /* 0x0000002e002e7308 */ /* 0x000fe20000000800 */
[----:B-1----:R-:W-:-:S01]  /*4bd0*/  FADD.FTZ R3, R35, R14 ;  /* 0x0000000e23037221 */ /* 0x002fc20000010000 */
[--C-:B------:R-:W-:Y:S02]  /*4be0*/  IMAD.MOV.U32 R40, RZ, RZ, R87.reuse ;  /* 0x000000ffff287224 */ /* 0x100fe400078e0057 */
[----:B---3--:R-:W-:-:S04]  /*4bf0*/  IMAD.MOV.U32 R39, RZ, RZ, R87 ;  /* 0x000000ffff277224 */ /* 0x008fc800078e0057 */
[----:B------:R-:W1:Y:S01]  /*4c00*/  MUFU.EX2 R119, R119 ;  /* 0x0000007700777308 */ /* 0x000e620000000800 */
[C---:B----4-:R-:W-:Y:S01]  /*4c10*/  F2FP.SATFINITE.E4M3.F32.PACK_AB_MERGE_C R35, R8.reuse, R35, RZ ;  /* 0x000000230823723e */ /* 0x050fe200048070ff */
[----:B------:R-:W-:-:S03]  /*4c20*/  FADD.FTZ R8, R8, R3 ;  /* 0x0000000308087221 */ /* 0x000fc60000010000 */
[----:B------:R-:W-:Y:S01]  /*4c30*/  F2FP.SATFINITE.E4M3.F32.PACK_AB_MERGE_C R186, R80, R85, R35 ;  /* 0x0000005550ba723e */ /* 0x000fe20004807023 */
[--C-:B------:R-:W-:Y:S02]  /*4c40*/  IMAD.MOV.U32 R85, RZ, RZ, R87.reuse ;  /* 0x000000ffff557224 */ /* 0x100fe400078e0057 */
[----:B------:R-:W2:Y:S01]  /*4c50*/  MUFU.EX2 R44, R44 ;  /* 0x0000002c002c7308 */ /* 0x000ea20000000800 */
[--C-:B------:R-:W-:Y:S02]  /*4c60*/  IMAD.MOV.U32 R80, RZ, RZ, R87.reuse ;  /* 0x000000ffff507224 */ /* 0x100fe400078e0057 */
[----:B------:R-:W-:-:S05]  /*4c70*/  IMAD.MOV.U32 R35, RZ, RZ, R87 ;  /* 0x000000ffff237224 */ /* 0x000fca00078e0057 */
[----:B------:R-:W3:Y:S01]  /*4c80*/  MUFU.EX2 R111, R111 ;  /* 0x0000006f006f7308 */ /* 0x000ee20000000800 */
[----:B-1----:R-:W-:-:S07]  /*4c90*/  F2FP.SATFINITE.E4M3.F32.PACK_AB_MERGE_C R5, R119, R46, RZ ;  /* 0x0000002e7705723e */ /* 0x002fce00048070ff */
[----:B------:R-:W1:Y:S01]  /*4ca0*/  MUFU.EX2 R117, R117 ;  /* 0x0000007500757308 */ /* 0x000e620000000800 */
[----:B--2---:R-:W-:-:S07]  /*4cb0*/  FADD.FTZ R4, R44, R109 ;  /* 0x0000006d2c047221 */ /* 0x004fce0000010000 */
[----:B------:R-:W2:Y:S01]  /*4cc0*/  MUFU.EX2 R12, R113 ;  /* 0x00000071000c7308 */ /* 0x000ea20000000800 */
[----:B---3--:R-:W-:-:S07]  /*4cd0*/  FADD.FTZ R3, R111, R8 ;  /* 0x000000086f037221 */ /* 0x008fce0000010000 */
[----:B------:R-:W3:Y:S01]  /*4ce0*/  MUFU.EX2 R115, R115 ;  /* 0x0000007300737308 */ /* 0x000ee20000000800 */
[C---:B-1----:R-:W-:Y:S01]  /*4cf0*/  F2FP.SATFINITE.E4M3.F32.PACK_AB_MERGE_C R189, R117.reuse, R44, R5 ;  /* 0x0000002c75bd723e */ /* 0x042fe20004807005 */
[----:B------:R-:W-:Y:S01]  /*4d00*/  FADD.FTZ R117, R117, R4 ;  /* 0x0000000475757221 */ /* 0x000fe20000010000 */
[----:B------:R-:W-:-:S03]  /*4d10*/  IMAD.MOV.U32 R44, RZ, RZ, R87 ;  /* 0x000000ffff2c7224 */ /* 0x000fc600078e0057 */
[----:B------:R-:W-:Y:S02]  /*4d20*/  FADD.FTZ R46, R46, R117 ;  /* 0x000000752e2e7221 */ /* 0x000fe40000010000 */
[----:B------:R-:W1:Y:S01]  /*4d30*/  MUFU.EX2 R6, R125 ;  /* 0x0000007d00067308 */ /* 0x000e620000000800 */
[----:B--2---:R-:W-:-:S01]  /*4d40*/  FADD.FTZ R4, R12, R3 ;  /* 0x000000030c047221 */ /* 0x004fc20000010000 */
[----:B------:R-:W-:Y:S01]  /*4d50*/  FADD.FTZ R119, R119, R46 ;  /* 0x0000002e77777221 */ /* 0x000fe20000010000 */
[----:B------:R-:W-:-:S05]  /*4d60*/  IMAD.MOV.U32 R46, RZ, RZ, R87 ;  /* 0x000000ffff2e7224 */ /* 0x000fca00078e0057 */
[----:B------:R-:W-:Y:S01]  /*4d70*/  MUFU.EX2 R50, R50 ;  /* 0x0000003200327308 */ /* 0x000fe20000000800 */
[----:B---3--:R-:W-:-:S07]  /*4d80*/  FADD.FTZ R3, R115, R4 ;  /* 0x0000000473037221 */ /* 0x008fce0000010000 */
[----:B------:R-:W2:Y:S01]  /*4d90*/  MUFU.EX2 R123, R123 ;  /* 0x0000007b007b7308 */ /* 0x000ea20000000800 */
[C---:B-1----:R-:W-:Y:S01]  /*4da0*/  F2FP.SATFINITE.E4M3.F32.PACK_AB_MERGE_C R115, R6.reuse, R115, RZ ;  /* 0x000000730673723e */ /* 0x042fe200048070ff */
[----:B------:R-:W-:-:S03]  /*4db0*/  FADD.FTZ R6, R6, R3 ;  /* 0x0000000306067221 */ /* 0x000fc60000010000 */
[----:B------:R-:W-:-:S03]  /*4dc0*/  F2FP.SATFINITE.E4M3.F32.PACK_AB_MERGE_C R188, R12, R111, R115 ;  /* 0x0000006f0cbc723e */ /* 0x000fc60004807073 */
[----:B------:R-:W1:Y:S08]  /*4dd0*/  MUFU.EX2 R48, R48 ;  /* 0x0000003000307308 */ /* 0x000e700000000800 */
[----:B------:R-:W3:Y:S01]  /*4de0*/  MUFU.EX2 R127, R127 ;  /* 0x0000007f007f7308 */ /* 0x000ee20000000800 */
[----:B--2---:R-:W-:-:S07]  /*4df0*/  F2FP.SATFINITE.E4M3.F32.PACK_AB_MERGE_C R5, R123, R50, RZ ;  /* 0x000000327b05723e */ /* 0x004fce00048070ff */
[----:B------:R-:W2:Y:S01]  /*4e00*/  MUFU.EX2 R121, R121 ;  /* 0x0000007900797308 */ /* 0x000ea20000000800 */
[----:B-1----:R-:W-:-:S07]  /*4e10*/  FADD.FTZ R4, R48, R119 ;  /* 0x0000007730047221 */ /* 0x002fce0000010000 */
[----:B------:R-:W1:Y:S01]  /*4e20*/  MUFU.EX2 R10, R129 ;  /* 0x00000081000a7308 */ /* 0x000e620000000800 */
[----:B---3--:R-:W-:-:S07]  /*4e30*/  FADD.FTZ R3, R127, R6 ;  /* 0x000000067f037221 */ /* 0x008fce0000010000 */
[----:B------:R-:W3:Y:S01]  /*4e40*/  MUFU.EX2 R131, R131 ;  /* 0x0000008300837308 */ /* 0x000ee20000000800 */
[C---:B--2---:R-:W-:Y:S01]  /*4e50*/  F2FP.SATFINITE.E4M3.F32.PACK_AB_MERGE_C R191, R121.reuse, R48, R5 ;  /* 0x0000003079bf723e */ /* 0x044fe20004807005 */
[----:B------:R-:W-:Y:S01]  /*4e60*/  FADD.FTZ R121, R121, R4 ;  /* 0x0000000479797221 */ /* 0x000fe20000010000 */
[----:B------:R-:W-:-:S03]  /*4e70*/  IMAD.MOV.U32 R48, RZ, RZ, R87 ;  /* 0x000000ffff307224 */ /* 0x000fc600078e0057 */
[----:B------:R-:W-:Y:S02]  /*4e80*/  FADD.FTZ R50, R50, R121 ;  /* 0x0000007932327221 */ /* 0x000fe40000010000 */
[----:B------:R-:W2:Y:S01]  /*4e90*/  MUFU.EX2 R60, R60 ;  /* 0x0000003c003c7308 */ /* 0x000ea20000000800 */
[----:B-1----:R-:W-:-:S04]  /*4ea0*/  FADD.FTZ R4, R10, R3 ;  /* 0x000000030a047221 */ /* 0x002fc80000010000 */
[----:B---3--:R-:W-:Y:S01]  /*4eb0*/  FADD.FTZ R5, R131, R4 ;  /* 0x0000000483057221 */ /* 0x008fe20000010000 */
[----:B------:R-:W-:-:S01]  /*4ec0*/  FADD.FTZ R4, R123, R50 ;  /* 0x000000327b047221 */ /* 0x000fc20000010000 */
[----:B------:R-:W-:Y:S01]  /*4ed0*/  IMAD.MOV.U32 R50, RZ, RZ, R87 ;  /* 0x000000ffff327224 */ /* 0x000fe200078e0057 */
[C---:B--2---:R-:W-:Y:S01]  /*4ee0*/  F2FP.SATFINITE.E4M3.F32.PACK_AB_MERGE_C R3, R60.reuse, R131, RZ ;  /* 0x000000833c03723e */ /* 0x044fe200048070ff */
[----:B------:R-:W-:Y:S01]  /*4ef0*/  FADD.FTZ R5, R60, R5 ;  /* 0x000000053c057221 */ /* 0x000fe20000010000 */
[----:B------:R-:W-:Y:S02]  /*4f00*/  IMAD.MOV.U32 R60, RZ, RZ, R87 ;  /* 0x000000ffff3c7224 */ /* 0x000fe400078e0057 */
[----:B------:R-:W-:Y:S01]  /*4f10*/  F2FP.SATFINITE.E4M3.F32.PACK_AB_MERGE_C R190, R10, R127, R3 ;  /* 0x0000007f0abe723e */ /* 0x000fe20004807003 */
[----:B------:R-:W-:Y:S06]  /*4f20*/  @!P1 BRA `(.L_x_15) ;  /* 0x0000003800349947 */ /* 0x000fec0003800000 */
[----:B------:R-:W-:Y:S01]  /*4f30*/  IMAD.MOV.U32 R6, RZ, RZ, R89 ;  /* 0x000000ffff067224 */ /* 0x000fe200078e0059 */
[----:B------:R-:W-:Y:S01]  /*4f40*/  CS2R R86, SRZ ;  /* 0x0000000000567805 */ /* 0x000fe2000001ff00 */
[----:B------:R-:W-:Y:S01]  /*4f50*/  IMAD.MOV.U32 R3, RZ, RZ, R91 ;  /* 0x000000ffff037224 */ /* 0x000fe200078e005b */
[----:B------:R-:W-:Y:S02]  /*4f60*/  CS2R R84, SRZ ;  /* 0x0000000000547805 */ /* 0x000fe4000001ff00 */
[----:B------:R-:W-:Y:S02]  /*4f70*/  CS2R R82, SRZ ;  /* 0x0000000000527805 */ /* 0x000fe4000001ff00 */
[----:B------:R-:W-:Y:S02]  /*4f80*/  CS2R R80, SRZ ;  /* 0x0000000000507805 */ /* 0x000fe4000001ff00 */
[----:B------:R-:W-:Y:S02]  /*4f90*/  CS2R R78, SRZ ;  /* 0x00000000004e7805 */ /* 0x000fe4000001ff00 */
[----:B------:R-:W-:-:S02]  /*4fa0*/  CS2R R76, SRZ ;  /* 0x00000000004c7805 */ /* 0x000fc4000001ff00 */
[----:B------:R-:W-:Y:S02]  /*4fb0*/  CS2R R74, SRZ ;  /* 0x00000000004a7805 */ /* 0x000fe4000001ff00 */
        /* <DEDUP_REMOVED lines=24> */
[----:B------:R-:W-:Y:S01]  /*5140*/  CS2R R24, SRZ ;  /* 0x0000000000187805 */ /* 0x000fe2000001ff00 */
[----:B------:R-:W-:Y:S01]  /*5150*/  UIADD3 UR54, UR54, -0x2, URZ ;  /* 0xfffffffe36367890 */ /* 0x000fe2000fffe03f */
[----:B------:R-:W-:Y:S01]  /*5160*/  UMOV UR56, UR36 ;  /* 0x0000002400387c82 */ /* 0x000fe20008000000 */
[----:B------:R-:W-:-:S10]  /*5170*/  UMOV UR55, UR49 ;  /* 0x0000003100377c82 */ /* 0x000fd40008000000 */
.L_x_25:
[----:B------:R-:W-:Y:S01]  /*5180*/  ISETP.NE.AND P2, PT, RZ, UR40, PT ;  /* 0x00000028ff007c0c */ /* 0x000fe2000bf45270 */
[----:B------:R-:W-:-:S04]  /*5190*/  UISETP.NE.AND UP0, UPT, UR55, 0x1, UPT ;  /* 0x000000013700788c */ /* 0x000fc8000bf05270 */
[----:B------:R-:W-:-:S04]  /*51a0*/  USEL UR36, URZ, 0x1, UP0 ;  /* 0x000000013f247887 */ /* 0x000fc80008000000 */
[----:B------:R-:W-:-:S04]  /*51b0*/  ULOP3.LUT UR36, UR56, UR36, URZ, 0x3c, !UPT ;  /* 0x0000002438247292 */ /* 0x000fc8000f8e3c3f */
[----:B------:R-:W-:Y:S08]  /*51c0*/  @P2 BRA `(.L_x_16) ;  /* 0x0000000000382947 */ /* 0x000ff00003800000 */
[----:B------:R-:W-:Y:S05]  /*51d0*/  @!P0 BRA `(.L_x_17) ;  /* 0x0000000000048947 */ /* 0x000fea0003800000 */
[----:B------:R-:W-:Y:S01]  /*51e0*/  BPT.TRAP 0x1 ;  /* 0x000000040000795c */ /* 0x000fe20000300000 */
.L_x_17:
[----:B------:R-:W-:Y:S01]  /*51f0*/  UIADD3 UR6, UR55, 0x1, URZ ;  /* 0x0000000137067890 */ /* 0x000fe2000fffe03f */
[----:B------:R-:W-:-:S03]  /*5200*/  IMAD.U32 R7, RZ, RZ, UR36 ;  /* 0x00000024ff077e24 */ /* 0x000fc6000f8e00ff */
[----:B------:R-:W-:Y:S02]  /*5210*/  UISETP.NE.AND UP0, UPT, UR6, 0x2, UPT ;  /* 0x000000020600788c */ /* 0x000fe4000bf05270 */
[----:B------:R-:W-:Y:S02]  /*5220*/  SHF.L.U32 R7, R7, 0x1f, RZ ;  /* 0x0000001f07077819 */ /* 0x000fe400000006ff */
[----:B------:R-:W-:-:S04]  /*5230*/  USEL UR6, UR6, URZ, UP0 ;  /* 0x0000003f06067287 */ /* 0x000fc80008000000 */
[----:B------:R-:W-:-:S09]  /*5240*/  ULEA UR6, UR6, UR38, 0x3 ;  /* 0x0000002606067291 */ /* 0x000fd2000f8e183f */
[----:B------:R1:W2:Y:S01]  /*5250*/  SYNCS.PHASECHK.TRANS64.TRYWAIT P1, [UR6+0x29830], R7 ;  /* 0x02983007ff0075a7 */ /* 0x0002a20008020146 */
[----:B------:R-:W-:Y:S05]  /*5260*/  @!P0 BRA `(.L_x_18) ;  /* 0x0000000000048947 */ /* 0x000fea0003800000 */
[----:B------:R-:W-:Y:S01]  /*5270*/  BPT.TRAP 0x1 ;  /* 0x000000040000795c */ /* 0x000fe20000300000 */
.L_x_18:
[----:B--2---:R-:W-:Y:S05]  /*5280*/  @P1 BRA `(.L_x_16) ;  /* 0x0000000000081947 */ /* 0x004fea0003800000 */
[----:B------:R-:W2:Y:S02]  /*5290*/  SYNCS.PHASECHK.TRANS64.TRYWAIT P1, [UR6+0x29830], R7 ;  /* 0x02983007ff0075a7 */ /* 0x000ea40008020146 */
[----:B--2---:R-:W-:Y:S05]  /*52a0*/  @!P1 BRA `(.L_x_19) ;  /* 0x0000008000509947 */ /* 0x004fea0003800000 */
.L_x_16:
[----:B-12---:R-:W-:Y:S01]  /*52b0*/  VIADD R7, R18, 0x8 ;  /* 0x0000000812077836 */ /* 0x006fe20000000000 */
[----:B------:R-:W-:Y:S01]  /*52c0*/  UIADD3 UR49, UR55, 0x1, URZ ;  /* 0x0000000137317890 */ /* 0x000fe2000fffe03f */
[----:B------:R-:W-:Y:S01]  /*52d0*/  UMOV UR27, 0x80000020 ;  /* 0x80000020001b7882 */ /* 0x000fe20000000000 */
[----:B------:R-:W-:Y:S02]  /*52e0*/  UMOV UR28, UR24 ;  /* 0x00000018001c7c82 */ /* 0x000fe40008000000 */
[----:B------:R1:W-:Y:S01]  /*52f0*/  BAR.SYNC.DEFER_BLOCKING R7, 0x100 ;  /* 0x000400070000751d */ /* 0x0003e20000010000 */
[----:B------:R-:W-:-:S04]  /*5300*/  UISETP.NE.AND UP0, UPT, UR49, 0x2, UPT ;  /* 0x000000023100788c */ /* 0x000fc8000bf05270 */
[----:B------:R-:W-:Y:S01]  /*5310*/  USEL UR49, UR49, URZ, UP0 ;  /* 0x0000003f31317287 */ /* 0x000fe20008000000 */
[----:B------:R-:W-:Y:S01]  /*5320*/  UMOV UR29, UR25 ;  /* 0x00000019001d7c82 */ /* 0x000fe20008000000 */
[----:B------:R-:W-:Y:S02]  /*5330*/  UMOV UR31, 0x80000020 ;  /* 0x80000020001f7882 */ /* 0x000fe40000000000 */
[----:B------:R-:W-:Y:S01]  /*5340*/  UIMAD UR57, UR49, 0x780, UR45 ;  /* 0x00000780313978a4 */ /* 0x000fe2000f8e022d */
[----:B------:R-:W-:Y:S01]  /*5350*/  UMOV UR32, UR24 ;  /* 0x0000001800207c82 */ /* 0x000fe20008000000 */
[----:B------:R-:W-:Y:S02]  /*5360*/  UMOV UR33, UR25 ;  /* 0x0000001900217c82 */ /* 0x000fe40008000000 */
[----:B------:R-:W-:Y:S02]  /*5370*/  UIADD3 UR30, UR57, 0x80, URZ ;  /* 0x00000080391e7890 */ /* 0x000fe4000fffe03f */
[----:B------:R-:W-:-:S02]  /*5380*/  UIADD3 UR34, UR57, 0x100, URZ ;  /* 0x0000010039227890 */ /* 0x000fc4000fffe03f */
[----:B------:R-:W-:Y:S01]  /*5390*/  UMOV UR26, UR57 ;  /* 0x00000039001a7c82 */ /* 0x000fe20008000000 */
[----:B------:R-:W-:Y:S01]  /*53a0*/  UMOV UR35, 0x80000020 ;  /* 0x8000002000237882 */ /* 0x000fe20000000000 */
[----:B------:R-:W-:Y:S01]  /*53b0*/  UIADD3 UR6, UR57, 0x200, URZ ;  /* 0x0000020039067890 */ /* 0x000fe2000fffe03f */
[----:B------:R-:W-:Y:S01]  /*53c0*/  UMOV UR7, 0x80000020 ;  /* 0x8000002000077882 */ /* 0x000fe20000000000 */
[----:B------:R-:W-:Y:S01]  /*53d0*/  UIADD3 UR10, UR57, 0x202, URZ ;  /* 0x00000202390a7890 */ /* 0x000fe2000fffe03f */
[----:B------:R-:W-:Y:S01]  /*53e0*/  WARPGROUP.ARRIVE ;  /* 0x00000000000079c5 */ /* 0x000fe20000000000 */
[----:B------:R-:W-:Y:S01]  /*53f0*/  UMOV UR11, 0x80000020 ;  /* 0x80000020000b7882 */ /* 0x000fe20000000000 */
[----:B------:R-:W-:Y:S01]  /*5400*/  UIADD3 UR14, UR57, 0x282, URZ ;  /* 0x00000282390e7890 */ /* 0x000fe2000fffe03f */
[----:B------:R-:W-:Y:S01]  /*5410*/  UMOV UR15, 0x80000020 ;  /* 0x80000020000f7882 */ /* 0x000fe20000000000 */
[----:B------:R-:W-:Y:S02]  /*5420*/  UIADD3 UR18, UR57, 0x500, URZ ;  /* 0x0000050039127890 */ /* 0x000fe4000fffe03f */
[----:B------:R-:W-:Y:S01]  /*5430*/  QGMMA.64x32x32.F32.E4M3.E4M3 R152, gdesc[UR24], RZ, !UPT, gsb0 ;  /* 0x00600000189879f3 */ /* 0x000fe2000c0008ff */
[----:B------:R-:W-:Y:S01]  /*5440*/  UIADD3 UR26, UR57, 0x180, URZ ;  /* 0x00000180391a7890 */ /* 0x000fe2000fffe03f */
[----:B------:R-:W-:Y:S01]  /*5450*/  UMOV UR27, 0x80000020 ;  /* 0x80000020001b7882 */ /* 0x000fe20000000000 */
[----:B------:R-:W-:Y:S01]  /*5460*/  UMOV UR19, 0x80000020 ;  /* 0x8000002000137882 */ /* 0x000fe20000000000 */
[----:B------:R-:W-:Y:S01]  /*5470*/  UIADD3 UR22, UR57, 0x502, URZ ;  /* 0x0000050239167890 */ /* 0x000fe2000fffe03f */
[----:B------:R-:W-:Y:S01]  /*5480*/  UMOV UR23, 0x80000020 ;  /* 0x8000002000177882 */ /* 0x000fe20000000000 */
[----:B------:R-:W-:-:S02]  /*5490*/  WARPGROUP.DEPBAR.LE gsb0, 0x0 ;  /* 0x00008000000079c5 */ /* 0x000fc40000010000 */
        /* <DEDUP_REMOVED lines=16> */
[----:B------:R-:W-:Y:S01]  /*55a0*/  UMOV UR26, UR6 ;  /* 0x00000006001a7c82 */ /* 0x000fe20008000000 */
[----:B------:R-:W-:Y:S01]  /*55b0*/  UMOV UR27, 0x80000020 ;  /* 0x80000020001b7882 */ /* 0x000fe20000000000 */
[----:B------:R-:W-:Y:S01]  /*55c0*/  UIADD3 UR6, UR57, 0x2, URZ ;  /* 0x0000000239067890 */ /* 0x000fe2000fffe03f */
        /* <DEDUP_REMOVED lines=25> */
[----:B------:R-:W-:Y:S01]  /*5760*/  UMOV UR6, UR10 ;  /* 0x0000000a00067c82 */ /* 0x000fe20008000000 */
[----:B------:R-:W-:Y:S01]  /*5770*/  UMOV UR7, 0x80000020 ;  /* 0x8000002000077882 */ /* 0x000fe20000000000 */
[----:B------:R-:W-:Y:S01]  /*5780*/  UIADD3 UR10, UR57, 0x280, URZ ;  /* 0x00000280390a7890 */ /* 0x000fe2000fffe03f */
        /* <DEDUP_REMOVED lines=92> */
[----:B------:R-:W-:Y:S01]  /*5d50*/  UIADD3 UR57, UR57, 0x702, URZ ;  /* 0x0000070239397890 */ /* 0x000fe2000fffe03f */
        /* <DEDUP_REMOVED lines=15> */
[----:B-1----:R-:W-:Y:S05]  /*5e50*/  @P2 BRA `(.L_x_20) ;  /* 0x00000000002c2947 */ /* 0x002fea0003800000 */
[----:B------:R-:W-:Y:S05]  /*5e60*/  @!P0 BRA `(.L_x_21) ;  /* 0x0000000000048947 */ /* 0x000fea0003800000 */
[----:B------:R-:W-:Y:S01]  /*5e70*/  BPT.TRAP 0x1 ;  /* 0x000000040000795c */ /* 0x000fe20000300000 */
.L_x_21:
[----:B------:R-:W-:Y:S01]  /*5e80*/  ULEA UR6, UR55, UR38, 0x3 ;  /* 0x0000002637067291 */ /* 0x000fe2000f8e183f */
[----:B------:R-:W-:-:S05]  /*5e90*/  IMAD.U32 R7, RZ, RZ, UR56 ;  /* 0x00000038ff077e24 */ /* 0x000fca000f8e00ff */
[----:B------:R-:W-:-:S04]  /*5ea0*/  SHF.L.U32 R7, R7, 0x1f, RZ ;  /* 0x0000001f07077819 */ /* 0x000fc800000006ff */
[----:B------:R1:W2:Y:S01]  /*5eb0*/  SYNCS.PHASECHK.TRANS64.TRYWAIT P1, [UR6+0x29850], R7 ;  /* 0x02985007ff0075a7 */ /* 0x0002a20008020146 */
[----:B------:R-:W-:Y:S05]  /*5ec0*/  @!P0 BRA `(.L_x_22) ;  /* 0x0000000000048947 */ /* 0x000fea0003800000 */
[----:B------:R-:W-:Y:S01]  /*5ed0*/  BPT.TRAP 0x1 ;  /* 0x000000040000795c */ /* 0x000fe20000300000 */
.L_x_22:
[----:B--2---:R-:W-:Y:S05]  /*5ee0*/  @P1 BRA `(.L_x_20) ;  /* 0x0000000000081947 */ /* 0x004fea0003800000 */
[----:B------:R-:W2:Y:S02]  /*5ef0*/  SYNCS.PHASECHK.TRANS64.TRYWAIT P1, [UR6+0x29850], R7 ;  /* 0x02985007ff0075a7 */ /* 0x000ea40008020146 */
[----:B--2---:R-:W-:Y:S05]  /*5f00*/  @!P1 BRA `(.L_x_23) ;  /* 0x0000007400509947 */ /* 0x004fea0003800000 */
.L_x_20:
[----:B------:R-:W-:Y:S01]  /*5f10*/  UIADD3 UR6, UR38, 0x400, URZ ;  /* 0x0000040026067890 */ /* 0x000fe2000fffe03f */
[----:B------:R-:W-:Y:S01]  /*5f20*/  WARPGROUP.ARRIVE ;  /* 0x00000000000079c5 */ /* 0x000fe20000000000 */
[----:B------:R-:W-:Y:S01]  /*5f30*/  UMOV UR7, 0xc0000010 ;  /* 0xc000001000077882 */ /* 0x000fe20000000000 */
[C---:B--2---:R-:W-:Y:S01]  /*5f40*/  FMUL.FTZ R8, R0.reuse, R152 ;  /* 0x0000009800087220 */ /* 0x044fe20000410000 */
[----:B------:R-:W-:Y:S01]  /*5f50*/  USHF.R.U32.HI UR6, URZ, 0x4, UR6 ;  /* 0x000000043f067899 */ /* 0x000fe20008011606 */
[C---:B------:R-:W-:Y:S01]  /*5f60*/  FMUL.FTZ R9, R0.reuse, R154 ;  /* 0x0000009a00097220 */ /* 0x040fe20000410000 */
[C---:B-1----:R-:W-:Y:S01]  /*5f70*/  FMUL.FTZ R7, R0.reuse, R153 ;  /* 0x0000009900077220 */ /* 0x042fe20000410000 */
[C---:B------:R-:W-:Y:S01]  /*5f80*/  FMUL.FTZ R10, R0.reuse, R155 ;  /* 0x0000009b000a7220 */ /* 0x040fe20000410000 */
[----:B------:R-:W-:Y:S01]  /*5f90*/  ULOP3.LUT UR6, UR6, 0x3fff, URZ, 0xc0, !UPT ;  /* 0x00003fff06067892 */ /* 0x000fe2000f8ec03f */
[----:B------:R-:W1:Y:S01]  /*5fa0*/  MUFU.TANH R8, R8 ;  /* 0x0000000800087308 */ /* 0x000e620000002400 */
[C---:B------:R-:W-:Y:S01]  /*5fb0*/  FMUL.FTZ R11, R0.reuse, R156 ;  /* 0x0000009c000b7220 */ /* 0x040fe20000410000 */
[C---:B------:R-:W-:Y:S01]  /*5fc0*/  FMUL.FTZ R13, R0.reuse, R158 ;  /* 0x0000009e000d7220 */ /* 0x040fe20000410000 */
[----:B------:R-:W-:Y:S01]  /*5fd0*/  ULOP3.LUT UR6, UR6, 0x10000, URZ, 0xfc, !UPT ;  /* 0x0001000006067892 */ /* 0x000fe2000f8efc3f */
[C---:B------:R-:W-:Y:S01]  /*5fe0*/  FMUL.FTZ R12, R0.reuse, R157 ;  /* 0x0000009d000c7220 */ /* 0x040fe20000410000 */
[C---:B------:R-:W-:Y:S01]  /*5ff0*/  FMUL.FTZ R14, R0.reuse, R159 ;  /* 0x0000009f000e7220 */ /* 0x040fe20000410000 */
[C---:B------:R-:W-:Y:S01]  /*6000*/  FMUL.FTZ R15, R0.reuse, R160 ;  /* 0x000000a0000f7220 */ /* 0x040fe20000410000 */
[----:B------:R-:W-:Y:S01]  /*6010*/  UIMAD UR10, UR55, 0x500, UR6 ;  /* 0x00000500370a78a4 */ /* 0x000fe2000f8e0206 */
[----:B------:R-:W2:Y:S01]  /*6020*/  MUFU.TANH R9, R9 ;  /* 0x0000000900097308 */ /* 0x000ea20000002400 */
[C---:B------:R-:W-:Y:S01]  /*6030*/  FMUL.FTZ R21, R0.reuse, R162 ;  /* 0x000000a200157220 */ /* 0x040fe20000410000 */
[C---:B------:R-:W-:Y:S01]  /*6040*/  FMUL.FTZ R20, R0.reuse, R161 ;  /* 0x000000a100147220 */ /* 0x040fe20000410000 */
[C---:B------:R-:W-:Y:S01]  /*6050*/  FMUL.FTZ R201, R0.reuse, R104 ;  /* 0x0000006800c97220 */ /* 0x040fe20000410000 */
[C---:B------:R-:W-:Y:S01]  /*6060*/  FMUL.FTZ R152, R0.reuse, R163 ;  /* 0x000000a300987220 */ /* 0x040fe20000410000 */
[C---:B------:R-:W-:Y:S01]  /*6070*/  FMUL.FTZ R153, R0.reuse, R164 ;  /* 0x000000a400997220 */ /* 0x040fe20000410000 */
[----:B------:R-:W-:Y:S01]  /*6080*/  UMOV UR6, UR10 ;  /* 0x0000000a00067c82 */ /* 0x000fe20008000000 */
[----:B------:R-:W-:Y:S01]  /*6090*/  FMUL.FTZ R155, R0, R166 ;  /* 0x000000a6009b7220 */ /* 0x000fe20000410000 */
[----:B------:R-:W-:Y:S01]  /*60a0*/  QGMMA.64x128x32.F32.E4M3.E4M3 R24, R172, gdesc[UR4], R24, gsb0 ;  /* 0x01e00004ac187df3 */ /* 0x000fe20008000818 */
[----:B------:R-:W-:Y:S01]  /*60b0*/  UIADD3 UR6, UR10, 0x100, URZ ;  /* 0x000001000a067890 */ /* 0x000fe2000fffe03f */
[----:B------:R-:W3:Y:S01]  /*60c0*/  MUFU.TANH R7, R7 ;  /* 0x0000000700077308 */ /* 0x000ee20000002400 */
[----:B------:R-:W-:Y:S01]  /*60d0*/  UMOV UR7, 0xc0000010 ;  /* 0xc000001000077882 */ /* 0x000fe20000000000 */
[----:B-1----:R-:W-:Y:S01]  /*60e0*/  FMNMX.FTZ R104, R8, R3, !PT ;  /* 0x0000000308687209 */ /* 0x002fe20007810000 */
[C---:B------:R-:W-:Y:S01]  /*60f0*/  FMUL.FTZ R154, R0.reuse, R165 ;  /* 0x000000a5009a7220 */ /* 0x040fe20000410000 */
[C---:B------:R-:W-:Y:S01]  /*6100*/  FMUL.FTZ R203, R0.reuse, R106 ;  /* 0x0000006a00cb7220 */ /* 0x040fe20000410000 */
[C---:B------:R-:W-:Y:S01]  /*6110*/  FMUL.FTZ R156, R0.reuse, R167 ;  /* 0x000000a7009c7220 */ /* 0x040fe20000410000 */
[C---:B------:R-:W-:Y:S01]  /*6120*/  FMUL.FTZ R136, R0.reuse, R136 ;  /* 0x0000008800887220 */ /* 0x040fe20000410000 */
[----:B--2---:R-:W-:Y:S01]  /*6130*/  FMNMX.FTZ R205, R9, R6, !PT ;  /* 0x0000000609cd7209 */ /* 0x004fe20007810000 */
[----:B------:R-:W1:Y:S01]  /*6140*/  MUFU.TANH R10, R10 ;  /* 0x0000000a000a7308 */ /* 0x000e620000002400 */
        /* <DEDUP_REMOVED lines=8> */
[----:B---3--:R-:W-:Y:S01]  /*61d0*/  FMNMX.FTZ R104, R7, R104, !PT ;  /* 0x0000006807687209 */ /* 0x008fe20007810000 */
[C---:B------:R-:W-:Y:S01]  /*61e0*/  FMUL.FTZ R143, R0.reuse, R143 ;  /* 0x0000008f008f7220 */ /* 0x040fe20000410000 */
[C---:B------:R-:W-:Y:S01]  /*61f0*/  FMUL.FTZ R157, R0.reuse, R144 ;  /* 0x00000090009d7220 */ /* 0x040fe20000410000 */
[C---:B------:R-:W-:Y:S01]  /*6200*/  FMUL.FTZ R223, R0.reuse, R89 ;  /* 0x0000005900df7220 */ /* 0x040fe20000410000 */
[C---:B------:R-:W-:Y:S01]  /*6210*/  FMUL.FTZ R159, R0.reuse, R145 ;  /* 0x00000091009f7220 */ /* 0x040fe20000410000 */
[C---:B------:R-:W-:Y:S01]  /*6220*/  FMUL.FTZ R145, R0.reuse, R146 ;  /* 0x0000009200917220 */ /* 0x040fe20000410000 */
[----:B------:R-:W-:Y:S01]  /*6230*/  FMUL.FTZ R147, R0, R147 ;  /* 0x0000009300937220 */ /* 0x000fe20000410000 */
[----:B------:R-:W3:Y:S01]  /*6240*/  MUFU.TANH R13, R13 ;  /* 0x0000000d000d7308 */ /* 0x000ee20000002400 */
[----:B-1----:R-:W-:Y:S01]  /*6250*/  FMNMX.FTZ R106, R10, R205, !PT ;  /* 0x000000cd0a6a7209 */ /* 0x002fe20007810000 */
[C---:B------:R-:W-:Y:S01]  /*6260*/  FMUL.FTZ R161, R0.reuse, R148 ;  /* 0x0000009400a17220 */ /* 0x040fe20000410000 */
[C---:B------:R-:W-:Y:S01]  /*6270*/  FMUL.FTZ R163, R0.reuse, R149 ;  /* 0x0000009500a37220 */ /* 0x040fe20000410000 */
[C---:B------:R-:W-:Y:S01]  /*6280*/  FMUL.FTZ R149, R0.reuse, R150 ;  /* 0x0000009600957220 */ /* 0x040fe20000410000 */
[C---:B------:R-:W-:Y:S01]  /*6290*/  FMUL.FTZ R151, R0.reuse, R151 ;  /* 0x0000009700977220 */ /* 0x040fe20000410000 */
[C---:B------:R-:W-:Y:S01]  /*62a0*/  FMUL.FTZ R165, R0.reuse, R120 ;  /* 0x0000007800a57220 */ /* 0x040fe20000410000 */
[C---:B------:R-:W-:Y:S01]  /*62b0*/  FMUL.FTZ R167, R0.reuse, R121 ;  /* 0x0000007900a77220 */ /* 0x040fe20000410000 */
[----:B------:R-:W1:Y:S01]  /*62c0*/  MUFU.TANH R12, R12 ;  /* 0x0000000c000c7308 */ /* 0x000e620000002400 */
[----:B--2---:R-:W-:Y:S01]  /*62d0*/  FMNMX.FTZ R205, R11, R104, !PT ;  /* 0x000000680bcd7209 */ /* 0x004fe20007810000 */
        /* <DEDUP_REMOVED lines=21> */
[----:B------:R-:W-:Y:S01]  /*6430*/  FMUL.FTZ R211, R0, R109 ;  /* 0x0000006d00d37220 */ /* 0x000fe20000410000 */
        /* <DEDUP_REMOVED lines=15> */
[C---:B------:R-:W-:Y:S01]  /*6530*/  FMUL.FTZ R93, R0.reuse, R94 ;  /* 0x0000005e005d7220 */ /* 0x040fe20000410000 */
        /* <DEDUP_REMOVED lines=12> */
[----:B------:R-:W-:Y:S01]  /*6600*/  FMUL.FTZ R103, R0, R103 ;  /* 0x0000006700677220 */ /* 0x000fe20000410000 */
[----:B------:R-:W2:Y:S03]  /*6610*/  S2R R170, SR_TID.X ;  /* 0x0000000000aa7919 */ /* 0x000ea60000002100 */
[----:B------:R-:W4:Y:S01]  /*6620*/  MUFU.TANH R155, R155 ;  /* 0x0000009b009b7308 */ /* 0x000f220000002400 */
[----:B---3--:R-:W-:Y:S01]  /*6630*/  FMNMX.FTZ R104, R152, R207, !PT ;  /* 0x000000cf98687209 */ /* 0x008fe20007810000 */
[----:B------:R-:W-:-:S06]  /*6640*/  FMUL.FTZ R207, R0, R91 ;  /* 0x0000005b00cf7220 */ /* 0x000fcc0000410000 */
[----:B------:R-:W3:Y:S01]  /*6650*/  MUFU.TANH R154, R154 ;  /* 0x0000009a009a7308 */ /* 0x000ee20000002400 */
[----:B-1----:R-:W-:-:S07]  /*6660*/  FMNMX.FTZ R205, R153, R88, !PT ;  /* 0x0000005899cd7209 */ /* 0x002fce0007810000 */
[----:B------:R-:W1:Y:S01]  /*6670*/  MUFU.TANH R156, R156 ;  /* 0x0000009c009c7308 */ /* 0x000e620000002400 */
[----:B----4-:R-:W-:-:S07]  /*6680*/  FMNMX.FTZ R89, R155, R104, !PT ;  /* 0x000000689b597209 */ /* 0x010fce0007810000 */
[----:B------:R-:W4:Y:S01]  /*6690*/  MUFU.TANH R136, R136 ;  /* 0x0000008800887308 */ /* 0x000f220000002400 */
[----:B---3--:R-:W-:Y:S02]  /*66a0*/  FMNMX.FTZ R205, R154, R205, !PT ;  /* 0x000000cd9acd7209 */ /* 0x008fe40007810000 */
[----:B--2---:R-:W-:-:S05]  /*66b0*/  LOP3.LUT P1, RZ, R170, 0x7f, RZ, 0xc0, !PT ;  /* 0x0000007faaff7812 */ /* 0x004fca000782c0ff */
[----:B------:R-:W2:Y:S01]  /*66c0*/  MUFU.TANH R138, R138 ;  /* 0x0000008a008a7308 */ /* 0x000ea20000002400 */
[----:B-1----:R-:W-:-:S07]  /*66d0*/  FMNMX.FTZ R89, R156, R89, !PT ;  /* 0x000000599c597209 */ /* 0x002fce0007810000 */
[----:B------:R-:W1:Y:S01]  /*66e0*/  MUFU.TANH R137, R137 ;  /* 0x0000008900897308 */ /* 0x000e620000002400 */
[----:B----4-:R-:W-:Y:S01]  /*66f0*/  FMNMX.FTZ R88, R136, R205, !PT ;  /* 0x000000cd88587209 */ /* 0x010fe20007810000 */
[----:B------:R-:W-:-:S06]  /*6700*/  FMUL.FTZ R205, R0, R90 ;  /* 0x0000005a00cd7220 */ /* 0x000fcc0000410000 */
[----:B------:R-:W3:Y:S01]  /*6710*/  MUFU.TANH R139, R139 ;  /* 0x0000008b008b7308 */ /* 0x000ee20000002400 */
[----:B--2---:R-:W-:Y:S01]  /*6720*/  FMNMX.FTZ R90, R138, R89, !PT ;  /* 0x000000598a5a7209 */ /* 0x004fe20007810000 */
[----:B------:R-:W-:Y:S02]  /*6730*/  WARPGROUP.DEPBAR.LE gsb0, 0x0 ;  /* 0x00008000000079c5 */ /* 0x000fe40000010000 */
[----:B------:R-:W-:-:S04]  /*6740*/  WARPGROUP.ARRIVE ;  /* 0x00000000000079c5 */ /* 0x000fc80000000000 */
[----:B------:R-:W2:Y:S01]  /*6750*/  MUFU.TANH R140, R140 ;  /* 0x0000008c008c7308 */ /* 0x000ea20000002400 */
[----:B-1----:R-:W-:Y:S01]  /*6760*/  FMNMX.FTZ R89, R137, R88, !PT ;  /* 0x0000005889597209 */ /* 0x002fe20007810000 */
[----:B------:R-:W-:Y:S01]  /*6770*/  QGMMA.64x128x32.F32.E4M3.E4M3 R24, R176, gdesc[UR4], R24, gsb0 ;  /* 0x01e00004b0187df3 */ /* 0x000fe20008000818 */
[----:B------:R-:W-:Y:S01]  /*6780*/  UIADD3 UR6, UR10, 0x200, URZ ;  /* 0x000002000a067890 */ /* 0x000fe2000fffe03f */
[----:B------:R-:W-:-:S04]  /*6790*/  UMOV UR7, 0xc0000010 ;  /* 0xc000001000077882 */ /* 0x000fc80000000000 */
[----:B------:R-:W1:Y:S01]  /*67a0*/  MUFU.TANH R141, R141 ;  /* 0x0000008d008d7308 */ /* 0x000e620000002400 */
[----:B---3--:R-:W-:-:S07]  /*67b0*/  FMNMX.FTZ R225, R139, R90, !PT ;  /* 0x0000005a8be17209 */ /* 0x008fce0007810000 */
[----:B------:R-:W3:Y:S01]  /*67c0*/  MUFU.TANH R142, R142 ;  /* 0x0000008e008e7308 */ /* 0x000ee20000002400 */
[----:B--2---:R-:W-:-:S07]  /*67d0*/  FMNMX.FTZ R88, R140, R89, !PT ;  /* 0x000000598c587209 */ /* 0x004fce0007810000 */
[----:B------:R-:W2:Y:S01]  /*67e0*/  MUFU.TANH R143, R143 ;  /* 0x0000008f008f7308 */ /* 0x000ea20000002400 */
[----:B-1----:R-:W-:-:S07]  /*67f0*/  FMNMX.FTZ R88, R141, R88, !PT ;  /* 0x000000588d587209 */ /* 0x002fce0007810000 */
[----:B------:R-:W1:Y:S01]  /*6800*/  MUFU.TANH R157, R157 ;  /* 0x0000009d009d7308 */ /* 0x000e620000002400 */
[----:B---3--:R-:W-:Y:S01]  /*6810*/  FMNMX.FTZ R90, R142, R225, !PT ;  /* 0x000000e18e5a7209 */ /* 0x008fe20007810000 */
[----:B------:R-:W-:-:S06]  /*6820*/  FMUL.FTZ R225, R0, R92 ;  /* 0x0000005c00e17220 */ /* 0x000fcc0000410000 */
[----:B------:R-:W3:Y:S01]  /*6830*/  MUFU.TANH R159, R159 ;  /* 0x0000009f009f7308 */ /* 0x000ee20000002400 */
[----:B--2---:R-:W-:-:S07]  /*6840*/  FMNMX.FTZ R90, R143, R90, !PT ;  /* 0x0000005a8f5a7209 */ /* 0x004fce0007810000 */
[----:B------:R-:W2:Y:S01]  /*6850*/  MUFU.TANH R145, R145 ;  /* 0x0000009100917308 */ /* 0x000ea20000002400 */
[----:B-1----:R-:W-:-:S07]  /*6860*/  FMNMX.FTZ R88, R157, R88, !PT ;  /* 0x000000589d587209 */ /* 0x002fce0007810000 */
[----:B------:R-:W1:Y:S01]  /*6870*/  MUFU.TANH R147, R147 ;  /* 0x0000009300937308 */ /* 0x000e620000002400 */
[----:B---3--:R-:W-:-:S07]  /*6880*/  FMNMX.FTZ R88, R159, R88, !PT ;  /* 0x000000589f587209 */ /* 0x008fce0007810000 */
        /* <DEDUP_REMOVED lines=21> */
[----:B-1----:R-:W-:Y:S01]  /*69e0*/  FMNMX.FTZ R88, R169, R88, !PT ;  /* 0x00000058a9587209 */ /* 0x002fe20007810000 */
[----:B------:R-:W-:Y:S02]  /*69f0*/  WARPGROUP.DEPBAR.LE gsb0, 0x0 ;  /* 0x00008000000079c5 */ /* 0x000fe40000010000 */
[----:B------:R-:W-:-:S04]  /*6a00*/  WARPGROUP.ARRIVE ;  /* 0x00000000000079c5 */ /* 0x000fc80000000000 */
[----:B------:R-:W1:Y:S01]  /*6a10*/  MUFU.TANH R127, R127 ;  /* 0x0000007f007f7308 */ /* 0x000e620000002400 */
[----:B---3--:R-:W-:Y:S01]  /*6a20*/  FMNMX.FTZ R88, R125, R88, !PT ;  /* 0x000000587d587209 */ /* 0x008fe20007810000 */
[----:B------:R-:W-:Y:S01]  /*6a30*/  QGMMA.64x128x32.F32.E4M3.E4M3 R24, R180, gdesc[UR4], R24, gsb0 ;  /* 0x01e00004b4187df3 */ /* 0x000fe20008000818 */
[----:B------:R-:W-:Y:S01]  /*6a40*/  UIADD3 UR6, UR10, 0x300, URZ ;  /* 0x000003000a067890 */ /* 0x000fe2000fffe03f */
[----:B------:R-:W-:-:S04]  /*6a50*/  UMOV UR7, 0xc0000010 ;  /* 0xc000001000077882 */ /* 0x000fc80000000000 */
        /* <DEDUP_REMOVED lines=36> */
[----:B------:R-:W-:Y:S02]  /*6ca0*/  WARPGROUP.DEPBAR.LE gsb0, 0x0 ;  /* 0x00008000000079c5 */ /* 0x000fe40000010000 */
[----:B------:R-:W-:-:S04]  /*6cb0*/  WARPGROUP.ARRIVE ;  /* 0x00000000000079c5 */ /* 0x000fc80000000000 */
[----:B------:R-:W3:Y:S01]  /*6cc0*/  MUFU.TANH R113, R113 ;  /* 0x0000007100717308 */ /* 0x000ee20000002400 */
[----:B--2---:R-:W-:Y:S01]  /*6cd0*/  FMNMX.FTZ R88, R213, R88, !PT ;  /* 0x00000058d5587209 */ /* 0x004fe20007810000 */
[----:B------:R-:W-:Y:S01]  /*6ce0*/  QGMMA.64x128x32.F32.E4M3.E4M3 R24, R184, gdesc[UR4], R24, gsb0 ;  /* 0x01e00004b8187df3 */ /* 0x000fe20008000818 */
[----:B------:R-:W-:Y:S01]  /*6cf0*/  UIADD3 UR6, UR10, 0x400, URZ ;  /* 0x000004000a067890 */ /* 0x000fe2000fffe03f */
[----:B------:R-:W-:-:S04]  /*6d00*/  UMOV UR7, 0xc0000010 ;  /* 0xc000001000077882 */ /* 0x000fc80000000000 */
        /* <DEDUP_REMOVED lines=35> */
[----:B--2---:R-:W-:Y:S01]  /*6f40*/  FMNMX.FTZ R90, R97, R90, !PT ;  /* 0x0000005a615a7209 */ /* 0x004fe20007810000 */
[----:B------:R-:W-:Y:S02]  /*6f50*/  WARPGROUP.DEPBAR.LE gsb0, 0x0 ;  /* 0x00008000000079c5 */ /* 0x000fe40000010000 */
[----:B------:R-:W-:-:S04]  /*6f60*/  WARPGROUP.ARRIVE ;  /* 0x00000000000079c5 */ /* 0x000fc80000000000 */
[----:B------:R-:W2:Y:S01]  /*6f70*/  MUFU.TANH R235, R235 ;  /* 0x000000eb00eb7308 */ /* 0x000ea20000002400 */
[----:B-1----:R-:W-:Y:S01]  /*6f80*/  FMNMX.FTZ R90, R99, R90, !PT ;  /* 0x0000005a635a7209 */ /* 0x002fe20007810000 */
[----:B------:R-:W-:Y:S06]  /*6f90*/  QGMMA.64x128x32.F32.E4M3.E4M3 R24, R188, gdesc[UR4], R24, gsb0 ;  /* 0x01e00004bc187df3 */ /* 0x000fec0008000818 */
[----:B------:R-:W1:Y:S01]  /*6fa0*/  MUFU.TANH R101, R101 ;  /* 0x0000006500657308 */ /* 0x000e620000002400 */
[----:B---3--:R-:W-:-:S07]  /*6fb0*/  FMNMX.FTZ R88, R233, R88, !PT ;  /* 0x00000058e9587209 */ /* 0x008fce0007810000 */
[----:B------:R-:W3:Y:S01]  /*6fc0*/  MUFU.TANH R103, R103 ;  /* 0x0000006700677308 */ /* 0x000ee20000002400 */
[----:B--2---:R-:W-:Y:S02]  /*6fd0*/  FMNMX.FTZ R92, R235, R88, !PT ;  /* 0x00000058eb5c7209 */ /* 0x004fe40007810000 */
[----:B------:R-:W2:Y:S03]  /*6fe0*/  LDC R88, c[0x0][0x988] ;  /* 0x00026200ff587b82 */ /* 0x000ea60000000800 */
[----:B------:R-:W4:Y:S01]  /*6ff0*/  SHFL.BFLY PT, R89, R92, 0x2, 0x1f ;  /* 0x0c401f005c597f89 */ /* 0x000f2200000e0000 */
[----:B-1----:R-:W-:-:S04]  /*7000*/  FMNMX.FTZ R90, R101, R90, !PT ;  /* 0x0000005a655a7209 */ /* 0x002fc80007810000 */
[----:B---3--:R-:W-:-:S05]  /*7010*/  FMNMX.FTZ R90, R103, R90, !PT ;  /* 0x0000005a675a7209 */ /* 0x008fca0007810000 */
[----:B------:R-:W1:Y:S01]  /*7020*/  SHFL.BFLY PT, R91, R90, 0x2, 0x1f ;  /* 0x0c401f005a5b7f89 */ /* 0x000e6200000e0000 */
[----:B----4-:R-:W-:Y:S02]  /*7030*/  FMNMX.FTZ R94, R92, R89, !PT ;  /* 0x000000595c5e7209 */ /* 0x010fe40007810000 */
[----:B-1----:R-:W-:-:S03]  /*7040*/  FMNMX.FTZ R96, R90, R91, !PT ;  /* 0x0000005b5a607209 */ /* 0x002fc60007810000 */
[----:B------:R-:W1:Y:S04]  /*7050*/  SHFL.BFLY PT, R91, R94, 0x1, 0x1f ;  /* 0x0c201f005e5b7f89 */ /* 0x000e6800000e0000 */
[----:B------:R-:W3:Y:S01]  /*7060*/  SHFL.BFLY PT, R89, R96, 0x1, 0x1f ;  /* 0x0c201f0060597f89 */ /* 0x000ee200000e0000 */
[----:B-1----:R-:W-:Y:S02]  /*7070*/  FMNMX.FTZ R91, R94, R91, !PT ;  /* 0x0000005b5e5b7209 */ /* 0x002fe40007810000 */
[----:B---3--:R-:W-:-:S03]  /*7080*/  FMNMX.FTZ R89, R96, R89, !PT ;  /* 0x0000005960597209 */ /* 0x008fc60007810000 */
[C---:B--2---:R-:W-:Y:S01]  /*7090*/  FFMA.FTZ R102, R91.reuse, R88, -8 ;  /* 0xc10000005b667423 */ /* 0x044fe20000010058 */
[----:B------:R-:W-:-:S03]  /*70a0*/  FADD.FTZ R3, -R91, R3 ;  /* 0x000000035b037221 */ /* 0x000fc60000010100 */
[-CC-:B------:R-:W-:Y:S01]  /*70b0*/  FFMA.FTZ R173, R8, R88.reuse, -R102.reuse ;  /* 0x0000005808ad7223 */ /* 0x180fe20000010866 */
[----:B------:R-:W-:-:S01]  /*70c0*/  FFMA.FTZ R8, R7, R88, -R102 ;  /* 0x0000005807087223 */ /* 0x000fc20000010866 */
[-C--:B------:R-:W-:Y:S01]  /*70d0*/  FMUL.FTZ R90, R3, R88.reuse ;  /* 0x00000058035a7220 */ /* 0x080fe20000410000 */
[----:B------:R-:W-:-:S01]  /*70e0*/  FFMA.FTZ R7, R11, R88, -R102 ;  /* 0x000000580b077223 */ /* 0x000fc20000010866 */
[-CC-:B------:R-:W-:Y:S01]  /*70f0*/  FFMA.FTZ R11, R15, R88.reuse, -R102.reuse ;  /* 0x000000580f0b7223 */ /* 0x180fe20000010866 */
[----:B------:R-:W-:-:S01]  /*7100*/  FFMA.FTZ R15, R153, R88, -R102 ;  /* 0x00000058990f7223 */ /* 0x000fc20000010866 */
[----:B------:R-:W-:Y:S01]  /*7110*/  FADD.FTZ R3, -R89, R6 ;  /* 0x0000000659037221 */ /* 0x000fe20000010100 */
[----:B------:R-:W-:-:S01]  /*7120*/  FFMA.FTZ R96, R157, R88, -R102 ;  /* 0x000000589d607223 */ /* 0x000fc20000010866 */
[-CC-:B------:R-:W-:Y:S01]  /*7130*/  FFMA.FTZ R153, R159, R88.reuse, -R102.reuse ;  /* 0x000000589f997223 */ /* 0x180fe20000010866 */
[----:B------:R1:W-:Y:S01]  /*7140*/  MUFU.EX2 R6, R90 ;  /* 0x0000005a00067308 */ /* 0x0003e20000000800 */
[----:B------:R-:W-:-:S01]  /*7150*/  FFMA.FTZ R98, R161, R88, -R102 ;  /* 0x00000058a1627223 */ /* 0x000fc20000010866 */
[-CC-:B------:R-:W-:Y:S01]  /*7160*/  FFMA.FTZ R157, R163, R88.reuse, -R102.reuse ;  /* 0x00000058a39d7223 */ /* 0x180fe20000010866 */
[----:B------:R-:W-:-:S01]  /*7170*/  FFMA.FTZ R100, R165, R88, -R102 ;  /* 0x00000058a5647223 */ /* 0x000fc20000010866 */
[-CC-:B------:R-:W-:Y:S01]  /*7180*/  FFMA.FTZ R159, R167, R88.reuse, -R102.reuse ;  /* 0x00000058a79f7223 */ /* 0x180fe20000010866 */
[----:B------:R-:W-:-:S01]  /*7190*/  FFMA.FTZ R104, R169, R88, -R102 ;  /* 0x00000058a9687223 */ /* 0x000fc20000010866 */
[-CC-:B------:R-:W-:Y:S01]  /*71a0*/  FFMA.FTZ R12, R12, R88.reuse, -R102.reuse ;  /* 0x000000580c0c7223 */ /* 0x180fe20000010866 */
[----:B------:R-:W-:-:S01]  /*71b0*/  FFMA.FTZ R20, R20, R88, -R102 ;  /* 0x0000005814147223 */ /* 0x000fc20000010866 */
[-CC-:B------:R-:W-:Y:S01]  /*71c0*/  FFMA.FTZ R92, R136, R88.reuse, -R102.reuse ;  /* 0x00000058885c7223 */ /* 0x180fe20000010866 */
[----:B-1----:R-:W-:-:S01]  /*71d0*/  FFMA.FTZ R90, R154, R88, -R102 ;  /* 0x000000589a5a7223 */ /* 0x002fc20000010866 */
[-CC-:B------:R-:W-:Y:S01]  /*71e0*/  FFMA.FTZ R137, R137, R88.reuse, -R102.reuse ;  /* 0x0000005889897223 */ /* 0x180fe20000010866 */
        /* <DEDUP_REMOVED lines=23> */
[-C--:B------:R-:W-:Y:S01]  /*7360*/  FFMA.FTZ R102, R89, R88.reuse, -8 ;  /* 0xc100000059667423 */ /* 0x080fe20000010058 */
[-C--:B------:R-:W-:Y:S01]  /*7370*/  FMUL.FTZ R3, R3, R88.reuse ;  /* 0x0000005803037220 */ /* 0x080fe20000410000 */
[----:B------:R-:W1:Y:S02]  /*7380*/  MUFU.EX2 R173, R173 ;  /* 0x000000ad00ad7308 */ /* 0x000e640000000800 */
[----:B------:R-:W-:-:S01]  /*7390*/  FFMA.FTZ R126, R9, R88, -R102 ;  /* 0x00000058097e7223 */ /* 0x000fc20000010866 */
        /* <DEDUP_REMOVED lines=14> */
[----:B-1----:R-:W-:-:S01]  /*7480*/  FFMA.FTZ R5, R6, R5, R173 ;  /* 0x0000000506057223 */ /* 0x002fc200000100ad */
[-CC-:B------:R-:W-:Y:S01]  /*7490*/  FFMA.FTZ R143, R143, R88.reuse, -R102.reuse ;  /* 0x000000588f8f7223 */ /* 0x180fe20000010866 */
[----:B------:R-:W-:-:S01]  /*74a0*/  FFMA.FTZ R134, R145, R88, -R102 ;  /* 0x0000005891867223 */ /* 0x000fc20000010866 */
[-CC-:B------:R-:W-:Y:S01]  /*74b0*/  FFMA.FTZ R145, R147, R88.reuse, -R102.reuse ;  /* 0x0000005893917223 */ /* 0x180fe20000010866 */
[----:B------:R-:W-:-:S01]  /*74c0*/  FFMA.FTZ R147, R151, R88, -R102 ;  /* 0x0000005897937223 */ /* 0x000fc20000010866 */
[-CC-:B------:R-:W-:Y:S01]  /*74d0*/  FFMA.FTZ R121, R121, R88.reuse, -R102.reuse ;  /* 0x0000005879797223 */ /* 0x180fe20000010866 */
[----:B------:R-:W-:-:S01]  /*74e0*/  FFMA.FTZ R138, R123, R88, -R102 ;  /* 0x000000587b8a7223 */ /* 0x000fc20000010866 */
[----:B------:R-:W1:Y:S01]  /*74f0*/  MUFU.EX2 R8, R8 ;  /* 0x0000000800087308 */ /* 0x000e620000000800 */
[----:B------:R-:W-:-:S01]  /*7500*/  FFMA.FTZ R123, R171, R88, -R102 ;  /* 0x00000058ab7b7223 */ /* 0x000fc20000010866 */
[-CC-:B------:R-:W-:Y:S01]  /*7510*/  FFMA.FTZ R140, R127, R88.reuse, -R102.reuse ;  /* 0x000000587f8c7223 */ /* 0x180fe20000010866 */
[----:B------:R-:W-:-:S01]  /*7520*/  FFMA.FTZ R127, R195, R88, -R102 ;  /* 0x00000058c37f7223 */ /* 0x000fc20000010866 */
[-CC-:B------:R-:W-:Y:S01]  /*7530*/  FFMA.FTZ R142, R131, R88.reuse, -R102.reuse ;  /* 0x00000058838e7223 */ /* 0x180fe20000010866 */
[----:B------:R-:W-:-:S01]  /*7540*/  FFMA.FTZ R131, R199, R88, -R102 ;  /* 0x00000058c7837223 */ /* 0x000fc20000010866 */
[-CC-:B------:R-:W-:Y:S01]  /*7550*/  FFMA.FTZ R154, R119, R88.reuse, -R102.reuse ;  /* 0x00000058779a7223 */ /* 0x180fe20000010866 */
[----:B------:R-:W-:-:S01]  /*7560*/  FFMA.FTZ R93, R93, R88, -R102 ;  /* 0x000000585d5d7223 */ /* 0x000fc20000010866 */
[----:B------:R-:W3:Y:S01]  /*7570*/  MUFU.EX2 R9, R9 ;  /* 0x0000000900097308 */ /* 0x000ee20000000800 */
[----:B--2---:R-:W-:-:S01]  /*7580*/  FFMA.FTZ R4, R3, R4, R126 ;  /* 0x0000000403047223 */ /* 0x004fc2000001007e */
[-CC-:B------:R-:W-:Y:S01]  /*7590*/  FFMA.FTZ R95, R95, R88.reuse, -R102.reuse ;  /* 0x000000585f5f7223 */ /* 0x180fe20000010866 */
[----:B------:R-:W-:-:S01]  /*75a0*/  FFMA.FTZ R97, R97, R88, -R102 ;  /* 0x0000005861617223 */ /* 0x000fc20000010866 */
[----:B------:R-:W-:Y:S01]  /*75b0*/  FFMA.FTZ R99, R99, R88, -R102 ;  /* 0x0000005863637223 */ /* 0x000fe20000010866 */
[----:B------:R-:W-:-:S02]  /*75c0*/  WARPGROUP.DEPBAR.LE gsb0, 0x0 ;  /* 0x00008000000079c5 */ /* 0x000fc40000010000 */
[----:B------:R-:W-:Y:S01]  /*75d0*/  FFMA.FTZ R101, R101, R88, -R102 ;  /* 0x0000005865657223 */ /* 0x000fe20000010866 */
[----:B------:R-:W2:Y:S01]  /*75e0*/  MUFU.EX2 R7, R7 ;  /* 0x0000000700077308 */ /* 0x000ea20000000800 */
[----:B-1----:R-:W-:-:S07]  /*75f0*/  FADD.FTZ R146, R8, R5 ;  /* 0x0000000508927221 */ /* 0x002fce0000010000 */
[----:B------:R-:W1:Y:S01]  /*7600*/  MUFU.EX2 R10, R10 ;  /* 0x0000000a000a7308 */ /* 0x000e620000000800 */
[----:B---3--:R-:W-:-:S07]  /*7610*/  FADD.FTZ R5, R9, R4 ;  /* 0x0000000409057221 */ /* 0x008fce0000010000 */
[----:B------:R-:W3:Y:S01]  /*7620*/  MUFU.EX2 R12, R12 ;  /* 0x0000000c000c7308 */ /* 0x000ee20000000800 */
[----:B--2---:R-:W-:-:S07]  /*7630*/  FADD.FTZ R135, R7, R146 ;  /* 0x0000009207877221 */ /* 0x004fce0000010000 */
[----:B------:R-:W2:Y:S01]  /*7640*/  MUFU.EX2 R13, R13 ;  /* 0x0000000d000d7308 */ /* 0x000ea20000000800 */
[----:B-1----:R-:W-:-:S07]  /*7650*/  FADD.FTZ R4, R10, R5 ;  /* 0x000000050a047221 */ /* 0x002fce0000010000 */
[----:B------:R-:W1:Y:S01]  /*7660*/  MUFU.EX2 R11, R11 ;  /* 0x0000000b000b7308 */ /* 0x000e620000000800 */
[----:B---3--:R-:W-:-:S01]  /*7670*/  FADD.FTZ R146, R12, R135 ;  /* 0x000000870c927221 */ /* 0x008fc20000010000 */
[----:B------:R-:W-:-:S06]  /*7680*/  FFMA.FTZ R135, R203, R88, -R102 ;  /* 0x00000058cb877223 */ /* 0x000fcc0000010866 */
[----:B------:R-:W3:Y:S01]  /*7690*/  MUFU.EX2 R14, R14 ;  /* 0x0000000e000e7308 */ /* 0x000ee20000000800 */
[----:B--2---:R-:W-:-:S07]  /*76a0*/  FADD.FTZ R5, R13, R4 ;  /* 0x000000040d057221 */ /* 0x004fce0000010000 */
[----:B------:R-:W2:Y:S01]  /*76b0*/  MUFU.EX2 R20, R20 ;  /* 0x0000001400147308 */ /* 0x000ea20000000800 */
[----:B-1----:R-:W-:-:S01]  /*76c0*/  FADD.FTZ R149, R11, R146 ;  /* 0x000000920b957221 */ /* 0x002fc20000010000 */
[----:B------:R-:W-:-:S06]  /*76d0*/  FFMA.FTZ R146, R107, R88, -R102 ;  /* 0x000000586b927223 */ /* 0x000fcc0000010866 */
[----:B------:R-:W1:Y:S01]  /*76e0*/  MUFU.EX2 R21, R21 ;  /* 0x0000001500157308 */ /* 0x000e620000000800 */
[----:B---3--:R-:W-:-:S07]  /*76f0*/  FADD.FTZ R4, R14, R5 ;  /* 0x000000050e047221 */ /* 0x008fce0000010000 */
[----:B------:R-:W3:Y:S01]  /*7700*/  MUFU.EX2 R15, R15 ;  /* 0x0000000f000f7308 */ /* 0x000ee20000000800 */
[----:B--2---:R-:W-:-:S07]  /*7710*/  FADD.FTZ R148, R20, R149 ;  /* 0x0000009514947221 */ /* 0x004fce0000010000 */
[----:B------:R-:W2:Y:S01]  /*7720*/  MUFU.EX2 R128, R128 ;  /* 0x0000008000807308 */ /* 0x000ea20000000800 */
[----:B-1----:R-:W-:-:S07]  /*7730*/  FADD.FTZ R5, R21, R4 ;  /* 0x0000000415057221 */ /* 0x002fce0000010000 */
[----:B------:R-:W1:Y:S01]  /*7740*/  MUFU.EX2 R90, R90 ;  /* 0x0000005a005a7308 */ /* 0x000e620000000800 */
[----:B---3--:R-:W-:-:S07]  /*7750*/  FADD.FTZ R107, R15, R148 ;  /* 0x000000940f6b7221 */ /* 0x008fce0000010000 */
        /* <DEDUP_REMOVED lines=14> */
[----:B--2---:R-:W-:-:S01]  /*7840*/  FADD.FTZ R109, R139, R148 ;  /* 0x000000948b6d7221 */ /* 0x004fc20000010000 */
[----:B------:R-:W-:-:S06]  /*7850*/  FFMA.FTZ R148, R111, R88, -R102 ;  /* 0x000000586f947223 */ /* 0x000fcc0000010866 */
        /* <DEDUP_REMOVED lines=50> */
[-CC-:B------:R-:W-:Y:S01]  /*7b80*/  FFMA.FTZ R152, R207, R88.reuse, -R102.reuse ;  /* 0x00000058cf987223 */ /* 0x180fe20000010866 */
[----:B------:R-:W-:-:S05]  /*7b90*/  FFMA.FTZ R102, R103, R88, -R102 ;  /* 0x0000005867667223 */ /* 0x000fca0000010866 */
        /* <DEDUP_REMOVED lines=28> */
[----:B------:R-:W-:-:S06]  /*7d60*/  IMAD.U32 R115, RZ, RZ, UR49 ;  /* 0x00000031ff737e24 */ /* 0x000fcc000f8e00ff */
[----:B------:R-:W1:Y:S01]  /*7d70*/  MUFU.EX2 R150, R150 ;  /* 0x0000009600967308 */ /* 0x000e620000000800 */
[----:B---3--:R-:W-:-:S01]  /*7d80*/  FADD.FTZ R5, R109, R4 ;  /* 0x000000046d057221 */ /* 0x008fc20000010000 */
[----:B------:R-:W-:-:S06]  /*7d90*/  IADD3 R4, -R18, 0xb, RZ ;  /* 0x0000000b12047810 */ /* 0x000fcc0007ffe1ff */
[----:B------:R-:W3:Y:S08]  /*7da0*/  MUFU.EX2 R116, R116 ;  /* 0x0000007400747308 */ /* 0x000ef00000000800 */
[----:B------:R-:W4:Y:S08]  /*7db0*/  MUFU.EX2 R111, R111 ;  /* 0x0000006f006f7308 */ /* 0x000f300000000800 */
[----:B------:R-:W5:Y:S08]  /*7dc0*/  MUFU.EX2 R165, R165 ;  /* 0x000000a500a57308 */ /* 0x000f700000000800 */
[----:B------:R-:W5:Y:S08]  /*7dd0*/  MUFU.EX2 R154, R154 ;  /* 0x0000009a009a7308 */ /* 0x000f700000000800 */
[----:B------:R-:W5:Y:S08]  /*7de0*/  MUFU.EX2 R118, R118 ;  /* 0x0000007600767308 */ /* 0x000f700000000800 */
[----:B------:R-:W5:Y:S08]  /*7df0*/  MUFU.EX2 R113, R113 ;  /* 0x0000007100717308 */ /* 0x000f700000000800 */
[----:B------:R-:W5:Y:S08]  /*7e00*/  MUFU.EX2 R167, R167 ;  /* 0x000000a700a77308 */ /* 0x000f700000000800 */
[----:B------:R2:W-:Y:S08]  /*7e10*/  MUFU.EX2 R160, R93 ;  /* 0x0000005d00a07308 */ /* 0x0005f00000000800 */
[----:B------:R-:W5:Y:S01]  /*7e20*/  MUFU.EX2 R152, R152 ;  /* 0x0000009800987308 */ /* 0x000f620000000800 */
[----:B--2---:R-:W-:-:S01]  /*7e30*/  FADD.FTZ R93, R163, R156 ;  /* 0x0000009ca35d7221 */ /* 0x004fc20000010000 */
[----:B-1----:R-:W-:-:S03]  /*7e40*/  FADD.FTZ R156, R150, R5 ;  /* 0x00000005969c7221 */ /* 0x002fc60000010000 */
[----:B---3--:R-:W-:Y:S01]  /*7e50*/  FADD.FTZ R158, R116, R93 ;  /* 0x0000005d749e7221 */ /* 0x008fe20000010000 */
[----:B----4-:R-:W-:-:S02]  /*7e60*/  FADD.FTZ R5, R111, R156 ;  /* 0x0000009c6f057221 */ /* 0x010fc40000010000 */
[----:B------:R-:W1:Y:S01]  /*7e70*/  MUFU.EX2 R120, R120 ;  /* 0x0000007800787308 */ /* 0x000e620000000800 */
[----:B-----5:R-:W-:-:S01]  /*7e80*/  FADD.FTZ R93, R165, R158 ;  /* 0x0000009ea55d7221 */ /* 0x020fc20000010000 */
[----:B------:R-:W-:-:S03]  /*7e90*/  FADD.FTZ R156, R154, R5 ;  /* 0x000000059a9c7221 */ /* 0x000fc60000010000 */
[----:B------:R-:W-:Y:S01]  /*7ea0*/  FADD.FTZ R158, R118, R93 ;  /* 0x0000005d769e7221 */ /* 0x000fe20000010000 */
[----:B------:R-:W-:-:S02]  /*7eb0*/  FADD.FTZ R5, R113, R156 ;  /* 0x0000009c71057221 */ /* 0x000fc40000010000 */
[----:B------:R-:W2:Y:S01]  /*7ec0*/  MUFU.EX2 R169, R169 ;  /* 0x000000a900a97308 */ /* 0x000ea20000000800 */
[----:B------:R-:W-:-:S01]  /*7ed0*/  FADD.FTZ R93, R167, R158 ;  /* 0x0000009ea75d7221 */ /* 0x000fc20000010000 */
[----:B------:R-:W-:-:S04]  /*7ee0*/  FADD.FTZ R5, R152, R5 ;  /* 0x0000000598057221 */ /* 0x000fc80000010000 */
[----:B------:R-:W-:Y:S02]  /*7ef0*/  FADD.FTZ R5, R160, R5 ;  /* 0x00000005a0057221 */ /* 0x000fe40000010000 */
[----:B------:R-:W3:Y:S01]  /*7f00*/  MUFU.EX2 R95, R95 ;  /* 0x0000005f005f7308 */ /* 0x000ee20000000800 */
[----:B-1----:R-:W-:-:S07]  /*7f10*/  FADD.FTZ R156, R120, R93 ;  /* 0x0000005d789c7221 */ /* 0x002fce0000010000 */
[----:B------:R-:W-:Y:S01]  /*7f20*/  MUFU.EX2 R122, R122 ;  /* 0x0000007a007a7308 */ /* 0x000fe20000000800 */
[----:B--2---:R-:W-:-:S07]  /*7f30*/  FADD.FTZ R93, R169, R156 ;  /* 0x0000009ca95d7221 */ /* 0x004fce0000010000 */
[----:B------:R1:W2:Y:S01]  /*7f40*/  MUFU.EX2 R162, R97 ;  /* 0x0000006100a27308 */ /* 0x0002a20000000800 */
[----:B---3--:R-:W-:-:S07]  /*7f50*/  FADD.FTZ R5, R95, R5 ;  /* 0x000000055f057221 */ /* 0x008fce0000010000 */
[----:B------:R-:W-:Y:S01]  /*7f60*/  MUFU.EX2 R175, R175 ;  /* 0x000000af00af7308 */ /* 0x000fe20000000800 */
[----:B-1----:R-:W-:Y:S01]  /*7f70*/  @!P1 LEA R97, R115, UR38, 0x3 ;  /* 0x0000002673619c11 */ /* 0x002fe2000f8e18ff */
[----:B------:R1:W-:Y:S06]  /*7f80*/  BAR.ARV R4, 0x100 ;  /* 0x000400040000751d */ /* 0x0003ec0000002000 */
[----:B------:R-:W3:Y:S01]  /*7f90*/  MUFU.EX2 R164, R99 ;  /* 0x0000006300a47308 */ /* 0x000ee20000000800 */
[----:B--2---:R-:W-:-:S01]  /*7fa0*/  FADD.FTZ R5, R162, R5 ;  /* 0x00000005a2057221 */ /* 0x004fc20000010000 */
[----:B-1----:R-:W-:-:S05]  /*7fb0*/  @!P1 VIADD R4, R97, 0x29840 ;  /* 0x0002984061049836 */ /* 0x002fca0000000000 */
[----:B------:R-:W-:Y:S01]  /*7fc0*/  @!P1 PRMT R4, RZ, 0x654, R4 ;  /* 0x00000654ff049816 */ /* 0x000fe20000000004 */
[----:B------:R-:W1:Y:S03]  /*7fd0*/  MUFU.EX2 R124, R124 ;  /* 0x0000007c007c7308 */ /* 0x000e660000000800 */
[----:B------:R2:W-:Y:S05]  /*7fe0*/  @!P1 SYNCS.ARRIVE.TRANS64.RED.A1T0 RZ, [R4+URZ], RZ ;  /* 0x000000ff04ff99a7 */ /* 0x0005ea000810043f */
[----:B------:R-:W4:Y:S01]  /*7ff0*/  MUFU.EX2 R166, R101 ;  /* 0x0000006500a67308 */ /* 0x000f220000000800 */
[----:B---3--:R-:W-:-:S01]  /*8000*/  FADD.FTZ R5, R164, R5 ;  /* 0x00000005a4057221 */ /* 0x008fc20000010000 */
[----:B--2---:R-:W-:-:S04]  /*8010*/  FADD.FTZ R4, R122, R93 ;  /* 0x0000005d7a047221 */ /* 0x004fc80000010000 */
[----:B------:R-:W-:Y:S02]  /*8020*/  FADD.FTZ R93, R175, R4 ;  /* 0x00000004af5d7221 */ /* 0x000fe40000010000 */
[----:B------:R-:W2:Y:S02]  /*8030*/  MUFU.EX2 R177, R177 ;  /* 0x000000b100b17308 */ /* 0x000ea40000000800 */
[----:B-1----:R-:W-:-:S06]  /*8040*/  FADD.FTZ R4, R124, R93 ;  /* 0x0000005d7c047221 */ /* 0x002fcc0000010000 */
[----:B------:R-:W1:Y:S01]  /*8050*/  MUFU.EX2 R102, R102 ;  /* 0x0000006600667308 */ /* 0x000e620000000800 */
[----:B----4-:R-:W-:-:S01]  /*8060*/  FADD.FTZ R93, R166, R5 ;  /* 0x00000005a65d7221 */ /* 0x010fc20000010000 */
[----:B--2---:R-:W-:-:S03]  /*8070*/  FADD.FTZ R5, R177, R4 ;  /* 0x00000004b1057221 */ /* 0x004fc60000010000 */
[----:B-1----:R-:W-:Y:S01]  /*8080*/  FADD.FTZ R4, R102, R93 ;  /* 0x0000005d66047221 */ /* 0x002fe20000010000 */
[----:B------:R-:W-:Y:S06]  /*8090*/  @!P0 BRA `(.L_x_24) ;  /* 0x0000000000048947 */ /* 0x000fec0003800000 */
[----:B------:R-:W-:Y:S01]  /*80a0*/  BPT.TRAP 0x1 ;  /* 0x000000040000795c */ /* 0x000fe20000300000 */
.L_x_24:
[----:B------:R-:W-:Y:S01]  /*80b0*/  ULEA UR6, UR55, UR38, 0x3 ;  /* 0x0000002637067291 */ /* 0x000fe2000f8e183f */
[----:B------:R-:W-:Y:S01]  /*80c0*/  ISETP.LT.AND P1, PT, RZ, UR54, PT ;  /* 0x00000036ff007c0c */ /* 0x000fe2000bf21270 */
[----:B------:R-:W-:Y:S01]  /*80d0*/  UIADD3 UR7, UR54, -0x1, URZ ;  /* 0xffffffff36077890 */ /* 0x000fe2000fffe03f */
[----:B------:R-:W-:Y:S01]  /*80e0*/  F2FP.SATFINITE.E4M3.F32.PACK_AB_MERGE_C R128, R155, R128, RZ ;  /* 0x000000809b80723e */ /* 0x000fe200048070ff */
[----:B------:R-:W-:Y:S01]  /*80f0*/  UIADD3 UR6, UR6, 0x29860, URZ ;  /* 0x0002986006067890 */ /* 0x000fe2000fffe03f */
[----:B------:R-:W-:Y:S01]  /*8100*/  F2FP.SATFINITE.E4M3.F32.PACK_AB_MERGE_C R7, R12, R7, RZ ;  /* 0x000000070c07723e */ /* 0x000fe200048070ff */
[----:B------:R-:W-:Y:S01]  /*8110*/  UMOV UR56, UR36 ;  /* 0x0000002400387c82 */ /* 0x000fe20008000000 */
[----:B------:R-:W-:Y:S01]  /*8120*/  F2FP.SATFINITE.E4M3.F32.PACK_AB_MERGE_C R10, R13, R10, RZ ;  /* 0x0000000a0d0a723e */ /* 0x000fe200048070ff */
[----:B------:R-:W-:Y:S01]  /*8130*/  UPRMT UR6, UR37, 0x654, UR6 ;  /* 0x0000065425067896 */ /* 0x000fe20008000006 */
[----:B------:R-:W-:Y:S01]  /*8140*/  F2FP.SATFINITE.E4M3.F32.PACK_AB_MERGE_C R124, R177, R124, RZ ;  /* 0x0000007cb17c723e */ /* 0x000fe200048070ff */
[----:B------:R-:W-:Y:S01]  /*8150*/  UMOV UR54, UR7 ;  /* 0x0000000700367c82 */ /* 0x000fe20008000000 */
[----:B------:R-:W-:Y:S01]  /*8160*/  F2FP.SATFINITE.E4M3.F32.PACK_AB_MERGE_C R128, R21, R14, R128 ;  /* 0x0000000e1580723e */ /* 0x000fe20004807080 */
[----:B------:R-:W-:Y:S01]  /*8170*/  UMOV UR55, UR49 ;  /* 0x0000003100377c82 */ /* 0x000fe20008000000 */
[----:B------:R-:W-:Y:S01]  /*8180*/  F2FP.SATFINITE.E4M3.F32.PACK_AB_MERGE_C R15, R90, R15, RZ ;  /* 0x0000000f5a0f723e */ /* 0x000fe200048070ff */
[----:B------:R-:W-:Y:S01]  /*8190*/  FMUL.FTZ R24, R24, R6 ;  /* 0x0000000618187220 */ /* 0x000fe20000410000 */
[----:B------:R-:W-:Y:S01]  /*81a0*/  F2FP.SATFINITE.E4M3.F32.PACK_AB_MERGE_C R94, R141, R94, RZ ;  /* 0x0000005e8d5e723e */ /* 0x000fe200048070ff */
[----:B------:R-:W-:Y:S01]  /*81b0*/  FMUL.FTZ R25, R25, R6 ;  /* 0x0000000619197220 */ /* 0x000fe20000410000 */
[----:B------:R-:W-:Y:S01]  /*81c0*/  F2FP.SATFINITE.E4M3.F32.PACK_AB_MERGE_C R132, R143, R132, RZ ;  /* 0x000000848f84723e */ /* 0x000fe200048070ff */
[----:B------:R-:W-:Y:S01]  /*81d0*/  SYNCS.ARRIVE.TRANS64.RED.A1T0 RZ, [UR6], RZ ;  /* 0x000000ffffff79a7 */ /* 0x000fe20008100406 */
[----:B------:R-:W-:Y:S01]  /*81e0*/  F2FP.SATFINITE.E4M3.F32.PACK_AB_MERGE_C R98, R157, R98, RZ ;  /* 0x000000629d62723e */ /* 0x000fe200048070ff */
[----:B------:R-:W-:Y:S01]  /*81f0*/  FMUL.FTZ R28, R28, R6 ;  /* 0x000000061c1c7220 */ /* 0x000fe20000410000 */
[----:B------:R-:W-:Y:S01]  /*8200*/  F2FP.SATFINITE.E4M3.F32.PACK_AB_MERGE_C R136, R147, R136, RZ ;  /* 0x000000889388723e */ /* 0x000fe200048070ff */
[----:B------:R-:W-:Y:S01]  /*8210*/  FMUL.FTZ R29, R29, R6 ;  /* 0x000000061d1d7220 */ /* 0x000fe20000410000 */
[----:B------:R-:W-:Y:S01]  /*8220*/  F2FP.SATFINITE.E4M3.F32.PACK_AB_MERGE_C R104, R125, R104, RZ ;  /* 0x000000687d68723e */ /* 0x000fe200048070ff */
[-C--:B------:R-:W-:Y:S01]  /*8230*/  FMUL.FTZ R32, R32, R6.reuse ;  /* 0x0000000620207220 */ /* 0x080fe20000410000 */
        /* <DEDUP_REMOVED lines=15> */
[----:B------:R-:W-:Y:S01]  /*8330*/  FMUL.FTZ R48, R48, R6 ;  /* 0x0000000630307220 */ /* 0x000fe20000410000 */
[----:B------:R-:W-:Y:S01]  /*8340*/  F2FP.SATFINITE.E4M3.F32.PACK_AB_MERGE_C R12, R95, R160, RZ ;  /* 0x000000a05f0c723e */ /* 0x000fe200048070ff */
[----:B------:R-:W-:Y:S01]  /*8350*/  FMUL.FTZ R49, R49, R6 ;  /* 0x0000000631317220 */ /* 0x000fe20000410000 */
[----:B------:R-:W-:Y:S01]  /*8360*/  F2FP.SATFINITE.E4M3.F32.PACK_AB_MERGE_C R13, R102, R166, RZ ;  /* 0x000000a6660d723e */ /* 0x000fe200048070ff */
[-C--:B------:R-:W-:Y:S01]  /*8370*/  FMUL.FTZ R52, R52, R6.reuse ;  /* 0x0000000634347220 */ /* 0x080fe20000410000 */
[----:B------:R-:W-:Y:S01]  /*8380*/  F2FP.SATFINITE.E4M3.F32.PACK_AB_MERGE_C R172, R8, R173, R7 ;  /* 0x000000ad08ac723e */ /* 0x000fe20004807007 */
[----:B------:R-:W-:Y:S01]  /*8390*/  FMUL.FTZ R53, R53, R6 ;  /* 0x0000000635357220 */ /* 0x000fe20000410000 */
[----:B------:R-:W-:Y:S01]  /*83a0*/  F2FP.SATFINITE.E4M3.F32.PACK_AB_MERGE_C R190, R175, R122, R124 ;  /* 0x0000007aafbe723e */ /* 0x000fe2000480707c */
[-C--:B------:R-:W-:Y:S01]  /*83b0*/  FMUL.FTZ R56, R56, R6.reuse ;  /* 0x0000000638387220 */ /* 0x080fe20000410000 */
        /* <DEDUP_REMOVED lines=14> */
[----:B------:R-:W-:Y:S01]  /*84a0*/  FMUL.FTZ R85, R85, R6 ;  /* 0x0000000655557220 */ /* 0x000fe20000410000 */
        /* <DEDUP_REMOVED lines=32> */
[----:B------:R-:W-:Y:S01]  /*86b0*/  F2FP.SATFINITE.E4M3.F32.PACK_AB_MERGE_C R173, R9, R126, R10 ;  /* 0x0000007e09ad723e */ /* 0x000fe2000480700a */
[----:B------:R-:W-:Y:S01]  /*86c0*/  IMAD.MOV.U32 R6, RZ, RZ, R89 ;  /* 0x000000ffff067224 */ /* 0x000fe200078e0059 */
[----:B------:R-:W-:Y:S01]  /*86d0*/  F2FP.SATFINITE.E4M3.F32.PACK_AB_MERGE_C R174, R20, R11, R15 ;  /* 0x0000000b14ae723e */ /* 0x000fe2000480700f */
[----:B------:R-:W-:Y:S01]  /*86e0*/  IMAD.MOV.U32 R3, RZ, RZ, R91 ;  /* 0x000000ffff037224 */ /* 0x000fe200078e005b */
[----:B------:R-:W-:Y:S01]  /*86f0*/  F2FP.SATFINITE.E4M3.F32.PACK_AB_MERGE_C R176, R137, R92, R94 ;  /* 0x0000005c89b0723e */ /* 0x000fe2000480705e */
[----:B------:R-:W-:Y:S01]  /*8700*/  IMAD.MOV.U32 R175, RZ, RZ, R128 ;  /* 0x000000ffffaf7224 */ /* 0x000fe200078e0080 */
[----:B------:R-:W-:-:S02]  /*8710*/  F2FP.SATFINITE.E4M3.F32.PACK_AB_MERGE_C R177, R139, R130, R132 ;  /* 0x000000828bb1723e */ /* 0x000fc40004807084 */
[----:B------:R-:W-:Y:S02]  /*8720*/  F2FP.SATFINITE.E4M3.F32.PACK_AB_MERGE_C R178, R153, R96, R98 ;  /* 0x0000006099b2723e */ /* 0x000fe40004807062 */
[----:B------:R-:W-:Y:S02]  /*8730*/  F2FP.SATFINITE.E4M3.F32.PACK_AB_MERGE_C R179, R145, R134, R136 ;  /* 0x0000008691b3723e */ /* 0x000fe40004807088 */
[----:B------:R-:W-:Y:S02]  /*8740*/  F2FP.SATFINITE.E4M3.F32.PACK_AB_MERGE_C R180, R159, R100, R104 ;  /* 0x000000649fb4723e */ /* 0x000fe40004807068 */
[----:B------:R-:W-:Y:S02]  /*8750*/  F2FP.SATFINITE.E4M3.F32.PACK_AB_MERGE_C R181, R138, R121, R123 ;  /* 0x000000798ab5723e */ /* 0x000fe4000480707b */
[----:B------:R-:W-:Y:S02]  /*8760*/  F2FP.SATFINITE.E4M3.F32.PACK_AB_MERGE_C R182, R129, R106, R108 ;  /* 0x0000006a81b6723e */ /* 0x000fe4000480706c */
[----:B------:R-:W-:-:S02]  /*8770*/  F2FP.SATFINITE.E4M3.F32.PACK_AB_MERGE_C R183, R142, R127, R131 ;  /* 0x0000007f8eb7723e */ /* 0x000fc40004807083 */
[----:B------:R-:W-:Y:S02]  /*8780*/  F2FP.SATFINITE.E4M3.F32.PACK_AB_MERGE_C R184, R105, R110, R112 ;  /* 0x0000006e69b8723e */ /* 0x000fe40004807070 */
[----:B------:R-:W-:Y:S02]  /*8790*/  F2FP.SATFINITE.E4M3.F32.PACK_AB_MERGE_C R185, R146, R135, R107 ;  /* 0x0000008792b9723e */ /* 0x000fe4000480706b */
[----:B------:R-:W-:Y:S02]  /*87a0*/  F2FP.SATFINITE.E4M3.F32.PACK_AB_MERGE_C R186, R163, R114, R116 ;  /* 0x00000072a3ba723e */ /* 0x000fe40004807074 */
[----:B------:R-:W-:Y:S02]  /*87b0*/  F2FP.SATFINITE.E4M3.F32.PACK_AB_MERGE_C R187, R150, R109, R111 ;  /* 0x0000006d96bb723e */ /* 0x000fe4000480706f */
[----:B------:R-:W-:Y:S02]  /*87c0*/  F2FP.SATFINITE.E4M3.F32.PACK_AB_MERGE_C R188, R167, R118, R120 ;  /* 0x00000076a7bc723e */ /* 0x000fe40004807078 */
[----:B------:R-:W-:-:S02]  /*87d0*/  F2FP.SATFINITE.E4M3.F32.PACK_AB_MERGE_C R189, R152, R113, R12 ;  /* 0x0000007198bd723e */ /* 0x000fc4000480700c */
[----:B------:R-:W-:Y:S01]  /*87e0*/  F2FP.SATFINITE.E4M3.F32.PACK_AB_MERGE_C R191, R164, R162, R13 ;  /* 0x000000a2a4bf723e */ /* 0x000fe2000480700d */
[----:B------:R-:W-:Y:S06]  /*87f0*/  @P1 BRA `(.L_x_25) ;  /* 0xffffffc800601947 */ /* 0x000fec000383ffff */
.L_x_15:
[----:B------:R-:W-:Y:S06]  /*8800*/  BAR.ARV 0x8, 0x120 ;  /* 0x0204800000007b1d */ /* 0x000fec0000002000 */
[----:B------:R-:W-:Y:S05]  /*8810*/  @!P0 BRA `(.L_x_26) ;  /* 0x0000000000048947 */ /* 0x000fea0003800000 */
[----:B------:R-:W-:Y:S01]  /*8820*/  BPT.TRAP 0x1 ;  /* 0x000000040000795c */ /* 0x000fe20000300000 */
.L_x_26:
[----:B------:R-:W-:Y:S01]  /*8830*/  ULEA UR4, UR49, UR38, 0x3 ;  /* 0x0000002631047291 */ /* 0x000fe2000f8e183f */
[----:B------:R-:W-:-:S05]  /*8840*/  IMAD.U32 R0, RZ, RZ, UR36 ;  /* 0x00000024ff007e24 */ /* 0x000fca000f8e00ff */
[----:B------:R-:W-:-:S04]  /*8850*/  SHF.L.U32 R0, R0, 0x1f, RZ ;  /* 0x0000001f00007819 */ /* 0x000fc800000006ff */
[----:B------:R1:W2:Y:S01]  /*8860*/  SYNCS.PHASECHK.TRANS64.TRYWAIT P1, [UR4+0x29850], R0 ;  /* 0x02985000ff0075a7 */ /* 0x0002a20008020144 */
[----:B------:R-:W-:Y:S05]  /*8870*/  @!P0 BRA `(.L_x_27) ;  /* 0x0000000000048947 */ /* 0x000fea0003800000 */
[----:B------:R-:W-:Y:S01]  /*8880*/  BPT.TRAP 0x1 ;  /* 0x000000040000795c */ /* 0x000fe20000300000 */
.L_x_27:
[----:B--2---:R-:W-:Y:S05]  /*8890*/  @P1 BRA `(.L_x_28) ;  /* 0x0000000000081947 */ /* 0x004fea0003800000 */
[----:B------:R-:W2:Y:S02]  /*88a0*/  SYNCS.PHASECHK.TRANS64.TRYWAIT P1, [UR4+0x29850], R0 ;  /* 0x02985000ff0075a7 */ /* 0x000ea40008020144 */
[----:B--2---:R-:W-:Y:S05]  /*88b0*/  @!P1 BRA `(.L_x_29) ;  /* 0x0000004800fc9947 */ /* 0x004fea0003800000 */
.L_x_28:
[----:B------:R-:W-:Y:S01]  /*88c0*/  UIADD3 UR5, UR38, 0x400, URZ ;  /* 0x0000040026057890 */ /* 0x000fe2000fffe03f */
[----:B------:R-:W-:Y:S01]  /*88d0*/  WARPGROUP.ARRIVE ;  /* 0x00000000000079c5 */ /* 0x000fe20000000000 */
[----:B------:R-:W-:Y:S01]  /*88e0*/  UMOV UR7, 0xc0000010 ;  /* 0xc000001000077882 */ /* 0x000fe20000000000 */
[----:B------:R-:W-:Y:S01]  /*88f0*/  IMAD.MOV.U32 R8, RZ, RZ, 0x3f800000 ;  /* 0x3f800000ff087424 */ /* 0x000fe200078e00ff */
[----:B------:R-:W-:-:S04]  /*8900*/  USHF.R.U32.HI UR5, URZ, 0x4, UR5 ;  /* 0x000000043f057899 */ /* 0x000fc80008011605 */
[----:B------:R-:W-:-:S04]  /*8910*/  ULOP3.LUT UR5, UR5, 0x3fff, URZ, 0xc0, !UPT ;  /* 0x00003fff05057892 */ /* 0x000fc8000f8ec03f */
[----:B------:R-:W-:-:S04]  /*8920*/  ULOP3.LUT UR5, UR5, 0x10000, URZ, 0xfc, !UPT ;  /* 0x0001000005057892 */ /* 0x000fc8000f8efc3f */
[----:B------:R-:W-:-:S07]  /*8930*/  UIMAD UR5, UR49, 0x500, UR5 ;  /* 0x00000500310578a4 */ /* 0x000fce000f8e0205 */
[----:B------:R-:W-:Y:S02]  /*8940*/  UMOV UR6, UR5 ;  /* 0x0000000500067c82 */ /* 0x000fe40008000000 */
[----:B------:R-:W-:Y:S01]  /*8950*/  QGMMA.64x128x32.F32.E4M3.E4M3 R24, R172, gdesc[UR4], R24, gsb0 ;  /* 0x01e00004ac187df3 */ /* 0x000fe20008000818 */
[----:B------:R-:W-:Y:S01]  /*8960*/  UIADD3 UR6, UR5, 0x100, URZ ;  /* 0x0000010005067890 */ /* 0x000fe2000fffe03f */
[----:B------:R-:W-:Y:S01]  /*8970*/  UMOV UR7, 0xc0000010 ;  /* 0xc000001000077882 */ /* 0x000fe20000000000 */
[----:B------:R-:W-:Y:S02]  /*8980*/  WARPGROUP.DEPBAR.LE gsb0, 0x0 ;  /* 0x00008000000079c5 */ /* 0x000fe40000010000 */
[----:B------:R-:W-:-:S07]  /*8990*/  WARPGROUP.ARRIVE ;  /* 0x00000000000079c5 */ /* 0x000fce0000000000 */
[----:B------:R-:W-:Y:S01]  /*89a0*/  QGMMA.64x128x32.F32.E4M3.E4M3 R24, R176, gdesc[UR4], R24, gsb0 ;  /* 0x01e00004b0187df3 */ /* 0x000fe20008000818 */
[----:B------:R-:W-:Y:S02]  /*89b0*/  ULDC.64 UR6, c[0x0][0x9a0] ;  /* 0x0002680000067ab9 */ /* 0x000fe40000000a00 */
[----:B------:R-:W-:-:S04]  /*89c0*/  UISETP.NE.U32.AND UP0, UPT, UR6, URZ, UPT ;  /* 0x0000003f0600728c */ /* 0x000fc8000bf05070 */
[----:B------:R-:W-:-:S06]  /*89d0*/  UISETP.NE.AND.EX UP0, UPT, UR7, URZ, UPT, UP0 ;  /* 0x0000003f0700728c */ /* 0x000fcc000bf05300 */
[----:B------:R-:W-:-:S05]  /*89e0*/  PLOP3.LUT P1, PT, PT, PT, UP0, 0x80, 0x0 ;  /* 0x000000000000781c */ /* 0x000fca0003f2f008 */
[----:B------:R-:W-:Y:S01]  /*89f0*/  @UP0 USHF.R.S32.HI UR10, URZ, 0x1f, UR44 ;  /* 0x0000001f3f0a0899 */ /* 0x000fe2000801142c */
[----:B------:R-:W-:Y:S01]  /*8a00*/  @UP0 ULDC.64 UR12, c[0x0][0x9c8] ;  /* 0x00027200000c0ab9 */ /* 0x000fe20000000a00 */
[----:B------:R-:W-:Y:S02]  /*8a10*/  @UP0 USHF.R.S32.HI UR11, URZ, 0x1f, UR41 ;  /* 0x0000001f3f0b0899 */ /* 0x000fe40008011429 */
[----:B------:R-:W-:Y:S02]  /*8a20*/  @UP0 UIMAD UR10, UR10, UR12, URZ ;  /* 0x0000000c0a0a02a4 */ /* 0x000fe4000f8e023f */
[----:B------:R-:W-:Y:S02]  /*8a30*/  @UP0 UIMAD.WIDE.U32 UR8, UR44, UR12, URZ ;  /* 0x0000000c2c0802a5 */ /* 0x000fe4000f8e003f */
[----:B------:R-:W-:-:S03]  /*8a40*/  @UP0 UIMAD UR10, UR44, UR13, UR10 ;  /* 0x0000000d2c0a02a4 */ /* 0x000fc6000f8e020a */
[----:B------:R-:W-:Y:S01]  /*8a50*/  @UP0 ULDC.64 UR12, c[0x0][0x9d0] ;  /* 0x00027400000c0ab9 */ /* 0x000fe20000000a00 */
[----:B------:R-:W-:Y:S02]  /*8a60*/  @UP0 UIADD3 UR9, UR9, UR10, URZ ;  /* 0x0000000a09090290 */ /* 0x000fe4000fffe03f */
[----:B------:R-:W-:Y:S02]  /*8a70*/  @UP0 UIMAD UR10, UR11, UR12, URZ ;  /* 0x0000000c0b0a02a4 */ /* 0x000fe4000f8e023f */
[----:B------:R-:W-:Y:S02]  /*8a80*/  @UP0 UIMAD.WIDE.U32 UR8, UR41, UR12, UR8 ;  /* 0x0000000c290802a5 */ /* 0x000fe4000f8e0008 */
[----:B------:R-:W-:Y:S02]  /*8a90*/  @UP0 UIMAD UR10, UR41, UR13, UR10 ;  /* 0x0000000d290a02a4 */ /* 0x000fe4000f8e020a */
[----:B------:R-:W-:Y:S02]  /*8aa0*/  @UP0 ULEA UR6, UP1, UR8, UR6, 0x2 ;  /* 0x0000000608060291 */ /* 0x000fe4000f82103f */
[----:B------:R-:W-:-:S04]  /*8ab0*/  @UP0 UIADD3 UR9, UR9, UR10, URZ ;  /* 0x0000000a09090290 */ /* 0x000fc8000fffe03f */
[----:B------:R-:W-:Y:S01]  /*8ac0*/  MOV R6, UR6 ;  /* 0x0000000600067c02 */ /* 0x000fe20008000f00 */
[----:B------:R-:W-:Y:S02]  /*8ad0*/  @UP0 ULEA.HI.X UR7, UR8, UR7, UR9, 0x2, UP1 ;  /* 0x0000000708070291 */ /* 0x000fe400088f1409 */
[----:B------:R-:W-:-:S04]  /*8ae0*/  UIADD3 UR6, UR5, 0x200, URZ ;  /* 0x0000020005067890 */ /* 0x000fc8000fffe03f */
[----:B------:R-:W-:Y:S01]  /*8af0*/  IMAD.U32 R7, RZ, RZ, UR7 ;  /* 0x00000007ff077e24 */ /* 0x000fe2000f8e00ff */
[----:B------:R-:W-:-:S04]  /*8b00*/  UMOV UR7, 0xc0000010 ;  /* 0xc000001000077882 */ /* 0x000fc80000000000 */
[----:B------:R3:W4:Y:S01]  /*8b10*/  @P1 LDG.E R8, desc[UR50][R6.64] ;  /* 0x0000003206081981 */ /* 0x000722000c1e1900 */
[----:B------:R-:W-:Y:S02]  /*8b20*/  WARPGROUP.DEPBAR.LE gsb0, 0x0 ;  /* 0x00008000000079c5 */ /* 0x000fe40000010000 */
[----:B------:R-:W-:-:S06]  /*8b30*/  WARPGROUP.ARRIVE ;  /* 0x00000000000079c5 */ /* 0x000fcc0000000000 */
[----:B------:R-:W-:Y:S01]  /*8b40*/  QGMMA.64x128x32.F32.E4M3.E4M3 R24, R180, gdesc[UR4], R24, gsb0 ;  /* 0x01e00004b4187df3 */ /* 0x000fe20008000818 */
[----:B------:R-:W-:Y:S01]  /*8b50*/  UIADD3 UR6, UR5, 0x300, URZ ;  /* 0x0000030005067890 */ /* 0x000fe2000fffe03f */
[----:B------:R-:W-:Y:S01]  /*8b60*/  UMOV UR7, 0xc0000010 ;  /* 0xc000001000077882 */ /* 0x000fe20000000000 */
[----:B-12---:R-:W1:Y:S04]  /*8b70*/  SHFL.BFLY PT, R0, R5, 0x2, 0x1f ;  /* 0x0c401f0005007f89 */ /* 0x006e6800000e0000 */
[----:B------:R-:W2:Y:S01]  /*8b80*/  SHFL.BFLY PT, R9, R4, 0x2, 0x1f ;  /* 0x0c401f0004097f89 */ /* 0x000ea200000e0000 */
[----:B------:R-:W-:Y:S02]  /*8b90*/  WARPGROUP.DEPBAR.LE gsb0, 0x0 ;  /* 0x00008000000079c5 */ /* 0x000fe40000010000 */
[----:B------:R-:W-:-:S06]  /*8ba0*/  WARPGROUP.ARRIVE ;  /* 0x00000000000079c5 */ /* 0x000fcc0000000000 */
[----:B------:R-:W-:Y:S01]  /*8bb0*/  QGMMA.64x128x32.F32.E4M3.E4M3 R24, R184, gdesc[UR4], R24, gsb0 ;  /* 0x01e00004b8187df3 */ /* 0x000fe20008000818 */
[----:B------:R-:W-:Y:S01]  /*8bc0*/  UIADD3 UR6, UR5, 0x400, URZ ;  /* 0x0000040005067890 */ /* 0x000fe2000fffe03f */
[----:B------:R-:W-:Y:S01]  /*8bd0*/  UMOV UR7, 0xc0000010 ;  /* 0xc000001000077882 */ /* 0x000fe20000000000 */
[----:B-1----:R-:W-:-:S01]  /*8be0*/  FADD.FTZ R0, R0, R5 ;  /* 0x0000000500007221 */ /* 0x002fc20000010000 */
[----:B--2---:R-:W-:-:S04]  /*8bf0*/  FADD.FTZ R9, R9, R4 ;  /* 0x0000000409097221 */ /* 0x004fc80000010000 */
[----:B------:R-:W1:Y:S04]  /*8c00*/  SHFL.BFLY PT, R3, R0, 0x1, 0x1f ;  /* 0x0c201f0000037f89 */ /* 0x000e6800000e0000 */
[----:B---3--:R-:W2:Y:S01]  /*8c10*/  SHFL.BFLY PT, R6, R9, 0x1, 0x1f ;  /* 0x0c201f0009067f89 */ /* 0x008ea200000e0000 */
[----:B------:R-:W-:Y:S02]  /*8c20*/  IMAD.MOV.U32 R5, RZ, RZ, RZ ;  /* 0x000000ffff057224 */ /* 0x000fe400078e00ff */
[----:B-1----:R-:W-:Y:S01]  /*8c30*/  FADD.FTZ R7, R0, R3 ;  /* 0x0000000300077221 */ /* 0x002fe20000010000 */
[----:B--2---:R-:W-:-:S04]  /*8c40*/  FADD.FTZ R11, R9, R6 ;  /* 0x00000006090b7221 */ /* 0x004fc80000010000 */
[C---:B------:R-:W-:Y:S01]  /*8c50*/  FSETP.NE.FTZ.AND P1, PT, R7.reuse, RZ, PT ;  /* 0x000000ff0700720b */ /* 0x040fe20003f35000 */
[----:B------:R-:W-:Y:S01]  /*8c60*/  FMUL.FTZ R12, R7, 0.00390625 ;  /* 0x3b800000070c7820 */ /* 0x000fe20000410000 */
[----:B------:R-:W-:-:S04]  /*8c70*/  FMUL.FTZ R13, R11, 0.00390625 ;  /* 0x3b8000000b0d7820 */ /* 0x000fc80000410000 */
[----:B------:R-:W-:Y:S02]  /*8c80*/  FSETP.NE.FTZ.AND P2, PT, R12, RZ, PT ;  /* 0x000000ff0c00720b */ /* 0x000fe40003f55000 */
[----:B------:R-:W-:-:S05]  /*8c90*/  FSETP.NE.FTZ.AND P3, PT, R13, RZ, PT ;  /* 0x000000ff0d00720b */ /* 0x000fca0003f75000 */
[----:B------:R-:W-:Y:S01]  /*8ca0*/  @P1 MUFU.RCP R5, R7 ;  /* 0x0000000700051308 */ /* 0x000fe20000001000 */
[----:B------:R-:W-:Y:S01]  /*8cb0*/  FSETP.NE.FTZ.AND P1, PT, R11, RZ, PT ;  /* 0x000000ff0b00720b */ /* 0x000fe20003f35000 */
[----:B------:R-:W-:Y:S01]  /*8cc0*/  IMAD.MOV.U32 R9, RZ, RZ, RZ ;  /* 0x000000ffff097224 */ /* 0x000fe200078e00ff */
[----:B------:R-:W-:Y:S02]  /*8cd0*/  WARPGROUP.DEPBAR.LE gsb0, 0x0 ;  /* 0x00008000000079c5 */ /* 0x000fe40000010000 */
[----:B------:R-:W-:-:S06]  /*8ce0*/  WARPGROUP.ARRIVE ;  /* 0x00000000000079c5 */ /* 0x000fcc0000000000 */
[----:B------:R-:W-:Y:S01]  /*8cf0*/  QGMMA.64x128x32.F32.E4M3.E4M3 R24, R188, gdesc[UR4], R24, gsb0 ;  /* 0x01e00004bc187df3 */ /* 0x000fe20008000818 */
[----:B------:R-:W1:Y:S08]  /*8d00*/  @P2 MUFU.LG2 R6, R12 ;  /* 0x0000000c00062308 */ /* 0x000e700000000c00 */
[----:B------:R-:W2:Y:S08]  /*8d10*/  @P3 MUFU.LG2 R10, R13 ;  /* 0x0000000d000a3308 */ /* 0x000eb00000000c00 */
[----:B------:R-:W3:Y:S01]  /*8d20*/  @P1 MUFU.RCP R9, R11 ;  /* 0x0000000b00091308 */ /* 0x000ee20000001000 */
[C---:B------:R-:W-:Y:S01]  /*8d30*/  @P2 FMUL.FTZ R4, R88.reuse, 0.69314718246459960938 ;  /* 0x3f31721858042820 */ /* 0x040fe20000410000 */
[----:B------:R-:W-:Y:S01]  /*8d40*/  @P3 FMUL.FTZ R15, R88, 0.69314718246459960938 ;  /* 0x3f317218580f3820 */ /* 0x000fe20000410000 */
[----:B-1----:R-:W-:Y:S01]  /*8d50*/  @P2 FMUL.FTZ R7, R6, 0.69314718246459960938 ;  /* 0x3f31721806072820 */ /* 0x002fe20000410000 */
[----:B------:R-:W-:-:S02]  /*8d60*/  IMAD.MOV.U32 R3, RZ, RZ, -0x800000 ;  /* 0xff800000ff037424 */ /* 0x000fc400078e00ff */
[----:B----4-:R-:W-:Y:S01]  /*8d70*/  FMUL.FTZ R12, R5, R8 ;  /* 0x00000008050c7220 */ /* 0x010fe20000410000 */
[----:B------:R-:W-:Y:S02]  /*8d80*/  IMAD.MOV.U32 R0, RZ, RZ, -0x800000 ;  /* 0xff800000ff007424 */ /* 0x000fe400078e00ff */
[----:B--2---:R-:W-:Y:S01]  /*8d90*/  @P3 FMUL.FTZ R10, R10, 0.69314718246459960938 ;  /* 0x3f3172180a0a3820 */ /* 0x004fe20000410000 */
[----:B------:R-:W-:-:S03]  /*8da0*/  @P2 FFMA.FTZ R3, R4, R91, R7 ;  /* 0x0000005b04032223 */ /* 0x000fc60000010007 */
[----:B------:R-:W-:Y:S01]  /*8db0*/  @P3 FFMA.FTZ R0, R15, R89, R10 ;  /* 0x000000590f003223 */ /* 0x000fe2000001000a */
[----:B---3--:R-:W-:Y:S01]  /*8dc0*/  FMUL.FTZ R88, R9, R8 ;  /* 0x0000000809587220 */ /* 0x008fe20000410000 */
[----:B------:R-:W-:Y:S02]  /*8dd0*/  WARPGROUP.DEPBAR.LE gsb0, 0x0 ;  /* 0x00008000000079c5 */ /* 0x000fe40000010000 */
[----:B------:R-:W-:Y:S05]  /*8de0*/  @!P0 BRA `(.L_x_30) ;  /* 0x0000000000048947 */ /* 0x000fea0003800000 */
[----:B------:R-:W-:Y:S01]  /*8df0*/  BPT.TRAP 0x1 ;  /* 0x000000040000795c */ /* 0x000fe20000300000 */
.L_x_30:
[----:B------:R-:W1:Y:S01]  /*8e00*/  S2R R89, SR_TID.X ;  /* 0x0000000000597919 */ /* 0x000e620000002100 */
[----:B------:R-:W-:Y:S01]  /*8e10*/  ULDC.64 UR6, c[0x4][0x40] ;  /* 0x0100100000067ab9 */ /* 0x000fe20000000a00 */
        /* <DEDUP_REMOVED lines=10> */
[----:B------:R-:W-:Y:S01]  /*8ec0*/  FMUL.FTZ R11, R31, R88 ;  /* 0x000000581f0b7220 */ /* 0x000fe20000410000 */
[----:B------:R-:W-:-:S02]  /*8ed0*/  UIADD3 UR42, -UR42, URZ, URZ ;  /* 0x0000003f2a2a7290 */ /* 0x000fc4000fffe13f */
[----:B------:R-:W-:Y:S01]  /*8ee0*/  USHF.R.S32.HI UR5, URZ, 0x1f, UR43 ;  /* 0x0000001f3f057899 */ /* 0x000fe2000801142b */
[----:B------:R-:W-:Y:S01]  /*8ef0*/  ULDC UR8, c[0x0][0xda8] ;  /* 0x00036a0000087ab9 */ /* 0x000fe20000000800 */
[----:B-1----:R-:W-:-:S05]  /*8f00*/  IMAD.SHL.U32 R4, R89, 0x4, RZ ;  /* 0x0000000459047824 */ /* 0x002fca00078e00ff */
[----:B------:R-:W-:-:S04]  /*8f10*/  LOP3.LUT R4, R4, 0xc, RZ, 0xc0, !PT ;  /* 0x0000000c04047812 */ /* 0x000fc800078ec0ff */
[----:B------:R-:W-:-:S05]  /*8f20*/  IADD3 R4, P0, R4, UR6, RZ ;  /* 0x0000000604047c10 */ /* 0x000fca000ff1e0ff */
[----:B------:R-:W-:Y:S02]  /*8f30*/  IMAD.X R5, RZ, RZ, UR7, P0 ;  /* 0x00000007ff057e24 */ /* 0x000fe400080e06ff */
[-C--:B------:R-:W-:Y:S01]  /*8f40*/  FMUL.FTZ R24, R33, R12.reuse ;  /* 0x0000000c21187220 */ /* 0x080fe20000410000 */
[-C--:B------:R-:W-:Y:S01]  /*8f50*/  FMUL.FTZ R29, R40, R12.reuse ;  /* 0x0000000c281d7220 */ /* 0x080fe20000410000 */
[-C--:B------:R-:W-:Y:S01]  /*8f60*/  FMUL.FTZ R32, R45, R12.reuse ;  /* 0x0000000c2d207220 */ /* 0x080fe20000410000 */
[-C--:B------:R-:W-:Y:S01]  /*8f70*/  FMUL.FTZ R37, R48, R12.reuse ;  /* 0x0000000c30257220 */ /* 0x080fe20000410000 */
[----:B------:R1:W2:Y:S01]  /*8f80*/  LDG.E.CONSTANT R4, desc[UR50][R4.64] ;  /* 0x0000003204047981 */ /* 0x0002a2000c1e9900 */
        /* <DEDUP_REMOVED lines=15> */
[----:B------:R-:W-:Y:S01]  /*9080*/  F2FP.BF16.F32.PACK_AB R6, R6, R7 ;  /* 0x000000070606723e */ /* 0x000fe200000010ff */
[-C--:B------:R-:W-:Y:S01]  /*9090*/  FMUL.FTZ R60, R76, R12.reuse ;  /* 0x0000000c4c3c7220 */ /* 0x080fe20000410000 */
[-C--:B------:R-:W-:Y:S01]  /*90a0*/  FMUL.FTZ R64, R77, R12.reuse ;  /* 0x0000000c4d407220 */ /* 0x080fe20000410000 */
[-C--:B------:R-:W-:Y:S01]  /*90b0*/  FMUL.FTZ R68, R84, R12.reuse ;  /* 0x0000000c54447220 */ /* 0x080fe20000410000 */
[-C--:B------:R-:W-:Y:S01]  /*90c0*/  FMUL.FTZ R69, R80, R12.reuse ;  /* 0x0000000c50457220 */ /* 0x080fe20000410000 */
[-C--:B------:R-:W-:Y:S01]  /*90d0*/  FMUL.FTZ R72, R85, R12.reuse ;  /* 0x0000000c55487220 */ /* 0x080fe20000410000 */
[----:B------:R-:W-:Y:S01]  /*90e0*/  FMUL.FTZ R73, R81, R12 ;  /* 0x0000000c51497220 */ /* 0x000fe20000410000 */
[----:B------:R-:W-:Y:S01]  /*90f0*/  LOP3.LUT P0, R7, R89, 0x3, RZ, 0xc0, !PT ;  /* 0x0000000359077812 */ /* 0x000fe2000780c0ff */
[-C--:B-1----:R-:W-:Y:S01]  /*9100*/  FMUL.FTZ R5, R30, R88.reuse ;  /* 0x000000581e057220 */ /* 0x082fe20000410000 */
[-C--:B------:R-:W-:Y:S01]  /*9110*/  FMUL.FTZ R12, R27, R88.reuse ;  /* 0x000000581b0c7220 */ /* 0x080fe20000410000 */
[-C--:B------:R-:W-:Y:S01]  /*9120*/  FMUL.FTZ R27, R46, R88.reuse ;  /* 0x000000582e1b7220 */ /* 0x080fe20000410000 */
[----:B------:R-:W-:Y:S01]  /*9130*/  FMUL.FTZ R30, R42, R88 ;  /* 0x000000582a1e7220 */ /* 0x000fe20000410000 */
[----:B------:R-:W-:Y:S01]  /*9140*/  F2FP.BF16.F32.PACK_AB R9, R9, R10 ;  /* 0x0000000a0909723e */ /* 0x000fe200000010ff */
[-C--:B------:R-:W-:Y:S01]  /*9150*/  FMUL.FTZ R25, R39, R88.reuse ;  /* 0x0000005827197220 */ /* 0x080fe20000410000 */
[----:B------:R-:W-:Y:S01]  /*9160*/  ISETP.EQ.OR P0, PT, R7, 0x3, !P0 ;  /* 0x000000030700780c */ /* 0x000fe20004702670 */
[----:B------:R-:W-:Y:S01]  /*9170*/  FMUL.FTZ R26, R35, R88 ;  /* 0x00000058231a7220 */ /* 0x000fe20000410000 */
[----:B------:R-:W-:Y:S01]  /*9180*/  F2FP.BF16.F32.PACK_AB R24, R21, R24 ;  /* 0x000000181518723e */ /* 0x000fe200000010ff */
[-C--:B------:R-:W-:Y:S01]  /*9190*/  FMUL.FTZ R31, R47, R88.reuse ;  /* 0x000000582f1f7220 */ /* 0x080fe20000410000 */
[----:B------:R-:W-:Y:S01]  /*91a0*/  F2FP.BF16.F32.PACK_AB R28, R28, R29 ;  /* 0x0000001d1c1c723e */ /* 0x000fe200000010ff */
[----:B------:R-:W-:Y:S01]  /*91b0*/  FMUL.FTZ R34, R43, R88 ;  /* 0x000000582b227220 */ /* 0x000fe20000410000 */
[----:B------:R-:W-:Y:S01]  /*91c0*/  F2FP.BF16.F32.PACK_AB R27, R27, R30 ;  /* 0x0000001e1b1b723e */ /* 0x000fe200000010ff */
[----:B------:R-:W-:Y:S01]  /*91d0*/  ULDC.64 UR6, c[0x0][0xb70] ;  /* 0x0002dc0000067ab9 */ /* 0x000fe20000000a00 */
[----:B------:R-:W-:Y:S01]  /*91e0*/  SEL R29, R6, R9, P0 ;  /* 0x00000009061d7207 */ /* 0x000fe20000000000 */
[----:B------:R-:W-:Y:S01]  /*91f0*/  UIMAD UR42, UR8, UR42, UR48 ;  /* 0x0000002a082a72a4 */ /* 0x000fe2000f8e0230 */
[----:B------:R-:W-:Y:S01]  /*9200*/  SEL R30, R9, R6, P0 ;  /* 0x00000006091e7207 */ /* 0x000fe20000000000 */
[----:B------:R-:W-:Y:S01]  /*9210*/  UIMAD UR5, UR5, UR6, URZ ;  /* 0x00000006050572a4 */ /* 0x000fe2000f8e023f */
[C---:B------:R-:W-:Y:S01]  /*9220*/  IADD3 R21, P1, R16.reuse, 0x40, RZ ;  /* 0x0000004010157810 */ /* 0x040fe20007f3e0ff */
[----:B------:R-:W-:Y:S01]  /*9230*/  USHF.L.U32 UR42, UR42, 0x7, URZ ;  /* 0x000000072a2a7899 */ /* 0x000fe2000800063f */
[----:B------:R-:W-:Y:S01]  /*9240*/  IADD3 R9, P5, R16, 0x4040, RZ ;  /* 0x0000404010097810 */ /* 0x000fe20007fbe0ff */
[----:B------:R-:W-:Y:S01]  /*9250*/  FMUL.FTZ R39, R55, R88 ;  /* 0x0000005837277220 */ /* 0x000fe20000410000 */
[----:B------:R-:W-:Y:S01]  /*9260*/  F2FP.BF16.F32.PACK_AB R15, R15, R20 ;  /* 0x000000140f0f723e */ /* 0x000fe200000010ff */
[----:B------:R-:W-:Y:S01]  /*9270*/  FMUL.FTZ R42, R51, R88 ;  /* 0x00000058332a7220 */ /* 0x000fe20000410000 */
[----:B------:R-:W-:Y:S01]  /*9280*/  F2FP.BF16.F32.PACK_AB R5, R5, R8 ;  /* 0x000000080505723e */ /* 0x000fe200000010ff */
[----:B------:R-:W-:Y:S01]  /*9290*/  UIMAD.WIDE.U32 UR10, UR43, UR6, URZ ;  /* 0x000000062b0a72a5 */ /* 0x000fe2000f8e003f */
[----:B------:R-:W-:Y:S01]  /*92a0*/  F2FP.BF16.F32.PACK_AB R13, R13, R14 ;  /* 0x0000000e0d0d723e */ /* 0x000fe200000010ff */
[----:B------:R-:W-:Y:S01]  /*92b0*/  UIMAD UR5, UR43, UR7, UR5 ;  /* 0x000000072b0572a4 */ /* 0x000fe2000f8e0205 */
[----:B------:R-:W-:Y:S01]  /*92c0*/  F2FP.BF16.F32.PACK_AB R26, R25, R26 ;  /* 0x0000001a191a723e */ /* 0x000fe200000010ff */
[-C--:B------:R-:W-:Y:S01]  /*92d0*/  FMUL.FTZ R35, R54, R88.reuse ;  /* 0x0000005836237220 */ /* 0x080fe20000410000 */
[----:B------:R-:W-:Y:S01]  /*92e0*/  LOP3.LUT R20, R21, 0x380, RZ, 0xc0, !PT ;  /* 0x0000038015147812 */ /* 0x000fe200078ec0ff */
[-C--:B------:R-:W-:Y:S01]  /*92f0*/  FMUL.FTZ R38, R50, R88.reuse ;  /* 0x0000005832267220 */ /* 0x080fe20000410000 */
[----:B------:R-:W-:Y:S01]  /*9300*/  IADD3 R25, P6, R16, 0x20, RZ ;  /* 0x0000002010197810 */ /* 0x000fe20007fde0ff */
[----:B------:R-:W-:Y:S01]  /*9310*/  UIADD3 UR5, UR11, UR5, URZ ;  /* 0x000000050b057290 */ /* 0x000fe2000fffe03f */
[----:B------:R-:W-:Y:S01]  /*9320*/  LOP3.LUT R8, R9, 0x380, RZ, 0xc0, !PT ;  /* 0x0000038009087812 */ /* 0x000fe200078ec0ff */
[-C--:B------:R-:W-:Y:S01]  /*9330*/  FMUL.FTZ R43, R62, R88.reuse ;  /* 0x000000583e2b7220 */ /* 0x080fe20000410000 */
[----:B------:R-:W-:Y:S01]  /*9340*/  F2FP.BF16.F32.PACK_AB R33, R32, R33 ;  /* 0x000000212021723e */ /* 0x000fe200000010ff */
[----:B------:R-:W-:Y:S01]  /*9350*/  FMUL.FTZ R46, R58, R88 ;  /* 0x000000583a2e7220 */ /* 0x000fe20000410000 */
[----:B------:R-:W-:Y:S01]  /*9360*/  F2FP.BF16.F32.PACK_AB R34, R31, R34 ;  /* 0x000000221f22723e */ /* 0x000fe200000010ff */
[----:B------:R-:W-:Y:S01]  /*9370*/  UIADD3 UR4, UR4, 0x29860, URZ ;  /* 0x0002986004047890 */ /* 0x000fe2000fffe03f */
[----:B------:R-:W-:Y:S01]  /*9380*/  F2FP.BF16.F32.PACK_AB R41, R40, R41 ;  /* 0x000000292829723e */ /* 0x000fe200000010ff */
[-C--:B------:R-:W-:Y:S01]  /*9390*/  FMUL.FTZ R47, R63, R88.reuse ;  /* 0x000000583f2f7220 */ /* 0x080fe20000410000 */
[----:B------:R-:W-:Y:S01]  /*93a0*/  F2FP.BF16.F32.PACK_AB R52, R52, R53 ;  /* 0x000000353434723e */ /* 0x000fe200000010ff */
[----:B------:R-:W-:Y:S01]  /*93b0*/  FMUL.FTZ R50, R59, R88 ;  /* 0x000000583b327220 */ /* 0x000fe20000410000 */
[----:B------:R-:W-:Y:S01]  /*93c0*/  SEL R31, R13, R24, P0 ;  /* 0x000000180d1f7207 */ /* 0x000fe20000000000 */
[-C--:B------:R-:W-:Y:S01]  /*93d0*/  FMUL.FTZ R51, R70, R88.reuse ;  /* 0x0000005846337220 */ /* 0x080fe20000410000 */
[----:B------:R-:W-:Y:S01]  /*93e0*/  SEL R32, R24, R13, P0 ;  /* 0x0000000d18207207 */ /* 0x000fe20000000000 */
[-C--:B------:R-:W-:Y:S01]  /*93f0*/  FMUL.FTZ R54, R66, R88.reuse ;  /* 0x0000005842367220 */ /* 0x080fe20000410000 */
[----:B------:R-:W-:Y:S01]  /*9400*/  SHF.R.U64 R20, R20, 0x3, RZ ;  /* 0x0000000314147819 */ /* 0x000fe200000012ff */
[----:B------:R-:W-:Y:S01]  /*9410*/  FMUL.FTZ R55, R71, R88 ;  /* 0x0000005847377220 */ /* 0x000fe20000410000 */
[----:B------:R-:W-:Y:S01]  /*9420*/  F2FP.BF16.F32.PACK_AB R12, R11, R12 ;  /* 0x0000000c0b0c723e */ /* 0x000fe200000010ff */
[----:B------:R-:W-:Y:S01]  /*9430*/  FMUL.FTZ R58, R67, R88 ;  /* 0x00000058433a7220 */ /* 0x000fe20000410000 */
[----:B------:R-:W-:Y:S01]  /*9440*/  SEL R53, R15, R26, P0 ;  /* 0x0000001a0f357207 */ /* 0x000fe20000000000 */
[----:B------:R-:W-:Y:S01]  /*9450*/  UPRMT UR4, UR37, 0x654, UR4 ;  /* 0x0000065425047896 */ /* 0x000fe20008000004 */
[----:B------:R-:W-:Y:S01]  /*9460*/  SEL R40, R26, R15, P0 ;  /* 0x0000000f1a287207 */ /* 0x000fe20000000000 */
[-C--:B------:R-:W-:Y:S01]  /*9470*/  FMUL.FTZ R59, R78, R88.reuse ;  /* 0x000000584e3b7220 */ /* 0x080fe20000410000 */
[----:B------:R-:W-:Y:S01]  /*9480*/  LOP3.LUT R24, R25, 0x380, RZ, 0xc0, !PT ;  /* 0x0000038019187812 */ /* 0x000fe200078ec0ff */
[-C--:B------:R-:W-:Y:S01]  /*9490*/  FMUL.FTZ R62, R74, R88.reuse ;  /* 0x000000584a3e7220 */ /* 0x080fe20000410000 */
[----:B------:R-:W-:Y:S01]  /*94a0*/  SHF.R.U64 R8, R8, 0x3, RZ ;  /* 0x0000000308087819 */ /* 0x000fe200000012ff */
[-C--:B------:R-:W-:Y:S01]  /*94b0*/  FMUL.FTZ R63, R79, R88.reuse ;  /* 0x000000584f3f7220 */ /* 0x080fe20000410000 */
[C---:B------:R-:W-:Y:S01]  /*94c0*/  IADD3 R15, P2, R16.reuse, 0x60, RZ ;  /* 0x00000060100f7810 */ /* 0x040fe20007f5e0ff */
[-C--:B------:R-:W-:Y:S01]  /*94d0*/  FMUL.FTZ R66, R75, R88.reuse ;  /* 0x000000584b427220 */ /* 0x080fe20000410000 */
[----:B------:R-:W-:Y:S01]  /*94e0*/  IADD3 R11, P4, R16, 0x4020, RZ ;  /* 0x00004020100b7810 */ /* 0x000fe20007f9e0ff */
[-C--:B------:R-:W-:Y:S01]  /*94f0*/  FMUL.FTZ R67, R86, R88.reuse ;  /* 0x0000005856437220 */ /* 0x080fe20000410000 */
[----:B------:R-:W-:Y:S01]  /*9500*/  F2FP.BF16.F32.PACK_AB R44, R44, R45 ;  /* 0x0000002d2c2c723e */ /* 0x000fe200000010ff */
[-C--:B------:R-:W-:Y:S01]  /*9510*/  FMUL.FTZ R70, R82, R88.reuse ;  /* 0x0000005852467220 */ /* 0x080fe20000410000 */
[----:B------:R-:W-:Y:S01]  /*9520*/  F2FP.BF16.F32.PACK_AB R49, R48, R49 ;  /* 0x000000313031723e */ /* 0x000fe200000010ff */
[-C--:B------:R-:W-:Y:S01]  /*9530*/  FMUL.FTZ R71, R87, R88.reuse ;  /* 0x0000005857477220 */ /* 0x080fe20000410000 */
[----:B------:R-:W-:Y:S01]  /*9540*/  LOP3.LUT R20, R20, R21, RZ, 0x3c, !PT ;  /* 0x0000001514147212 */ /* 0x000fe200078e3cff */
[--C-:B------:R-:W-:Y:S01]  /*9550*/  IMAD.X R21, RZ, RZ, R17.reuse, P1 ;  /* 0x000000ffff157224 */ /* 0x100fe200008e0611 */
[----:B------:R-:W-:Y:S01]  /*9560*/  SHF.R.U64 R24, R24, 0x3, RZ ;  /* 0x0000000318187819 */ /* 0x000fe200000012ff */
[----:B------:R-:W-:Y:S01]  /*9570*/  FMUL.FTZ R74, R83, R88 ;  /* 0x00000058534a7220 */ /* 0x000fe20000410000 */
[----:B------:R-:W-:Y:S01]  /*9580*/  LOP3.LUT R8, R8, R9, RZ, 0x3c, !PT ;  /* 0x0000000908087212 */ /* 0x000fe200078e3cff */
[----:B------:R-:W-:Y:S01]  /*9590*/  IMAD.X R9, RZ, RZ, R17, P5 ;  /* 0x000000ffff097224 */ /* 0x000fe200028e0611 */
[----:B------:R-:W-:Y:S01]  /*95a0*/  F2FP.BF16.F32.PACK_AB R60, R60, R61 ;  /* 0x0000003d3c3c723e */ /* 0x000fe200000010ff */
[----:B------:R-:W-:Y:S01]  /*95b0*/  VIADD R61, R23, UR42 ;  /* 0x0000002a173d7c36 */ /* 0x000fe20008000000 */
[----:B------:R-:W-:Y:S01]  /*95c0*/  LOP3.LUT R14, R15, 0x380, RZ, 0xc0, !PT ;  /* 0x000003800f0e7812 */ /* 0x000fe200078ec0ff */
[----:B------:R-:W-:Y:S01]  /*95d0*/  SYNCS.ARRIVE.TRANS64.RED.A1T0 RZ, [UR4], RZ ;  /* 0x000000ffffff79a7 */ /* 0x000fe20008100404 */
[----:B------:R-:W-:Y:S01]  /*95e0*/  LOP3.LUT R10, R11, 0x380, RZ, 0xc0, !PT ;  /* 0x000003800b0a7812 */ /* 0x000fe200078ec0ff */
[----:B------:R-:W-:Y:S01]  /*95f0*/  USHF.R.S32.HI UR6, URZ, 0x1f, UR44 ;  /* 0x0000001f3f067899 */ /* 0x000fe2000801142c */
[----:B------:R-:W-:-:S02]  /*9600*/  F2FP.BF16.F32.PACK_AB R42, R39, R42 ;  /* 0x0000002a272a723e */ /* 0x000fc400000010ff */
[----:B------:R-:W-:Y:S02]  /*9610*/  SEL R39, R44, R49, P0 ;  /* 0x000000312c277207 */ /* 0x000fe40000000000 */
[----:B------:R-:W-:Y:S02]  /*9620*/  F2FP.BF16.F32.PACK_AB R35, R35, R38 ;  /* 0x000000262323723e */ /* 0x000fe400000010ff */
[----:B------:R-:W-:Y:S02]  /*9630*/  F2FP.BF16.F32.PACK_AB R57, R56, R57 ;  /* 0x000000393839723e */ /* 0x000fe400000010ff */
[----:B------:R-:W-:Y:S02]  /*9640*/  SEL R44, R49, R44, P0 ;  /* 0x0000002c312c7207 */ /* 0x000fe40000000000 */
[----:B------:R-:W-:Y:S01]  /*9650*/  LOP3.LUT R24, R24, R25, RZ, 0x3c, !PT ;  /* 0x0000001918187212 */ /* 0x000fe200078e3cff */
[----:B------:R-:W-:Y:S01]  /*9660*/  IMAD.X R25, RZ, RZ, R17, P6 ;  /* 0x000000ffff197224 */ /* 0x000fe200030e0611 */
[----:B------:R-:W-:-:S02]  /*9670*/  SEL R49, R5, R12, P0 ;  /* 0x0000000c05317207 */ /* 0x000fc40000000000 */
[----:B------:R-:W-:Y:S01]  /*9680*/  SEL R38, R12, R5, P0 ;  /* 0x000000050c267207 */ /* 0x000fe20000000000 */
[----:B------:R-:W-:Y:S01]  /*9690*/  VIADD R5, R61, 0x8 ;  /* 0x000000083d057836 */ /* 0x000fe20000000000 */
[----:B------:R-:W-:Y:S02]  /*96a0*/  SHF.R.U64 R14, R14, 0x3, RZ ;  /* 0x000000030e0e7819 */ /* 0x000fe400000012ff */
[----:B------:R-:W-:Y:S02]  /*96b0*/  SHF.R.U64 R10, R10, 0x3, RZ ;  /* 0x000000030a0a7819 */ /* 0x000fe400000012ff */
[----:B------:R-:W-:Y:S02]  /*96c0*/  MOV R56, R20 ;  /* 0x0000001400387202 */ /* 0x000fe40000000f00 */
[----:B------:R-:W-:Y:S02]  /*96d0*/  IADD3 R7, P6, R16, 0x4060, RZ ;  /* 0x0000406010077810 */ /* 0x000fe40007fde0ff */
[----:B------:R-:W-:Y:S01]  /*96e0*/  MOV R21, R8 ;  /* 0x0000000800157202 */ /* 0x000fe20000000f00 */
[----:B------:R-:W-:Y:S01]  /*96f0*/  IMAD.U32 R9, RZ, RZ, UR11 ;  /* 0x0000000bff097e24 */ /* 0x000fe2000f8e00ff */
[----:B------:R-:W-:Y:S01]  /*9700*/  LOP3.LUT P1, RZ, R2, 0x3, RZ, 0xc0, !PT ;  /* 0x0000000302ff7812 */ /* 0x000fe2000782c0ff */
[----:B------:R-:W-:Y:S01]  /*9710*/  IMAD.U32 R8, RZ, RZ, UR10 ;  /* 0x0000000aff087e24 */ /* 0x000fe2000f8e00ff */
[----:B------:R-:W-:Y:S01]  /*9720*/  MOV R9, UR5 ;  /* 0x0000000500097c02 */ /* 0x000fe20008000f00 */
[----:B------:R-:W-:Y:S01]  /*9730*/  ULDC UR5, c[0x0][0xa88] ;  /* 0x0002a20000057ab9 */ /* 0x000fe20000000800 */
[----:B------:R-:W-:Y:S01]  /*9740*/  LOP3.LUT R14, R14, R15, RZ, 0x3c, !PT ;  /* 0x0000000f0e0e7212 */ /* 0x000fe200078e3cff */
[--C-:B------:R-:W-:Y:S01]  /*9750*/  IMAD.X R15, RZ, RZ, R17.reuse, P2 ;  /* 0x000000ffff0f7224 */ /* 0x100fe200010e0611 */
[----:B------:R-:W-:Y:S01]  /*9760*/  LOP3.LUT R10, R10, R11, RZ, 0x3c, !PT ;  /* 0x0000000b0a0a7212 */ /* 0x000fe200078e3cff */
[----:B------:R-:W-:Y:S01]  /*9770*/  IMAD.X R11, RZ, RZ, R17, P4 ;  /* 0x000000ffff0b7224 */ /* 0x000fe200020e0611 */
[----:B------:R-:W-:-:S02]  /*9780*/  F2FP.BF16.F32.PACK_AB R36, R36, R37 ;  /* 0x000000252424723e */ /* 0x000fc400000010ff */
[----:B------:R-:W-:Y:S02]  /*9790*/  LOP3.LUT R6, R7, 0x380, RZ, 0xc0, !PT ;  /* 0x0000038007067812 */ /* 0x000fe400078ec0ff */
[----:B------:R-:W-:Y:S02]  /*97a0*/  ISETP.GE.OR P2, PT, R5, UR5, P1 ;  /* 0x0000000505007c0c */ /* 0x000fe40008f46670 */
[----:B------:R-:W-:Y:S02]  /*97b0*/  SEL R37, R28, R33, P0 ;  /* 0x000000211c257207 */ /* 0x000fe40000000000 */
[----:B------:R-:W-:Y:S02]  /*97c0*/  SEL R28, R33, R28, P0 ;  /* 0x0000001c211c7207 */ /* 0x000fe40000000000 */
[----:B------:R-:W-:Y:S02]  /*97d0*/  F2FP.BF16.F32.PACK_AB R43, R43, R46 ;  /* 0x0000002e2b2b723e */ /* 0x000fe400000010ff */
[----:B------:R-:W-:-:S02]  /*97e0*/  SEL R33, R36, R41, P0 ;  /* 0x0000002924217207 */ /* 0x000fc40000000000 */
[----:B------:R-:W-:Y:S02]  /*97f0*/  SHF.R.U64 R6, R6, 0x3, RZ ;  /* 0x0000000306067819 */ /* 0x000fe400000012ff */
[----:B------:R-:W-:Y:S02]  /*9800*/  SEL R36, R41, R36, P0 ;  /* 0x0000002429247207 */ /* 0x000fe40000000000 */
[----:B------:R-:W-:Y:S02]  /*9810*/  MOV R46, R10 ;  /* 0x0000000a002e7202 */ /* 0x000fe40000000f00 */
[----:B------:R-:W-:Y:S01]  /*9820*/  F2FP.BF16.F32.PACK_AB R50, R47, R50 ;  /* 0x000000322f32723e */ /* 0x000fe200000010ff */
[----:B------:R-:W1:Y:S01]  /*9830*/  LDC.64 R10, c[0x0][0xb78] ;  /* 0x0002de00ff0a7b82 */ /* 0x000e620000000a00 */
[----:B------:R-:W-:Y:S02]  /*9840*/  SEL R41, R52, R57, P0 ;  /* 0x0000003934297207 */ /* 0x000fe40000000000 */
[----:B------:R-:W-:-:S02]  /*9850*/  SEL R52, R57, R52, P0 ;  /* 0x0000003439347207 */ /* 0x000fc40000000000 */
[----:B------:R-:W-:Y:S02]  /*9860*/  F2FP.BF16.F32.PACK_AB R51, R51, R54 ;  /* 0x000000363333723e */ /* 0x000fe400000010ff */
[----:B------:R-:W-:Y:S02]  /*9870*/  F2FP.BF16.F32.PACK_AB R58, R55, R58 ;  /* 0x0000003a373a723e */ /* 0x000fe400000010ff */
[----:B------:R-:W-:Y:S02]  /*9880*/  SEL R57, R35, R42, P0 ;  /* 0x0000002a23397207 */ /* 0x000fe40000000000 */
[----:B------:R-:W-:Y:S01]  /*9890*/  LOP3.LUT R6, R6, R7, RZ, 0x3c, !PT ;  /* 0x0000000706067212 */ /* 0x000fe200078e3cff */
[----:B------:R-:W-:Y:S01]  /*98a0*/  IMAD.X R7, RZ, RZ, R17, P6 ;  /* 0x000000ffff077224 */ /* 0x000fe200030e0611 */
[----:B------:R-:W-:Y:S02]  /*98b0*/  SEL R42, R42, R35, P0 ;  /* 0x000000232a2a7207 */ /* 0x000fe40000000000 */
[----:B------:R-:W-:-:S02]  /*98c0*/  F2FP.BF16.F32.PACK_AB R59, R59, R62 ;  /* 0x0000003e3b3b723e */ /* 0x000fc400000010ff */
[----:B------:R-:W-:Y:S02]  /*98d0*/  F2FP.BF16.F32.PACK_AB R66, R63, R66 ;  /* 0x000000423f42723e */ /* 0x000fe400000010ff */
[----:B------:R-:W-:Y:S02]  /*98e0*/  SEL R35, R43, R50, P0 ;  /* 0x000000322b237207 */ /* 0x000fe40000000000 */
[----:B------:R-:W-:Y:S02]  /*98f0*/  F2FP.BF16.F32.PACK_AB R65, R64, R65 ;  /* 0x000000414041723e */ /* 0x000fe400000010ff */
[----:B------:R-:W-:Y:S02]  /*9900*/  SEL R50, R50, R43, P0 ;  /* 0x0000002b32327207 */ /* 0x000fe40000000000 */
[----:B------:R-:W-:Y:S02]  /*9910*/  F2FP.BF16.F32.PACK_AB R68, R68, R69 ;  /* 0x000000454444723e */ /* 0x000fe400000010ff */
[----:B------:R-:W-:-:S02]  /*9920*/  F2FP.BF16.F32.PACK_AB R67, R67, R70 ;  /* 0x000000464343723e */ /* 0x000fc400000010ff */
[----:B------:R-:W-:Y:S02]  /*9930*/  F2FP.BF16.F32.PACK_AB R73, R72, R73 ;  /* 0x000000494849723e */ /* 0x000fe400000010ff */
[----:B------:R-:W-:Y:S02]  /*9940*/  F2FP.BF16.F32.PACK_AB R74, R71, R74 ;  /* 0x0000004a474a723e */ /* 0x000fe400000010ff */
[----:B------:R-:W-:Y:S02]  /*9950*/  SEL R55, R27, R34, P0 ;  /* 0x000000221b377207 */ /* 0x000fe40000000000 */
[----:B------:R-:W-:Y:S02]  /*9960*/  SEL R43, R51, R58, P0 ;  /* 0x0000003a332b7207 */ /* 0x000fe40000000000 */
[----:B------:R-:W-:Y:S02]  /*9970*/  SEL R34, R34, R27, P0 ;  /* 0x0000001b22227207 */ /* 0x000fe40000000000 */
[----:B------:R-:W-:-:S02]  /*9980*/  SEL R58, R58, R51, P0 ;  /* 0x000000333a3a7207 */ /* 0x000fc40000000000 */
[----:B------:R-:W-:Y:S02]  /*9990*/  IADD3 R13, P3, R16, 0x4000, RZ ;  /* 0x00004000100d7810 */ /* 0x000fe40007f7e0ff */
[----:B------:R-:W-:Y:S02]  /*99a0*/  SEL R51, R59, R66, P0 ;  /* 0x000000423b337207 */ /* 0x000fe40000000000 */
[----:B------:R-:W-:Y:S02]  /*99b0*/  MOV R7, R6 ;  /* 0x0000000600077202 */ /* 0x000fe40000000f00 */
[----:B------:R-:W-:Y:S02]  /*99c0*/  SEL R45, R60, R65, P0 ;  /* 0x000000413c2d7207 */ /* 0x000fe40000000000 */
[----:B------:R-:W-:Y:S02]  /*99d0*/  SEL R66, R66, R59, P0 ;  /* 0x0000003b42427207 */ /* 0x000fe40000000000 */
[----:B------:R-:W-:-:S02]  /*99e0*/  SEL R60, R65, R60, P0 ;  /* 0x0000003c413c7207 */ /* 0x000fc40000000000 */
[----:B------:R-:W-:Y:S02]  /*99f0*/  SEL R47, R68, R73, P0 ;  /* 0x00000049442f7207 */ /* 0x000fe40000000000 */
[----:B------:R-:W-:Y:S02]  /*9a00*/  SEL R59, R67, R74, P0 ;  /* 0x0000004a433b7207 */ /* 0x000fe40000000000 */
[----:B------:R-:W-:Y:S02]  /*9a10*/  SEL R68, R73, R68, P0 ;  /* 0x0000004449447207 */ /* 0x000fe40000000000 */
[----:B------:R-:W-:Y:S02]  /*9a20*/  SEL R74, R74, R67, P0 ;  /* 0x000000434a4a7207 */ /* 0x000fe40000000000 */
[----:B------:R-:W-:Y:S02]  /*9a30*/  LOP3.LUT R12, R13, 0x380, RZ, 0xc0, !PT ;  /* 0x000003800d0c7812 */ /* 0x000fe400078ec0ff */
[----:B------:R-:W-:-:S02]  /*9a40*/  LOP3.LUT R27, R16, 0x380, RZ, 0xc0, !PT ;  /* 0x00000380101b7812 */ /* 0x000fc400078ec0ff */
[----:B------:R-:W-:Y:S02]  /*9a50*/  SHF.R.U64 R12, R12, 0x3, RZ ;  /* 0x000000030c0c7819 */ /* 0x000fe400000012ff */
[----:B------:R-:W-:Y:S02]  /*9a60*/  SHF.R.U64 R27, R27, 0x3, RZ ;  /* 0x000000031b1b7819 */ /* 0x000fe400000012ff */
[----:B------:R-:W-:Y:S01]  /*9a70*/  LOP3.LUT R12, R12, R13, RZ, 0x3c, !PT ;  /* 0x0000000d0c0c7212 */ /* 0x000fe200078e3cff */
[--C-:B------:R-:W-:Y:S01]  /*9a80*/  IMAD.X R13, RZ, RZ, R17.reuse, P3 ;  /* 0x000000ffff0d7224 */ /* 0x100fe200018e0611 */
[----:B------:R-:W-:Y:S01]  /*9a90*/  LOP3.LUT R26, R27, R16, RZ, 0x3c, !PT ;  /* 0x000000101b1a7212 */ /* 0x000fe200078e3cff */
[----:B------:R-:W-:Y:S01]  /*9aa0*/  IMAD.MOV.U32 R27, RZ, RZ, R17 ;  /* 0x000000ffff1b7224 */ /* 0x000fe200078e0011 */
[----:B------:R-:W-:Y:S02]  /*9ab0*/  MOV R54, R14 ;  /* 0x0000000e00367202 */ /* 0x000fe40000000f00 */
[----:B------:R-:W-:-:S02]  /*9ac0*/  MOV R48, R12 ;  /* 0x0000000c00307202 */ /* 0x000fc40000000f00 */
[----:B------:R-:W-:Y:S02]  /*9ad0*/  MOV R27, R26 ;  /* 0x0000001a001b7202 */ /* 0x000fe40000000f00 */
[----:B------:R-:W-:Y:S02]  /*9ae0*/  MOV R25, R24 ;  /* 0x0000001800197202 */ /* 0x000fe40000000f00 */
[----:B------:R-:W-:Y:S01]  /*9af0*/  ISETP.GE.OR P1, PT, R61, UR5, P1 ;  /* 0x000000053d007c0c */ /* 0x000fe20008f26670 */
[----:B------:R-:W-:Y:S01]  /*9b00*/  ULDC.64 UR4, c[0x0][0xb40] ;  /* 0x0002d00000047ab9 */ /* 0x000fe20000000a00 */
[----:B--2---:R-:W-:Y:S01]  /*9b10*/  LOP3.LUT R5, R4, 0x2, RZ, 0x3c, !PT ;  /* 0x0000000204057812 */ /* 0x004fe200078e3cff */
[----:B------:R-:W-:Y:S04]  /*9b20*/  SHFL.IDX PT, R29, R29, R4, 0x1c1f ;  /* 0x001c1f041d1d7589 */ /* 0x000fe800000e0000 */
[----:B------:R-:W-:Y:S04]  /*9b30*/  SHFL.IDX PT, R30, R30, R5, 0x1c1f ;  /* 0x001c1f051e1e7589 */ /* 0x000fe800000e0000 */
[----:B------:R-:W-:Y:S04]  /*9b40*/  SHFL.IDX PT, R31, R31, R4, 0x1c1f ;  /* 0x001c1f041f1f7589 */ /* 0x000fe800000e0000 */
[----:B------:R-:W2:Y:S04]  /*9b50*/  SHFL.IDX PT, R32, R32, R5, 0x1c1f ;  /* 0x001c1f0520207589 */ /* 0x000ea800000e0000 */
[----:B------:R-:W-:Y:S04]  /*9b60*/  SHFL.IDX PT, R49, R49, R4, 0x1c1f ;  /* 0x001c1f0431317589 */ /* 0x000fe800000e0000 */
[----:B------:R-:W3:Y:S04]  /*9b70*/  SHFL.IDX PT, R38, R38, R5, 0x1c1f ;  /* 0x001c1f0526267589 */ /* 0x000ee800000e0000 */
[----:B------:R-:W-:Y:S04]  /*9b80*/  SHFL.IDX PT, R53, R53, R4, 0x1c1f ;  /* 0x001c1f0435357589 */ /* 0x000fe800000e0000 */
[----:B------:R-:W4:Y:S04]  /*9b90*/  SHFL.IDX PT, R40, R40, R5, 0x1c1f ;  /* 0x001c1f0528287589 */ /* 0x000f2800000e0000 */
[----:B------:R-:W-:Y:S04]  /*9ba0*/  SHFL.IDX PT, R37, R37, R4, 0x1c1f ;  /* 0x001c1f0425257589 */ /* 0x000fe800000e0000 */
[----:B------:R5:W-:Y:S01]  /*9bb0*/  SHFL.IDX PT, R6, R28, R5, 0x1c1f ;  /* 0x001c1f051c067589 */ /* 0x000be200000e0000 */
[----:B--2---:R-:W-:-:S02]  /*9bc0*/  SEL R12, R31, R32, P0 ;  /* 0x000000201f0c7207 */ /* 0x004fc40000000000 */
[----:B------:R-:W-:Y:S01]  /*9bd0*/  SEL R14, R32, R31, P0 ;  /* 0x0000001f200e7207 */ /* 0x000fe20000000000 */
[----:B------:R-:W-:Y:S04]  /*9be0*/  SHFL.IDX PT, R33, R33, R4, 0x1c1f ;  /* 0x001c1f0421217589 */ /* 0x000fe800000e0000 */
[----:B------:R-:W-:Y:S01]  /*9bf0*/  SHFL.IDX PT, R55, R55, R4, 0x1c1f ;  /* 0x001c1f0437377589 */ /* 0x000fe200000e0000 */
[----:B---3--:R-:W-:Y:S02]  /*9c00*/  SEL R31, R38, R49, P0 ;  /* 0x00000031261f7207 */ /* 0x008fe40000000000 */
[----:B-----5:R-:W-:Y:S01]  /*9c10*/  SEL R28, R29, R30, P0 ;  /* 0x0000001e1d1c7207 */ /* 0x020fe20000000000 */
[----:B------:R-:W2:Y:S01]  /*9c20*/  SHFL.IDX PT, R36, R36, R5, 0x1c1f ;  /* 0x001c1f0524247589 */ /* 0x000ea200000e0000 */
[----:B------:R-:W-:-:S02]  /*9c30*/  SEL R30, R30, R29, P0 ;  /* 0x0000001d1e1e7207 */ /* 0x000fc40000000000 */
[----:B------:R-:W-:Y:S01]  /*9c40*/  SEL R29, R49, R38, P0 ;  /* 0x00000026311d7207 */ /* 0x000fe20000000000 */
[----:B------:R-:W-:Y:S01]  /*9c50*/  BAR.SYNC.DEFER_BLOCKING 0x1, 0x100 ;  /* 0x0044000000007b1d */ /* 0x000fe20000010000 */
[----:B----4-:R-:W-:Y:S02]  /*9c60*/  SEL R13, R53, R40, P0 ;  /* 0x00000028350d7207 */ /* 0x010fe40000000000 */
[----:B------:R-:W-:-:S03]  /*9c70*/  SEL R15, R40, R53, P0 ;  /* 0x00000035280f7207 */ /* 0x000fc60000000000 */
[----:B------:R-:W-:Y:S04]  /*9c80*/  SHFL.IDX PT, R20, R34, R5, 0x1c1f ;  /* 0x001c1f0522147589 */ /* 0x000fe800000e0000 */
[----:B------:R-:W-:Y:S04]  /*9c90*/  SHFL.IDX PT, R57, R57, R4, 0x1c1f ;  /* 0x001c1f0439397589 */ /* 0x000fe800000e0000 */
[----:B------:R-:W-:Y:S04]  /*9ca0*/  SHFL.IDX PT, R35, R35, R4, 0x1c1f ;  /* 0x001c1f0423237589 */ /* 0x000fe800000e0000 */
[----:B------:R-:W-:Y:S01]  /*9cb0*/  SHFL.IDX PT, R42, R42, R5, 0x1c1f ;  /* 0x001c1f052a2a7589 */ /* 0x000fe200000e0000 */
[----:B--2---:R-:W-:-:S02]  /*9cc0*/  SEL R24, R33, R36, P0 ;  /* 0x0000002421187207 */ /* 0x004fc40000000000 */
[----:B------:R-:W-:Y:S01]  /*9cd0*/  SEL R26, R36, R33, P0 ;  /* 0x00000021241a7207 */ /* 0x000fe20000000000 */
[----:B------:R-:W2:Y:S04]  /*9ce0*/  SHFL.IDX PT, R50, R50, R5, 0x1c1f ;  /* 0x001c1f0532327589 */ /* 0x000ea800000e0000 */
[----:B------:R-:W-:Y:S04]  /*9cf0*/  SHFL.IDX PT, R39, R39, R4, 0x1c1f ;  /* 0x001c1f0427277589 */ /* 0x000fe800000e0000 */
[----:B------:R-:W3:Y:S04]  /*9d00*/  SHFL.IDX PT, R44, R44, R5, 0x1c1f ;  /* 0x001c1f052c2c7589 */ /* 0x000ee800000e0000 */
[----:B------:R-:W-:Y:S04]  /*9d10*/  SHFL.IDX PT, R41, R41, R4, 0x1c1f ;  /* 0x001c1f0429297589 */ /* 0x000fe800000e0000 */
[----:B------:R-:W-:Y:S04]  /*9d20*/  SHFL.IDX PT, R43, R43, R4, 0x1c1f ;  /* 0x001c1f042b2b7589 */ /* 0x000fe800000e0000 */
[----:B------:R-:W-:Y:S04]  /*9d30*/  SHFL.IDX PT, R52, R52, R5, 0x1c1f ;  /* 0x001c1f0534347589 */ /* 0x000fe800000e0000 */
[----:B------:R-:W-:Y:S01]  /*9d40*/  SHFL.IDX PT, R58, R58, R5, 0x1c1f ;  /* 0x001c1f053a3a7589 */ /* 0x000fe200000e0000 */
[----:B--2---:R-:W-:-:S02]  /*9d50*/  SEL R33, R35, R50, P0 ;  /* 0x0000003223217207 */ /* 0x004fc40000000000 */
[----:B------:R-:W-:Y:S01]  /*9d60*/  SEL R35, R50, R35, P0 ;  /* 0x0000002332237207 */ /* 0x000fe20000000000 */
[----:B------:R-:W-:Y:S04]  /*9d70*/  SHFL.IDX PT, R45, R45, R4, 0x1c1f ;  /* 0x001c1f042d2d7589 */ /* 0x000fe800000e0000 */
[----:B------:R-:W-:Y:S01]  /*9d80*/  SHFL.IDX PT, R51, R51, R4, 0x1c1f ;  /* 0x001c1f0433337589 */ /* 0x000fe200000e0000 */
[----:B---3--:R-:W-:Y:S02]  /*9d90*/  SEL R32, R39, R44, P0 ;  /* 0x0000002c27207207 */ /* 0x008fe40000000000 */
[----:B------:R-:W-:Y:S01]  /*9da0*/  SEL R34, R44, R39, P0 ;  /* 0x000000272c227207 */ /* 0x000fe20000000000 */
[----:B------:R-:W2:Y:S04]  /*9db0*/  SHFL.IDX PT, R60, R60, R5, 0x1c1f ;  /* 0x001c1f053c3c7589 */ /* 0x000ea800000e0000 */
[----:B------:R-:W3:Y:S04]  /*9dc0*/  SHFL.IDX PT, R66, R66, R5, 0x1c1f ;  /* 0x001c1f0542427589 */ /* 0x000ee800000e0000 */
[----:B------:R-:W-:Y:S04]  /*9dd0*/  SHFL.IDX PT, R47, R47, R4, 0x1c1f ;  /* 0x001c1f042f2f7589 */ /* 0x000fe800000e0000 */
[----:B------:R1:W-:Y:S04]  /*9de0*/  SHFL.IDX PT, R59, R59, R4, 0x1c1f ;  /* 0x001c1f043b3b7589 */ /* 0x0003e800000e0000 */
[----:B------:R-:W4:Y:S04]  /*9df0*/  SHFL.IDX PT, R68, R68, R5, 0x1c1f ;  /* 0x001c1f0544447589 */ /* 0x000f2800000e0000 */
[----:B------:R5:W4:Y:S01]  /*9e00*/  SHFL.IDX PT, R74, R74, R5, 0x1c1f ;  /* 0x001c1f054a4a7589 */ /* 0x000b2200000e0000 */
[----:B-1----:R-:W-:-:S03]  /*9e10*/  IMAD R4, R10, UR6, RZ ;  /* 0x000000060a047c24 */ /* 0x002fc6000f8e02ff */
[----:B------:R1:W-:Y:S01]  /*9e20*/  STSM.16.M88.4 [R27], R28 ;  /* 0x0000001c1b007844 */ /* 0x0003e20000000200 */
[----:B------:R-:W-:Y:S01]  /*9e30*/  IMAD R38, R11, UR44, R4 ;  /* 0x0000002c0b267c24 */ /* 0x000fe2000f8e0204 */
[----:B------:R-:W-:Y:S02]  /*9e40*/  SEL R11, R20, R55, P0 ;  /* 0x00000037140b7207 */ /* 0x000fe40000000000 */
[----:B------:R3:W-:Y:S01]  /*9e50*/  STSM.16.M88.4 [R25], R12 ;  /* 0x0000000c19007844 */ /* 0x0007e20000000200 */
[----:B-----5:R-:W-:Y:S01]  /*9e60*/  IMAD.WIDE.U32 R4, R10, UR44, R8 ;  /* 0x0000002c0a047c25 */ /* 0x020fe2000f8e0008 */
[----:B------:R-:W-:Y:S02]  /*9e70*/  SEL R8, R37, R6, P0 ;  /* 0x0000000625087207 */ /* 0x000fe40000000000 */
[----:B------:R-:W-:Y:S02]  /*9e80*/  SEL R10, R6, R37, P0 ;  /* 0x00000025060a7207 */ /* 0x000fe40000000000 */
[----:B------:R-:W-:-:S02]  /*9e90*/  IADD3 R6, P3, R61, R4, RZ ;  /* 0x000000043d067210 */ /* 0x000fc40007f7e0ff */
[----:B------:R-:W-:Y:S02]  /*9ea0*/  SEL R9, R55, R20, P0 ;  /* 0x0000001437097207 */ /* 0x000fe40000000000 */
[----:B-1----:R-:W-:Y:S02]  /*9eb0*/  SEL R27, R42, R57, P0 ;  /* 0x000000392a1b7207 */ /* 0x002fe40000000000 */
[----:B--2---:R-:W-:Y:S01]  /*9ec0*/  SEL R28, R45, R60, P0 ;  /* 0x0000003c2d1c7207 */ /* 0x004fe20000000000 */
[----:B------:R-:W-:Y:S01]  /*9ed0*/  STSM.16.M88.4 [R56], R8 ;  /* 0x0000000838007844 */ /* 0x000fe20000000200 */
[----:B---3--:R-:W-:Y:S02]  /*9ee0*/  SHF.R.S32.HI R13, RZ, 0x1f, R61 ;  /* 0x0000001fff0d7819 */ /* 0x008fe4000001143d */
[----:B------:R-:W-:Y:S02]  /*9ef0*/  SEL R25, R57, R42, P0 ;  /* 0x0000002a39197207 */ /* 0x000fe40000000000 */
[----:B------:R-:W-:-:S02]  /*9f00*/  IADD3.X R5, R13, R5, R38, P3, !PT ;  /* 0x000000050d057210 */ /* 0x000fc40001ffe426 */
[----:B------:R-:W-:Y:S01]  /*9f10*/  SEL R12, R41, R52, P0 ;  /* 0x00000034290c7207 */ /* 0x000fe20000000000 */
[----:B------:R-:W-:Y:S01]  /*9f20*/  STSM.16.M88.4 [R54], R24 ;  /* 0x0000001836007844 */ /* 0x000fe20000000200 */
[----:B------:R-:W-:Y:S02]  /*9f30*/  SEL R14, R52, R41, P0 ;  /* 0x00000029340e7207 */ /* 0x000fe40000000000 */
[----:B------:R-:W-:Y:S01]  /*9f40*/  SEL R13, R43, R58, P0 ;  /* 0x0000003a2b0d7207 */ /* 0x000fe20000000000 */
[----:B------:R-:W-:Y:S01]  /*9f50*/  STSM.16.M88.4 [R48], R32 ;  /* 0x0000002030007844 */ /* 0x000fe20000000200 */
[----:B------:R-:W-:Y:S02]  /*9f60*/  SEL R15, R58, R43, P0 ;  /* 0x0000002b3a0f7207 */ /* 0x000fe40000000000 */
[----:B------:R-:W-:Y:S02]  /*9f70*/  SEL R30, R60, R45, P0 ;  /* 0x0000002d3c1e7207 */ /* 0x000fe40000000000 */
[----:B------:R-:W-:Y:S01]  /*9f80*/  SEL R29, R51, R66, P0 ;  /* 0x00000042331d7207 */ /* 0x000fe20000000000 */
[----:B------:R-:W-:Y:S01]  /*9f90*/  STSM.16.M88.4 [R46], R12 ;  /* 0x0000000c2e007844 */ /* 0x000fe20000000200 */
[----:B------:R-:W-:-:S02]  /*9fa0*/  SEL R31, R66, R51, P0 ;  /* 0x00000033421f7207 */ /* 0x000fc40000000000 */
[----:B----4-:R-:W-:Y:S02]  /*9fb0*/  SEL R36, R47, R68, P0 ;  /* 0x000000442f247207 */ /* 0x010fe40000000000 */
[----:B------:R-:W-:Y:S01]  /*9fc0*/  SEL R38, R68, R47, P0 ;  /* 0x0000002f44267207 */ /* 0x000fe20000000000 */
[----:B------:R-:W-:Y:S01]  /*9fd0*/  STSM.16.M88.4 [R21], R28 ;  /* 0x0000001c15007844 */ /* 0x000fe20000000200 */
[----:B------:R-:W-:Y:S02]  /*9fe0*/  SEL R37, R59, R74, P0 ;  /* 0x0000004a3b257207 */ /* 0x000fe40000000000 */
[----:B------:R-:W-:Y:S02]  /*9ff0*/  SEL R39, R74, R59, P0 ;  /* 0x0000003b4a277207 */ /* 0x000fe40000000000 */
[C---:B------:R-:W-:Y:S01]  /*a000*/  LEA R4, P3, R6.reuse, UR4, 0x2 ;  /* 0x0000000406047c11 */ /* 0x040fe2000f8610ff */
[----:B------:R-:W-:Y:S02]  /*a010*/  ULDC UR4, c[0x0][0xc] ;  /* 0x0000030000047ab9 */ /* 0x000fe40000000800 */
[----:B------:R-:W-:Y:S01]  /*a020*/  STSM.16.M88.4 [R7], R36 ;  /* 0x0000002407007844 */ /* 0x000fe20000000200 */
[----:B------:R-:W-:Y:S01]  /*a030*/  LEA.HI.X R5, R6, UR5, R5, 0x2, P3 ;  /* 0x0000000506057c11 */ /* 0x000fe200098f1405 */
[----:B------:R-:W-:Y:S01]  /*a040*/  UIADD3 UR48, UR4, UR48, URZ ;  /* 0x0000003004307290 */ /* 0x000fe2000fffe03f */
[----:B------:R1:W-:Y:S06]  /*a050*/  MEMBAR.ALL.CTA ;  /* 0x0000000000007992 */ /* 0x0003ec0000008000 */
[----:B-1----:R-:W1:Y:S04]  /*a060*/  FENCE.VIEW.ASYNC.S ;  /* 0x00000000000073c6 */ /* 0x002e680000000000 */
[----:B-1----:R-:W1:Y:S01]  /*a070*/  SHFL.IDX PT, R6, R22, RZ, 0x1f ;  /* 0x00001fff16067589 */ /* 0x002e6200000e0000 */
[----:B------:R-:W-:Y:S06]  /*a080*/  BAR.ARV 0x1, 0x120 ;  /* 0x0044800000007b1d */ /* 0x000fec0000002000 */
[----:B-1----:R-:W-:Y:S01]  /*a090*/  ISETP.NE.AND P0, PT, R6, 0x7, PT ;  /* 0x000000070600780c */ /* 0x002fe20003f05270 */
[----:B------:R1:W-:Y:S04]  /*a0a0*/  @!P1 STG.E desc[UR50][R4.64], R3 ;  /* 0x0000000304009986 */ /* 0x0003e8000c101932 */
[----:B------:R1:W-:Y:S08]  /*a0b0*/  @!P2 STG.E desc[UR50][R4.64+0x20], R0 ;  /* 0x000020000400a986 */ /* 0x0003f0000c101932 */
[----:B------:R-:W-:Y:S05]  /*a0c0*/  @P0 BRA `(.L_x_31) ;  /* 0x0000000000540947 */ /* 0x000fea0003800000 */
[----:B------:R-:W-:Y:S01]  /*a0d0*/  BAR.SYNC.DEFER_BLOCKING 0x1, 0x120 ;  /* 0x0044800000007b1d */ /* 0x000fe20000010000 */
[----:B------:R-:W-:-:S05]  /*a0e0*/  ELECT P0, URZ, PT ;  /* 0x00000000003f782f */ /* 0x000fca0003800000 */
[----:B------:R-:W-:Y:S08]  /*a0f0*/  BSSY B0, `(.L_x_31) ;  /* 0x0000012000007945 */ /* 0x000ff00003800000 */
[----:B------:R-:W-:Y:S05]  /*a100*/  @!P0 BRA `(.L_x_32) ;  /* 0x0000000000408947 */ /* 0x000fea0003800000 */
[----:B------:R-:W-:Y:S02]  /*a110*/  UIADD3 UR4, UP0, UR52, 0x9f0, URZ ;  /* 0x000009f034047890 */ /* 0x000fe4000ff1e03f */
[----:B------:R-:W-:Y:S02]  /*a120*/  UIADD3 UR6, UR38, 0x4000, URZ ;  /* 0x0000400026067890 */ /* 0x000fe4000fffe03f */
[----:B------:R-:W-:Y:S01]  /*a130*/  UIADD3.X UR5, URZ, UR53, URZ, UP0, !UPT ;  /* 0x000000353f057290 */ /* 0x000fe200087fe43f */
[----:B------:R-:W-:Y:S01]  /*a140*/  UMOV UR41, URZ ;  /* 0x0000003f00297c82 */ /* 0x000fe20008000000 */
[----:B------:R-:W-:Y:S01]  /*a150*/  UMOV UR45, URZ ;  /* 0x0000003f002d7c82 */ /* 0x000fe20008000000 */
[----:B------:R-:W-:Y:S01]  /*a160*/  UMOV UR40, UR38 ;  /* 0x0000002600287c82 */ /* 0x000fe20008000000 */
[----:B------:R-:W-:-:S05]  /*a170*/  UMOV UR7, 0x40 ;  /* 0x0000004000077882 */ /* 0x000fca0000000000 */
[----:B------:R2:W-:Y:S02]  /*a180*/  UTMASTG.5D [UR40], [UR4] ;  /* 0x00000028040073b5 */ /* 0x0005e40008020000 */
[----:B--2---:R-:W-:Y:S01]  /*a190*/  UMOV UR40, UR6 ;  /* 0x0000000600287c82 */ /* 0x004fe20008000000 */
[----:B------:R-:W-:Y:S01]  /*a1a0*/  UMOV UR41, UR7 ;  /* 0x0000000700297c82 */ /* 0x000fe20008000000 */
[----:B------:R-:W-:Y:S01]  /*a1b0*/  UIADD3 UR6, UR38, 0x29820, URZ ;  /* 0x0002982026067890 */ /* 0x000fe2000fffe03f */
[----:B------:R2:W-:Y:S03]  /*a1c0*/  UTMASTG.5D [UR40], [UR4] ;  /* 0x00000028040073b5 */ /* 0x0005e60008020000 */
[----:B------:R-:W-:Y:S01]  /*a1d0*/  UPRMT UR6, URZ, 0x654, UR6 ;  /* 0x000006543f067896 */ /* 0x000fe20008000006 */
[----:B------:R0:W-:Y:S01]  /*a1e0*/  UTMACMDFLUSH ;  /* 0x00000000000079b7 */ /* 0x0001e20000000000 */
[----:B------:R-:W-:-:S07]  /*a1f0*/  DEPBAR.LE SB0, 0x0 ;  /* 0x000080000000791a */ /* 0x000fce0000000000 */
[----:B--2---:R-:W-:Y:S03]  /*a200*/  SYNCS.ARRIVE.TRANS64.RED.A1T0 RZ, [UR6], RZ ;  /* 0x000000ffffff79a7 */ /* 0x004fe60008100406 */
.L_x_32:
[----:B------:R-:W-:Y:S05]  /*a210*/  BSYNC B0 ;  /* 0x0000000000007941 */ /* 0x000fea0003800000 */
.L_x_31:
[----:B-1----:R-:W1:Y:S01]  /*a220*/  LDC R0, c[0x0][0xda4] ;  /* 0x00036900ff007b82 */ /* 0x002e620000000800 */
[----:B------:R-:W-:Y:S02]  /*a230*/  UIADD3 UR49, UR49, 0x1, URZ ;  /* 0x0000000131317890 */ /* 0x000fe4000fffe03f */
[----:B------:R-:W-:Y:S02]  /*a240*/  UIADD3 UR39, UR39, 0x1, URZ ;  /* 0x0000000127277890 */ /* 0x000fe4000fffe03f */
[----:B------:R-:W-:-:S04]  /*a250*/  UISETP.NE.AND UP0, UPT, UR49, 0x2, UPT ;  /* 0x000000023100788c */ /* 0x000fc8000bf05270 */
[----:B------:R-:W-:Y:S02]  /*a260*/  USEL UR4, URZ, 0x1, UP0 ;  /* 0x000000013f047887 */ /* 0x000fe40008000000 */
[----:B------:R-:W-:Y:S02]  /*a270*/  USEL UR49, UR49, URZ, UP0 ;  /* 0x0000003f31317287 */ /* 0x000fe40008000000 */
[----:B------:R-:W-:Y:S01]  /*a280*/  ULOP3.LUT UR36, UR36, UR4, URZ, 0x3c, !UPT ;  /* 0x0000000424247292 */ /* 0x000fe2000f8e3c3f */
[----:B-1----:R-:W-:-:S13]  /*a290*/  ISETP.LE.AND P0, PT, R0, UR48, PT ;  /* 0x0000003000007c0c */ /* 0x002fda000bf03270 */
[----:B------:R-:W-:Y:S05]  /*a2a0*/  @!P0 BRA `(.L_x_33) ;  /* 0xffffff6800b48947 */ /* 0x000fea000383ffff */
[----:B------:R-:W-:Y:S05]  /*a2b0*/  EXIT ;  /* 0x000000000000794d */ /* 0x000fea0003800000 */
.L_x_7:
[----:B------:R-:W-:-:S08]  /*a2c0*/  NOP ;  /* 0x0000000000007918 */ /* 0x000fd00000000000 */
[----:B------:R-:W1:-:S00]  /*a2d0*/  USETMAXREG.DEALLOC.CTAPOOL 0x18 ;  /* 0x00000018000079c8 */ /* 0x000e4000080e0500 */
[----:B------:R-:W2:Y:S01]  /*a2e0*/  S2UR UR49, SR_CTAID.X ;  /* 0x00000000003179c3 */ /* 0x000ea20000002500 */
[----:B-1----:R-:W-:Y:S01]  /*a2f0*/  IMAD.MOV.U32 R0, RZ, RZ, 0x1 ;  /* 0x00000001ff007424 */ /* 0x002fe200078e00ff */
[----:B------:R1:W-:Y:S01]  /*a300*/  STL [R1], RZ ;  /* 0x000000ff01007387 */ /* 0x0003e20000100800 */
[----:B------:R-:W-:-:S03]  /*a310*/  UMOV UR47, 0x1 ;  /* 0x00000001002f7882 */ /* 0x000fc60000000000 */
[----:B------:R1:W-:Y:S02]  /*a320*/  STL [R1+0xc], R0 ;  /* 0x00000c0001007387 */ /* 0x0003e40000100800 */
[----:B------:R-:W2:Y:S02]  /*a330*/  LDC R2, c[0x0][0xda4] ;  /* 0x00036900ff027b82 */ /* 0x000ea40000000800 */
[----:B--2---:R-:W-:-:S13]  /*a340*/  ISETP.LE.AND P0, PT, R2, UR49, PT ;  /* 0x0000003102007c0c */ /* 0x004fda000bf03270 */
[----:B-1----:R-:W-:Y:S05]  /*a350*/  @P0 BRA `(.L_x_34) ;  /* 0x0000002c00100947 */ /* 0x002fea0003800000 */
[----:B------:R-:W1:Y:S01]  /*a360*/  S2R R7, SR_TID.X ;  /* 0x0000000000077919 */ /* 0x000e620000002100 */
[----:B------:R-:W-:Y:S01]  /*a370*/  ULDC.64 UR52, c[0x0][0x198] ;  /* 0x0000660000347ab9 */ /* 0x000fe20000000a00 */
[----:B------:R-:W-:Y:S01]  /*a380*/  ULOP3.LUT UR43, UR46, 0x1, URZ, 0xfc, !UPT ;  /* 0x000000012e2b7892 */ /* 0x000fe2000f8efc3f */
[----:B------:R-:W2:Y:S01]  /*a390*/  S2R R3, SR_TID.X ;  /* 0x0000000000037919 */ /* 0x000ea20000002100 */
[----:B------:R-:W-:Y:S01]  /*a3a0*/  ULOP3.LUT UR48, UR46, 0x2, URZ, 0xfc, !UPT ;  /* 0x000000022e307892 */ /* 0x000fe2000f8efc3f */
[----:B------:R-:W-:Y:S01]  /*a3b0*/  ULDC UR44, c[0x0][0xc] ;  /* 0x00000300002c7ab9 */ /* 0x000fe20000000800 */
[----:B------:R-:W-:Y:S01]  /*a3c0*/  UMOV UR47, URZ ;  /* 0x0000003f002f7c82 */ /* 0x000fe20008000000 */
[C---:B-1----:R-:W-:Y:S01]  /*a3d0*/  IMAD.SHL.U32 R0, R7.reuse, 0x80, RZ ;  /* 0x0000008007007824 */ /* 0x042fe200078e00ff */
[C---:B------:R-:W-:Y:S01]  /*a3e0*/  LOP3.LUT P0, RZ, R7.reuse, 0x4, RZ, 0xc0, !PT ;  /* 0x0000000407ff7812 */ /* 0x040fe2000780c0ff */
[----:B------:R-:W-:Y:S01]  /*a3f0*/  IMAD.SHL.U32 R4, R7, 0x20, RZ ;  /* 0x0000002007047824 */ /* 0x000fe200078e00ff */
[----:B--2---:R-:W-:Y:S01]  /*a400*/  LOP3.LUT R3, R3, 0x7f, RZ, 0xc0, !PT ;  /* 0x0000007f03037812 */ /* 0x004fe200078ec0ff */
[----:B------:R-:W-:Y:S01]  /*a410*/  IMAD.SHL.U32 R5, R7, 0x4, RZ ;  /* 0x0000000407057824 */ /* 0x000fe200078e00ff */
[----:B------:R-:W-:-:S02]  /*a420*/  LOP3.LUT R2, R0, 0x380, RZ, 0xc0, !PT ;  /* 0x0000038000027812 */ /* 0x000fc400078ec0ff */
[----:B------:R-:W-:Y:S02]  /*a430*/  SHF.R.U32.HI R3, RZ, 0x5, R3 ;  /* 0x00000005ff037819 */ /* 0x000fe40000011603 */
[----:B------:R-:W-:-:S03]  /*a440*/  LOP3.LUT R6, R4, 0x60, RZ, 0xc0, !PT ;  /* 0x0000006004067812 */ /* 0x000fc600078ec0ff */
[C---:B------:R-:W-:Y:S02]  /*a450*/  IMAD R2, R3.reuse, 0x10, R2 ;  /* 0x0000001003027824 */ /* 0x040fe400078e0202 */
[----:B------:R-:W-:Y:S02]  /*a460*/  IMAD R6, R3, 0x200, R6 ;  /* 0x0000020003067824 */ /* 0x000fe400078e0206 */
[----:B------:R-:W-:-:S05]  /*a470*/  IMAD.SHL.U32 R3, R7, 0x10, RZ ;  /* 0x0000001007037824 */ /* 0x000fca00078e00ff */
[----:B------:R-:W-:Y:S02]  /*a480*/  LOP3.LUT R3, R2, 0x70, R3, 0x78, !PT ;  /* 0x0000007002037812 */ /* 0x000fe400078e7803 */
[C---:B------:R-:W-:Y:S02]  /*a490*/  LOP3.LUT R2, R4.reuse, 0x80, RZ, 0xc0, !PT ;  /* 0x0000008004027812 */ /* 0x040fe400078ec0ff */
[----:B------:R-:W-:Y:S02]  /*a4a0*/  LOP3.LUT R4, R4, 0x100, RZ, 0xc0, !PT ;  /* 0x0000010004047812 */ /* 0x000fe400078ec0ff */
[----:B------:R-:W-:Y:S02]  /*a4b0*/  LOP3.LUT R2, R2, 0x10, R7, 0xf8, !PT ;  /* 0x0000001002027812 */ /* 0x000fe400078ef807 */
[----:B------:R-:W-:Y:S02]  /*a4c0*/  LOP3.LUT R0, R3, 0xc00, R0, 0xf8, !PT ;  /* 0x00000c0003007812 */ /* 0x000fe400078ef800 */
[----:B------:R-:W-:-:S04]  /*a4d0*/  LOP3.LUT R5, R2, 0x10, R5, 0x78, !PT ;  /* 0x0000001002057812 */ /* 0x000fc800078e7805 */
[----:B------:R-:W-:-:S05]  /*a4e0*/  IADD3 R2, R5, R6, R4 ;  /* 0x0000000605027210 */ /* 0x000fca0007ffe004 */
[----:B------:R-:W-:Y:S04]  /*a4f0*/  STL [R1+0x18], R2 ;  /* 0x0000180201007387 */ /* 0x000fe80000100800 */
[----:B------:R1:W-:Y:S04]  /*a500*/  STL [R1+0x1c], R0 ;  /* 0x00001c0001007387 */ /* 0x0003e80000100800 */
[----:B------:R2:W-:Y:S01]  /*a510*/  STL [R1], RZ ;  /* 0x000000ff01007387 */ /* 0x0005e20000100800 */
[----:B-1----:R-:W-:-:S05]  /*a520*/  IMAD.MOV.U32 R0, RZ, RZ, 0x40 ;  /* 0x00000040ff007424 */ /* 0x002fca00078e00ff */
[----:B------:R-:W-:Y:S01]  /*a530*/  SEL R0, R0, 0xffffffc0, !P0 ;  /* 0xffffffc000007807 */ /* 0x000fe20004000000 */
[----:B------:R-:W-:-:S05]  /*a540*/  IMAD.MOV.U32 R0, RZ, RZ, 0x1 ;  /* 0x00000001ff007424 */ /* 0x000fca00078e00ff */
[----:B------:R2:W-:Y:S02]  /*a550*/  STL [R1+0xc], R0 ;  /* 0x00000c0001007387 */ /* 0x0005e40000100800 */
.L_x_78:
[----:B-1----:R-:W1:Y:S01]  /*a560*/  S2UR UR4, SR_CgaCtaId ;  /* 0x00000000000479c3 */ /* 0x002e620000008800 */
[----:B------:R-:W-:Y:S01]  /*a570*/  ULDC UR5, c[0x0][0xda8] ;  /* 0x00036a0000057ab9 */ /* 0x000fe20000000800 */
[----:B------:R-:W-:Y:S01]  /*a580*/  ULDC.64 UR6, c[0x0][0x3f8] ;  /* 0x0000fe0000067ab9 */ /* 0x000fe20000000a00 */
[----:B------:R-:W-:Y:S02]  /*a590*/  UISETP.NE.AND UP1, UPT, UR5, 0x1, UPT ;  /* 0x000000010500788c */ /* 0x000fe4000bf25270 */
[----:B------:R-:W-:Y:S01]  /*a5a0*/  UISETP.NE.U32.AND UP0, UPT, UR6, URZ, UPT ;  /* 0x0000003f0600728c */ /* 0x000fe2000bf05070 */
[----:B------:R-:W-:Y:S01]  /*a5b0*/  UMOV UR40, 0x400 ;  /* 0x0000040000287882 */ /* 0x000fe20000000000 */
[----:B------:R-:W-:Y:S02]  /*a5c0*/  ULDC UR8, c[0x0][0xdb4] ;  /* 0x00036d0000087ab9 */ /* 0x000fe40000000800 */
[----:B------:R-:W-:Y:S02]  /*a5d0*/  UISETP.NE.AND.EX UP0, UPT, UR7, URZ, UPT, UP0 ;  /* 0x0000003f0700728c */ /* 0x000fe4000bf05300 */
[----:B------:R-:W-:Y:S01]  /*a5e0*/  UISETP.NE.AND UP2, UPT, UR8, 0x1, UPT ;  /* 0x000000010800788c */ /* 0x000fe2000bf45270 */
[----:B------:R-:W-:Y:S01]  /*a5f0*/  ULDC UR6, c[0x0][0x404] ;  /* 0x0001010000067ab9 */ /* 0x000fe20000000800 */
[----:B------:R-:W-:Y:S01]  /*a600*/  ULDC UR42, c[0x0][0x2e0] ;  /* 0x0000b800002a7ab9 */ /* 0x000fe20000000800 */
[----:B------:R-:W-:Y:S01]  /*a610*/  USEL UR6, UR6, 0x1, UP0 ;  /* 0x0000000106067887 */ /* 0x000fe20008000000 */
[----:B------:R-:W-:Y:S01]  /*a620*/  @UP1 ULDC UR7, c[0x0][0xdb0] ;  /* 0x00036c0000071ab9 */ /* 0x000fe20000000800 */
[----:B------:R-:W-:-:S02]  /*a630*/  UMOV UR45, UR49 ;  /* 0x00000031002d7c82 */ /* 0x000fc40008000000 */
[----:B------:R-:W-:-:S04]  /*a640*/  UIMAD UR42, UR6, UR42, URZ ;  /* 0x0000002a062a72a4 */ /* 0x000fc8000f8e023f */
[----:B------:R-:W-:Y:S01]  /*a650*/  @UP2 ULDC.64 UR10, c[0x0][0xdb8] ;  /* 0x00036e00000a2ab9 */ /* 0x000fe20000000a00 */
[----:B------:R-:W-:Y:S02]  /*a660*/  UIADD3 UR6, UR42, 0x9f, URZ ;  /* 0x0000009f2a067890 */ /* 0x000fe4000fffe03f */
[----:B-1----:R-:W-:-:S03]  /*a670*/  ULEA UR40, UR4, UR40, 0x18 ;  /* 0x0000002804287291 */ /* 0x002fc6000f8ec03f */
[----:B------:R-:W-:Y:S01]  /*a680*/  @UP1 ULDC UR4, c[0x0][0xdac] ;  /* 0x00036b0000041ab9 */ /* 0x000fe20000000800 */
[----:B------:R-:W-:Y:S02]  /*a690*/  UIADD3 UR9, UR40, 0x1a400, URZ ;  /* 0x0001a40028097890 */ /* 0x000fe4000fffe03f */
[----:B------:R-:W-:Y:S02]  /*a6a0*/  UIMAD.WIDE.U32 UR4, UR49, UR4, URZ ;  /* 0x00000004310472a5 */ /* 0x000fe4000f8e003f */
[----:B------:R-:W-:Y:S02]  /*a6b0*/  ULOP3.LUT UP0, URZ, UR9, 0x1bf, URZ, 0xc0, !UPT ;  /* 0x000001bf093f7892 */ /* 0x000fe4000f80c03f */
[----:B------:R-:W-:Y:S02]  /*a6c0*/  @UP1 USHF.R.U32.HI UR45, URZ, UR7, UR5 ;  /* 0x000000073f2d1299 */ /* 0x000fe40008011605 */
[----:B------:R-:W-:Y:S02]  /*a6d0*/  UIMAD.WIDE UR6, UR6, 0x66666667, URZ ;  /* 0x66666667060678a5 */ /* 0x000fe4000f8e023f */
[----:B------:R-:W-:Y:S01]  /*a6e0*/  UIMAD.WIDE.U32 UR4, UR45, UR10, URZ ;  /* 0x0000000a2d0472a5 */ /* 0x000fe2000f8e003f */
[----:B------:R-:W-:Y:S01]  /*a6f0*/  PLOP3.LUT P0, PT, PT, PT, UP0, 0x80, 0x0 ;  /* 0x000000000000781c */ /* 0x000fe20003f0f008 */
[----:B------:R-:W-:Y:S01]  /*a700*/  USHF.R.U32.HI UR41, URZ, 0x1f, UR7 ;  /* 0x0000001f3f297899 */ /* 0x000fe20008011607 */
[----:B------:R-:W-:Y:S01]  /*a710*/  UMOV UR39, UR45 ;  /* 0x0000002d00277c82 */ /* 0x000fe20008000000 */
[----:B------:R-:W-:-:S02]  /*a720*/  @UP2 USHF.R.U32.HI UR39, URZ, UR11, UR5 ;  /* 0x0000000b3f272299 */ /* 0x000fc40008011605 */
[----:B------:R-:W-:Y:S02]  /*a730*/  ULEA.HI.SX32 UR41, UR7, UR41, 0x1a ;  /* 0x0000002907297291 */ /* 0x000fe4000f8fd23f */
[----:B------:R-:W-:-:S04]  /*a740*/  UIADD3 UR38, -UR39, URZ, URZ ;  /* 0x0000003f27267290 */ /* 0x000fc8000fffe13f */
[----:B------:R-:W-:Y:S02]  /*a750*/  UIMAD UR38, UR8, UR38, UR45 ;  /* 0x00000026082672a4 */ /* 0x000fe4000f8e022d */
[----:B------:R-:W-:Y:S10]  /*a760*/  @!P0 BRA `(.L_x_35) ;  /* 0x0000000000408947 */ /* 0x000ff40003800000 */
[----:B------:R-:W-:Y:S01]  /*a770*/  MOV R2, 0x0 ;  /* 0x0000000000027802 */ /* 0x000fe20000000f00 */
[----:B------:R-:W-:Y:S01]  /*a780*/  ULDC.64 UR6, c[0x4][0xc8] ;  /* 0x0100320000067ab9 */ /* 0x000fe20000000a00 */
[----:B------:R-:W-:Y:S01]  /*a790*/  ULDC.64 UR8, c[0x4][0xd0] ;  /* 0x0100340000087ab9 */ /* 0x000fe20000000a00 */
[----:B------:R-:W-:Y:S01]  /*a7a0*/  ULDC.64 UR4, c[0x4][0x8] ;  /* 0x0100020000047ab9 */ /* 0x000fe20000000a00 */
[----:B------:R-:W-:Y:S01]  /*a7b0*/  IMAD.U32 R4, RZ, RZ, UR6 ;  /* 0x00000006ff047e24 */ /* 0x000fe2000f8e00ff */
[----:B------:R-:W-:Y:S01]  /*a7c0*/  MOV R13, RZ ;  /* 0x000000ff000d7202 */ /* 0x000fe20000000f00 */
[----:B------:R-:W1:Y:S01]  /*a7d0*/  LDC.64 R2, c[0x4][R2] ;  /* 0x0100000002027b82 */ /* 0x000e620000000a00 */
[----:B------:R-:W-:Y:S02]  /*a7e0*/  IMAD.U32 R5, RZ, RZ, UR7 ;  /* 0x00000007ff057e24 */ /* 0x000fe4000f8e00ff */
[----:B------:R-:W-:Y:S02]  /*a7f0*/  IMAD.U32 R6, RZ, RZ, UR8 ;  /* 0x00000008ff067e24 */ /* 0x000fe4000f8e00ff */
[----:B------:R-:W-:-:S02]  /*a800*/  IMAD.U32 R7, RZ, RZ, UR9 ;  /* 0x00000009ff077e24 */ /* 0x000fc4000f8e00ff */
[----:B------:R-:W-:Y:S02]  /*a810*/  IMAD.U32 R10, RZ, RZ, UR4 ;  /* 0x00000004ff0a7e24 */ /* 0x000fe4000f8e00ff */
[----:B------:R-:W-:Y:S02]  /*a820*/  IMAD.U32 R11, RZ, RZ, UR5 ;  /* 0x00000005ff0b7e24 */ /* 0x000fe4000f8e00ff */
[----:B------:R-:W-:Y:S02]  /*a830*/  IMAD.MOV.U32 R8, RZ, RZ, 0x70 ;  /* 0x00000070ff087424 */ /* 0x000fe400078e00ff */
[----:B------:R-:W-:-:S07]  /*a840*/  IMAD.MOV.U32 R12, RZ, RZ, 0x1 ;  /* 0x00000001ff0c7424 */ /* 0x000fce00078e00ff */
[----:B------:R-:W-:-:S07]  /*a850*/  LEPC R20, `(.L_x_35) ;  /* 0x000000001014794e */ /* 0x000fce0000000000 */
[----:B-12---:R-:W-:Y:S05]  /*a860*/  CALL.ABS.NOINC R2 ;  /* 0x0000000002007343 */ /* 0x006fea0003c00000 */
.L_x_35:
[----:B------:R-:W-:-:S06]  /*a870*/  UIADD3 UR4, UR40, 0xa400, URZ ;  /* 0x0000a40028047890 */ /* 0x000fcc000fffe03f */
[----:B------:R-:W-:-:S05]  /*a880*/  IMAD.U32 R16, RZ, RZ, UR4 ;  /* 0x00000004ff107e24 */ /* 0x000fca000f8e00ff */
[----:B------:R-:W-:-:S13]  /*a890*/  LOP3.LUT P0, RZ, R16, 0x3ff, RZ, 0xc0, !PT ;  /* 0x000003ff10ff7812 */ /* 0x000fda000780c0ff */
[----:B------:R-:W-:Y:S05]  /*a8a0*/  @!P0 BRA `(.L_x_36) ;  /* 0x0000000000408947 */ /* 0x000fea0003800000 */
[----:B------:R-:W-:Y:S01]  /*a8b0*/  MOV R2, 0x0 ;  /* 0x0000000000027802 */ /* 0x000fe20000000f00 */
[----:B------:R-:W-:Y:S01]  /*a8c0*/  ULDC.64 UR6, c[0x4][0xc8] ;  /* 0x0100320000067ab9 */ /* 0x000fe20000000a00 */
[----:B------:R-:W-:Y:S01]  /*a8d0*/  ULDC.64 UR8, c[0x4][0xd0] ;  /* 0x0100340000087ab9 */ /* 0x000fe20000000a00 */
[----:B------:R-:W-:Y:S01]  /*a8e0*/  ULDC.64 UR4, c[0x4][0x10] ;  /* 0x0100040000047ab9 */ /* 0x000fe20000000a00 */
[----:B------:R-:W-:Y:S02]  /*a8f0*/  IMAD.U32 R4, RZ, RZ, UR6 ;  /* 0x00000006ff047e24 */ /* 0x000fe4000f8e00ff */
[----:B------:R-:W1:Y:S01]  /*a900*/  LDC.64 R2, c[0x4][R2] ;  /* 0x0100000002027b82 */ /* 0x000e620000000a00 */
[----:B------:R-:W-:Y:S02]  /*a910*/  IMAD.U32 R5, RZ, RZ, UR7 ;  /* 0x00000007ff057e24 */ /* 0x000fe4000f8e00ff */
[----:B------:R-:W-:Y:S02]  /*a920*/  IMAD.U32 R6, RZ, RZ, UR8 ;  /* 0x00000008ff067e24 */ /* 0x000fe4000f8e00ff */
[----:B------:R-:W-:-:S02]  /*a930*/  IMAD.U32 R7, RZ, RZ, UR9 ;  /* 0x00000009ff077e24 */ /* 0x000fc4000f8e00ff */
[----:B------:R-:W-:Y:S02]  /*a940*/  IMAD.U32 R10, RZ, RZ, UR4 ;  /* 0x00000004ff0a7e24 */ /* 0x000fe4000f8e00ff */
[----:B------:R-:W-:Y:S02]  /*a950*/  IMAD.U32 R11, RZ, RZ, UR5 ;  /* 0x00000005ff0b7e24 */ /* 0x000fe4000f8e00ff */
[----:B------:R-:W-:Y:S02]  /*a960*/  IMAD.MOV.U32 R8, RZ, RZ, 0x70 ;  /* 0x00000070ff087424 */ /* 0x000fe400078e00ff */
[----:B------:R-:W-:Y:S02]  /*a970*/  IMAD.MOV.U32 R12, RZ, RZ, 0x1 ;  /* 0x00000001ff0c7424 */ /* 0x000fe400078e00ff */
[----:B------:R-:W-:-:S07]  /*a980*/  IMAD.MOV.U32 R13, RZ, RZ, RZ ;  /* 0x000000ffff0d7224 */ /* 0x000fce00078e00ff */
[----:B------:R-:W-:-:S07]  /*a990*/  LEPC R20, `(.L_x_36) ;  /* 0x000000001014794e */ /* 0x000fce0000000000 */
[----:B-12---:R-:W-:Y:S05]  /*a9a0*/  CALL.ABS.NOINC R2 ;  /* 0x0000000002007343 */ /* 0x006fea0003c00000 */
.L_x_36:
[----:B------:R-:W-:-:S04]  /*a9b0*/  UIADD3 UR4, UR40, 0x400, URZ ;  /* 0x0000040028047890 */ /* 0x000fc8000fffe03f */
[----:B------:R-:W-:-:S06]  /*a9c0*/  ULOP3.LUT UP0, URZ, UR4, 0x9f, URZ, 0xc0, !UPT ;  /* 0x0000009f043f7892 */ /* 0x000fcc000f80c03f */
[----:B------:R-:W-:-:S13]  /*a9d0*/  PLOP3.LUT P0, PT, PT, PT, UP0, 0x80, 0x0 ;  /* 0x000000000000781c */ /* 0x000fda0003f0f008 */
[----:B------:R-:W-:Y:S05]  /*a9e0*/  @!P0 BRA `(.L_x_37) ;  /* 0x0000000000408947 */ /* 0x000fea0003800000 */
        /* <DEDUP_REMOVED lines=16> */
.L_x_37:
        /* <DEDUP_REMOVED lines=18> */
.L_x_38:
[----:B------:R-:W-:Y:S01]  /*ac10*/  ULDC.64 UR4, c[0x0][0x9f8] ;  /* 0x00027e0000047ab9 */ /* 0x000fe20000000a00 */
[----:B------:R-:W-:Y:S01]  /*ac20*/  IMAD.U32 R5, RZ, RZ, UR39 ;  /* 0x00000027ff057e24 */ /* 0x000fe2000f8e00ff */
[----:B------:R-:W-:Y:S01]  /*ac30*/  ISETP.NE.U32.AND P0, PT, RZ, UR4, PT ;  /* 0x00000004ff007c0c */ /* 0x000fe2000bf05070 */
[----:B------:R-:W-:Y:S01]  /*ac40*/  IMAD.U32 R9, RZ, RZ, UR39 ;  /* 0x00000027ff097e24 */ /* 0x000fe2000f8e00ff */
[----:B--2---:R-:W1:Y:S01]  /*ac50*/  LDC R0, c[0x0][0x428] ;  /* 0x00010a00ff007b82 */ /* 0x004e620000000800 */
[----:B------:R-:W2:Y:S01]  /*ac60*/  S2R R17, SR_TID.X ;  /* 0x0000000000117919 */ /* 0x000ea20000002100 */
[----:B------:R-:W-:-:S13]  /*ac70*/  ISETP.NE.AND.EX P0, PT, RZ, UR5, PT, P0 ;  /* 0x00000005ff007c0c */ /* 0x000fda000bf05300 */
[----:B------:R-:W3:Y:S01]  /*ac80*/  @P0 LDC.64 R2, c[0x0][0x9f8] ;  /* 0x00027e00ff020b82 */ /* 0x000ee20000000a00 */
[----:B------:R-:W-:Y:S02]  /*ac90*/  IMAD R6, RZ, RZ, -UR45 ;  /* 0x8000002dff067e24 */ /* 0x000fe4000f8e02ff */
[----:B------:R-:W-:Y:S01]  /*aca0*/  IMAD.U32 R4, RZ, RZ, UR38 ;  /* 0x00000026ff047e24 */ /* 0x000fe2000f8e00ff */
[----:B--2---:R-:W-:Y:S01]  /*acb0*/  LOP3.LUT R16, R17, 0x7f, RZ, 0xc0, !PT ;  /* 0x0000007f11107812 */ /* 0x004fe200078ec0ff */
[----:B---3--:R-:W-:-:S03]  /*acc0*/  @P0 IMAD.WIDE R2, R5, 0x4, R2 ;  /* 0x0000000405020825 */ /* 0x008fc600078e0202 */
[----:B------:R-:W2:Y:S02]  /*acd0*/  LDC R5, c[0x0][0xda8] ;  /* 0x00036a00ff057b82 */ /* 0x000ea40000000800 */
[----:B------:R3:W4:Y:S01]  /*ace0*/  @P0 LDG.E R9, desc[UR50][R2.64] ;  /* 0x0000003202090981 */ /* 0x000722000c1e1900 */
[----:B-1----:R-:W-:Y:S01]  /*acf0*/  ISETP.NE.AND P0, PT, R0, 0x1, PT ;  /* 0x000000010000780c */ /* 0x002fe20003f05270 */
[----:B------:R-:W-:Y:S01]  /*ad00*/  UMOV UR36, URZ ;  /* 0x0000003f00247c82 */ /* 0x000fe20008000000 */
[----:B------:R-:W-:Y:S01]  /*ad10*/  ISETP.NE.AND P2, PT, R16, RZ, PT ;  /* 0x000000ff1000720c */ /* 0x000fe20003f45270 */
[----:B------:R-:W-:Y:S01]  /*ad20*/  UMOV UR4, 0x40 ;  /* 0x0000004000047882 */ /* 0x000fe20000000000 */
[----:B------:R-:W-:Y:S01]  /*ad30*/  UMOV UR6, UR38 ;  /* 0x0000002600067c82 */ /* 0x000fe20008000000 */
[----:B------:R-:W-:Y:S01]  /*ad40*/  UMOV UR7, UR39 ;  /* 0x0000002700077c82 */ /* 0x000fe20008000000 */
[----:B------:R-:W-:Y:S01]  /*ad50*/  UMOV UR8, 0x80 ;  /* 0x0000008000087882 */ /* 0x000fe20000000000 */
[----:B------:R-:W-:Y:S01]  /*ad60*/  UMOV UR10, UR38 ;  /* 0x00000026000a7c82 */ /* 0x000fe20008000000 */
[----:B------:R-:W-:Y:S01]  /*ad70*/  UMOV UR11, UR39 ;  /* 0x00000027000b7c82 */ /* 0x000fe20008000000 */
[----:B---3--:R-:W1:Y:S01]  /*ad80*/  LDC.64 R2, c[0x0][0x3f8] ;  /* 0x0000fe00ff027b82 */ /* 0x008e620000000a00 */
[----:B------:R-:W-:-:S05]  /*ad90*/  UMOV UR14, 0xffffffff ;  /* 0xffffffff000e7882 */ /* 0x000fca0000000000 */
[----:B------:R-:W-:Y:S02]  /*ada0*/  VOTEU.ALL UP1, P2 ;  /* 0x00000000003f7886 */ /* 0x000fe40001020000 */
[----:B------:R-:W3:Y:S01]  /*adb0*/  @P0 LDC R0, c[0x0][0x42c] ;  /* 0x00010b00ff000b82 */ /* 0x000ee20000000800 */
[----:B--2---:R-:W-:Y:S02]  /*adc0*/  IMAD R6, R5, R6, UR49 ;  /* 0x0000003105067e24 */ /* 0x004fe4000f8e0206 */
[----:B------:R-:W-:Y:S02]  /*add0*/  @!UP1 UIADD3 UR12, UP0, UR52, 0x270, URZ ;  /* 0x00000270340c9890 */ /* 0x000fe4000ff1e03f */
[----:B------:R-:W-:-:S03]  /*ade0*/  IMAD.SHL.U32 R6, R6, 0x80, RZ ;  /* 0x0000008006067824 */ /* 0x000fc600078e00ff */
[----:B------:R-:W2:Y:S01]  /*adf0*/  @P0 LDC R5, c[0x0][0x430] ;  /* 0x00010c00ff050b82 */ /* 0x000ea20000000800 */
[----:B------:R-:W-:Y:S01]  /*ae00*/  @!UP1 UIADD3.X UR13, URZ, UR53, URZ, UP0, !UPT ;  /* 0x000000353f0d9290 */ /* 0x000fe200087fe43f */
[----:B------:R-:W-:Y:S02]  /*ae10*/  R2UR UR37, R6 ;  /* 0x00000000062572ca */ /* 0x000fe400000e0000 */
[----:B-1----:R-:W-:-:S04]  /*ae20*/  ISETP.NE.U32.AND P1, PT, R2, RZ, PT ;  /* 0x000000ff0200720c */ /* 0x002fc80003f25070 */
[----:B------:R-:W-:Y:S01]  /*ae30*/  ISETP.NE.AND.EX P1, PT, R3, RZ, PT, P1 ;  /* 0x000000ff0300720c */ /* 0x000fe20003f25310 */
[----:B---3--:R-:W-:-:S06]  /*ae40*/  @P0 IMAD.HI.U32 R0, R0, UR38, RZ ;  /* 0x0000002600000c27 */ /* 0x008fcc000f8e00ff */
[----:B------:R-:W-:Y:S01]  /*ae50*/  UMOV UR5, UR37 ;  /* 0x0000002500057c82 */ /* 0x000fe20008000000 */
[----:B------:R-:W-:Y:S01]  /*ae60*/  UMOV UR9, UR37 ;  /* 0x0000002500097c82 */ /* 0x000fe20008000000 */
[----:B------:R1:W-:Y:S01]  /*ae70*/  @!UP1 UTMAPF.L2.4D [UR36], [UR12] ;  /* 0x000000240c0095b8 */ /* 0x0003e20008018000 */
[----:B--2---:R-:W-:Y:S01]  /*ae80*/  @P0 SHF.R.U32.HI R4, RZ, R5, R0 ;  /* 0x00000005ff040219 */ /* 0x004fe20000011600 */
[----:B------:R1:W-:Y:S01]  /*ae90*/  @!UP1 UTMAPF.L2.4D [UR4], [UR12] ;  /* 0x000000040c0095b8 */ /* 0x0003e20008018000 */
[----:B------:R1:W-:Y:S01]  /*aea0*/  @!UP1 UTMAPF.L2.4D [UR8], [UR12] ;  /* 0x000000080c0095b8 */ /* 0x0003e20008018000 */
[----:B----4-:R-:W-:Y:S01]  /*aeb0*/  SHF.R.S32.HI R10, RZ, 0x1f, R9 ;  /* 0x0000001fff0a7819 */ /* 0x010fe20000011409 */
[----:B------:R-:W-:Y:S01]  /*aec0*/  STL [R1+0x10], R9 ;  /* 0x0000100901007387 */ /* 0x000fe20000100800 */
[----:B------:R-:W-:-:S03]  /*aed0*/  SEL R0, R9, RZ, !P1 ;  /* 0x000000ff09007207 */ /* 0x000fc60004800000 */
[----:B------:R2:W-:Y:S04]  /*aee0*/  STL [R1+0x8], R4 ;  /* 0x0000080401007387 */ /* 0x0005e80000100800 */
[----:B------:R1:W-:Y:S01]  /*aef0*/  STL [R1+0x14], R10 ;  /* 0x0000140a01007387 */ /* 0x0003e20000100800 */
[----:B--2---:R-:W-:-:S04]  /*af00*/  SHF.R.U32.HI R4, RZ, 0x5, R17 ;  /* 0x00000005ff047819 */ /* 0x004fc80000011611 */
[----:B------:R-:W-:Y:S01]  /*af10*/  LOP3.LUT R4, R4, 0x3, RZ, 0xc0, !PT ;  /* 0x0000000304047812 */ /* 0x000fe200078ec0ff */
[----:B-1----:R-:W-:Y:S06]  /*af20*/  BRA.DIV UR14, `(.L_x_39) ;  /* 0x000000260e787947 */ /* 0x002fec000b800000 */
[----:B------:R1:W2:Y:S02]  /*af30*/  SHFL.IDX PT, R14, R4, RZ, 0x1f ;  /* 0x00001fff040e7589 */ /* 0x0002a400000e0000 */
.L_x_94:
[----:B--2---:R-:W-:Y:S02]  /*af40*/  ISETP.NE.AND P0, PT, R14, RZ, PT ;  /* 0x000000ff0e00720c */ /* 0x004fe40003f05270 */
[----:B------:R-:W-:-:S11]  /*af50*/  PLOP3.LUT P6, PT, PT, PT, PT, 0x8, 0x0 ;  /* 0x000000000000781c */ /* 0x000fd60003fce170 */
[----:B------:R-:W-:Y:S05]  /*af60*/  @P0 BRA `(.L_x_40) ;  /* 0x0000000400f80947 */ /* 0x000fea0003800000 */
[----:B------:R-:W-:-:S06]  /*af70*/  UIADD3 UR4, UR41, -0x1, URZ ;  /* 0xffffffff29047890 */ /* 0x000fcc000fffe03f */
[----:B------:R-:W-:Y:S01]  /*af80*/  IMAD.U32 R7, RZ, RZ, UR4 ;  /* 0x00000004ff077e24 */ /* 0x000fe2000f8e00ff */
[----:B------:R-:W-:-:S03]  /*af90*/  UMOV UR4, 0xffffffff ;  /* 0xffffffff00047882 */ /* 0x000fc60000000000 */
[----:B------:R-:W-:Y:S05]  /*afa0*/  BRA.DIV UR4, `(.L_x_41) ;  /* 0x0000002604787947 */ /* 0x000fea000b800000 */
[----:B------:R-:W-:-:S13]  /*afb0*/  ELECT P6, URZ, PT ;  /* 0x00000000003f782f */ /* 0x000fda00038c0000 */
.L_x_97:
[----:B------:R-:W-:Y:S05]  /*afc0*/  @!P6 BRA `(.L_x_42) ;  /* 0x000000040064e947 */ /* 0x000fea0003800000 */
[----:B------:R-:W-:Y:S01]  /*afd0*/  IMAD.MOV.U32 R0, RZ, RZ, R9 ;  /* 0x000000ffff007224 */ /* 0x000fe200078e0009 */
[----:B------:R-:W-:Y:S06]  /*afe0*/  @!P1 BRA `(.L_x_43) ;  /* 0x0000000000449947 */ /* 0x000fec0003800000 */
[----:B------:R-:W2:Y:S01]  /*aff0*/  LDC R8, c[0x0][0x41c] ;  /* 0x00010700ff087b82 */ /* 0x000ea20000000800 */
[----:B------:R-:W-:Y:S01]  /*b000*/  ULDC.64 UR4, c[0x0][0x408] ;  /* 0x0001020000047ab9 */ /* 0x000fe20000000a00 */
[----:B--2---:R-:W-:-:S13]  /*b010*/  ISETP.NE.AND P0, PT, R8, 0x1, PT ;  /* 0x000000010800780c */ /* 0x004fda0003f05270 */
[----:B-1----:R-:W1:Y:S02]  /*b020*/  @P0 LDC.64 R4, c[0x0][0x420] ;  /* 0x00010800ff040b82 */ /* 0x002e640000000a00 */
[----:B-1----:R-:W-:-:S04]  /*b030*/  @P0 IMAD.HI.U32 R0, R7, R4, RZ ;  /* 0x0000000407000227 */ /* 0x002fc800078e00ff */
[----:B------:R-:W-:Y:S01]  /*b040*/  IMAD.MOV.U32 R4, RZ, RZ, R7 ;  /* 0x000000ffff047224 */ /* 0x000fe200078e0007 */
[----:B------:R-:W-:-:S04]  /*b050*/  @P0 SHF.R.U32.HI R4, RZ, R5, R0 ;  /* 0x00000005ff040219 */ /* 0x000fc80000011600 */
[--C-:B------:R-:W-:Y:S01]  /*b060*/  SHF.R.S32.HI R5, RZ, 0x1f, R4.reuse ;  /* 0x0000001fff057819 */ /* 0x100fe20000011404 */
[----:B------:R-:W-:-:S04]  /*b070*/  IMAD.MOV R0, RZ, RZ, -R4 ;  /* 0x000000ffff007224 */ /* 0x000fc800078e0a04 */
[----:B------:R-:W-:Y:S02]  /*b080*/  IMAD R7, R8, R0, R7 ;  /* 0x0000000008077224 */ /* 0x000fe400078e0207 */
[----:B------:R-:W-:Y:S02]  /*b090*/  IMAD R0, R10, UR4, RZ ;  /* 0x000000040a007c24 */ /* 0x000fe4000f8e02ff */
[----:B------:R-:W-:-:S04]  /*b0a0*/  IMAD.WIDE.U32 R4, R9, UR4, R4 ;  /* 0x0000000409047c25 */ /* 0x000fc8000f8e0004 */
[----:B------:R-:W-:Y:S01]  /*b0b0*/  IMAD R9, R9, UR5, R0 ;  /* 0x0000000509097c24 */ /* 0x000fe2000f8e0200 */
[----:B------:R-:W-:-:S04]  /*b0c0*/  LEA R2, P0, R4, R2, 0x2 ;  /* 0x0000000204027211 */ /* 0x000fc800078010ff */
[----:B------:R-:W-:-:S04]  /*b0d0*/  IADD3 R0, R5, R9, RZ ;  /* 0x0000000905007210 */ /* 0x000fc80007ffe0ff */
[----:B------:R-:W-:-:S05]  /*b0e0*/  LEA.HI.X R3, R4, R3, R0, 0x2, P0 ;  /* 0x0000000304037211 */ /* 0x000fca00000f1400 */
[----:B------:R2:W5:Y:S02]  /*b0f0*/  LDG.E R0, desc[UR50][R2.64] ;  /* 0x0000003202007981 */ /* 0x000564000c1e1900 */
.L_x_43:
[----:B--2---:R-:W2:Y:S04]  /*b100*/  LDL R3, [R1] ;  /* 0x0000000001037983 */ /* 0x004ea80000100800 */
[----:B------:R-:W3:Y:S01]  /*b110*/  LDL R2, [R1+0xc] ;  /* 0x00000c0001027983 */ /* 0x000ee20000100800 */
[----:B------:R-:W-:Y:S02]  /*b120*/  ISETP.NE.AND P0, PT, R16, RZ, PT ;  /* 0x000000ff1000720c */ /* 0x000fe40003f05270 */
[----:B--2---:R-:W-:Y:S02]  /*b130*/  LEA R5, R3, UR40, 0x3 ;  /* 0x0000002803057c11 */ /* 0x004fe4000f8e18ff */
[----:B---3--:R-:W-:-:S04]  /*b140*/  SHF.L.U32 R2, R2, 0x1f, RZ ;  /* 0x0000001f02027819 */ /* 0x008fc800000006ff */
[----:B------:R-:W2:Y:S02]  /*b150*/  SYNCS.PHASECHK.TRANS64.TRYWAIT P3, [R5+URZ+0x29880], R2 ;  /* 0x02988002050075a7 */ /* 0x000ea4000806017f */
[----:B--2---:R-:W-:Y:S05]  /*b160*/  @!P3 BRA `(.L_x_44) ;  /* 0x000000240028b947 */ /* 0x004fea0003800000 */
.L_x_98:
[----:B------:R-:W-:Y:S05]  /*b170*/  @P0 BRA `(.L_x_45) ;  /* 0x00000000001c0947 */ /* 0x000fea0003800000 */
[----:B------:R-:W1:Y:S02]  /*b180*/  S2R R3, SR_TID.X ;  /* 0x0000000000037919 */ /* 0x000e640000002100 */
[----:B-1----:R-:W-:Y:S01]  /*b190*/  LOP3.LUT R4, R3, 0x1f, RZ, 0xc0, !PT ;  /* 0x0000001f03047812 */ /* 0x002fe200078ec0ff */
[----:B------:R-:W-:-:S03]  /*b1a0*/  IMAD.MOV.U32 R3, RZ, RZ, 0x5000 ;  /* 0x00005000ff037424 */ /* 0x000fc600078e00ff */
[----:B------:R-:W-:Y:S01]  /*b1b0*/  ISETP.NE.AND P3, PT, R4, RZ, PT ;  /* 0x000000ff0400720c */ /* 0x000fe20003f65270 */
[----:B------:R3:W-:-:S12]  /*b1c0*/  SYNCS.ARRIVE.TRANS64 RZ, [R5+URZ+0x29870], R3 ;  /* 0x0298700305ff79a7 */ /* 0x0007d8000800003f */
[----:B---3--:R-:W-:Y:S05]  /*b1d0*/  @!P3 BRA `(.L_x_45) ;  /* 0x000000000004b947 */ /* 0x008fea0003800000 */
[----:B------:R-:W-:Y:S01]  /*b1e0*/  BPT.TRAP 0x1 ;  /* 0x000000040000795c */ /* 0x000fe20000300000 */
.L_x_45:
[----:B-1----:R-:W3:Y:S04]  /*b1f0*/  LDL R4, [R1] ;  /* 0x0000000001047983 */ /* 0x002ee80000100800 */
[----:B------:R-:W4:Y:S01]  /*b200*/  LDL R3, [R1+0x8] ;  /* 0x0000080001037983 */ /* 0x000f220000100800 */
[----:B------:R-:W-:Y:S01]  /*b210*/  R2UR UR9, R5 ;  /* 0x00000000050972ca */ /* 0x000fe200000e0000 */
[----:B------:R-:W-:Y:S01]  /*b220*/  IMAD R7, R7, 0xa0, RZ ;  /* 0x000000a007077824 */ /* 0x000fe200078e02ff */
[----:B-----5:R-:W-:Y:S01]  /*b230*/  R2UR UR13, R0 ;  /* 0x00000000000d72ca */ /* 0x020fe200000e0000 */
[----:B------:R-:W-:Y:S01]  /*b240*/  UIADD3 UR4, UP0, UR52, 0x470, URZ ;  /* 0x0000047034047890 */ /* 0x000fe2000ff1e03f */
[----:B------:R-:W-:Y:S02]  /*b250*/  UMOV UR6, 0x0 ;  /* 0x0000000000067882 */ /* 0x000fe40000000000 */
[----:B------:R-:W-:Y:S01]  /*b260*/  R2UR UR11, R7 ;  /* 0x00000000070b72ca */ /* 0x000fe200000e0000 */
[----:B------:R-:W-:Y:S01]  /*b270*/  UIADD3.X UR5, URZ, UR53, URZ, UP0, !UPT ;  /* 0x000000353f057290 */ /* 0x000fe200087fe43f */
[----:B------:R-:W-:Y:S01]  /*b280*/  UMOV UR7, 0x14f00000 ;  /* 0x14f0000000077882 */ /* 0x000fe20000000000 */
[----:B------:R-:W-:-:S04]  /*b290*/  UMOV UR10, URZ ;  /* 0x0000003f000a7c82 */ /* 0x000fc80008000000 */
[----:B------:R-:W-:Y:S01]  /*b2a0*/  UIADD3 UR9, UR9, 0x29870, URZ ;  /* 0x0002987009097890 */ /* 0x000fe2000fffe03f */
[----:B---3--:R-:W-:Y:S02]  /*b2b0*/  R2UR UR8, R4 ;  /* 0x00000000040872ca */ /* 0x008fe400000e0000 */
[----:B----4-:R-:W-:-:S11]  /*b2c0*/  R2UR UR12, R3 ;  /* 0x00000000030c72ca */ /* 0x010fd600000e0000 */
[----:B------:R-:W-:-:S04]  /*b2d0*/  UIMAD UR8, UR8, 0x5000, UR40 ;  /* 0x00005000080878a4 */ /* 0x000fc8000f8e0228 */
[----:B------:R-:W-:-:S09]  /*b2e0*/  UIADD3 UR8, UR8, 0xa400, URZ ;  /* 0x0000a40008087890 */ /* 0x000fd2000fffe03f */
[----:B------:R1:W-:Y:S01]  /*b2f0*/  UTMALDG.4D [UR8], [UR4], desc[UR6] ;  /* 0x00000608040075b4 */ /* 0x0003e20008019000 */
[----:B------:R-:W3:Y:S02]  /*b300*/  SYNCS.PHASECHK.TRANS64.TRYWAIT P3, [R5+URZ+0x29840], R2 ;  /* 0x02984002050075a7 */ /* 0x000ee4000806017f */
[----:B-1-3--:R-:W-:Y:S05]  /*b310*/  @!P3 BRA `(.L_x_46) ;  /* 0x0000002000d0b947 */ /* 0x00afea0003800000 */
.L_x_99:
[----:B------:R-:W-:Y:S05]  /*b320*/  @P0 BRA `(.L_x_47) ;  /* 0x00000000001c0947 */ /* 0x000fea0003800000 */
[----:B------:R-:W3:Y:S01]  /*b330*/  S2R R3, SR_TID.X ;  /* 0x0000000000037919 */ /* 0x000ee20000002100 */
[----:B-12---:R-:W-:-:S04]  /*b340*/  IMAD.MOV.U32 R2, RZ, RZ, 0x7800 ;  /* 0x00007800ff027424 */ /* 0x006fc800078e00ff */
[----:B------:R4:W-:Y:S01]  /*b350*/  SYNCS.ARRIVE.TRANS64 RZ, [R5+URZ+0x29830], R2 ;  /* 0x0298300205ff79a7 */ /* 0x0009e2000800003f */
[----:B---3--:R-:W-:-:S04]  /*b360*/  LOP3.LUT R3, R3, 0x1f, RZ, 0xc0, !PT ;  /* 0x0000001f03037812 */ /* 0x008fc800078ec0ff */
[----:B------:R-:W-:-:S13]  /*b370*/  ISETP.NE.AND P0, PT, R3, RZ, PT ;  /* 0x000000ff0300720c */ /* 0x000fda0003f05270 */
[----:B----4-:R-:W-:Y:S05]  /*b380*/  @!P0 BRA `(.L_x_47) ;  /* 0x0000000000048947 */ /* 0x010fea0003800000 */
[----:B------:R-:W-:Y:S01]  /*b390*/  BPT.TRAP 0x1 ;  /* 0x000000040000795c */ /* 0x000fe20000300000 */
.L_x_47:
[----:B------:R-:W3:Y:S04]  /*b3a0*/  LDL R3, [R1] ;  /* 0x0000000001037983 */ /* 0x000ee80000100800 */
[----:B-12---:R-:W2:Y:S01]  /*b3b0*/  LDL R2, [R1+0x8] ;  /* 0x0000080001027983 */ /* 0x006ea20000100800 */
[----:B------:R-:W-:Y:S01]  /*b3c0*/  R2UR UR9, R5 ;  /* 0x00000000050972ca */ /* 0x000fe200000e0000 */
[----:B------:R-:W-:Y:S01]  /*b3d0*/  UIADD3 UR4, UP0, UR52, 0x370, URZ ;  /* 0x0000037034047890 */ /* 0x000fe2000ff1e03f */
[----:B------:R-:W-:Y:S01]  /*b3e0*/  R2UR UR11, R7 ;  /* 0x00000000070b72ca */ /* 0x000fe200000e0000 */
[----:B------:R-:W-:Y:S01]  /*b3f0*/  UMOV UR10, URZ ;  /* 0x0000003f000a7c82 */ /* 0x000fe20008000000 */
[----:B------:R-:W-:Y:S01]  /*b400*/  R2UR UR13, R0 ;  /* 0x00000000000d72ca */ /* 0x000fe200000e0000 */
[----:B------:R-:W-:Y:S01]  /*b410*/  UIADD3.X UR5, URZ, UR53, URZ, UP0, !UPT ;  /* 0x000000353f057290 */ /* 0x000fe200087fe43f */
[----:B------:R-:W-:Y:S01]  /*b420*/  UMOV UR6, 0x0 ;  /* 0x0000000000067882 */ /* 0x000fe20000000000 */
[----:B------:R-:W-:Y:S01]  /*b430*/  UMOV UR7, 0x14f00000 ;  /* 0x14f0000000077882 */ /* 0x000fe20000000000 */
[----:B------:R-:W-:-:S05]  /*b440*/  UMOV UR16, 0x40 ;  /* 0x0000004000107882 */ /* 0x000fca0000000000 */
[----:B------:R-:W-:Y:S01]  /*b450*/  UIADD3 UR9, UR9, 0x29830, URZ ;  /* 0x0002983009097890 */ /* 0x000fe2000fffe03f */
[----:B---3--:R-:W-:Y:S02]  /*b460*/  R2UR UR8, R3 ;  /* 0x00000000030872ca */ /* 0x008fe400000e0000 */
[----:B--2---:R-:W-:-:S11]  /*b470*/  R2UR UR12, R2 ;  /* 0x00000000020c72ca */ /* 0x004fd600000e0000 */
[----:B------:R-:W-:-:S04]  /*b480*/  UIMAD UR8, UR8, 0x7800, UR40 ;  /* 0x00007800080878a4 */ /* 0x000fc8000f8e0228 */
[----:B------:R-:W-:Y:S02]  /*b490*/  UIADD3 UR14, UR8, 0x1a400, URZ ;  /* 0x0001a400080e7890 */ /* 0x000fe4000fffe03f */
[----:B------:R-:W-:Y:S02]  /*b4a0*/  UIADD3 UR15, UR8, 0x1cc00, URZ ;  /* 0x0001cc00080f7890 */ /* 0x000fe4000fffe03f */
[----:B------:R-:W-:-:S03]  /*b4b0*/  UIADD3 UR17, UR8, 0x1f400, URZ ;  /* 0x0001f40008117890 */ /* 0x000fc6000fffe03f */
[----:B------:R-:W-:Y:S01]  /*b4c0*/  UMOV UR8, UR14 ;  /* 0x0000000e00087c82 */ /* 0x000fe20008000000 */
[----:B------:R-:W-:Y:S01]  /*b4d0*/  UMOV UR14, 0x80 ;  /* 0x00000080000e7882 */ /* 0x000fe20000000000 */
[----:B------:R1:W-:Y:S02]  /*b4e0*/  UTMALDG.4D [UR8], [UR4], desc[UR6] ;  /* 0x00000608040075b4 */ /* 0x0003e40008019000 */
[----:B-1----:R-:W-:Y:S01]  /*b4f0*/  UMOV UR8, UR15 ;  /* 0x0000000f00087c82 */ /* 0x002fe20008000000 */
[----:B------:R-:W-:Y:S02]  /*b500*/  UMOV UR10, UR16 ;  /* 0x00000010000a7c82 */ /* 0x000fe40008000000 */
[----:B------:R1:W-:Y:S02]  /*b510*/  UTMALDG.4D [UR8], [UR4], desc[UR6] ;  /* 0x00000608040075b4 */ /* 0x0003e40008019000 */
[----:B-1----:R-:W-:Y:S01]  /*b520*/  UMOV UR8, UR17 ;  /* 0x0000001100087c82 */ /* 0x002fe20008000000 */
[----:B------:R-:W-:-:S02]  /*b530*/  UMOV UR10, UR14 ;  /* 0x0000000e000a7c82 */ /* 0x000fc40008000000 */
[----:B------:R2:W-:Y:S02]  /*b540*/  UTMALDG.4D [UR8], [UR4], desc[UR6] ;  /* 0x00000608040075b4 */ /* 0x0005e40008019000 */
[----:B--2---:R-:W-:Y:S01]  /*b550*/  NOP ;  /* 0x0000000000007918 */ /* 0x004fe20000000000 */
.L_x_42:
[----:B------:R-:W-:Y:S05]  /*b560*/  WARPSYNC.ALL ;  /* 0x0000000000007948 */ /* 0x000fea0003800000 */
[----:B------:R-:W-:Y:S01]  /*b570*/  ELECT P0, URZ, PT ;  /* 0x00000000003f782f */ /* 0x000fe20003800000 */
[----:B------:R-:W-:Y:S01]  /*b580*/  BAR.SYNC.DEFER_BLOCKING 0x8, 0x120 ;  /* 0x0204800000007b1d */ /* 0x000fe20000010000 */
[----:B------:R-:W-:Y:S02]  /*b590*/  UIADD3 UR4, UP0, UR52, 0x270, URZ ;  /* 0x0000027034047890 */ /* 0x000fe4000ff1e03f */
[----:B------:R-:W-:Y:S02]  /*b5a0*/  UIADD3 UR8, UR40, 0x14400, URZ ;  /* 0x0001440028087890 */ /* 0x000fe4000fffe03f */
[----:B------:R-:W-:-:S02]  /*b5b0*/  UIADD3 UR9, UR40, 0x29800, URZ ;  /* 0x0002980028097890 */ /* 0x000fc4000fffe03f */
[----:B------:R-:W-:Y:S02]  /*b5c0*/  UIADD3.X UR5, URZ, UR53, URZ, UP0, !UPT ;  /* 0x000000353f057290 */ /* 0x000fe400087fe43f */
[----:B------:R-:W-:Y:S02]  /*b5d0*/  UIADD3 UR24, UR40, 0x16400, URZ ;  /* 0x0001640028187890 */ /* 0x000fe4000fffe03f */
[----:B------:R-:W-:Y:S01]  /*b5e0*/  UIADD3 UR16, UR40, 0x18400, URZ ;  /* 0x0001840028107890 */ /* 0x000fe2000fffe03f */
[C---:B------:R-:W-:Y:S01]  /*b5f0*/  @P0 R2UR UR11, R6.reuse ;  /* 0x00000000060b02ca */ /* 0x040fe200000e0000 */
[----:B------:R-:W-:Y:S01]  /*b600*/  @P0 IMAD.MOV.U32 R2, RZ, RZ, 0x6000 ;  /* 0x00006000ff020424 */ /* 0x000fe200078e00ff */
[C---:B------:R-:W-:Y:S01]  /*b610*/  @P0 R2UR UR27, R6.reuse ;  /* 0x00000000061b02ca */ /* 0x040fe200000e0000 */
[----:B------:R-:W-:Y:S01]  /*b620*/  UMOV UR6, 0x0 ;  /* 0x0000000000067882 */ /* 0x000fe20000000000 */
[----:B------:R-:W-:Y:S01]  /*b630*/  @P0 R2UR UR19, R6 ;  /* 0x00000000061302ca */ /* 0x000fe200000e0000 */
[----:B------:R-:W-:Y:S01]  /*b640*/  UMOV UR7, 0x12f00000 ;  /* 0x12f0000000077882 */ /* 0x000fe20000000000 */
[----:B------:R-:W-:Y:S01]  /*b650*/  UMOV UR10, URZ ;  /* 0x0000003f000a7c82 */ /* 0x000fe20008000000 */
[----:B------:R-:W-:Y:S01]  /*b660*/  UMOV UR12, UR38 ;  /* 0x00000026000c7c82 */ /* 0x000fe20008000000 */
[----:B------:R-:W-:Y:S01]  /*b670*/  UMOV UR13, UR39 ;  /* 0x00000027000d7c82 */ /* 0x000fe20008000000 */
[----:B------:R-:W-:Y:S01]  /*b680*/  UMOV UR26, 0x40 ;  /* 0x00000040001a7882 */ /* 0x000fe20000000000 */
[----:B------:R-:W-:Y:S01]  /*b690*/  UMOV UR28, UR38 ;  /* 0x00000026001c7c82 */ /* 0x000fe20008000000 */
[----:B------:R-:W-:Y:S01]  /*b6a0*/  UMOV UR29, UR39 ;  /* 0x00000027001d7c82 */ /* 0x000fe20008000000 */
[----:B------:R2:W-:Y:S01]  /*b6b0*/  @P0 SYNCS.ARRIVE.TRANS64 RZ, [UR40+0x29800], R2 ;  /* 0x02980002ffff09a7 */ /* 0x0005e20008000028 */
[----:B------:R-:W-:Y:S01]  /*b6c0*/  UMOV UR25, UR9 ;  /* 0x0000000900197c82 */ /* 0x000fe20008000000 */
[----:B------:R-:W-:Y:S01]  /*b6d0*/  UMOV UR18, 0x80 ;  /* 0x0000008000127882 */ /* 0x000fe20000000000 */
[----:B------:R-:W-:Y:S01]  /*b6e0*/  UMOV UR20, UR38 ;  /* 0x0000002600147c82 */ /* 0x000fe20008000000 */
[----:B------:R-:W-:Y:S01]  /*b6f0*/  UMOV UR21, UR39 ;  /* 0x0000002700157c82 */ /* 0x000fe20008000000 */
[----:B------:R2:W-:Y:S01]  /*b700*/  UTMALDG.4D [UR8], [UR4], desc[UR6] ;  /* 0x00000608040075b4 */ /* 0x0005e20008019000 */
[----:B------:R-:W-:Y:S01]  /*b710*/  UMOV UR17, UR9 ;  /* 0x0000000900117c82 */ /* 0x000fe20008000000 */
[----:B------:R2:W-:Y:S01]  /*b720*/  UTMALDG.4D [UR24], [UR4], desc[UR6] ;  /* 0x00000618040075b4 */ /* 0x0005e20008019000 */
[----:B------:R2:W-:Y:S02]  /*b730*/  UTMALDG.4D [UR16], [UR4], desc[UR6] ;  /* 0x00000610040075b4 */ /* 0x0005e40008019000 */
[----:B--2---:R-:W-:Y:S01]  /*b740*/  NOP ;  /* 0x0000000000007918 */ /* 0x004fe20000000000 */
.L_x_40:
[----:B------:R-:W-:-:S06]  /*b750*/  ULOP3.LUT UR4, UR47, 0x1, URZ, 0xc, !UPT ;  /* 0x000000012f047892 */ /* 0x000fcc000f8e0c3f */
[----:B------:R-:W-:-:S05]  /*b760*/  IMAD.U32 R2, RZ, RZ, UR4 ;  /* 0x00000004ff027e24 */ /* 0x000fca000f8e00ff */
[----:B------:R-:W-:-:S04]  /*b770*/  SHF.L.U32 R2, R2, 0x1f, RZ ;  /* 0x0000001f02027819 */ /* 0x000fc800000006ff */
[----:B------:R-:W2:Y:S02]  /*b780*/  SYNCS.PHASECHK.TRANS64.TRYWAIT P0, [UR40+0x29820], R2 ;  /* 0x02982002ff0075a7 */ /* 0x000ea40008000168 */
[----:B--2---:R-:W-:Y:S05]  /*b790*/  @!P0 BRA `(.L_x_48) ;  /* 0x0000001c00c48947 */ /* 0x004fea0003800000 */
.L_x_100:
[----:B------:R-:W-:-:S06]  /*b7a0*/  UISETP.GE.AND UP0, UPT, UR42, 0xa1, UPT ;  /* 0x000000a12a00788c */ /* 0x000fcc000bf06270 */
[----:B------:R-:W-:-:S13]  /*b7b0*/  PLOP3.LUT P0, PT, PT, PT, UP0, 0x80, 0x0 ;  /* 0x000000000000781c */ /* 0x000fda0003f0f008 */
[----:B------:R-:W-:Y:S05]  /*b7c0*/  @!P0 BRA `(.L_x_49) ;  /* 0x00000010000c8947 */ /* 0x000fea0003800000 */
[----:B------:R3:W5:Y:S01]  /*b7d0*/  LDL.LU R7, [R1+0xc] ;  /* 0x00000c0001077983 */ /* 0x0007620000300800 */
[----:B------:R-:W-:-:S03]  /*b7e0*/  UIADD3 UR4, UR41, -0x2, URZ ;  /* 0xfffffffe29047890 */ /* 0x000fc6000fffe03f */
[----:B------:R3:W5:Y:S03]  /*b7f0*/  LDL.LU R6, [R1] ;  /* 0x0000000001067983 */ /* 0x0007660000300800 */
[----:B------:R-:W-:-:S07]  /*b800*/  IMAD.U32 R20, RZ, RZ, UR4 ;  /* 0x00000004ff147e24 */ /* 0x000fce000f8e00ff */
.L_x_71:
[----:B--2-45:R-:W-:Y:S01]  /*b810*/  VIADD R2, R6, 0x1 ;  /* 0x0000000106027836 */ /* 0x034fe20000000000 */
[----:B------:R-:W-:Y:S04]  /*b820*/  BSSY B0, `(.L_x_50) ;  /* 0x000008e000007945 */ /* 0x000fe80003800000 */
[----:B------:R-:W-:-:S04]  /*b830*/  ISETP.NE.AND P0, PT, R2, 0x2, PT ;  /* 0x000000020200780c */ /* 0x000fc80003f05270 */
[----:B-1----:R-:W-:Y:S02]  /*b840*/  SEL R4, RZ, 0x1, P0 ;  /* 0x00000001ff047807 */ /* 0x002fe40000000000 */
[----:B------:R-:W-:Y:S02]  /*b850*/  SEL R9, R2, RZ, P0 ;  /* 0x000000ff02097207 */ /* 0x000fe40000000000 */
[----:B------:R-:W-:-:S05]  /*b860*/  LOP3.LUT R10, R7, R4, RZ, 0x3c, !PT ;  /* 0x00000004070a7212 */ /* 0x000fca00078e3cff */
[----:B------:R1:W-:Y:S04]  /*b870*/  STL [R1+0xc], R10 ;  /* 0x00000c0a01007387 */ /* 0x0003e80000100800 */
[----:B------:R1:W-:Y:S01]  /*b880*/  STL [R1], R9 ;  /* 0x0000000901007387 */ /* 0x0003e20000100800 */
[----:B------:R-:W-:Y:S05]  /*b890*/  @!P6 BRA `(.L_x_51) ;  /* 0x000000080018e947 */ /* 0x000fea0003800000 */
[----:B------:R-:W-:Y:S01]  /*b8a0*/  IMAD.MOV.U32 R8, RZ, RZ, R20 ;  /* 0x000000ffff087224 */ /* 0x000fe200078e0014 */
[----:B------:R-:W-:Y:S06]  /*b8b0*/  @!P1 BRA `(.L_x_52) ;  /* 0x0000000000509947 */ /* 0x000fec0003800000 */
[----:B------:R-:W2:Y:S01]  /*b8c0*/  LDL R5, [R1+0x14] ;  /* 0x0000140001057983 */ /* 0x000ea20000100800 */
[----:B------:R-:W4:Y:S01]  /*b8d0*/  LDC R8, c[0x0][0x41c] ;  /* 0x00010700ff087b82 */ /* 0x000f220000000800 */
[----:B------:R-:W-:Y:S02]  /*b8e0*/  ULDC.64 UR4, c[0x0][0x408] ;  /* 0x0001020000047ab9 */ /* 0x000fe40000000a00 */
[----:B------:R-:W3:Y:S01]  /*b8f0*/  LDL R11, [R1+0x10] ;  /* 0x00001000010b7983 */ /* 0x000ee20000100800 */
[----:B----4-:R-:W-:-:S13]  /*b900*/  ISETP.NE.AND P0, PT, R8, 0x1, PT ;  /* 0x000000010800780c */ /* 0x010fda0003f05270 */
[----:B------:R-:W4:Y:S02]  /*b910*/  @P0 LDC.64 R2, c[0x0][0x420] ;  /* 0x00010800ff020b82 */ /* 0x000f240000000a00 */
[----:B----4-:R-:W-:-:S04]  /*b920*/  @P0 IMAD.HI.U32 R0, R20, R2, RZ ;  /* 0x0000000214000227 */ /* 0x010fc800078e00ff */
[----:B------:R-:W-:Y:S01]  /*b930*/  IMAD.MOV.U32 R2, RZ, RZ, R20 ;  /* 0x000000ffff027224 */ /* 0x000fe200078e0014 */
[----:B------:R-:W-:-:S05]  /*b940*/  @P0 SHF.R.U32.HI R2, RZ, R3, R0 ;  /* 0x00000003ff020219 */ /* 0x000fca0000011600 */
[----:B------:R-:W-:-:S04]  /*b950*/  IMAD.MOV R3, RZ, RZ, -R2 ;  /* 0x000000ffff037224 */ /* 0x000fc800078e0a02 */
[----:B------:R-:W-:Y:S01]  /*b960*/  IMAD R8, R8, R3, R20 ;  /* 0x0000000308087224 */ /* 0x000fe200078e0214 */
[----:B------:R-:W-:Y:S01]  /*b970*/  SHF.R.S32.HI R3, RZ, 0x1f, R2 ;  /* 0x0000001fff037819 */ /* 0x000fe20000011402 */
[----:B--2---:R-:W-:-:S04]  /*b980*/  IMAD R0, R5, UR4, RZ ;  /* 0x0000000405007c24 */ /* 0x004fc8000f8e02ff */
[C---:B---3--:R-:W-:Y:S02]  /*b990*/  IMAD R5, R11.reuse, UR5, R0 ;  /* 0x000000050b057c24 */ /* 0x048fe4000f8e0200 */
[----:B------:R-:W-:Y:S01]  /*b9a0*/  IMAD.WIDE.U32 R2, R11, UR4, R2 ;  /* 0x000000040b027c25 */ /* 0x000fe2000f8e0002 */
[----:B------:R-:W-:-:S03]  /*b9b0*/  ULDC.64 UR4, c[0x0][0x3f8] ;  /* 0x0000fe0000047ab9 */ /* 0x000fc60000000a00 */
[----:B------:R-:W-:Y:S01]  /*b9c0*/  IMAD.IADD R3, R5, 0x1, R3 ;  /* 0x0000000105037824 */ /* 0x000fe200078e0203 */
[----:B------:R-:W-:-:S04]  /*b9d0*/  LEA R4, P0, R2, UR4, 0x2 ;  /* 0x0000000402047c11 */ /* 0x000fc8000f8010ff */
[----:B------:R-:W-:-:S05]  /*b9e0*/  LEA.HI.X R5, R2, UR5, R3, 0x2, P0 ;  /* 0x0000000502057c11 */ /* 0x000fca00080f1403 */
[----:B------:R2:W5:Y:S04]  /*b9f0*/  LDG.E R0, desc[UR50][R4.64] ;  /* 0x0000003204007981 */ /* 0x000568000c1e1900 */
.L_x_52:
[----:B-1----:R-:W-:Y:S01]  /*ba00*/  LEA R9, R9, UR40, 0x3 ;  /* 0x0000002809097c11 */ /* 0x002fe2000f8e18ff */
[----:B------:R-:W1:Y:S01]  /*ba10*/  S2R R2, SR_TID.X ;  /* 0x0000000000027919 */ /* 0x000e620000002100 */
[----:B------:R-:W-:Y:S01]  /*ba20*/  SHF.L.U32 R3, R10, 0x1f, RZ ;  /* 0x0000001f0a037819 */ /* 0x000fe200000006ff */
[----:B------:R-:W-:Y:S03]  /*ba30*/  BSSY B1, `(.L_x_53) ;  /* 0x0000005000017945 */ /* 0x000fe60003800000 */
[----:B------:R-:W4:Y:S01]  /*ba40*/  SYNCS.PHASECHK.TRANS64.TRYWAIT P0, [R9+URZ+0x29880], R3 ;  /* 0x02988003090075a7 */ /* 0x000f22000800017f */
[----:B-1----:R-:W-:-:S04]  /*ba50*/  LOP3.LUT R2, R2, 0x7f, RZ, 0xc0, !PT ;  /* 0x0000007f02027812 */ /* 0x002fc800078ec0ff */
[----:B------:R-:W-:Y:S01]  /*ba60*/  ISETP.NE.AND P3, PT, R2, RZ, PT ;  /* 0x000000ff0200720c */ /* 0x000fe20003f65270 */
[----:B----4-:R-:W-:-:S12]  /*ba70*/  @!P0 BRA `(.L_x_54) ;  /* 0x0000001c00248947 */ /* 0x010fd80003800000 */
.L_x_101:
[----:B------:R-:W-:Y:S05]  /*ba80*/  BSYNC B1 ;  /* 0x0000000000017941 */ /* 0x000fea0003800000 */
.L_x_53:
[----:B------:R-:W-:Y:S04]  /*ba90*/  BSSY B1, `(.L_x_55) ;  /* 0x0000009000017945 */ /* 0x000fe80003800000 */
[----:B------:R-:W-:Y:S05]  /*baa0*/  @P3 BRA `(.L_x_56) ;  /* 0x00000000001c3947 */ /* 0x000fea0003800000 */
[----:B------:R-:W2:Y:S02]  /*bab0*/  S2R R2, SR_TID.X ;  /* 0x0000000000027919 */ /* 0x000ea40000002100 */
[----:B--2---:R-:W-:Y:S01]  /*bac0*/  LOP3.LUT R4, R2, 0x1f, RZ, 0xc0, !PT ;  /* 0x0000001f02047812 */ /* 0x004fe200078ec0ff */
[----:B------:R-:W-:-:S03]  /*bad0*/  IMAD.MOV.U32 R2, RZ, RZ, 0x5000 ;  /* 0x00005000ff027424 */ /* 0x000fc600078e00ff */
[----:B------:R-:W-:Y:S01]  /*bae0*/  ISETP.NE.AND P0, PT, R4, RZ, PT ;  /* 0x000000ff0400720c */ /* 0x000fe20003f05270 */
[----:B------:R4:W-:-:S12]  /*baf0*/  SYNCS.ARRIVE.TRANS64 RZ, [R9+URZ+0x29870], R2 ;  /* 0x0298700209ff79a7 */ /* 0x0009d8000800003f */
[----:B----4-:R-:W-:Y:S05]  /*bb00*/  @!P0 BRA `(.L_x_56) ;  /* 0x0000000000048947 */ /* 0x010fea0003800000 */
[----:B------:R-:W-:Y:S01]  /*bb10*/  BPT.TRAP 0x1 ;  /* 0x000000040000795c */ /* 0x000fe20000300000 */
.L_x_56:
[----:B------:R-:W-:Y:S05]  /*bb20*/  BSYNC B1 ;  /* 0x0000000000017941 */ /* 0x000fea0003800000 */
.L_x_55:
[----:B------:R-:W4:Y:S04]  /*bb30*/  LDL R2, [R1] ;  /* 0x0000000001027983 */ /* 0x000f280000100800 */
[----:B------:R-:W3:Y:S01]  /*bb40*/  LDL R10, [R1+0x8] ;  /* 0x00000800010a7983 */ /* 0x000ee20000100800 */
[----:B--2---:R-:W-:Y:S02]  /*bb50*/  IMAD.MOV.U32 R5, RZ, RZ, RZ ;  /* 0x000000ffff057224 */ /* 0x004fe400078e00ff */
[----:B------:R-:W-:-:S03]  /*bb60*/  IMAD.U32 R4, RZ, RZ, UR40 ;  /* 0x00000028ff047e24 */ /* 0x000fc6000f8e00ff */
[----:B------:R-:W-:Y:S01]  /*bb70*/  R2UR UR10, R5 ;  /* 0x00000000050a72ca */ /* 0x000fe200000e0000 */
[----:B------:R-:W-:Y:S01]  /*bb80*/  UIADD3 UR4, UP0, UR52, 0x470, URZ ;  /* 0x0000047034047890 */ /* 0x000fe2000ff1e03f */
[----:B------:R-:W-:Y:S01]  /*bb90*/  PLOP3.LUT P0, PT, PT, PT, PT, 0x80, 0x0 ;  /* 0x000000000000781c */ /* 0x000fe20003f0f070 */
[----:B------:R-:W-:Y:S01]  /*bba0*/  IMAD R8, R8, 0xa0, RZ ;  /* 0x000000a008087824 */ /* 0x000fe200078e02ff */
[----:B------:R-:W-:Y:S01]  /*bbb0*/  UMOV UR6, 0x0 ;  /* 0x0000000000067882 */ /* 0x000fe20000000000 */
[----:B------:R-:W-:Y:S01]  /*bbc0*/  UIADD3.X UR5, URZ, UR53, URZ, UP0, !UPT ;  /* 0x000000353f057290 */ /* 0x000fe200087fe43f */
[----:B------:R-:W-:Y:S01]  /*bbd0*/  UMOV UR7, 0x14f00000 ;  /* 0x14f0000000077882 */ /* 0x000fe20000000000 */
[----:B----4-:R-:W-:Y:S01]  /*bbe0*/  IMAD R2, R2, 0x5000, R4 ;  /* 0x0000500002027824 */ /* 0x010fe200078e0204 */
[----:B---3--:R-:W-:-:S03]  /*bbf0*/  R2UR UR12, R10 ;  /* 0x000000000a0c72ca */ /* 0x008fc600000e0000 */
[----:B------:R-:W-:Y:S02]  /*bc00*/  VIADD R2, R2, 0xa400 ;  /* 0x0000a40002027836 */ /* 0x000fe40000000000 */
[----:B------:R-:W-:-:S10]  /*bc10*/  VIADD R10, R9, 0x29870 ;  /* 0x00029870090a7836 */ /* 0x000fd40000000000 */
.L_x_57:
[----:B------:R-:W-:-:S13]  /*bc20*/  @P0 ELECT P4, URZ, PT ;  /* 0x00000000003f082f */ /* 0x000fda0003880000 */
[----:B-----5:R-:W-:Y:S02]  /*bc30*/  @P4 R2UR UR13, R0 ;  /* 0x00000000000d42ca */ /* 0x020fe400000e0000 */
[----:B------:R-:W-:Y:S02]  /*bc40*/  @P4 R2UR UR11, R8 ;  /* 0x00000000080b42ca */ /* 0x000fe400000e0000 */
[----:B------:R-:W-:Y:S02]  /*bc50*/  @P4 R2UR UR9, R10 ;  /* 0x000000000a0942ca */ /* 0x000fe400000e0000 */
[----:B------:R-:W-:Y:S02]  /*bc60*/  @P4 R2UR UR8, R2 ;  /* 0x00000000020842ca */ /* 0x000fe400000e0000 */
[----:B------:R-:W-:Y:S02]  /*bc70*/  @P4 PLOP3.LUT P0, PT, P4, PT, PT, 0x8, 0x0 ;  /* 0x000000000000481c */ /* 0x000fe4000270e170 */
[----:B------:R-:W-:-:S09]  /*bc80*/  PLOP3.LUT P4, PT, PT, PT, PT, 0x8, 0x0 ;  /* 0x000000000000781c */ /* 0x000fd20003f8e170 */
[----:B------:R2:W-:Y:S02]  /*bc90*/  UTMALDG.4D [UR8], [UR4], desc[UR6] ;  /* 0x00000608040075b4 */ /* 0x0005e40008019000 */
[----:B--2---:R-:W-:Y:S05]  /*bca0*/  @P0 BRA.U.ANY `(.L_x_57) ;  /* 0xfffffffd00dc0947 */ /* 0x004fea000393ffff */
[----:B------:R-:W2:Y:S01]  /*bcb0*/  SYNCS.PHASECHK.TRANS64.TRYWAIT P0, [R9+URZ+0x29840], R3 ;  /* 0x02984003090075a7 */ /* 0x000ea2000800017f */
[----:B------:R-:W-:Y:S04]  /*bcc0*/  BSSY B1, `(.L_x_58) ;  /* 0x0000002000017945 */ /* 0x000fe80003800000 */
[----:B--2---:R-:W-:Y:S05]  /*bcd0*/  @!P0 BRA `(.L_x_59) ;  /* 0x0000001800a08947 */ /* 0x004fea0003800000 */
.L_x_102:
[----:B------:R-:W-:Y:S05]  /*bce0*/  BSYNC B1 ;  /* 0x0000000000017941 */ /* 0x000fea0003800000 */
.L_x_58:
[----:B------:R-:W-:Y:S01]  /*bcf0*/  BSSY B1, `(.L_x_60) ;  /* 0x000000b000017945 */ /* 0x000fe20003800000 */
[----:B------:R-:W-:Y:S02]  /*bd00*/  IMAD.MOV.U32 R2, RZ, RZ, 0x0 ;  /* 0x00000000ff027424 */ /* 0x000fe400078e00ff */
[----:B-12---:R-:W-:Y:S01]  /*bd10*/  IMAD.MOV.U32 R3, RZ, RZ, 0x14f00000 ;  /* 0x14f00000ff037424 */ /* 0x006fe200078e00ff */
[----:B------:R-:W-:Y:S06]  /*bd20*/  @P3 BRA `(.L_x_61) ;  /* 0x00000000001c3947 */ /* 0x000fec0003800000 */
[----:B------:R-:W1:Y:S02]  /*bd30*/  S2R R10, SR_TID.X ;  /* 0x00000000000a7919 */ /* 0x000e640000002100 */
[----:B-1----:R-:W-:Y:S02]  /*bd40*/  LOP3.LUT R11, R10, 0x1f, RZ, 0xc0, !PT ;  /* 0x0000001f0a0b7812 */ /* 0x002fe400078ec0ff */
[----:B------:R-:W-:Y:S02]  /*bd50*/  MOV R10, 0x7800 ;  /* 0x00007800000a7802 */ /* 0x000fe40000000f00 */
[----:B------:R-:W-:Y:S02]  /*bd60*/  ISETP.NE.AND P0, PT, R11, RZ, PT ;  /* 0x000000ff0b00720c */ /* 0x000fe40003f05270 */
[----:B------:R1:W-:Y:S11]  /*bd70*/  SYNCS.ARRIVE.TRANS64 RZ, [R9+URZ+0x29830], R10 ;  /* 0x0298300a09ff79a7 */ /* 0x0003f6000800003f */
[----:B-1----:R-:W-:Y:S05]  /*bd80*/  @!P0 BRA `(.L_x_61) ;  /* 0x0000000000048947 */ /* 0x002fea0003800000 */
[----:B------:R-:W-:Y:S01]  /*bd90*/  BPT.TRAP 0x1 ;  /* 0x000000040000795c */ /* 0x000fe20000300000 */
.L_x_61:
[----:B------:R-:W-:Y:S05]  /*bda0*/  BSYNC B1 ;  /* 0x0000000000017941 */ /* 0x000fea0003800000 */
.L_x_60:
[----:B------:R-:W2:Y:S04]  /*bdb0*/  LDL R11, [R1+0x8] ;  /* 0x00000800010b7983 */ /* 0x000ea80000100800 */
[----:B------:R-:W3:Y:S01]  /*bdc0*/  LDL R10, [R1] ;  /* 0x00000000010a7983 */ /* 0x000ee20000100800 */
[----:B------:R-:W-:Y:S01]  /*bdd0*/  R2UR UR6, R2 ;  /* 0x00000000020672ca */ /* 0x000fe200000e0000 */
[----:B------:R-:W-:Y:S01]  /*bde0*/  UIADD3 UR4, UP0, UR52, 0x370, URZ ;  /* 0x0000037034047890 */ /* 0x000fe2000ff1e03f */
[----:B------:R-:W-:Y:S01]  /*bdf0*/  R2UR UR7, R3 ;  /* 0x00000000030772ca */ /* 0x000fe200000e0000 */
[----:B------:R-:W-:Y:S01]  /*be00*/  VIADD R9, R9, 0x29830 ;  /* 0x0002983009097836 */ /* 0x000fe20000000000 */
[----:B------:R-:W-:Y:S01]  /*be10*/  R2UR UR10, R5 ;  /* 0x00000000050a72ca */ /* 0x000fe200000e0000 */
[----:B------:R-:W-:Y:S01]  /*be20*/  UIADD3.X UR5, URZ, UR53, URZ, UP0, !UPT ;  /* 0x000000353f057290 */ /* 0x000fe200087fe43f */
[----:B------:R-:W-:-:S02]  /*be30*/  PLOP3.LUT P0, PT, PT, PT, PT, 0x80, 0x0 ;  /* 0x000000000000781c */ /* 0x000fc40003f0f070 */
[----:B--2---:R-:W-:Y:S01]  /*be40*/  R2UR UR12, R11 ;  /* 0x000000000b0c72ca */ /* 0x004fe200000e0000 */
[----:B---3--:R-:W-:-:S04]  /*be50*/  IMAD R4, R10, 0x7800, R4 ;  /* 0x000078000a047824 */ /* 0x008fc800078e0204 */
[----:B------:R-:W-:-:S10]  /*be60*/  VIADD R5, R4, 0x1a400 ;  /* 0x0001a40004057836 */ /* 0x000fd40000000000 */
.L_x_62:
[----:B------:R-:W-:-:S13]  /*be70*/  @P0 ELECT P3, URZ, PT ;  /* 0x00000000003f082f */ /* 0x000fda0003860000 */
[----:B------:R-:W-:Y:S02]  /*be80*/  @P3 R2UR UR13, R0 ;  /* 0x00000000000d32ca */ /* 0x000fe400000e0000 */
[----:B------:R-:W-:Y:S02]  /*be90*/  @P3 R2UR UR11, R8 ;  /* 0x00000000080b32ca */ /* 0x000fe400000e0000 */
[----:B------:R-:W-:Y:S02]  /*bea0*/  @P3 R2UR UR9, R9 ;  /* 0x00000000090932ca */ /* 0x000fe400000e0000 */
[----:B------:R-:W-:Y:S02]  /*beb0*/  @P3 R2UR UR8, R5 ;  /* 0x00000000050832ca */ /* 0x000fe400000e0000 */
[----:B------:R-:W-:Y:S02]  /*bec0*/  @P3 PLOP3.LUT P0, PT, P3, PT, PT, 0x8, 0x0 ;  /* 0x000000000000381c */ /* 0x000fe40001f0e170 */
[----:B------:R-:W-:-:S09]  /*bed0*/  PLOP3.LUT P3, PT, PT, PT, PT, 0x8, 0x0 ;  /* 0x000000000000781c */ /* 0x000fd20003f6e170 */
[----:B------:R1:W-:Y:S02]  /*bee0*/  UTMALDG.4D [UR8], [UR4], desc[UR6] ;  /* 0x00000608040075b4 */ /* 0x0003e40008019000 */
[----:B-1----:R-:W-:Y:S05]  /*bef0*/  @P0 BRA.U.ANY `(.L_x_62) ;  /* 0xfffffffd00dc0947 */ /* 0x002fea000393ffff */
[----:B------:R-:W2:Y:S01]  /*bf00*/  LDL R10, [R1+0x8] ;  /* 0x00000800010a7983 */ /* 0x000ea20000100800 */
[----:B------:R-:W-:Y:S01]  /*bf10*/  R2UR UR6, R2 ;  /* 0x00000000020672ca */ /* 0x000fe200000e0000 */
[----:B------:R-:W-:Y:S01]  /*bf20*/  VIADD R5, R4, 0x1cc00 ;  /* 0x0001cc0004057836 */ /* 0x000fe20000000000 */
[----:B------:R-:W-:Y:S01]  /*bf30*/  R2UR UR7, R3 ;  /* 0x00000000030772ca */ /* 0x000fe200000e0000 */
[----:B------:R-:W-:Y:S01]  /*bf40*/  UMOV UR10, 0x40 ;  /* 0x00000040000a7882 */ /* 0x000fe20000000000 */
[----:B------:R-:W-:Y:S02]  /*bf50*/  PLOP3.LUT P0, PT, PT, PT, PT, 0x80, 0x0 ;  /* 0x000000000000781c */ /* 0x000fe40003f0f070 */
[----:B--2---:R-:W-:-:S15]  /*bf60*/  R2UR UR12, R10 ;  /* 0x000000000a0c72ca */ /* 0x004fde00000e0000 */
.L_x_63:
        /* <DEDUP_REMOVED lines=16> */
.L_x_64:
        /* <DEDUP_REMOVED lines=8> */
[----:B--2---:R-:W-:Y:S05]  /*c0f0*/  @P0 BRA.U.ANY `(.L_x_64) ;  /* 0xfffffffd00dc0947 */ /* 0x004fea000393ffff */
.L_x_51:
[----:B------:R-:W-:Y:S05]  /*c100*/  BSYNC B0 ;  /* 0x0000000000007941 */ /* 0x000fea0003800000 */
.L_x_50:
[----:B------:R-:W-:-:S06]  /*c110*/  UISETP.NE.AND UP0, UPT, UR43, 0x3, UPT ;  /* 0x000000032b00788c */ /* 0x000fcc000bf05270 */
[----:B------:R-:W-:-:S13]  /*c120*/  PLOP3.LUT P0, PT, PT, PT, UP0, 0x80, 0x0 ;  /* 0x000000000000781c */ /* 0x000fda0003f0f008 */
[----:B------:R-:W-:Y:S05]  /*c130*/  @!P0 BRA `(.L_x_65) ;  /* 0x0000000000048947 */ /* 0x000fea0003800000 */
[----:B------:R-:W-:Y:S01]  /*c140*/  BPT.TRAP 0x1 ;  /* 0x000000040000795c */ /* 0x000fe20000300000 */
.L_x_65:
[----:B------:R-:W-:Y:S01]  /*c150*/  LOP3.LUT R2, R7, 0x1, RZ, 0x3c, !PT ;  /* 0x0000000107027812 */ /* 0x000fe200078e3cff */
[----:B------:R-:W-:Y:S01]  /*c160*/  BSSY B0, `(.L_x_66) ;  /* 0x0000008000007945 */ /* 0x000fe20003800000 */
[----:B------:R-:W-:Y:S02]  /*c170*/  LEA R3, R6, UR40, 0x3 ;  /* 0x0000002806037c11 */ /* 0x000fe4000f8e18ff */
[----:B------:R-:W-:-:S03]  /*c180*/  SHF.L.U32 R2, R2, 0x1f, RZ ;  /* 0x0000001f02027819 */ /* 0x000fc600000006ff */
[----:B------:R2:W-:Y:S01]  /*c190*/  STL [R1+0x4], R3 ;  /* 0x0000040301007387 */ /* 0x0005e20000100800 */
[----:B------:R2:W4:Y:S02]  /*c1a0*/  SYNCS.PHASECHK.TRANS64.TRYWAIT P3, [R3+URZ+0x29870], R2 ;  /* 0x02987002030075a7 */ /* 0x000524000806017f */
[----:B--2---:R-:W-:-:S05]  /*c1b0*/  IMAD.U32 R3, RZ, RZ, UR48 ;  /* 0x00000030ff037e24 */ /* 0x004fca000f8e00ff */
[----:B------:R-:W-:Y:S01]  /*c1c0*/  ISETP.NE.AND P0, PT, R3, 0x3, PT ;  /* 0x000000030300780c */ /* 0x000fe20003f05270 */
[----:B----4-:R-:W-:-:S12]  /*c1d0*/  @!P3 BRA `(.L_x_67) ;  /* 0x000000140074b947 */ /* 0x010fd80003800000 */
.L_x_103:
[----:B------:R-:W-:Y:S05]  /*c1e0*/  BSYNC B0 ;  /* 0x0000000000007941 */ /* 0x000fea0003800000 */
.L_x_66:
[----:B------:R-:W-:Y:S05]  /*c1f0*/  @!P0 BRA `(.L_x_68) ;  /* 0x0000000000048947 */ /* 0x000fea0003800000 */
[----:B------:R-:W-:Y:S01]  /*c200*/  BPT.TRAP 0x1 ;  /* 0x000000040000795c */ /* 0x000fe20000300000 */
.L_x_68:
[----:B--2---:R-:W2:Y:S01]  /*c210*/  LDL R2, [R1+0x4] ;  /* 0x0000040001027983 */ /* 0x004ea20000100800 */
[----:B------:R-:W-:-:S04]  /*c220*/  SHF.L.U32 R3, R7, 0x1f, RZ ;  /* 0x0000001f07037819 */ /* 0x000fc800000006ff */
[----:B--2---:R2:W4:Y:S02]  /*c230*/  SYNCS.PHASECHK.TRANS64.TRYWAIT P3, [R2+URZ+0x29860], R3 ;  /* 0x02986003020075a7 */ /* 0x004524000806017f */
[----:B--2---:R-:W-:Y:S01]  /*c240*/  IMAD R2, R6, 0x5000, RZ ;  /* 0x0000500006027824 */ /* 0x004fe200078e02ff */
[----:B----4-:R-:W-:Y:S06]  /*c250*/  @!P3 BRA `(.L_x_69) ;  /* 0x00000014006cb947 */ /* 0x010fec0003800000 */
.L_x_104:
[----:B--2---:R-:W2:Y:S04]  /*c260*/  LDL R4, [R1+0x1c] ;  /* 0x00001c0001047983 */ /* 0x004ea80000100800 */
[----:B------:R-:W4:Y:S01]  /*c270*/  LDL R12, [R1+0x18] ;  /* 0x00001800010c7983 */ /* 0x000f220000100800 */
[----:B------:R-:W-:Y:S05]  /*c280*/  WARPSYNC.ALL ;  /* 0x0000000000007948 */ /* 0x000fea0003800000 */
[----:B------:R-:W5:Y:S01]  /*c290*/  S2R R8, SR_TID.X ;  /* 0x0000000000087919 */ /* 0x000f620000002100 */
[----:B-1----:R-:W-:Y:S01]  /*c2a0*/  IMAD.MOV.U32 R10, RZ, RZ, 0x40 ;  /* 0x00000040ff0a7424 */ /* 0x002fe200078e00ff */
[----:B-----5:R-:W-:-:S04]  /*c2b0*/  LOP3.LUT P3, RZ, R8, 0x4, RZ, 0xc0, !PT ;  /* 0x0000000408ff7812 */ /* 0x020fc8000786c0ff */
[----:B------:R-:W-:Y:S02]  /*c2c0*/  SEL R10, R10, 0xffffffc0, !P3 ;  /* 0xffffffc00a0a7807 */ /* 0x000fe40005800000 */
[C---:B--2---:R-:W-:Y:S02]  /*c2d0*/  LOP3.LUT R3, R2.reuse, R4, RZ, 0xfc, !PT ;  /* 0x0000000402037212 */ /* 0x044fe400078efcff */
[----:B----4-:R-:W-:-:S03]  /*c2e0*/  IADD3 R2, R2, UR40, R12 ;  /* 0x0000002802027c10 */ /* 0x010fc6000fffe00c */
[----:B------:R-:W1:Y:S01]  /*c2f0*/  LDSM.16.MT88.4 R4, [R3+UR40+0xa400] ;  /* 0x00a400280304783b */ /* 0x000e620008004200 */
[----:B------:R-:W-:-:S04]  /*c300*/  VIADD R21, R3, UR40 ;  /* 0x0000002803157c36 */ /* 0x000fc80008000000 */
[----:B------:R-:W-:Y:S01]  /*c310*/  IMAD.IADD R21, R10, 0x1, R21 ;  /* 0x000000010a157824 */ /* 0x000fe200078e0215 */
[C-C-:B-1----:R-:W-:Y:S02]  /*c320*/  PRMT R8, R4.reuse, 0x6420, R5.reuse ;  /* 0x0000642004087816 */ /* 0x142fe40000000005 */
[----:B------:R-:W-:Y:S02]  /*c330*/  PRMT R9, R4, 0x7531, R5 ;  /* 0x0000753104097816 */ /* 0x000fe40000000005 */
[C-C-:B------:R-:W-:Y:S02]  /*c340*/  PRMT R10, R6.reuse, 0x6420, R7.reuse ;  /* 0x00006420060a7816 */ /* 0x140fe40000000007 */
[----:B------:R-:W-:Y:S02]  /*c350*/  PRMT R11, R6, 0x7531, R7 ;  /* 0x00007531060b7816 */ /* 0x000fe40000000007 */
[----:B------:R-:W1:Y:S04]  /*c360*/  LDSM.16.MT88.4 R4, [R21+0xa400] ;  /* 0x00a400001504783b */ /* 0x000e680000004200 */
[----:B------:R-:W-:Y:S01]  /*c370*/  STSM.16.M88.4 [R2+0x400], R8 ;  /* 0x0004000802007844 */ /* 0x000fe20000000200 */
[----:B-1----:R-:W-:-:S02]  /*c380*/  PRMT R12, R4, 0x6420, R5 ;  /* 0x00006420040c7816 */ /* 0x002fc40000000005 */
[----:B------:R-:W-:Y:S02]  /*c390*/  PRMT R13, R4, 0x7531, R5 ;  /* 0x00007531040d7816 */ /* 0x000fe40000000005 */
[C-C-:B------:R-:W-:Y:S02]  /*c3a0*/  PRMT R14, R6.reuse, 0x6420, R7.reuse ;  /* 0x00006420060e7816 */ /* 0x140fe40000000007 */
[----:B------:R-:W-:-:S05]  /*c3b0*/  PRMT R15, R6, 0x7531, R7 ;  /* 0x00007531060f7816 */ /* 0x000fca0000000007 */
[----:B------:R-:W-:Y:S04]  /*c3c0*/  STSM.16.M88.4 [R2+0xc00], R12 ;  /* 0x000c000c02007844 */ /* 0x000fe80000000200 */
[----:B------:R-:W1:Y:S02]  /*c3d0*/  LDSM.16.MT88.4 R8, [R3+UR40+0xb400] ;  /* 0x00b400280308783b */ /* 0x000e640008004200 */
[C-C-:B-1----:R-:W-:Y:S02]  /*c3e0*/  PRMT R4, R8.reuse, 0x6420, R9.reuse ;  /* 0x0000642008047816 */ /* 0x142fe40000000009 */
[----:B------:R-:W-:Y:S02]  /*c3f0*/  PRMT R5, R8, 0x7531, R9 ;  /* 0x0000753108057816 */ /* 0x000fe40000000009 */
[----:B------:R-:W-:-:S02]  /*c400*/  PRMT R6, R10, 0x6420, R11 ;  /* 0x000064200a067816 */ /* 0x000fc4000000000b */
[----:B------:R-:W-:Y:S02]  /*c410*/  PRMT R7, R10, 0x7531, R11 ;  /* 0x000075310a077816 */ /* 0x000fe4000000000b */
[----:B------:R-:W1:Y:S04]  /*c420*/  LDSM.16.MT88.4 R8, [R21+0xb400] ;  /* 0x00b400001508783b */ /* 0x000e680000004200 */
[----:B------:R-:W-:Y:S01]  /*c430*/  STSM.16.M88.4 [R2+0x1400], R4 ;  /* 0x0014000402007844 */ /* 0x000fe20000000200 */
[C-C-:B-1----:R-:W-:Y:S02]  /*c440*/  PRMT R16, R8.reuse, 0x6420, R9.reuse ;  /* 0x0000642008107816 */ /* 0x142fe40000000009 */
[----:B------:R-:W-:Y:S02]  /*c450*/  PRMT R17, R8, 0x7531, R9 ;  /* 0x0000753108117816 */ /* 0x000fe40000000009 */
[----:B------:R-:W-:-:S02]  /*c460*/  PRMT R18, R10, 0x6420, R11 ;  /* 0x000064200a127816 */ /* 0x000fc4000000000b */
        /* <DEDUP_REMOVED lines=32> */
[----:B------:R1:W-:Y:S02]  /*c670*/  STSM.16.M88.4 [R2+0x4400], R4 ;  /* 0x0044000402007844 */ /* 0x0003e40000000200 */
[C-C-:B-1----:R-:W-:Y:S02]  /*c680*/  PRMT R4, R8.reuse, 0x6420, R9.reuse ;  /* 0x0000642008047816 */ /* 0x142fe40000000009 */
[----:B------:R-:W-:-:S02]  /*c690*/  PRMT R5, R8, 0x7531, R9 ;  /* 0x0000753108057816 */ /* 0x000fc40000000009 */
[C-C-:B------:R-:W-:Y:S02]  /*c6a0*/  PRMT R6, R10.reuse, 0x6420, R11.reuse ;  /* 0x000064200a067816 */ /* 0x140fe4000000000b */
[----:B------:R-:W-:-:S05]  /*c6b0*/  PRMT R7, R10, 0x7531, R11 ;  /* 0x000075310a077816 */ /* 0x000fca000000000b */
[----:B------:R1:W-:Y:S01]  /*c6c0*/  STSM.16.M88.4 [R2+0x4c00], R4 ;  /* 0x004c000402007844 */ /* 0x0003e20000000200 */
[----:B------:R-:W-:Y:S01]  /*c6d0*/  @!PT LDS RZ, [RZ] ;  /* 0x00000000fffff984 */ /* 0x000fe20000000800 */
[----:B------:R-:W-:Y:S01]  /*c6e0*/  @!PT LDS RZ, [RZ] ;  /* 0x00000000fffff984 */ /* 0x000fe20000000800 */
[----:B------:R-:W-:Y:S01]  /*c6f0*/  @!PT LDS RZ, [RZ] ;  /* 0x00000000fffff984 */ /* 0x000fe20000000800 */
[----:B------:R-:W-:Y:S01]  /*c700*/  @!PT LDS RZ, [RZ] ;  /* 0x00000000fffff984 */ /* 0x000fe20000000800 */
[----:B------:R2:W-:Y:S06]  /*c710*/  MEMBAR.ALL.CTA ;  /* 0x0000000000007992 */ /* 0x0005ec0000008000 */
[----:B--2---:R-:W2:Y:S01]  /*c720*/  FENCE.VIEW.ASYNC.S ;  /* 0x00000000000073c6 */ /* 0x004ea20000000000 */
[----:B------:R-:W-:Y:S05]  /*c730*/  @!P0 BRA `(.L_x_70) ;  /* 0x0000000000048947 */ /* 0x000fea0003800000 */
[----:B------:R-:W-:Y:S01]  /*c740*/  BPT.TRAP 0x1 ;  /* 0x000000040000795c */ /* 0x000fe20000300000 */
.L_x_70:
[----:B------:R-:W2:Y:S01]  /*c750*/  LDL.LU R3, [R1+0x4] ;  /* 0x0000040001037983 */ /* 0x000ea20000300800 */
[C---:B------:R-:W-:Y:S01]  /*c760*/  ISETP.GT.AND P0, PT, R20.reuse, RZ, PT ;  /* 0x000000ff1400720c */ /* 0x040fe20003f04270 */
[----:B------:R-:W-:Y:S02]  /*c770*/  VIADD R20, R20, 0xffffffff ;  /* 0xffffffff14147836 */ /* 0x000fe40000000000 */
[----:B-1----:R4:W5:Y:S04]  /*c780*/  LDL R7, [R1+0xc] ;  /* 0x00000c0001077983 */ /* 0x0029680000100800 */
[----:B------:R4:W5:Y:S01]  /*c790*/  LDL R6, [R1] ;  /* 0x0000000001067983 */ /* 0x0009620000100800 */
[----:B--2---:R4:W-:Y:S01]  /*c7a0*/  SYNCS.ARRIVE.TRANS64.A1T0 RZ, [R3+URZ+0x29850], RZ ;  /* 0x029850ff03ff79a7 */ /* 0x0049e2000810003f */
[----:B------:R-:W-:-:S05]  /*c7b0*/  @!P2 VIADD R2, R3, 0x29880 ;  /* 0x000298800302a836 */ /* 0x000fca0000000000 */
[----:B------:R-:W-:Y:S01]  /*c7c0*/  @!P2 PRMT R2, RZ, 0x654, R2 ;  /* 0x00000654ff02a816 */ /* 0x000fe20000000002 */
[----:B------:R-:W-:Y:S06]  /*c7d0*/  BAR.SYNC.DEFER_BLOCKING 0x2, 0x80 ;  /* 0x0082000000007b1d */ /* 0x000fec0000010000 */
[----:B------:R4:W-:Y:S01]  /*c7e0*/  @!P2 SYNCS.ARRIVE.TRANS64.RED.A1T0 RZ, [R2+URZ], RZ ;  /* 0x000000ff02ffa9a7 */ /* 0x0009e2000810043f */
[----:B------:R-:W-:Y:S05]  /*c7f0*/  @P0 BRA `(.L_x_71) ;  /* 0xfffffff000040947 */ /* 0x000fea000383ffff */
.L_x_49:
[----:B------:R-:W-:-:S06]  /*c800*/  UISETP.NE.AND UP0, UPT, UR43, 0x3, UPT ;  /* 0x000000032b00788c */ /* 0x000fcc000bf05270 */
[----:B------:R-:W-:-:S13]  /*c810*/  PLOP3.LUT P0, PT, PT, PT, UP0, 0x80, 0x0 ;  /* 0x000000000000781c */ /* 0x000fda0003f0f008 */
[----:B------:R-:W-:Y:S05]  /*c820*/  @!P0 BRA `(.L_x_72) ;  /* 0x0000000000048947 */ /* 0x000fea0003800000 */
[----:B------:R-:W-:Y:S01]  /*c830*/  BPT.TRAP 0x1 ;  /* 0x000000040000795c */ /* 0x000fe20000300000 */
.L_x_72:
[----:B--2-4-:R-:W2:Y:S04]  /*c840*/  LDL R2, [R1+0xc] ;  /* 0x00000c0001027983 */ /* 0x014ea80000100800 */
[----:B------:R-:W4:Y:S01]  /*c850*/  LDL R0, [R1] ;  /* 0x0000000001007983 */ /* 0x000f220000100800 */
[----:B------:R-:W-:Y:S01]  /*c860*/  BSSY B0, `(.L_x_73) ;  /* 0x0000008000007945 */ /* 0x000fe20003800000 */
[----:B--2---:R-:W-:-:S04]  /*c870*/  LOP3.LUT R3, R2, 0x1, RZ, 0x3c, !PT ;  /* 0x0000000102037812 */ /* 0x004fc800078e3cff */
[----:B------:R-:W-:Y:S02]  /*c880*/  SHF.L.U32 R3, R3, 0x1f, RZ ;  /* 0x0000001f03037819 */ /* 0x000fe400000006ff */
[----:B----4-:R-:W-:-:S04]  /*c890*/  LEA R20, R0, UR40, 0x3 ;  /* 0x0000002800147c11 */ /* 0x010fc8000f8e18ff */
[----:B------:R-:W2:Y:S01]  /*c8a0*/  SYNCS.PHASECHK.TRANS64.TRYWAIT P0, [R20+URZ+0x29870], R3 ;  /* 0x02987003140075a7 */ /* 0x000ea2000800017f */
[----:B------:R-:W-:-:S05]  /*c8b0*/  IMAD.U32 R0, RZ, RZ, UR48 ;  /* 0x00000030ff007e24 */ /* 0x000fca000f8e00ff */
[----:B------:R-:W-:Y:S01]  /*c8c0*/  ISETP.NE.AND P1, PT, R0, 0x3, PT ;  /* 0x000000030000780c */ /* 0x000fe20003f25270 */
[----:B--2---:R-:W-:-:S12]  /*c8d0*/  @!P0 BRA `(.L_x_74) ;  /* 0x0000000c00e48947 */ /* 0x004fd80003800000 */
.L_x_105:
[----:B------:R-:W-:Y:S05]  /*c8e0*/  BSYNC B0 ;  /* 0x0000000000007941 */ /* 0x000fea0003800000 */
.L_x_73:
[----:B------:R-:W-:Y:S05]  /*c8f0*/  @!P1 BRA `(.L_x_75) ;  /* 0x0000000000049947 */ /* 0x000fea0003800000 */
[----:B------:R-:W-:Y:S01]  /*c900*/  BPT.TRAP 0x1 ;  /* 0x000000040000795c */ /* 0x000fe20000300000 */
.L_x_75:
[----:B------:R-:W2:Y:S02]  /*c910*/  LDL R0, [R1+0xc] ;  /* 0x00000c0001007983 */ /* 0x000ea40000100800 */
[----:B--2---:R-:W-:-:S04]  /*c920*/  SHF.L.U32 R3, R0, 0x1f, RZ ;  /* 0x0000001f00037819 */ /* 0x004fc800000006ff */
[----:B------:R-:W2:Y:S02]  /*c930*/  SYNCS.PHASECHK.TRANS64.TRYWAIT P0, [R20+URZ+0x29860], R3 ;  /* 0x02986003140075a7 */ /* 0x000ea4000800017f */
[----:B--2---:R-:W-:Y:S05]  /*c940*/  @!P0 BRA `(.L_x_76) ;  /* 0x0000000c00dc8947 */ /* 0x004fea0003800000 */
.L_x_106:
[----:B------:R-:W4:Y:S04]  /*c950*/  LDL R0, [R1] ;  /* 0x0000000001007983 */ /* 0x000f280000100800 */
[----:B------:R-:W2:Y:S04]  /*c960*/  LDL R2, [R1+0x1c] ;  /* 0x00001c0001027983 */ /* 0x000ea80000100800 */
[----:B------:R-:W3:Y:S01]  /*c970*/  LDL R12, [R1+0x18] ;  /* 0x00001800010c7983 */ /* 0x000ee20000100800 */
[----:B------:R-:W-:Y:S05]  /*c980*/  WARPSYNC.ALL ;  /* 0x0000000000007948 */ /* 0x000fea0003800000 */
[----:B------:R-:W1:Y:S01]  /*c990*/  S2R R8, SR_TID.X ;  /* 0x0000000000087919 */ /* 0x000e620000002100 */
[----:B------:R-:W-:Y:S01]  /*c9a0*/  IMAD.MOV.U32 R10, RZ, RZ, 0x40 ;  /* 0x00000040ff0a7424 */ /* 0x000fe200078e00ff */
[----:B-1----:R-:W-:-:S04]  /*c9b0*/  LOP3.LUT P0, RZ, R8, 0x4, RZ, 0xc0, !PT ;  /* 0x0000000408ff7812 */ /* 0x002fc8000780c0ff */
[----:B------:R-:W-:Y:S01]  /*c9c0*/  SEL R10, R10, 0xffffffc0, !P0 ;  /* 0xffffffc00a0a7807 */ /* 0x000fe20004000000 */
[----:B----4-:R-:W-:-:S05]  /*c9d0*/  IMAD R0, R0, 0x5000, RZ ;  /* 0x0000500000007824 */ /* 0x010fca00078e02ff */
[C---:B--2---:R-:W-:Y:S02]  /*c9e0*/  LOP3.LUT R2, R0.reuse, R2, RZ, 0xfc, !PT ;  /* 0x0000000200027212 */ /* 0x044fe400078efcff */
[----:B---3--:R-:W-:-:S03]  /*c9f0*/  IADD3 R0, R0, UR40, R12 ;  /* 0x0000002800007c10 */ /* 0x008fc6000fffe00c */
[----:B-----5:R-:W1:Y:S01]  /*ca00*/  LDSM.16.MT88.4 R4, [R2+UR40+0xa400] ;  /* 0x00a400280204783b */ /* 0x020e620008004200 */
[----:B------:R-:W-:-:S04]  /*ca10*/  VIADD R3, R2, UR40 ;  /* 0x0000002802037c36 */ /* 0x000fc80008000000 */
[----:B------:R-:W-:Y:S01]  /*ca20*/  IMAD.IADD R3, R10, 0x1, R3 ;  /* 0x000000010a037824 */ /* 0x000fe200078e0203 */
[C-C-:B-1----:R-:W-:Y:S02]  /*ca30*/  PRMT R8, R4.reuse, 0x6420, R5.reuse ;  /* 0x0000642004087816 */ /* 0x142fe40000000005 */
[----:B------:R-:W-:Y:S02]  /*ca40*/  PRMT R9, R4, 0x7531, R5 ;  /* 0x0000753104097816 */ /* 0x000fe40000000005 */
[C-C-:B------:R-:W-:Y:S02]  /*ca50*/  PRMT R10, R6.reuse, 0x6420, R7.reuse ;  /* 0x00006420060a7816 */ /* 0x140fe40000000007 */
[----:B------:R-:W-:Y:S02]  /*ca60*/  PRMT R11, R6, 0x7531, R7 ;  /* 0x00007531060b7816 */ /* 0x000fe40000000007 */
[----:B------:R-:W1:Y:S04]  /*ca70*/  LDSM.16.MT88.4 R4, [R3+0xa400] ;  /* 0x00a400000304783b */ /* 0x000e680000004200 */
[----:B------:R1:W-:Y:S02]  /*ca80*/  STSM.16.M88.4 [R0+0x400], R8 ;  /* 0x0004000800007844 */ /* 0x0003e40000000200 */
        /* <DEDUP_REMOVED lines=47> */
[----:B------:R2:W-:Y:S01]  /*cd80*/  STSM.16.M88.4 [R0+0x4400], R12 ;  /* 0x0044000c00007844 */ /* 0x0005e20000000200 */
[C-C-:B-1----:R-:W-:Y:S02]  /*cd90*/  PRMT R8, R4.reuse, 0x6420, R5.reuse ;  /* 0x0000642004087816 */ /* 0x142fe40000000005 */
[----:B------:R-:W-:Y:S02]  /*cda0*/  PRMT R9, R4, 0x7531, R5 ;  /* 0x0000753104097816 */ /* 0x000fe40000000005 */
[----:B------:R-:W-:-:S02]  /*cdb0*/  PRMT R10, R6, 0x6420, R7 ;  /* 0x00006420060a7816 */ /* 0x000fc40000000007 */
[----:B------:R-:W-:-:S05]  /*cdc0*/  PRMT R11, R6, 0x7531, R7 ;  /* 0x00007531060b7816 */ /* 0x000fca0000000007 */
[----:B------:R2:W-:Y:S01]  /*cdd0*/  STSM.16.M88.4 [R0+0x4c00], R8 ;  /* 0x004c000800007844 */ /* 0x0005e20000000200 */
[----:B------:R-:W-:Y:S01]  /*cde0*/  @!PT LDS RZ, [RZ] ;  /* 0x00000000fffff984 */ /* 0x000fe20000000800 */
[----:B------:R-:W-:Y:S01]  /*cdf0*/  @!PT LDS RZ, [RZ] ;  /* 0x00000000fffff984 */ /* 0x000fe20000000800 */
[----:B------:R-:W-:Y:S01]  /*ce00*/  @!PT LDS RZ, [RZ] ;  /* 0x00000000fffff984 */ /* 0x000fe20000000800 */
[----:B------:R-:W-:Y:S01]  /*ce10*/  @!PT LDS RZ, [RZ] ;  /* 0x00000000fffff984 */ /* 0x000fe20000000800 */
[----:B------:R1:W-:Y:S06]  /*ce20*/  MEMBAR.ALL.CTA ;  /* 0x0000000000007992 */ /* 0x0003ec0000008000 */
[----:B-1----:R-:W1:Y:S01]  /*ce30*/  FENCE.VIEW.ASYNC.S ;  /* 0x00000000000073c6 */ /* 0x002e620000000000 */
[----:B------:R-:W-:Y:S05]  /*ce40*/  @!P1 BRA `(.L_x_77) ;  /* 0x0000000000049947 */ /* 0x000fea0003800000 */
[----:B------:R-:W-:Y:S01]  /*ce50*/  BPT.TRAP 0x1 ;  /* 0x000000040000795c */ /* 0x000fe20000300000 */
.L_x_77:
[----:B------:R-:W3:Y:S01]  /*ce60*/  LDL.LU R4, [R1] ;  /* 0x0000000001047983 */ /* 0x000ee20000300800 */
[----:B-1----:R-:W-:Y:S03]  /*ce70*/  SYNCS.ARRIVE.TRANS64.A1T0 RZ, [R20+URZ+0x29850], RZ ;  /* 0x029850ff14ff79a7 */ /* 0x002fe6000810003f */
[----:B------:R-:W4:Y:S01]  /*ce80*/  LDL.LU R3, [R1+0xc] ;  /* 0x00000c0001037983 */ /* 0x000f220000300800 */
[----:B--2---:R-:W-:Y:S01]  /*ce90*/  @!P2 VIADD R0, R20, 0x29880 ;  /* 0x000298801400a836 */ /* 0x004fe20000000000 */
[----:B------:R-:W-:Y:S02]  /*cea0*/  UIADD3 UR49, UR44, UR49, URZ ;  /* 0x000000312c317290 */ /* 0x000fe4000fffe03f */
[----:B------:R-:W-:Y:S01]  /*ceb0*/  UIADD3 UR47, UR47, 0x1, URZ ;  /* 0x000000012f2f7890 */ /* 0x000fe2000fffe03f */
[----:B------:R-:W1:Y:S01]  /*cec0*/  LDC R2, c[0x0][0xda4] ;  /* 0x00036900ff027b82 */ /* 0x000e620000000800 */
[----:B------:R-:W-:-:S07]  /*ced0*/  @!P2 PRMT R0, RZ, 0x654, R0 ;  /* 0x00000654ff00a816 */ /* 0x000fce0000000000 */
[----:B------:R-:W-:Y:S01]  /*cee0*/  BAR.SYNC.DEFER_BLOCKING 0x2, 0x80 ;  /* 0x0082000000007b1d */ /* 0x000fe20000010000 */
[----:B-1----:R-:W-:-:S05]  /*cef0*/  ISETP.LE.AND P1, PT, R2, UR49, PT ;  /* 0x0000003102007c0c */ /* 0x002fca000bf23270 */
[----:B------:R3:W-:Y:S02]  /*cf00*/  @!P2 SYNCS.ARRIVE.TRANS64.RED.A1T0 RZ, [R0+URZ], RZ ;  /* 0x000000ff00ffa9a7 */ /* 0x0007e4000810043f */
[----:B---3--:R-:W-:-:S05]  /*cf10*/  VIADD R0, R4, 0x1 ;  /* 0x0000000104007836 */ /* 0x008fca0000000000 */
[----:B------:R-:W-:-:S04]  /*cf20*/  ISETP.NE.AND P0, PT, R0, 0x2, PT ;  /* 0x000000020000780c */ /* 0x000fc80003f05270 */
[----:B------:R-:W-:Y:S02]  /*cf30*/  SEL R2, RZ, 0x1, P0 ;  /* 0x00000001ff027807 */ /* 0x000fe40000000000 */
[----:B------:R-:W-:Y:S02]  /*cf40*/  SEL R0, R0, RZ, P0 ;  /* 0x000000ff00007207 */ /* 0x000fe40000000000 */
[----:B----4-:R-:W-:-:S03]  /*cf50*/  LOP3.LUT R3, R3, R2, RZ, 0x3c, !PT ;  /* 0x0000000203037212 */ /* 0x010fc600078e3cff */
[----:B------:R1:W-:Y:S04]  /*cf60*/  STL [R1], R0 ;  /* 0x0000000001007387 */ /* 0x0003e80000100800 */
[----:B------:R1:W-:Y:S01]  /*cf70*/  STL [R1+0xc], R3 ;  /* 0x00000c0301007387 */ /* 0x0003e20000100800 */
[----:B------:R-:W-:Y:S05]  /*cf80*/  @!P1 BRA `(.L_x_78) ;  /* 0xffffffd400749947 */ /* 0x000fea000383ffff */
[----:B------:R-:W-:-:S12]  /*cf90*/  ULOP3.LUT UR47, UR47, 0x1, URZ, 0xc, !UPT ;  /* 0x000000012f2f7892 */ /* 0x000fd8000f8e0c3f */
.L_x_34:
[----:B-1----:R-:W1:Y:S01]  /*cfa0*/  S2R R3, SR_CgaCtaId ;  /* 0x0000000000037919 */ /* 0x002e620000008800 */
[----:B------:R-:W-:-:S04]  /*cfb0*/  MOV R0, 0x400 ;  /* 0x0000040000007802 */ /* 0x000fc80000000f00 */
[----:B-1----:R-:W-:Y:S01]  /*cfc0*/  LEA R9, R3, R0, 0x18 ;  /* 0x0000000003097211 */ /* 0x002fe200078ec0ff */
[----:B------:R-:W-:-:S05]  /*cfd0*/  IMAD.U32 R0, RZ, RZ, UR47 ;  /* 0x0000002fff007e24 */ /* 0x000fca000f8e00ff */
[----:B------:R-:W-:-:S04]  /*cfe0*/  SHF.L.U32 R0, R0, 0x1f, RZ ;  /* 0x0000001f00007819 */ /* 0x000fc800000006ff */
[----:B------:R-:W1:Y:S02]  /*cff0*/  SYNCS.PHASECHK.TRANS64.TRYWAIT P0, [R9+URZ+0x29820], R0 ;  /* 0x02982000090075a7 */ /* 0x000e64000800017f */
[----:B-1----:R-:W-:Y:S05]  /*d000*/  @!P0 BRA `(.L_x_79) ;  /* 0x0000000800408947 */ /* 0x002fea0003800000 */
.L_x_107:
[----:B------:R-:W2:Y:S02]  /*d010*/  S2R R2, SR_TID.X ;  /* 0x0000000000027919 */ /* 0x000ea40000002100 */
[----:B--2---:R-:W-:-:S04]  /*d020*/  SHF.R.U32.HI R2, RZ, 0x5, R2 ;  /* 0x00000005ff027819 */ /* 0x004fc80000011602 */
[----:B------:R-:W-:-:S05]  /*d030*/  LOP3.LUT R2, R2, 0x3, RZ, 0xc0, !PT ;  /* 0x0000000302027812 */ /* 0x000fca00078ec0ff */
[----:B-1----:R-:W1:Y:S02]  /*d040*/  SHFL.IDX PT, R0, R2, RZ, 0x1f ;  /* 0x00001fff02007589 */ /* 0x002e6400000e0000 */
[----:B-1----:R-:W-:-:S13]  /*d050*/  ISETP.NE.AND P0, PT, R0, RZ, PT ;  /* 0x000000ff0000720c */ /* 0x002fda0003f05270 */
[----:B------:R-:W-:Y:S05]  /*d060*/  @P0 EXIT ;  /* 0x000000000000094d */ /* 0x000fea0003800000 */
[----:B------:R-:W-:Y:S01]  /*d070*/  ELECT P0, URZ, PT ;  /* 0x00000000003f782f */ /* 0x000fe20003800000 */
[----:B------:R-:W-:-:S12]  /*d080*/  BSSY B0, `(.L_x_80) ;  /* 0x000002a000007945 */ /* 0x000fd80003800000 */
[----:B------:R-:W-:Y:S05]  /*d090*/  @!P0 BRA `(.L_x_81) ;  /* 0x0000000000a08947 */ /* 0x000fea0003800000 */
[----:B------:R-:W-:-:S06]  /*d0a0*/  ULOP3.LUT UR4, UR46, 0x2, URZ, 0xfc, !UPT ;  /* 0x000000022e047892 */ /* 0x000fcc000f8efc3f */
[----:B------:R-:W-:-:S04]  /*d0b0*/  MOV R0, UR4 ;  /* 0x0000000400007c02 */ /* 0x000fc80008000f00 */
[----:B------:R-:W-:-:S13]  /*d0c0*/  ISETP.NE.AND P0, PT, R0, 0x3, PT ;  /* 0x000000030000780c */ /* 0x000fda0003f05270 */
[----:B------:R-:W-:Y:S05]  /*d0d0*/  @!P0 BRA `(.L_x_82) ;  /* 0x0000000000048947 */ /* 0x000fea0003800000 */
[----:B------:R-:W-:Y:S01]  /*d0e0*/  BPT.TRAP 0x1 ;  /* 0x000000040000795c */ /* 0x000fe20000300000 */
.L_x_82:
[----:B------:R-:W2:Y:S04]  /*d0f0*/  LDL R2, [R1] ;  /* 0x0000000001027983 */ /* 0x000ea80000100800 */
[----:B------:R-:W3:Y:S01]  /*d100*/  LDL.LU R6, [R1+0xc] ;  /* 0x00000c0001067983 */ /* 0x000ee20000300800 */
[----:B------:R-:W-:-:S04]  /*d110*/  VIADD R0, R9, 0x29840 ;  /* 0x0002984009007836 */ /* 0x000fc80000000000 */
[C---:B--2---:R-:W-:Y:S02]  /*d120*/  IMAD R5, R2.reuse, 0x8, R0 ;  /* 0x0000000802057824 */ /* 0x044fe400078e0200 */
[----:B------:R-:W-:Y:S01]  /*d130*/  VIADD R2, R2, 0x1 ;  /* 0x0000000102027836 */ /* 0x000fe20000000000 */
[----:B---3--:R-:W-:-:S04]  /*d140*/  SHF.L.U32 R4, R6, 0x1f, RZ ;  /* 0x0000001f06047819 */ /* 0x008fc800000006ff */
[----:B------:R-:W-:Y:S01]  /*d150*/  ISETP.NE.AND P2, PT, R2, 0x2, PT ;  /* 0x000000020200780c */ /* 0x000fe20003f45270 */
[----:B------:R-:W1:Y:S03]  /*d160*/  SYNCS.PHASECHK.TRANS64.TRYWAIT P1, [R5+URZ], R4 ;  /* 0x00000004050075a7 */ /* 0x000e66000802017f */
[----:B------:R-:W-:-:S04]  /*d170*/  SEL R3, RZ, 0x1, P2 ;  /* 0x00000001ff037807 */ /* 0x000fc80001000000 */
[----:B------:R-:W-:Y:S02]  /*d180*/  LOP3.LUT R6, R6, R3, RZ, 0x3c, !PT ;  /* 0x0000000306067212 */ /* 0x000fe400078e3cff */
[----:B------:R-:W-:-:S05]  /*d190*/  SEL R3, R2, RZ, P2 ;  /* 0x000000ff02037207 */ /* 0x000fca0001000000 */
[----:B------:R-:W-:Y:S01]  /*d1a0*/  IMAD R7, R3, 0x8, R0 ;  /* 0x0000000803077824 */ /* 0x000fe200078e0200 */
[----:B------:R-:W-:Y:S01]  /*d1b0*/  SHF.L.U32 R0, R6, 0x1f, RZ ;  /* 0x0000001f06007819 */ /* 0x000fe200000006ff */
[----:B-1----:R-:W-:Y:S06]  /*d1c0*/  @!P1 BRA `(.L_x_83) ;  /* 0x0000000400e49947 */ /* 0x002fec0003800000 */
.L_x_108:
[----:B------:R-:W2:Y:S02]  /*d1d0*/  SYNCS.PHASECHK.TRANS64.TRYWAIT P1, [R7+URZ], R0 ;  /* 0x00000000070075a7 */ /* 0x000ea4000802017f */
[----:B--2---:R-:W-:Y:S05]  /*d1e0*/  @!P1 BRA `(.L_x_84) ;  /* 0x0000000400f09947 */ /* 0x004fea0003800000 */
.L_x_109:
[----:B------:R-:W-:Y:S05]  /*d1f0*/  @!P0 BRA `(.L_x_85) ;  /* 0x0000000000048947 */ /* 0x000fea0003800000 */
[----:B------:R-:W-:Y:S01]  /*d200*/  BPT.TRAP 0x1 ;  /* 0x000000040000795c */ /* 0x000fe20000300000 */
.L_x_85:
[----:B------:R-:W1:Y:S02]  /*d210*/  LDL.LU R2, [R1] ;  /* 0x0000000001027983 */ /* 0x000e640000300800 */
[----:B-1----:R-:W-:-:S04]  /*d220*/  IMAD R5, R2, 0x8, R9 ;  /* 0x0000000802057824 */ /* 0x002fc800078e0209 */
[----:B------:R-:W1:Y:S02]  /*d230*/  SYNCS.PHASECHK.TRANS64.TRYWAIT P1, [R5+URZ+0x29860], R4 ;  /* 0x02986004050075a7 */ /* 0x000e64000802017f */
[----:B-1----:R-:W-:Y:S05]  /*d240*/  @!P1 BRA `(.L_x_86) ;  /* 0x0000000400ec9947 */ /* 0x002fea0003800000 */
.L_x_110:
[----:B------:R-:W-:Y:S05]  /*d250*/  @!P0 BRA `(.L_x_87) ;  /* 0x0000000000048947 */ /* 0x000fea0003800000 */
[----:B------:R-:W-:Y:S01]  /*d260*/  BPT.TRAP 0x1 ;  /* 0x000000040000795c */ /* 0x000fe20000300000 */
.L_x_87:
[----:B------:R-:W-:-:S04]  /*d270*/  IMAD R3, R3, 0x8, R9 ;  /* 0x0000000803037824 */ /* 0x000fc800078e0209 */
[----:B------:R-:W3:Y:S02]  /*d280*/  SYNCS.PHASECHK.TRANS64.TRYWAIT P1, [R3+URZ+0x29860], R0 ;  /* 0x02986000030075a7 */ /* 0x000ee4000802017f */
[----:B---3--:R-:W-:Y:S05]  /*d290*/  @!P1 BRA `(.L_x_88) ;  /* 0x0000000400ec9947 */ /* 0x008fea0003800000 */
.L_x_111:
[----:B------:R-:W-:Y:S05]  /*d2a0*/  @!P0 BRA `(.L_x_89) ;  /* 0x0000000000048947 */ /* 0x000fea0003800000 */
[----:B------:R-:W-:Y:S01]  /*d2b0*/  BPT.TRAP 0x1 ;  /* 0x000000040000795c */ /* 0x000fe20000300000 */
.L_x_89:
[----:B------:R-:W4:Y:S02]  /*d2c0*/  SYNCS.PHASECHK.TRANS64.TRYWAIT P0, [R5+URZ+0x29880], R4 ;  /* 0x02988004050075a7 */ /* 0x000f24000800017f */
[----:B----4-:R-:W-:Y:S05]  /*d2d0*/  @!P0 BRA `(.L_x_90) ;  /* 0x0000000400f08947 */ /* 0x010fea0003800000 */
.L_x_91:
[----:B------:R1:W1:Y:S02]  /*d2e0*/  SYNCS.PHASECHK.TRANS64.TRYWAIT P0, [R3+URZ+0x29880], R0 ;  /* 0x02988000030075a7 */ /* 0x000264000800017f */
[----:B-1----:R-:W-:Y:S05]  /*d2f0*/  @!P0 NANOSLEEP.SYNCS 0x989680 ;  /* 0x009896800000895d */ /* 0x002fea0003900000 */
[----:B------:R-:W1:Y:S02]  /*d300*/  @!P0 SYNCS.PHASECHK.TRANS64 P0, [R3+URZ+0x29880], R0 ;  /* 0x02988000030085a7 */ /* 0x000e64000800007f */
[----:B-1----:R-:W-:Y:S05]  /*d310*/  @!P0 BRA `(.L_x_91) ;  /* 0xfffffffc00f08947 */ /* 0x002fea000383ffff */
.L_x_81:
[----:B------:R-:W-:Y:S05]  /*d320*/  BSYNC B0 ;  /* 0x0000000000007941 */ /* 0x000fea0003800000 */
.L_x_80:
[----:B------:R-:W-:Y:S05]  /*d330*/  EXIT ;  /* 0x000000000000794d */ /* 0x000fea0003800000 */
.L_x_10:
[----:B-1----:R-:W-:-:S04]  /*d340*/  IMAD.U32 R3, RZ, RZ, UR38 ;  /* 0x00000026ff037e24 */ /* 0x002fc8000f8e00ff */
[----:B------:R1:W2:Y:S03]  /*d350*/  SYNCS.PHASECHK.TRANS64.TRYWAIT P1, [R3+URZ+0x29800], R8 ;  /* 0x02980008030075a7 */ /* 0x0002a6000802017f */
[----:B--2---:R-:W-:Y:S05]  /*d360*/  @!P1 NANOSLEEP.SYNCS 0x989680 ;  /* 0x009896800000995d */ /* 0x004fea0003900000 */
[----:B------:R-:W2:Y:S02]  /*d370*/  @!P1 SYNCS.PHASECHK.TRANS64 P1, [R3+URZ+0x29800], R8 ;  /* 0x02980008030095a7 */ /* 0x000ea4000802007f */
[----:B--2---:R-:W-:Y:S05]  /*d380*/  @!P1 BRA `(.L_x_10) ;  /* 0xfffffffc00ec9947 */ /* 0x004fea000383ffff */
[----:B------:R-:W-:Y:S05]  /*d390*/  BRA `(.L_x_92) ;  /* 0xffffff4000487947 */ /* 0x000fea000383ffff */
.L_x_14:
[----:B--2---:R2:W3:Y:S02]  /*d3a0*/  SYNCS.PHASECHK.TRANS64.TRYWAIT P1, [R3+URZ+0x29830], R4 ;  /* 0x02983004030075a7 */ /* 0x0044e4000802017f */
[----:B---3--:R-:W-:Y:S05]  /*d3b0*/  @!P1 NANOSLEEP.SYNCS 0x989680 ;  /* 0x009896800000995d */ /* 0x008fea0003900000 */
[----:B------:R-:W3:Y:S02]  /*d3c0*/  @!P1 SYNCS.PHASECHK.TRANS64 P1, [R3+URZ+0x29830], R4 ;  /* 0x02983004030095a7 */ /* 0x000ee4000802007f */
[----:B---3--:R-:W-:Y:S05]  /*d3d0*/  @!P1 BRA `(.L_x_14) ;  /* 0xfffffffc00f09947 */ /* 0x008fea000383ffff */
[----:B------:R-:W-:Y:S05]  /*d3e0*/  BRA `(.L_x_13) ;  /* 0xffffff4000707947 */ /* 0x000fea000383ffff */
.L_x_19:
[----:B--2---:R-:W-:-:S04]  /*d3f0*/  IMAD.U32 R8, RZ, RZ, UR6 ;  /* 0x00000006ff087e24 */ /* 0x004fc8000f8e00ff */
[----:B------:R2:W3:Y:S03]  /*d400*/  SYNCS.PHASECHK.TRANS64.TRYWAIT P1, [R8+URZ+0x29830], R7 ;  /* 0x02983007080075a7 */ /* 0x0004e6000802017f */
[----:B---3--:R-:W-:Y:S05]  /*d410*/  @!P1 NANOSLEEP.SYNCS 0x989680 ;  /* 0x009896800000995d */ /* 0x008fea0003900000 */
[----:B------:R-:W3:Y:S02]  /*d420*/  @!P1 SYNCS.PHASECHK.TRANS64 P1, [R8+URZ+0x29830], R7 ;  /* 0x02983007080095a7 */ /* 0x000ee4000802007f */
[----:B---3--:R-:W-:Y:S05]  /*d430*/  @!P1 BRA `(.L_x_19) ;  /* 0xfffffffc00ec9947 */ /* 0x008fea000383ffff */
[----:B------:R-:W-:Y:S05]  /*d440*/  BRA `(.L_x_16) ;  /* 0xffffff7c00987947 */ /* 0x000fea000383ffff */
.L_x_23:
[----:B--2---:R-:W-:-:S04]  /*d450*/  IMAD.U32 R8, RZ, RZ, UR6 ;  /* 0x00000006ff087e24 */ /* 0x004fc8000f8e00ff */
[----:B------:R2:W3:Y:S03]  /*d460*/  SYNCS.PHASECHK.TRANS64.TRYWAIT P1, [R8+URZ+0x29850], R7 ;  /* 0x02985007080075a7 */ /* 0x0004e6000802017f */
[----:B---3--:R-:W-:Y:S05]  /*d470*/  @!P1 NANOSLEEP.SYNCS 0x989680 ;  /* 0x009896800000995d */ /* 0x008fea0003900000 */
[----:B------:R-:W3:Y:S02]  /*d480*/  @!P1 SYNCS.PHASECHK.TRANS64 P1, [R8+URZ+0x29850], R7 ;  /* 0x02985007080095a7 */ /* 0x000ee4000802007f */
[----:B---3--:R-:W-:Y:S05]  /*d490*/  @!P1 BRA `(.L_x_23) ;  /* 0xfffffffc00ec9947 */ /* 0x008fea000383ffff */
[----:B------:R-:W-:Y:S05]  /*d4a0*/  BRA `(.L_x_20) ;  /* 0xffffff8800987947 */ /* 0x000fea000383ffff */
.L_x_29:
[----:B--2---:R-:W-:-:S04]  /*d4b0*/  IMAD.U32 R3, RZ, RZ, UR4 ;  /* 0x00000004ff037e24 */ /* 0x004fc8000f8e00ff */
[----:B------:R2:W3:Y:S03]  /*d4c0*/  SYNCS.PHASECHK.TRANS64.TRYWAIT P1, [R3+URZ+0x29850], R0 ;  /* 0x02985000030075a7 */ /* 0x0004e6000802017f */
[----:B---3--:R-:W-:Y:S05]  /*d4d0*/  @!P1 NANOSLEEP.SYNCS 0x989680 ;  /* 0x009896800000995d */ /* 0x008fea0003900000 */
[----:B------:R-:W3:Y:S02]  /*d4e0*/  @!P1 SYNCS.PHASECHK.TRANS64 P1, [R3+URZ+0x29850], R0 ;  /* 0x02985000030095a7 */ /* 0x000ee4000802007f */
[----:B---3--:R-:W-:Y:S05]  /*d4f0*/  @!P1 BRA `(.L_x_29) ;  /* 0xfffffffc00ec9947 */ /* 0x008fea000383ffff */
[----:B------:R-:W-:Y:S05]  /*d500*/  BRA `(.L_x_28) ;  /* 0xffffffb000ec7947 */ /* 0x000fea000383ffff */
.L_x_39:
[----:B------:R-:W-:Y:S02]  /*d510*/  IMAD.MOV.U32 R13, RZ, RZ, R4 ;  /* 0x000000ffff0d7224 */ /* 0x000fe400078e0004 */
[----:B------:R-:W-:Y:S02]  /*d520*/  IMAD.MOV.U32 R12, RZ, RZ, RZ ;  /* 0x000000ffff0c7224 */ /* 0x000fe400078e00ff */
[----:B------:R-:W-:Y:S02]  /*d530*/  IMAD.MOV.U32 R11, RZ, RZ, 0x1f ;  /* 0x0000001fff0b7424 */ /* 0x000fe400078e00ff */
[----:B------:R-:W-:-:S07]  /*d540*/  IMAD.MOV.U32 R15, RZ, RZ, -0x1 ;  /* 0xffffffffff0f7424 */ /* 0x000fce00078e00ff */
[----:B------:R-:W-:Y:S05]  /*d550*/  WARPSYNC.COLLECTIVE R15, `(.L_x_93) ;  /* 0x000000000f087348 */ /* 0x000fea0003c00000 */
[----:B------:R1:W2:Y:S02]  /*d560*/  SHFL.IDX P6, R14, R13, R12, R11 ;  /* 0x0000000c0d0e7389 */ /* 0x0002a400000c000b */
[----:B-12---:R-:W-:Y:S01]  /*d570*/  ENDCOLLECTIVE ;  /* 0x000000000000791b */ /* 0x006fe20003800000 */
.L_x_93:
[----:B------:R-:W-:Y:S05]  /*d580*/  BRA `(.L_x_94) ;  /* 0xffffffd8006c7947 */ /* 0x000fea000383ffff */
.L_x_41:
[----:B------:R-:W-:Y:S01]  /*d590*/  BSSY B0, `(.L_x_95) ;  /* 0x0000006000007945 */ /* 0x000fe20003800000 */
[----:B------:R-:W-:-:S07]  /*d5a0*/  IMAD.MOV.U32 R15, RZ, RZ, -0x1 ;  /* 0xffffffffff0f7424 */ /* 0x000fce00078e00ff */
[----:B-1----:R-:W-:Y:S05]  /*d5b0*/  WARPSYNC.COLLECTIVE R15, `(.L_x_96) ;  /* 0x000000000f0c7348 */ /* 0x002fea0003c00000 */
[----:B------:R-:W-:Y:S02]  /*d5c0*/  ELECT P6, UR62, PT ;  /* 0x00000000003e782f */ /* 0x000fe400038c0000 */
[----:B------:R-:W-:Y:S01]  /*d5d0*/  MOV R14, UR62 ;  /* 0x0000003e000e7c02 */ /* 0x000fe20008000f00 */
[----:B-1----:R-:W-:Y:S10]  /*d5e0*/  ENDCOLLECTIVE ;  /* 0x000000000000791b */ /* 0x002ff40003800000 */
.L_x_96:
[----:B------:R-:W-:Y:S05]  /*d5f0*/  BSYNC B0 ;  /* 0x0000000000007941 */ /* 0x000fea0003800000 */
.L_x_95:
[----:B------:R-:W-:Y:S05]  /*d600*/  BRA `(.L_x_97) ;  /* 0xffffffd8006c7947 */ /* 0x000fea000383ffff */
.L_x_44:
[----:B--2---:R2:W3:Y:S02]  /*d610*/  SYNCS.PHASECHK.TRANS64.TRYWAIT P3, [R5+URZ+0x29880], R2 ;  /* 0x02988002050075a7 */ /* 0x0044e4000806017f */
[----:B---3--:R-:W-:Y:S05]  /*d620*/  @!P3 NANOSLEEP.SYNCS 0x989680 ;  /* 0x009896800000b95d */ /* 0x008fea0003900000 */
[----:B------:R-:W3:Y:S02]  /*d630*/  @!P3 SYNCS.PHASECHK.TRANS64 P3, [R5+URZ+0x29880], R2 ;  /* 0x029880020500b5a7 */ /* 0x000ee4000806007f */
[----:B---3--:R-:W-:Y:S05]  /*d640*/  @!P3 BRA `(.L_x_44) ;  /* 0xfffffffc00f0b947 */ /* 0x008fea000383ffff */
[----:B------:R-:W-:Y:S05]  /*d650*/  BRA `(.L_x_98) ;  /* 0xffffffd800c47947 */ /* 0x000fea000383ffff */
.L_x_46:
[----:B-1----:R1:W3:Y:S02]  /*d660*/  SYNCS.PHASECHK.TRANS64.TRYWAIT P3, [R5+URZ+0x29840], R2 ;  /* 0x02984002050075a7 */ /* 0x0022e4000806017f */
[----:B---3--:R-:W-:Y:S05]  /*d670*/  @!P3 NANOSLEEP.SYNCS 0x989680 ;  /* 0x009896800000b95d */ /* 0x008fea0003900000 */
[----:B------:R-:W3:Y:S02]  /*d680*/  @!P3 SYNCS.PHASECHK.TRANS64 P3, [R5+URZ+0x29840], R2 ;  /* 0x029840020500b5a7 */ /* 0x000ee4000806007f */
[----:B---3--:R-:W-:Y:S05]  /*d690*/  @!P3 BRA `(.L_x_46) ;  /* 0xfffffffc00f0b947 */ /* 0x008fea000383ffff */
[----:B------:R-:W-:Y:S05]  /*d6a0*/  BRA `(.L_x_99) ;  /* 0xffffffdc001c7947 */ /* 0x000fea000383ffff */
.L_x_48:
[----:B--2---:R-:W-:-:S04]  /*d6b0*/  IMAD.U32 R3, RZ, RZ, UR40 ;  /* 0x00000028ff037e24 */ /* 0x004fc8000f8e00ff */
[----:B------:R2:W3:Y:S03]  /*d6c0*/  SYNCS.PHASECHK.TRANS64.TRYWAIT P0, [R3+URZ+0x29820], R2 ;  /* 0x02982002030075a7 */ /* 0x0004e6000800017f */
[----:B---3--:R-:W-:Y:S05]  /*d6d0*/  @!P0 NANOSLEEP.SYNCS 0x989680 ;  /* 0x009896800000895d */ /* 0x008fea0003900000 */
[----:B------:R-:W3:Y:S02]  /*d6e0*/  @!P0 SYNCS.PHASECHK.TRANS64 P0, [R3+URZ+0x29820], R2 ;  /* 0x02982002030085a7 */ /* 0x000ee4000800007f */
[----:B---3--:R-:W-:Y:S05]  /*d6f0*/  @!P0 BRA `(.L_x_48) ;  /* 0xfffffffc00ec8947 */ /* 0x008fea000383ffff */
[----:B------:R-:W-:Y:S05]  /*d700*/  BRA `(.L_x_100) ;  /* 0xffffffe000247947 */ /* 0x000fea000383ffff */
.L_x_54:
[----:B-1----:R1:W4:Y:S02]  /*d710*/  SYNCS.PHASECHK.TRANS64.TRYWAIT P0, [R9+URZ+0x29880], R3 ;  /* 0x02988003090075a7 */ /* 0x002324000800017f */
[----:B----4-:R-:W-:Y:S05]  /*d720*/  @!P0 NANOSLEEP.SYNCS 0x989680 ;  /* 0x009896800000895d */ /* 0x010fea0003900000 */
[----:B------:R-:W4:Y:S02]  /*d730*/  @!P0 SYNCS.PHASECHK.TRANS64 P0, [R9+URZ+0x29880], R3 ;  /* 0x02988003090085a7 */ /* 0x000f24000800007f */
[----:B----4-:R-:W-:Y:S05]  /*d740*/  @!P0 BRA `(.L_x_54) ;  /* 0xfffffffc00f08947 */ /* 0x010fea000383ffff */
[----:B------:R-:W-:Y:S05]  /*d750*/  BRA `(.L_x_101) ;  /* 0xffffffe000c87947 */ /* 0x000fea000383ffff */
.L_x_59:
[----:B--2---:R2:W3:Y:S02]  /*d760*/  SYNCS.PHASECHK.TRANS64.TRYWAIT P0, [R9+URZ+0x29840], R3 ;  /* 0x02984003090075a7 */ /* 0x0044e4000800017f */
[----:B---3--:R-:W-:Y:S05]  /*d770*/  @!P0 NANOSLEEP.SYNCS 0x989680 ;  /* 0x009896800000895d */ /* 0x008fea0003900000 */
[----:B------:R-:W3:Y:S02]  /*d780*/  @!P0 SYNCS.PHASECHK.TRANS64 P0, [R9+URZ+0x29840], R3 ;  /* 0x02984003090085a7 */ /* 0x000ee4000800007f */
[----:B---3--:R-:W-:Y:S05]  /*d790*/  @!P0 BRA `(.L_x_59) ;  /* 0xfffffffc00f08947 */ /* 0x008fea000383ffff */
[----:B------:R-:W-:Y:S05]  /*d7a0*/  BRA `(.L_x_102) ;  /* 0xffffffe4004c7947 */ /* 0x000fea000383ffff */
.L_x_67:
[----:B--2---:R-:W2:Y:S02]  /*d7b0*/  LDL R3, [R1+0x4] ;  /* 0x0000040001037983 */ /* 0x004ea40000100800 */
[----:B--2---:R2:W4:Y:S02]  /*d7c0*/  SYNCS.PHASECHK.TRANS64.TRYWAIT P3, [R3+URZ+0x29870], R2 ;  /* 0x02987002030075a7 */ /* 0x004524000806017f */
[----:B----4-:R-:W-:Y:S05]  /*d7d0*/  @!P3 NANOSLEEP.SYNCS 0x989680 ;  /* 0x009896800000b95d */ /* 0x010fea0003900000 */
[----:B------:R-:W4:Y:S02]  /*d7e0*/  @!P3 SYNCS.PHASECHK.TRANS64 P3, [R3+URZ+0x29870], R2 ;  /* 0x029870020300b5a7 */ /* 0x000f24000806007f */
[----:B----4-:R-:W-:Y:S05]  /*d7f0*/  @!P3 BRA `(.L_x_67) ;  /* 0xfffffffc00ecb947 */ /* 0x010fea000383ffff */
[----:B------:R-:W-:Y:S05]  /*d800*/  BRA `(.L_x_103) ;  /* 0xffffffe800747947 */ /* 0x000fea000383ffff */
.L_x_69:
[----:B--2---:R-:W2:Y:S02]  /*d810*/  LDL R4, [R1+0x4] ;  /* 0x0000040001047983 */ /* 0x004ea40000100800 */
[----:B--2---:R2:W4:Y:S02]  /*d820*/  SYNCS.PHASECHK.TRANS64.TRYWAIT P3, [R4+URZ+0x29860], R3 ;  /* 0x02986003040075a7 */ /* 0x004524000806017f */
[----:B----4-:R-:W-:Y:S05]  /*d830*/  @!P3 NANOSLEEP.SYNCS 0x989680 ;  /* 0x009896800000b95d */ /* 0x010fea0003900000 */
[----:B------:R-:W4:Y:S02]  /*d840*/  @!P3 SYNCS.PHASECHK.TRANS64 P3, [R4+URZ+0x29860], R3 ;  /* 0x029860030400b5a7 */ /* 0x000f24000806007f */
[----:B----4-:R-:W-:Y:S05]  /*d850*/  @!P3 BRA `(.L_x_69) ;  /* 0xfffffffc00ecb947 */ /* 0x010fea000383ffff */
[----:B------:R-:W-:Y:S05]  /*d860*/  BRA `(.L_x_104) ;  /* 0xffffffe8007c7947 */ /* 0x000fea000383ffff */
.L_x_74:
[----:B--2---:R2:W4:Y:S02]  /*d870*/  SYNCS.PHASECHK.TRANS64.TRYWAIT P0, [R20+URZ+0x29870], R3 ;  /* 0x02987003140075a7 */ /* 0x004524000800017f */
[----:B----4-:R-:W-:Y:S05]  /*d880*/  @!P0 NANOSLEEP.SYNCS 0x989680 ;  /* 0x009896800000895d */ /* 0x010fea0003900000 */
[----:B------:R-:W4:Y:S02]  /*d890*/  @!P0 SYNCS.PHASECHK.TRANS64 P0, [R20+URZ+0x29870], R3 ;  /* 0x02987003140085a7 */ /* 0x000f24000800007f */
[----:B----4-:R-:W-:Y:S05]  /*d8a0*/  @!P0 BRA `(.L_x_74) ;  /* 0xfffffffc00f08947 */ /* 0x010fea000383ffff */
[----:B------:R-:W-:Y:S05]  /*d8b0*/  BRA `(.L_x_105) ;  /* 0xfffffff000087947 */ /* 0x000fea000383ffff */
.L_x_76:
[----:B--2---:R2:W4:Y:S02]  /*d8c0*/  SYNCS.PHASECHK.TRANS64.TRYWAIT P0, [R20+URZ+0x29860], R3 ;  /* 0x02986003140075a7 */ /* 0x004524000800017f */
[----:B----4-:R-:W-:Y:S05]  /*d8d0*/  @!P0 NANOSLEEP.SYNCS 0x989680 ;  /* 0x009896800000895d */ /* 0x010fea0003900000 */
[----:B------:R-:W4:Y:S02]  /*d8e0*/  @!P0 SYNCS.PHASECHK.TRANS64 P0, [R20+URZ+0x29860], R3 ;  /* 0x02986003140085a7 */ /* 0x000f24000800007f */
[----:B----4-:R-:W-:Y:S05]  /*d8f0*/  @!P0 BRA `(.L_x_76) ;  /* 0xfffffffc00f08947 */ /* 0x010fea000383ffff */
[----:B------:R-:W-:Y:S05]  /*d900*/  BRA `(.L_x_106) ;  /* 0xfffffff000107947 */ /* 0x000fea000383ffff */
.L_x_79:
[----:B-1----:R1:W2:Y:S02]  /*d910*/  SYNCS.PHASECHK.TRANS64.TRYWAIT P0, [R9+URZ+0x29820], R0 ;  /* 0x02982000090075a7 */ /* 0x0022a4000800017f */
[----:B--2---:R-:W-:Y:S05]  /*d920*/  @!P0 NANOSLEEP.SYNCS 0x989680 ;  /* 0x009896800000895d */ /* 0x004fea0003900000 */
[----:B------:R-:W2:Y:S02]  /*d930*/  @!P0 SYNCS.PHASECHK.TRANS64 P0, [R9+URZ+0x29820], R0 ;  /* 0x02982000090085a7 */ /* 0x000ea4000800007f */
[----:B--2---:R-:W-:Y:S05]  /*d940*/  @!P0 BRA `(.L_x_79) ;  /* 0xfffffffc00f08947 */ /* 0x004fea000383ffff */
[----:B------:R-:W-:Y:S05]  /*d950*/  BRA `(.L_x_107) ;  /* 0xfffffff400ac7947 */ /* 0x000fea000383ffff */
.L_x_83:
[----:B-1----:R1:W2:Y:S02]  /*d960*/  SYNCS.PHASECHK.TRANS64.TRYWAIT P1, [R5+URZ], R4 ;  /* 0x00000004050075a7 */ /* 0x0022a4000802017f */
[----:B--2---:R-:W-:Y:S05]  /*d970*/  @!P1 NANOSLEEP.SYNCS 0x989680 ;  /* 0x009896800000995d */ /* 0x004fea0003900000 */
[----:B------:R-:W2:Y:S02]  /*d980*/  @!P1 SYNCS.PHASECHK.TRANS64 P1, [R5+URZ], R4 ;  /* 0x00000004050095a7 */ /* 0x000ea4000802007f */
[----:B--2---:R-:W-:Y:S05]  /*d990*/  @!P1 BRA `(.L_x_83) ;  /* 0xfffffffc00f09947 */ /* 0x004fea000383ffff */
[----:B------:R-:W-:Y:S05]  /*d9a0*/  BRA `(.L_x_108) ;  /* 0xfffffff800087947 */ /* 0x000fea000383ffff */
.L_x_84:
[----:B--2---:R2:W3:Y:S02]  /*d9b0*/  SYNCS.PHASECHK.TRANS64.TRYWAIT P1, [R7+URZ], R0 ;  /* 0x00000000070075a7 */ /* 0x0044e4000802017f */
[----:B---3--:R-:W-:Y:S05]  /*d9c0*/  @!P1 NANOSLEEP.SYNCS 0x989680 ;  /* 0x009896800000995d */ /* 0x008fea0003900000 */
[----:B------:R-:W3:Y:S02]  /*d9d0*/  @!P1 SYNCS.PHASECHK.TRANS64 P1, [R7+URZ], R0 ;  /* 0x00000000070095a7 */ /* 0x000ee4000802007f */
[----:B---3--:R-:W-:Y:S05]  /*d9e0*/  @!P1 BRA `(.L_x_84) ;  /* 0xfffffffc00f09947 */ /* 0x008fea000383ffff */
[----:B------:R-:W-:Y:S05]  /*d9f0*/  BRA `(.L_x_109) ;  /* 0xfffffff400fc7947 */ /* 0x000fea000383ffff */
.L_x_86:
[----:B-1----:R1:W3:Y:S02]  /*da00*/  SYNCS.PHASECHK.TRANS64.TRYWAIT P1, [R5+URZ+0x29860], R4 ;  /* 0x02986004050075a7 */ /* 0x0022e4000802017f */
[----:B---3--:R-:W-:Y:S05]  /*da10*/  @!P1 NANOSLEEP.SYNCS 0x989680 ;  /* 0x009896800000995d */ /* 0x008fea0003900000 */
[----:B------:R-:W3:Y:S02]  /*da20*/  @!P1 SYNCS.PHASECHK.TRANS64 P1, [R5+URZ+0x29860], R4 ;  /* 0x02986004050095a7 */ /* 0x000ee4000802007f */
[----:B---3--:R-:W-:Y:S05]  /*da30*/  @!P1 BRA `(.L_x_86) ;  /* 0xfffffffc00f09947 */ /* 0x008fea000383ffff */
[----:B------:R-:W-:Y:S05]  /*da40*/  BRA `(.L_x_110) ;  /* 0xfffffff800007947 */ /* 0x000fea000383ffff */
.L_x_88:
[----:B---3--:R3:W4:Y:S02]  /*da50*/  SYNCS.PHASECHK.TRANS64.TRYWAIT P1, [R3+URZ+0x29860], R0 ;  /* 0x02986000030075a7 */ /* 0x008724000802017f */
[----:B----4-:R-:W-:Y:S05]  /*da60*/  @!P1 NANOSLEEP.SYNCS 0x989680 ;  /* 0x009896800000995d */ /* 0x010fea0003900000 */
[----:B------:R-:W4:Y:S02]  /*da70*/  @!P1 SYNCS.PHASECHK.TRANS64 P1, [R3+URZ+0x29860], R0 ;  /* 0x02986000030095a7 */ /* 0x000f24000802007f */
[----:B----4-:R-:W-:Y:S05]  /*da80*/  @!P1 BRA `(.L_x_88) ;  /* 0xfffffffc00f09947 */ /* 0x010fea000383ffff */
[----:B------:R-:W-:Y:S05]  /*da90*/  BRA `(.L_x_111) ;  /* 0xfffffff800007947 */ /* 0x000fea000383ffff */
.L_x_90:
[----:B----4-:R4:W1:Y:S02]  /*daa0*/  SYNCS.PHASECHK.TRANS64.TRYWAIT P0, [R5+URZ+0x29880], R4 ;  /* 0x02988004050075a7 */ /* 0x010864000800017f */
[----:B-1----:R-:W-:Y:S05]  /*dab0*/  @!P0 NANOSLEEP.SYNCS 0x989680 ;  /* 0x009896800000895d */ /* 0x002fea0003900000 */
[----:B------:R-:W1:Y:S02]  /*dac0*/  @!P0 SYNCS.PHASECHK.TRANS64 P0, [R5+URZ+0x29880], R4 ;  /* 0x02988004050085a7 */ /* 0x000e64000800007f */
[----:B-1----:R-:W-:Y:S05]  /*dad0*/  @!P0 BRA `(.L_x_90) ;  /* 0xfffffffc00f08947 */ /* 0x002fea000383ffff */
[----:B------:R-:W-:Y:S05]  /*dae0*/  BRA `(.L_x_91) ;  /* 0xfffffff400fc7947 */ /* 0x000fea000383ffff */
.L_x_112:
[----:B------:R-:W-:-:S00]  /*daf0*/  BRA `(.L_x_112) ;  /* 0xfffffffc00fc7947 */ /* 0x000fc0000383ffff */
[----:B------:R-:W-:-:S00]  /*db00*/  NOP ;  /* 0x0000000000007918 */ /* 0x000fc00000000000 */
[----:B------:R-:W-:-:S00]  /*db10*/  NOP ;  /* 0x0000000000007918 */ /* 0x000fc00000000000 */
[----:B------:R-:W-:-:S00]  /*db20*/  NOP ;  /* 0x0000000000007918 */ /* 0x000fc00000000000 */
[----:B------:R-:W-:-:S00]  /*db30*/  NOP ;  /* 0x0000000000007918 */ /* 0x000fc00000000000 */
[----:B------:R-:W-:-:S00]  /*db40*/  NOP ;  /* 0x0000000000007918 */ /* 0x000fc00000000000 */
[----:B------:R-:W-:-:S00]  /*db50*/  NOP ;  /* 0x0000000000007918 */ /* 0x000fc00000000000 */
[----:B------:R-:W-:-:S00]  /*db60*/  NOP ;  /* 0x0000000000007918 */ /* 0x000fc00000000000 */
[----:B------:R-:W-:-:S00]  /*db70*/  NOP ;  /* 0x0000000000007918 */ /* 0x000fc00000000000 */
.L_x_2622:


//--------------------- .text._ZN7cutlass13device_kernelIN5flash11enable_sm90INS1_16FlashAttnFwdSm90INS1_25CollectiveMainloopFwdSm90ILi2EN4cute5tupleIJNS5_1CILi2EEENS7_ILi1EEES9_EEENS6_IJNS7_ILi128EEENS7_ILi160EEENS7_ILi192EEEEEELi128ENS_12float_e4m3_tEfNS_4arch4Sm90ELb0ELb0ELb1ELb0ELb0ELb0ELb0ELb1ELb1ELb0ELb0ELb0EEENS1_21CollectiveEpilogueFwdINS6_IJSB_SB_SC_EEESA_NS_10bfloat16_tESH_Li256ELb0ELb0ELb0ELb1EEENS1_29StaticPersistentTileSchedulerILb0EEEEEEEEEvNT_6ParamsE --------------------------
	.section	.text._ZN7cutlass13device_kernelIN5flash11enable_sm90INS1_16FlashAttnFwdSm90INS1_25CollectiveMainloopFwdSm90ILi2EN4cute5tupleIJNS5_1CILi2EEENS7_ILi1EEES9_EEENS6_IJNS7_ILi128EEENS7_ILi160EEENS7_ILi192EEEEEELi128ENS_12float_e4m3_tEfNS_4arch4Sm90ELb0ELb0ELb1ELb0ELb0ELb0ELb0ELb1ELb1ELb0ELb0ELb0EEENS1_21CollectiveEpilogueFwdINS6_IJSB_SB_SC_EEESA_NS_10bfloat16_tESH_Li256ELb0ELb0ELb0ELb1EEENS1_29StaticPersistentTileSchedulerILb0EEEEEEEEEvNT_6ParamsE,"ax",@progbits
	.align	128
.text._ZN7cutlass13device_kernelIN5flash11enable_sm90INS1_16FlashAttnFwdSm90INS1_25CollectiveMainloopFwdSm90ILi2EN4cute5tupleIJNS5_1CILi2EEENS7_ILi1EEES9_EEENS6_IJNS7_ILi128EEENS7_ILi160EEENS7_ILi192EEEEEELi128ENS_12float_e4m3_tEfNS_4arch4Sm90ELb0ELb0ELb1ELb0ELb0ELb0ELb0ELb1ELb1ELb0ELb0ELb0EEENS1_21CollectiveEpilogueFwdINS6_IJSB_SB_SC_EEESA_NS_10bfloat16_tESH_Li256ELb0ELb0ELb0ELb1EEENS1_29StaticPersistentTileSchedulerILb0EEEEEEEEEvNT_6ParamsE:
        .type           _ZN7cutlass13device_kernelIN5flash11enable_sm90INS1_16FlashAttnFwdSm90INS1_25CollectiveMainloopFwdSm90ILi2EN4cute5tupleIJNS5_1CILi2EEENS7_ILi1EEES9_EEENS6_IJNS7_ILi128EEENS7_ILi160EEENS7_ILi192EEEEEELi128ENS_12float_e4m3_tEfNS_4arch4Sm90ELb0ELb0ELb1ELb0ELb0ELb0ELb0ELb1ELb1ELb0ELb0ELb0EEENS1_21CollectiveEpilogueFwdINS6_IJSB_SB_SC_EEESA_NS_10bfloat16_tESH_Li256ELb0ELb0ELb0ELb1EEENS1_29StaticPersistentTileSchedulerILb0EEEEEEEEEvNT_6ParamsE,@function
        .size           _ZN7cutlass13device_kernelIN5flash11enable_sm90INS1_16FlashAttnFwdSm90INS1_25CollectiveMainloopFwdSm90ILi2EN4cute5tupleIJNS5_1CILi2EEENS7_ILi1EEES9_EEENS6_IJNS7_ILi128EEENS7_ILi160EEENS7_ILi192EEEEEELi128ENS_12float_e4m3_tEfNS_4arch4Sm90ELb0ELb0ELb1ELb0ELb0ELb0ELb0ELb1ELb1ELb0ELb0ELb0EEENS1_21CollectiveEpilogueFwdINS6_IJSB_SB_SC_EEESA_NS_10bfloat16_tESH_Li256ELb0ELb0ELb0ELb1EEENS1_29StaticPersistentTileSchedulerILb0EEEEEEEEEvNT_6ParamsE,(.L_x_2623 - _ZN7cutlass13device_kernelIN5flash11enable_sm90INS1_16FlashAttnFwdSm90INS1_25CollectiveMainloopFwdSm90ILi2EN4cute5tupleIJNS5_1CILi2EEENS7_ILi1EEES9_EEENS6_IJNS7_ILi128EEENS7_ILi160EEENS7_ILi192EEEEEELi128ENS_12float_e4m3_tEfNS_4arch4Sm90ELb0ELb0ELb1ELb0ELb0ELb0ELb0ELb1ELb1ELb0ELb0ELb0EEENS1_21CollectiveEpilogueFwdINS6_IJSB_SB_SC_EEESA_NS_10bfloat16_tESH_Li256ELb0ELb0ELb0ELb1EEENS1_29StaticPersistentTileSchedulerILb0EEEEEEEEEvNT_6ParamsE)
        .other          _ZN7cutlass13device_kernelIN5flash11enable_sm90INS1_16FlashAttnFwdSm90INS1_25CollectiveMainloopFwdSm90ILi2EN4cute5tupleIJNS5_1CILi2EEENS7_ILi1EEES9_EEENS6_IJNS7_ILi128EEENS7_ILi160EEENS7_ILi192EEEEEELi128ENS_12float_e4m3_tEfNS_4arch4Sm90ELb0ELb0ELb1ELb0ELb0ELb0ELb0ELb1ELb1ELb0ELb0ELb0EEENS1_21CollectiveEpilogueFwdINS6_IJSB_SB_SC_EEESA_NS_10bfloat16_tESH_Li256ELb0ELb0ELb0ELb1EEENS1_29StaticPersistentTileSchedulerILb0EEEEEEEEEvNT_6ParamsE,@"STO_CUDA_ENTRY STV_DEFAULT"
_ZN7cutlass13device_kernelIN5flash11enable_sm90INS1_16FlashAttnFwdSm90INS1_25CollectiveMainloopFwdSm90ILi2EN4cute5tupleIJNS5_1CILi2EEENS7_ILi1EEES9_EEENS6_IJNS7_ILi128EEENS7_ILi160EEENS7_ILi192EEEEEELi128ENS_12float_e4m3_tEfNS_4arch4Sm90ELb0ELb0ELb1ELb0ELb0ELb0ELb0ELb1ELb1ELb0ELb0ELb0EEENS1_21CollectiveEpilogueFwdINS6_IJSB_SB_SC_EEESA_NS_10bfloat16_tESH_Li256ELb0ELb0ELb0ELb1EEENS1_29StaticPersistentTileSchedulerILb0EEEEEEEEEvNT_6ParamsE:
        /* <DEDUP_REMOVED lines=24> */
.L_x_114:
[----:B------:R-:W-:Y:S05]  /*0180*/  BSYNC B0 ;  /* 0x0000000000007941 */ /* 0x000fea0003800000 */
.L_x_113:
[----:B------:R-:W-:Y:S01]  /*0190*/  VOTEU.ANY UP0, P0 ;  /* 0x00000000003f7886 */ /* 0x000fe20000000100 */
[----:B------:R-:W1:Y:S01]  /*01a0*/  SHFL.IDX PT, R3, R22, RZ, 0x1f ;  /* 0x00001fff16037589 */ /* 0x000e6200000e0000 */
[----:B------:R-:W-:Y:S01]  /*01b0*/  UMOV UR4, 0x1 ;  /* 0x0000000100047882 */ /* 0x000fe20000000000 */
[----:B------:R-:W-:Y:S01]  /*01c0*/  UMOV UR7, 0x2 ;  /* 0x0000000200077882 */ /* 0x000fe20000000000 */
[----:B------:R-:W-:Y:S01]  /*01d0*/  VOTEU.ANY UP1, P0 ;  /* 0x00000000003f7886 */ /* 0x000fe20000020100 */
[----:B------:R-:W2:Y:S01]  /*01e0*/  @UP0 S2UR UR8, SR_CgaCtaId ;  /* 0x00000000000809c3 */ /* 0x000ea20000008800 */
[----:B------:R-:W3:Y:S01]  /*01f0*/  SHFL.IDX PT, R2, R0, RZ, 0x1f ;  /* 0x00001fff00027589 */ /* 0x000ee200000e0000 */
[----:B------:R-:W-:Y:S01]  /*0200*/  @UP0 UMOV UR6, 0x400 ;  /* 0x0000040000060882 */ /* 0x000fe20000000000 */
[----:B------:R-:W-:-:S04]  /*0210*/  @UP0 UIADD3 UR4, -UR4, 0x100000, URZ ;  /* 0x0010000004040890 */ /* 0x000fc8000fffe13f */
[----:B------:R-:W-:Y:S02]  /*0220*/  @UP0 USHF.L.U32 UR5, UR4, 0xb, URZ ;  /* 0x0000000b04050899 */ /* 0x000fe4000800063f */
[----:B------:R-:W-:Y:S01]  /*0230*/  @UP0 USHF.L.U32 UR4, UR4, 0x1, URZ ;  /* 0x0000000104040899 */ /* 0x000fe2000800063f */
[----:B------:R-:W-:Y:S01]  /*0240*/  VOTEU.ANY UP2, P0 ;  /* 0x00000000003f7886 */ /* 0x000fe20000040100 */
[----:B-1----:R-:W-:Y:S01]  /*0250*/  R2UR UR9, R3 ;  /* 0x00000000030972ca */ /* 0x002fe200000e0000 */
[----:B--2---:R-:W-:Y:S01]  /*0260*/  @UP0 ULEA UR8, UR8, UR6, 0x18 ;  /* 0x0000000608080291 */ /* 0x004fe2000f8ec03f */
[----:B---3--:R-:W-:Y:S01]  /*0270*/  ISETP.NE.AND P1, PT, R2, RZ, PT ;  /* 0x000000ff0200720c */ /* 0x008fe20003f25270 */
[----:B------:R-:W-:-:S04]  /*0280*/  @UP0 UIADD3 UR6, -UR7, 0x100000, URZ ;  /* 0x0010000007060890 */ /* 0x000fc8000fffe13f */
[----:B------:R-:W-:Y:S02]  /*0290*/  @UP0 USHF.L.U32 UR7, UR6, 0xb, URZ ;  /* 0x0000000b06070899 */ /* 0x000fe4000800063f */
[----:B------:R-:W-:-:S04]  /*02a0*/  @UP0 USHF.L.U32 UR6, UR6, 0x1, URZ ;  /* 0x0000000106060899 */ /* 0x000fc8000800063f */
[----:B------:R-:W-:Y:S01]  /*02b0*/  UISETP.NE.AND UP0, UPT, UR9, URZ, UPT ;  /* 0x0000003f0900728c */ /* 0x000fe2000bf05270 */
[----:B------:R-:W1:Y:S02]  /*02c0*/  FENCE.VIEW.ASYNC.S ;  /* 0x00000000000073c6 */ /* 0x000e640000000000 */
[----:B-1----:R1:W2:Y:S05]  /*02d0*/  @UP1 SYNCS.EXCH.64 URZ, [UR8+0x29800], UR4 ;  /* 0x02980004083f15b2 */ /* 0x0022aa0008000100 */
[----:B------:R1:W3:Y:S01]  /*02e0*/  @UP2 SYNCS.EXCH.64 URZ, [UR8+0x29820], UR6 ;  /* 0x02982006083f25b2 */ /* 0x0002e20008000100 */
[----:B------:R-:W-:Y:S05]  /*02f0*/  @P1 BRA `(.L_x_115) ;  /* 0x0000000000481947 */ /* 0x000fea0003800000 */
        /* <DEDUP_REMOVED lines=18> */
.L_x_115:
[----:B-1----:R-:W1:Y:S01]  /*0420*/  S2UR UR4, SR_CTAID.Y ;  /* 0x00000000000479c3 */ /* 0x002e620000002600 */
[----:B------:R-:W4:Y:S01]  /*0430*/  SHFL.IDX PT, R4, R0, RZ, 0x1f ;  /* 0x00001fff00047589 */ /* 0x000f2200000e0000 */
[----:B------:R-:W-:Y:S01]  /*0440*/  ULDC UR5, c[0x0][0x154] ;  /* 0x0000550000057ab9 */ /* 0x000fe20000000800 */
[----:B------:R-:W-:-:S05]  /*0450*/  NOP ;  /* 0x0000000000007918 */ /* 0x000fca0000000000 */
[----:B------:R-:W5:Y:S08]  /*0460*/  S2UR UR49, SR_CTAID.X ;  /* 0x00000000003179c3 */ /* 0x000f700000002500 */
[----:B------:R-:W2:Y:S01]  /*0470*/  LDC R6, c[0x0][0x148] ;  /* 0x00005200ff067b82 */ /* 0x000ea20000000800 */
[----:B-1----:R-:W-:Y:S02]  /*0480*/  I2FP.F32.U32 R3, UR4 ;  /* 0x0000000400037c45 */ /* 0x002fe40008201000 */
[----:B----4-:R-:W-:-:S03]  /*0490*/  ISETP.NE.AND P0, PT, R4, RZ, PT ;  /* 0x000000ff0400720c */ /* 0x010fc60003f05270 */
[----:B------:R-:W-:Y:S01]  /*04a0*/  FMUL R5, R3, UR5 ;  /* 0x0000000503057c20 */ /* 0x000fe20008400000 */
[----:B------:R-:W-:Y:S02]  /*04b0*/  SHF.R.S32.HI R3, RZ, 0x1f, R7 ;  /* 0x0000001fff037819 */ /* 0x000fe40000011407 */
[----:B-----5:R-:W-:-:S03]  /*04c0*/  I2FP.F32.U32 R4, UR49 ;  /* 0x0000003100047c45 */ /* 0x020fc60008201000 */
[----:B------:R-:W1:Y:S02]  /*04d0*/  F2I.U32.TRUNC.NTZ R5, R5 ;  /* 0x0000000500057305 */ /* 0x000e64000020f000 */
[----:B-1----:R-:W-:-:S04]  /*04e0*/  IMAD.MOV R11, RZ, RZ, -R5 ;  /* 0x000000ffff0b7224 */ /* 0x002fc800078e0a05 */
[----:B--2---:R-:W-:Y:S01]  /*04f0*/  IMAD R11, R6, R11, UR4 ;  /* 0x00000004060b7e24 */ /* 0x004fe2000f8e020b */
[----:B------:R-:W-:Y:S02]  /*0500*/  ULDC UR4, c[0x0][0x150] ;  /* 0x0000540000047ab9 */ /* 0x000fe40000000800 */
[----:B------:R-:W-:Y:S01]  /*0510*/  FMUL R8, R4, UR4 ;  /* 0x0000000404087c20 */ /* 0x000fe20008400000 */
[----:B------:R-:W-:Y:S06]  /*0520*/  @P0 BRA `(.L_x_116) ;  /* 0x0000000000480947 */ /* 0x000fec0003800000 */
[----:B------:R-:W1:Y:S01]  /*0530*/  S2UR UR5, SR_CgaCtaId ;  /* 0x00000000000579c3 */ /* 0x000e620000008800 */
        /* <DEDUP_REMOVED lines=12> */
[----:B-1----:R1:W2:Y:S08]  /*0600*/  SYNCS.EXCH.64 URZ, [UR8+0x29850], UR4 ;  /* 0x02985004083f75b2 */ /* 0x0022b00008000100 */
[----:B------:R1:W4:Y:S01]  /*0610*/  SYNCS.EXCH.64 URZ, [UR8+0x29860], UR6 ;  /* 0x02986006083f75b2 */ /* 0x0003220008000100 */
[----:B------:R1:W1:Y:S01]  /*0620*/  SYNCS.EXCH.64 URZ, [UR8+0x29858], UR4 ;  /* 0x02985804083f75b2 */ /* 0x0002620008000100 */
[----:B------:R1:W1:Y:S01]  /*0630*/  SYNCS.EXCH.64 URZ, [UR8+0x29868], UR6 ;  /* 0x02986806083f75b2 */ /* 0x0002620008000100 */
[----:B------:R-:W-:Y:S01]  /*0640*/  NOP ;  /* 0x0000000000007918 */ /* 0x000fe20000000000 */
.L_x_116:
[----:B------:R-:W5:Y:S01]  /*0650*/  SHFL.IDX PT, R6, R0, RZ, 0x1f ;  /* 0x00001fff00067589 */ /* 0x000f6200000e0000 */
[----:B------:R-:W-:Y:S01]  /*0660*/  LEA.HI R3, R3, R7, RZ, 0x7 ;  /* 0x0000000703037211 */ /* 0x000fe200078f38ff */
[----:B------:R-:W1:Y:S01]  /*0670*/  LDC R9, c[0x0][0x144] ;  /* 0x00005100ff097b82 */ /* 0x000e620000000800 */
[----:B------:R-:W1:Y:S01]  /*0680*/  F2I.U32.TRUNC.NTZ R8, R8 ;  /* 0x0000000800087305 */ /* 0x000e62000020f000 */
[----:B------:R-:W-:Y:S01]  /*0690*/  NOP ;  /* 0x0000000000007918 */ /* 0x000fe20000000000 */
[----:B------:R-:W-:-:S05]  /*06a0*/  LOP3.LUT R3, R3, 0xffffff80, RZ, 0xc0, !PT ;  /* 0xffffff8003037812 */ /* 0x000fca00078ec0ff */
[----:B------:R-:W-:Y:S01]  /*06b0*/  IMAD.IADD R3, R7, 0x1, -R3 ;  /* 0x0000000107037824 */ /* 0x000fe200078e0a03 */
[----:B------:R-:W-:-:S04]  /*06c0*/  SHF.R.S32.HI R7, RZ, 0x1f, R2 ;  /* 0x0000001fff077819 */ /* 0x000fc80000011402 */
[----:B------:R-:W-:Y:S02]  /*06d0*/  SHF.R.S32.HI R4, RZ, 0x1f, R3 ;  /* 0x0000001fff047819 */ /* 0x000fe40000011403 */
[----:B------:R-:W-:Y:S02]  /*06e0*/  LEA.HI R7, R7, R2, RZ, 0x2 ;  /* 0x0000000207077211 */ /* 0x000fe400078f10ff */
[----:B------:R-:W-:-:S04]  /*06f0*/  LEA.HI R4, R4, R3, RZ, 0x3 ;  /* 0x0000000304047211 */ /* 0x000fc800078f18ff */
[--C-:B------:R-:W-:Y:S02]  /*0700*/  SHF.R.S32.HI R5, RZ, 0x3, R4.reuse ;  /* 0x00000003ff057819 */ /* 0x100fe40000011404 */
[----:B-----5:R-:W-:Y:S02]  /*0710*/  ISETP.NE.AND P0, PT, R6, RZ, PT ;  /* 0x000000ff0600720c */ /* 0x020fe40003f05270 */
[----:B------:R-:W-:-:S04]  /*0720*/  SHF.R.S32.HI R4, RZ, 0x1f, R4 ;  /* 0x0000001fff047819 */ /* 0x000fc80000011404 */
[----:B------:R-:W-:-:S04]  /*0730*/  LEA.HI R4, R4, R5, RZ, 0x2 ;  /* 0x0000000504047211 */ /* 0x000fc800078f10ff */
[----:B------:R-:W-:-:S03]  /*0740*/  LOP3.LUT R4, R4, 0xfffffffc, RZ, 0xc0, !PT ;  /* 0xfffffffc04047812 */ /* 0x000fc600078ec0ff */
        /* <DEDUP_REMOVED lines=17> */
[----:B------:R1:W1:Y:S01]  /*0860*/  SYNCS.EXCH.64 URZ, [UR8+0x29888], UR6 ;  /* 0x02988806083f75b2 */ /* 0x0002620008000100 */
[----:B------:R-:W-:Y:S01]  /*0870*/  NOP ;  /* 0x0000000000007918 */ /* 0x000fe20000000000 */
.L_x_117:
[----:B------:R-:W5:Y:S01]  /*0880*/  SHFL.IDX PT, R12, R0, RZ, 0x1f ;  /* 0x00001fff000c7589 */ /* 0x000f6200000e0000 */
[----:B------:R-:W-:Y:S01]  /*0890*/  LOP3.LUT R7, R7, 0x3ffffffc, RZ, 0xc0, !PT ;  /* 0x3ffffffc07077812 */ /* 0x000fe200078ec0ff */
[----:B------:R-:W-:Y:S01]  /*08a0*/  IMAD.IADD R4, R5, 0x1, -R4 ;  /* 0x0000000105047824 */ /* 0x000fe200078e0a04 */
[----:B------:R-:W-:Y:S01]  /*08b0*/  SHF.R.S32.HI R5, RZ, 0x1f, R6 ;  /* 0x0000001fff057819 */ /* 0x000fe20000011406 */
[----:B------:R-:W2:Y:S01]  /*08c0*/  LDC R10, c[0x0][0x140] ;  /* 0x00005000ff0a7b82 */ /* 0x000ea20000000800 */
[----:B-1----:R-:W-:Y:S01]  /*08d0*/  IMAD.MOV R8, RZ, RZ, -R8 ;  /* 0x000000ffff087224 */ /* 0x002fe200078e0a08 */
[----:B------:R-:W-:Y:S01]  /*08e0*/  NOP ;  /* 0x0000000000007918 */ /* 0x000fe20000000000 */
[----:B------:R-:W-:Y:S01]  /*08f0*/  IMAD.IADD R7, R2, 0x1, -R7 ;  /* 0x0000000102077824 */ /* 0x000fe200078e0a07 */
[----:B------:R-:W-:Y:S01]  /*0900*/  LEA.HI R5, R5, R6, RZ, 0x2 ;  /* 0x0000000605057211 */ /* 0x000fe200078f10ff */
[----:B------:R-:W-:Y:S02]  /*0910*/  IMAD R9, R9, R8, UR49 ;  /* 0x0000003109097e24 */ /* 0x000fe4000f8e0208 */
[----:B------:R-:W-:Y:S01]  /*0920*/  IMAD R7, R7, 0x4, R4 ;  /* 0x0000000407077824 */ /* 0x000fe200078e0204 */
[----:B------:R-:W-:-:S04]  /*0930*/  LOP3.LUT R5, R5, 0x3ffffffc, RZ, 0xc0, !PT ;  /* 0x3ffffffc05057812 */ /* 0x000fc800078ec0ff */
[----:B------:R-:W-:Y:S01]  /*0940*/  LEA.HI R2, R7, R7, RZ, 0x1 ;  /* 0x0000000707027211 */ /* 0x000fe200078f08ff */
[----:B------:R-:W-:-:S03]  /*0950*/  IMAD.IADD R5, R6, 0x1, -R5 ;  /* 0x0000000106057824 */ /* 0x000fc600078e0a05 */
[----:B------:R-:W-:Y:S01]  /*0960*/  LOP3.LUT R2, R2, 0xfffffffe, RZ, 0xc0, !PT ;  /* 0xfffffffe02027812 */ /* 0x000fe200078ec0ff */
[----:B------:R-:W-:Y:S01]  /*0970*/  IMAD R5, R5, 0x4, R4 ;  /* 0x0000000405057824 */ /* 0x000fe200078e0204 */
[----:B-----5:R-:W-:-:S03]  /*0980*/  ISETP.NE.AND P0, PT, R12, RZ, PT ;  /* 0x000000ff0c00720c */ /* 0x020fc60003f05270 */
[----:B------:R-:W-:-:S05]  /*0990*/  IMAD.IADD R2, R7, 0x1, -R2 ;  /* 0x0000000107027824 */ /* 0x000fca00078e0a02 */
[----:B------:R-:W-:Y:S02]  /*09a0*/  ISETP.NE.AND P5, PT, R2, R9, PT ;  /* 0x000000090200720c */ /* 0x000fe40003fa5270 */
[----:B------:R-:W-:-:S04]  /*09b0*/  LEA.HI R2, R5, R5, RZ, 0x1 ;  /* 0x0000000505027211 */ /* 0x000fc800078f08ff */
[----:B------:R-:W-:Y:S01]  /*09c0*/  LOP3.LUT R2, R2, 0xfffffffe, RZ, 0xc0, !PT ;  /* 0xfffffffe02027812 */ /* 0x000fe200078ec0ff */
        /* <DEDUP_REMOVED lines=19> */
.L_x_118:
[----:B------:R-:W5:Y:S01]  /*0b00*/  SHFL.IDX PT, R6, R0, RZ, 0x1f ;  /* 0x00001fff00067589 */ /* 0x000f6200000e0000 */
[----:B------:R-:W-:Y:S01]  /*0b10*/  IMAD.IADD R2, R5, 0x1, -R2 ;  /* 0x0000000105027824 */ /* 0x000fe200078e0a02 */
[----:B------:R-:W-:Y:S01]  /*0b20*/  LOP3.LUT P0, RZ, R3, 0x7, RZ, 0xc0, !PT ;  /* 0x0000000703ff7812 */ /* 0x000fe2000780c0ff */
[----:B------:R-:W-:Y:S01]  /*0b30*/  IMAD.SHL.U32 R4, R5, 0x4, RZ ;  /* 0x0000000405047824 */ /* 0x000fe200078e00ff */
[----:B--2---:R-:W-:Y:S01]  /*0b40*/  ISETP.EQ.U32.AND P1, PT, R10, 0x1, PT ;  /* 0x000000010a00780c */ /* 0x004fe20003f22070 */
[----:B------:R-:W-:Y:S01]  /*0b50*/  IMAD.SHL.U32 R18, R7, 0x4, RZ ;  /* 0x0000000407127824 */ /* 0x000fe200078e00ff */
[----:B------:R-:W-:Y:S01]  /*0b60*/  ISETP.NE.AND P2, PT, R2, R9, PT ;  /* 0x000000090200720c */ /* 0x000fe20003f45270 */
[----:B------:R-:W-:Y:S01]  /*0b70*/  NOP ;  /* 0x0000000000007918 */ /* 0x000fe20000000000 */
[----:B------:R-:W-:Y:S02]  /*0b80*/  LOP3.LUT R8, R5, 0xc, R4, 0x78, !PT ;  /* 0x0000000c05087812 */ /* 0x000fe400078e7804 */
[----:B------:R-:W-:-:S03]  /*0b90*/  LOP3.LUT R18, R7, 0xc, R18, 0x78, !PT ;  /* 0x0000000c07127812 */ /* 0x000fc600078e7812 */
[----:B------:R2:W-:Y:S01]  /*0ba0*/  STL [R1+0x20], R8 ;  /* 0x0000200801007387 */ /* 0x0005e20000100800 */
[C---:B------:R-:W-:Y:S02]  /*0bb0*/  @P5 LEA.HI R2, R18.reuse, R18, RZ, 0x1 ;  /* 0x0000001212025211 */ /* 0x040fe400078f08ff */
[----:B------:R-:W-:Y:S02]  /*0bc0*/  ISETP.LT.U32.AND P4, PT, R18, 0x2, !P0 ;  /* 0x000000021200780c */ /* 0x000fe40004781070 */
[----:B------:R-:W-:Y:S02]  /*0bd0*/  @P5 SHF.R.S32.HI R2, RZ, 0x1, R2 ;  /* 0x00000001ff025819 */ /* 0x000fe40000011402 */
[----:B------:R-:W-:Y:S02]  /*0be0*/  @P2 LEA.HI R3, R8, R8, RZ, 0x1 ;  /* 0x0000000808032211 */ /* 0x000fe400078f08ff */
[----:B------:R-:W-:Y:S01]  /*0bf0*/  @P5 ISETP.NE.AND P6, PT, R2, R11, PT ;  /* 0x0000000b0200520c */ /* 0x000fe20003fc5270 */
[----:B------:R-:W-:Y:S01]  /*0c00*/  IMAD.MOV.U32 R2, RZ, RZ, 0x1 ;  /* 0x00000001ff027424 */ /* 0x000fe200078e00ff */
[----:B-----5:R-:W-:-:S02]  /*0c10*/  ISETP.NE.AND P3, PT, R6, RZ, PT ;  /* 0x000000ff0600720c */ /* 0x020fc40003f65270 */
[----:B------:R-:W-:Y:S02]  /*0c20*/  @P2 SHF.R.S32.HI R4, RZ, 0x1, R3 ;  /* 0x00000001ff042819 */ /* 0x000fe40000011403 */
[----:B------:R-:W-:Y:S02]  /*0c30*/  SEL R3, RZ, 0x1, !P4 ;  /* 0x00000001ff037807 */ /* 0x000fe40006000000 */
[----:B------:R-:W-:Y:S02]  /*0c40*/  @P5 SEL R2, RZ, 0x1, P6 ;  /* 0x00000001ff025807 */ /* 0x000fe40003000000 */
[----:B------:R-:W-:Y:S01]  /*0c50*/  @P2 ISETP.NE.AND P4, PT, R4, R11, PT ;  /* 0x0000000b0400220c */ /* 0x000fe20003f85270 */
[----:B------:R-:W-:Y:S01]  /*0c60*/  IMAD.MOV.U32 R4, RZ, RZ, 0x1 ;  /* 0x00000001ff047424 */ /* 0x000fe200078e00ff */
[----:B------:R-:W-:Y:S02]  /*0c70*/  ISETP.LT.U32.AND P0, PT, R8, 0x2, !P0 ;  /* 0x000000020800780c */ /* 0x000fe40004701070 */
[----:B------:R-:W-:-:S02]  /*0c80*/  LOP3.LUT R2, R2, R3, RZ, 0xc0, !PT ;  /* 0x0000000302027212 */ /* 0x000fc400078ec0ff */
[----:B------:R-:W-:Y:S02]  /*0c90*/  SEL R3, RZ, 0x1, !P0 ;  /* 0x00000001ff037807 */ /* 0x000fe40004000000 */
[----:B------:R-:W-:Y:S01]  /*0ca0*/  @P2 SEL R4, RZ, 0x1, P4 ;  /* 0x00000001ff042807 */ /* 0x000fe20002000000 */
[----:B--2---:R-:W-:Y:S06]  /*0cb0*/  @P3 BRA `(.L_x_119) ;  /* 0x0000000000483947 */ /* 0x004fec0003800000 */
        /* <DEDUP_REMOVED lines=17> */
[----:B--2---:R-:W-:Y:S01]  /*0dd0*/  NOP ;  /* 0x0000000000007918 */ /* 0x004fe20000000000 */
.L_x_119:
[----:B------:R-:W-:Y:S01]  /*0de0*/  LOP3.LUT R3, R4, R3, RZ, 0xc0, !PT ;  /* 0x0000000304037212 */ /* 0x000fe200078ec0ff */
[----:B------:R-:W-:-:S04]  /*0df0*/  NOP ;  /* 0x0000000000007918 */ /* 0x000fc80000000000 */
[----:B------:R2:W-:Y:S01]  /*0e00*/  STL [R1+0x1c], R3 ;  /* 0x00001c0301007387 */ /* 0x0005e20000100800 */
[----:B------:R-:W-:Y:S05]  /*0e10*/  @!P1 BRA `(.L_x_120) ;  /* 0x0000000000089947 */ /* 0x000fea0003800000 */
[----:B-1-34-:R-:W-:Y:S01]  /*0e20*/  UCGABAR_ARV ;  /* 0x00000000000079c7 */ /* 0x01afe20008000000 */
[----:B------:R-:W-:Y:S05]  /*0e30*/  BRA `(.L_x_121) ;  /* 0x0000000000047947 */ /* 0x000fea0003800000 */
.L_x_120:
[----:B-1-34-:R-:W-:Y:S01]  /*0e40*/  NOP ;  /* 0x0000000000007918 */ /* 0x01afe20000000000 */
.L_x_121:
[----:B------:R-:W-:Y:S05]  /*0e50*/  @!P1 BRA `(.L_x_122) ;  /* 0x00000000000c9947 */ /* 0x000fea0003800000 */
[----:B------:R-:W-:Y:S01]  /*0e60*/  UCGABAR_WAIT ;  /* 0x0000000000007dc7 */ /* 0x000fe20008000000 */
[----:B------:R-:W-:Y:S01]  /*0e70*/  CCTL.IVALL ;  /* 0x00000000ff00798f */ /* 0x000fe20002000000 */
[----:B------:R-:W-:Y:S05]  /*0e80*/  BRA `(.L_x_123) ;  /* 0x0000000000047947 */ /* 0x000fea0003800000 */
.L_x_122:
[----:B------:R-:W-:Y:S06]  /*0e90*/  BAR.SYNC.DEFER_BLOCKING 0x0 ;  /* 0x0000000000007b1d */ /* 0x000fec0000010000 */
.L_x_123:
[----:B------:R-:W-:Y:S01]  /*0ea0*/  PLOP3.LUT P0, PT, PT, PT, UP0, 0x80, 0x0 ;  /* 0x000000000000781c */ /* 0x000fe20003f0f008 */
[----:B------:R-:W-:Y:S01]  /*0eb0*/  UMOV UR46, 0x1 ;  /* 0x00000001002e7882 */ /* 0x000fe20000000000 */
[----:B------:R-:W-:Y:S01]  /*0ec0*/  ULDC.64 UR50, c[0x0][0x208] ;  /* 0x0000820000327ab9 */ /* 0x000fe20000000a00 */
[----:B------:R-:W-:-:S10]  /*0ed0*/  USEL UR46, UR46, 0x2, !UP0 ;  /* 0x000000022e2e7887 */ /* 0x000fd4000c000000 */
[----:B------:R-:W-:Y:S05]  /*0ee0*/  @!P0 BRA `(.L_x_124) ;  /* 0x0000009400888947 */ /* 0x000fea0003800000 */
.L_x_125:
[----:B------:R-:W-:-:S08]  /*0ef0*/  NOP ;  /* 0x0000000000007918 */ /* 0x000fd00000000000 */
[----:B------:R-:W1:Y:S02]  /*0f00*/  USETMAXREG.TRY_ALLOC.CTAPOOL UP0, 0xf0 ;  /* 0x000000f0000079c8 */ /* 0x000e640008000600 */
[----:B-1----:R-:W-:-:S13]  /*0f10*/  PLOP3.LUT P0, PT, PT, PT, UP0, 0x80, 0x0 ;  /* 0x000000000000781c */ /* 0x002fda0003f0f008 */
[----:B------:R-:W-:Y:S05]  /*0f20*/  @!P0 BRA `(.L_x_125) ;  /* 0xfffffffc00f08947 */ /* 0x000fea000383ffff */
[----:B--2---:R-:W1:Y:S01]  /*0f30*/  S2R R3, SR_TID.X ;  /* 0x0000000000037919 */ /* 0x004e620000002100 */
        /* <DEDUP_REMOVED lines=11> */
[----:B------:R-:W-:Y:S02]  /*0ff0*/  ULOP3.LUT UR47, UR46, 0x1, URZ, 0xfc, !UPT ;  /* 0x000000012e2f7892 */ /* 0x000fe4000f8efc3f */
        /* <DEDUP_REMOVED lines=30> */
[----:B------:R-:W-:Y:S01]  /*11e0*/  IMAD.MOV.U32 R7, RZ, RZ, -0x2 ;  /* 0xfffffffeff077424 */ /* 0x000fe200078e00ff */
[----:B------:R-:W-:Y:S01]  /*11f0*/  LOP3.LUT R10, R10, 0xfffffff8, RZ, 0xc0, !PT ;  /* 0xfffffff80a0a7812 */ /* 0x000fe200078ec0ff */
[----:B------:R-:W-:Y:S01]  /*1200*/  IMAD.U32 R16, RZ, RZ, UR4 ;  /* 0x00000004ff107e24 */ /* 0x000fe2000f8e00ff */
[----:B------:R-:W-:Y:S01]  /*1210*/  LEA.HI R6, R6, R19, RZ, 0x5 ;  /* 0x0000001306067211 */ /* 0x000fe200078f28ff */
[----:B------:R-:W-:Y:S01]  /*1220*/  IMAD.U32 R17, RZ, RZ, UR5 ;  /* 0x00000005ff117e24 */ /* 0x000fe2000f8e00ff */
[----:B------:R-:W-:Y:S01]  /*1230*/  LOP3.LUT R0, R5, 0x7ffffffc, RZ, 0xc0, !PT ;  /* 0x7ffffffc05007812 */ /* 0x000fe200078ec0ff */
[----:B------:R-:W-:Y:S01]  /*1240*/  IMAD.IADD R9, R9, 0x1, -R10 ;  /* 0x0000000109097824 */ /* 0x000fe200078e0a0a */
[----:B------:R-:W-:Y:S01]  /*1250*/  LOP3.LUT R4, R4, 0x3fffffe, RZ, 0xc0, !PT ;  /* 0x03fffffe04047812 */ /* 0x000fe200078ec0ff */
[----:B------:R-:W-:Y:S01]  /*1260*/  IMAD.SHL.U32 R3, R3, 0x8, RZ ;  /* 0x0000000803037824 */ /* 0x000fe200078e00ff */
[----:B------:R-:W-:Y:S01]  /*1270*/  SHF.R.S32.HI R6, RZ, 0x5, R6 ;  /* 0x00000005ff067819 */ /* 0x000fe20000011406 */
[----:B------:R-:W-:-:S02]  /*1280*/  IMAD.IADD R0, R19, 0x1, -R0 ;  /* 0x0000000113007824 */ /* 0x000fc400078e0a00 */
[----:B------:R-:W-:Y:S02]  /*1290*/  IMAD.IADD R4, R23, 0x1, -R4 ;  /* 0x0000000117047824 */ /* 0x000fe400078e0a04 */
[----:B------:R-:W-:Y:S02]  /*12a0*/  IMAD R9, R6, 0x10, R9 ;  /* 0x0000001006097824 */ /* 0x000fe400078e0209 */
[----:B------:R-:W-:Y:S02]  /*12b0*/  IMAD R170, R0, R7, 0xa0 ;  /* 0x000000a000aa7424 */ /* 0x000fe400078e0207 */
[----:B------:R-:W-:-:S04]  /*12c0*/  IMAD.WIDE R16, R3, 0x2, R16 ;  /* 0x0000000203107825 */ /* 0x000fc800078e0210 */
[----:B------:R-:W-:-:S07]  /*12d0*/  IMAD R169, R4, 0x40, R9 ;  /* 0x0000004004a97824 */ /* 0x000fce00078e0209 */
.L_x_152:
        /* <DEDUP_REMOVED lines=53> */
[----:B------:R-:W-:Y:S02]  /*1630*/  IMAD.U32 R10, RZ, RZ, UR6 ;  /* 0x00000006ff0a7e24 */ /* 0x000fe4000f8e00ff */
        /* <DEDUP_REMOVED lines=8> */
.L_x_126:
        /* <DEDUP_REMOVED lines=54> */
.L_x_217:
[----:B------:R-:W-:Y:S05]  /*1a20*/  @!P0 BRA `(.L_x_128) ;  /* 0x0000000000048947 */ /* 0x000fea0003800000 */
[----:B------:R-:W-:Y:S01]  /*1a30*/  BPT.TRAP 0x1 ;  /* 0x000000040000795c */ /* 0x000fe20000300000 */
.L_x_128:
[----:B------:R-:W-:Y:S02]  /*1a40*/  IMAD.U32 R6, RZ, RZ, UR49 ;  /* 0x00000031ff067e24 */ /* 0x000fe4000f8e00ff */
[----:B-1----:R-:W-:-:S03]  /*1a50*/  IMAD.U32 R3, RZ, RZ, UR36 ;  /* 0x00000024ff037e24 */ /* 0x002fc6000f8e00ff */
[----:B------:R-:W-:Y:S02]  /*1a60*/  LEA R6, R6, UR38, 0x3 ;  /* 0x0000002606067c11 */ /* 0x000fe4000f8e18ff */
[----:B------:R-:W-:-:S04]  /*1a70*/  SHF.L.U32 R3, R3, 0x1f, RZ ;  /* 0x0000001f03037819 */ /* 0x000fc800000006ff */
[----:B------:R1:W2:Y:S01]  /*1a80*/  SYNCS.PHASECHK.TRANS64.TRYWAIT P1, [R6+URZ+0x29830], R3 ;  /* 0x02983003060075a7 */ /* 0x0002a2000802017f */
[----:B------:R-:W-:Y:S05]  /*1a90*/  @!P0 BRA `(.L_x_129) ;  /* 0x0000000000048947 */ /* 0x000fea0003800000 */
[----:B------:R-:W-:Y:S01]  /*1aa0*/  BPT.TRAP 0x1 ;  /* 0x000000040000795c */ /* 0x000fe20000300000 */
.L_x_129:
[----:B--2---:R-:W-:Y:S05]  /*1ab0*/  @P1 BRA `(.L_x_130) ;  /* 0x0000000000081947 */ /* 0x004fea0003800000 */
[----:B------:R-:W2:Y:S02]  /*1ac0*/  SYNCS.PHASECHK.TRANS64.TRYWAIT P1, [R6+URZ+0x29830], R3 ;  /* 0x02983003060075a7 */ /* 0x000ea4000802017f */
[----:B--2---:R-:W-:Y:S05]  /*1ad0*/  @!P1 BRA `(.L_x_131) ;  /* 0x000000bc00a89947 */ /* 0x004fea0003800000 */
.L_x_130:
[----:B------:R-:W-:Y:S05]  /*1ae0*/  WARPSYNC.ALL ;  /* 0x0000000000007948 */ /* 0x000fea0003800000 */
[----:B------:R-:W-:Y:S01]  /*1af0*/  UIADD3 UR4, UR38, 0x1a400, URZ ;  /* 0x0001a40026047890 */ /* 0x000fe2000fffe03f */
[----:B------:R-:W-:Y:S01]  /*1b00*/  WARPGROUP.ARRIVE ;  /* 0x00000000000079c5 */ /* 0x000fe20000000000 */
[----:B------:R-:W-:Y:S02]  /*1b10*/  ULOP3.LUT UR28, UR45, 0x10000, URZ, 0xfc, !UPT ;  /* 0x000100002d1c7892 */ /* 0x000fe4000f8efc3f */
[----:B------:R-:W-:Y:S01]  /*1b20*/  USHF.R.U32.HI UR4, URZ, 0x4, UR4 ;  /* 0x000000043f047899 */ /* 0x000fe20008011604 */
[----:B------:R-:W-:Y:S01]  /*1b30*/  UMOV UR25, 0x80000020 ;  /* 0x8000002000197882 */ /* 0x000fe20000000000 */
[----:B------:R-:W-:-:S02]  /*1b40*/  UMOV UR27, 0x80000020 ;  /* 0x80000020001b7882 */ /* 0x000fc40000000000 */
[----:B------:R-:W-:Y:S01]  /*1b50*/  ULOP3.LUT UR4, UR4, 0x3fff, URZ, 0xc0, !UPT ;  /* 0x00003fff04047892 */ /* 0x000fe2000f8ec03f */
[----:B------:R-:W-:Y:S01]  /*1b60*/  UMOV UR24, UR28 ;  /* 0x0000001c00187c82 */ /* 0x000fe20008000000 */
[----:B------:R-:W-:Y:S02]  /*1b70*/  UMOV UR5, UR25 ;  /* 0x0000001900057c82 */ /* 0x000fe40008000000 */
[----:B------:R-:W-:Y:S01]  /*1b80*/  ULOP3.LUT UR45, UR4, 0x10000, URZ, 0xfc, !UPT ;  /* 0x00010000042d7892 */ /* 0x000fe2000f8efc3f */
[----:B------:R-:W-:Y:S02]  /*1b90*/  UMOV UR7, 0x80000020 ;  /* 0x8000002000077882 */ /* 0x000fe40000000000 */
[----:B------:R-:W-:Y:S01]  /*1ba0*/  UMOV UR4, UR24 ;  /* 0x0000001800047c82 */ /* 0x000fe20008000000 */
[----:B------:R-:W-:Y:S01]  /*1bb0*/  UIMAD UR30, UR49, 0x780, UR45 ;  /* 0x00000780311e78a4 */ /* 0x000fe2000f8e022d */
[----:B------:R-:W-:Y:S01]  /*1bc0*/  UMOV UR11, 0x80000020 ;  /* 0x80000020000b7882 */ /* 0x000fe20000000000 */
[----:B------:R-:W-:-:S02]  /*1bd0*/  UMOV UR15, 0x80000020 ;  /* 0x80000020000f7882 */ /* 0x000fc40000000000 */
[----:B------:R-:W-:Y:S02]  /*1be0*/  UIADD3 UR6, UR30, 0x80, URZ ;  /* 0x000000801e067890 */ /* 0x000fe4000fffe03f */
[----:B------:R-:W-:Y:S02]  /*1bf0*/  UIADD3 UR8, UR30, 0x100, URZ ;  /* 0x000001001e087890 */ /* 0x000fe4000fffe03f */
[----:B------:R-:W-:Y:S01]  /*1c00*/  UMOV UR26, UR30 ;  /* 0x0000001e001a7c82 */ /* 0x000fe20008000000 */
[----:B------:R-:W-:Y:S01]  /*1c10*/  UIADD3 UR9, UR30, 0x180, URZ ;  /* 0x000001801e097890 */ /* 0x000fe2000fffe03f */
[----:B------:R-:W-:Y:S01]  /*1c20*/  QGMMA.64x32x32.F32.E4M3.E4M3 R88, gdesc[UR24], RZ, !UPT, gsb0 ;  /* 0x00600000185879f3 */ /* 0x000fe2000c0008ff */
[----:B------:R-:W-:Y:S01]  /*1c30*/  UMOV UR26, UR6 ;  /* 0x00000006001a7c82 */ /* 0x000fe20008000000 */
[----:B------:R-:W-:Y:S01]  /*1c40*/  UMOV UR27, 0x80000020 ;  /* 0x80000020001b7882 */ /* 0x000fe20000000000 */
[----:B------:R-:W-:Y:S01]  /*1c50*/  UMOV UR6, UR8 ;  /* 0x0000000800067c82 */ /* 0x000fe20008000000 */
[----:B------:R-:W-:-:S02]  /*1c60*/  UIADD3 UR10, UR30, 0x200, URZ ;  /* 0x000002001e0a7890 */ /* 0x000fc4000fffe03f */
[----:B------:R-:W-:Y:S02]  /*1c70*/  UIADD3 UR12, UR30, 0x102, URZ ;  /* 0x000001021e0c7890 */ /* 0x000fe4000fffe03f */
[----:B------:R-:W-:Y:S02]  /*1c80*/  UIADD3 UR13, UR30, 0x182, URZ ;  /* 0x000001821e0d7890 */ /* 0x000fe4000fffe03f */
[----:B------:R-:W-:Y:S02]  /*1c90*/  UIADD3 UR14, UR30, 0x202, URZ ;  /* 0x000002021e0e7890 */ /* 0x000fe4000fffe03f */
[----:B------:R-:W-:Y:S01]  /*1ca0*/  UIADD3 UR18, UR30, 0x382, URZ ;  /* 0x000003821e127890 */ /* 0x000fe2000fffe03f */
[----:B------:R-:W-:Y:S01]  /*1cb0*/  UMOV UR19, 0x80000020 ;  /* 0x8000002000137882 */ /* 0x000fe20000000000 */
[----:B------:R-:W-:Y:S01]  /*1cc0*/  UIADD3 UR22, UR30, 0x600, URZ ;  /* 0x000006001e167890 */ /* 0x000fe2000fffe03f */
[----:B------:R-:W-:Y:S01]  /*1cd0*/  UMOV UR23, 0x80000020 ;  /* 0x8000002000177882 */ /* 0x000fe20000000000 */
[----:B------:R-:W-:Y:S01]  /*1ce0*/  UMOV UR31, 0x80000020 ;  /* 0x80000020001f7882 */ /* 0x000fe20000000000 */
[----:B------:R-:W-:-:S02]  /*1cf0*/  WARPGROUP.DEPBAR.LE gsb0, 0x0 ;  /* 0x00008000000079c5 */ /* 0x000fc40000010000 */
[----:B------:R-:W-:-:S06]  /*1d00*/  WARPGROUP.ARRIVE ;  /* 0x00000000000079c5 */ /* 0x000fcc0000000000 */
[----:B------:R-:W-:Y:S01]  /*1d10*/  QGMMA.64x32x32.F32.E4M3.E4M3 R72, gdesc[UR24], RZ, !UPT, gsb0 ;  /* 0x00600000184879f3 */ /* 0x000fe2000c0008ff */
[----:B------:R-:W-:Y:S01]  /*1d20*/  UMOV UR26, UR9 ;  /* 0x00000009001a7c82 */ /* 0x000fe20008000000 */
[----:B------:R-:W-:Y:S01]  /*1d30*/  UMOV UR27, 0x80000020 ;  /* 0x80000020001b7882 */ /* 0x000fe20000000000 */
[----:B------:R-:W-:Y:S02]  /*1d40*/  WARPGROUP.DEPBAR.LE gsb0, 0x0 ;  /* 0x00008000000079c5 */ /* 0x000fe40000010000 */
[----:B------:R-:W-:-:S06]  /*1d50*/  WARPGROUP.ARRIVE ;  /* 0x00000000000079c5 */ /* 0x000fcc0000000000 */
[----:B------:R-:W-:Y:S01]  /*1d60*/  QGMMA.64x32x32.F32.E4M3.E4M3 R56, gdesc[UR4], RZ, !UPT, gsb0 ;  /* 0x00600000043879f3 */ /* 0x000fe2000c0008ff */
[----:B------:R-:W-:Y:S02]  /*1d70*/  UIADD3 UR4, UR28, 0x2, URZ ;  /* 0x000000021c047890 */ /* 0x000fe4000fffe03f */
[----:B------:R-:W-:Y:S01]  /*1d80*/  UIADD3 UR6, UR30, 0x2, URZ ;  /* 0x000000021e067890 */ /* 0x000fe2000fffe03f */
[----:B------:R-:W-:Y:S01]  /*1d90*/  UMOV UR5, 0x80000020 ;  /* 0x8000002000057882 */ /* 0x000fe20000000000 */
[----:B------:R-:W-:Y:S01]  /*1da0*/  UMOV UR7, 0x80000020 ;  /* 0x8000002000077882 */ /* 0x000fe20000000000 */
[----:B------:R-:W-:Y:S02]  /*1db0*/  UMOV UR9, UR5 ;  /* 0x0000000500097c82 */ /* 0x000fe40008000000 */
[----:B------:R-:W-:Y:S01]  /*1dc0*/  UMOV UR8, UR4 ;  /* 0x0000000400087c82 */ /* 0x000fe20008000000 */
        /* <DEDUP_REMOVED lines=12> */
[----:B------:R-:W-:Y:S01]  /*1e90*/  UMOV UR6, UR10 ;  /* 0x0000000a00067c82 */ /* 0x000fe20008000000 */
[----:B------:R-:W-:Y:S01]  /*1ea0*/  UMOV UR7, 0x80000020 ;  /* 0x8000002000077882 */ /* 0x000fe20000000000 */
[----:B------:R-:W-:Y:S01]  /*1eb0*/  UMOV UR10, UR12 ;  /* 0x0000000c000a7c82 */ /* 0x000fe20008000000 */
[----:B------:R-:W-:Y:S02]  /*1ec0*/  WARPGROUP.DEPBAR.LE gsb0, 0x0 ;  /* 0x00008000000079c5 */ /* 0x000fe40000010000 */
[----:B------:R-:W-:-:S06]  /*1ed0*/  WARPGROUP.ARRIVE ;  /* 0x00000000000079c5 */ /* 0x000fcc0000000000 */
[----:B------:R-:W-:Y:S01]  /*1ee0*/  QGMMA.64x32x32.F32.E4M3.E4M3 R72, gdesc[UR4], R72, gsb0 ;  /* 0x00600000044879f3 */ /* 0x000fe20008000848 */
[----:B------:R-:W-:Y:S01]  /*1ef0*/  UMOV UR6, UR13 ;  /* 0x0000000d00067c82 */ /* 0x000fe20008000000 */
[----:B------:R-:W-:Y:S01]  /*1f00*/  UMOV UR7, 0x80000020 ;  /* 0x8000002000077882 */ /* 0x000fe20000000000 */
[----:B------:R-:W-:Y:S02]  /*1f10*/  WARPGROUP.DEPBAR.LE gsb0, 0x0 ;  /* 0x00008000000079c5 */ /* 0x000fe40000010000 */
[----:B------:R-:W-:-:S06]  /*1f20*/  WARPGROUP.ARRIVE ;  /* 0x00000000000079c5 */ /* 0x000fcc0000000000 */
[----:B------:R-:W-:Y:S01]  /*1f30*/  QGMMA.64x32x32.F32.E4M3.E4M3 R56, gdesc[UR8], R56, gsb0 ;  /* 0x00600000083879f3 */ /* 0x000fe20008000838 */
        /* <DEDUP_REMOVED lines=16> */
[----:B------:R-:W-:Y:S01]  /*2040*/  UIADD3 UR7, UR30, 0x400, URZ ;  /* 0x000004001e077890 */ /* 0x000fe2000fffe03f */
        /* <DEDUP_REMOVED lines=96> */
[----:B------:R-:W-:-:S03]  /*2650*/  UIADD3 UR6, UR30, 0x702, URZ ;  /* 0x000007021e067890 */ /* 0x000fc6000fffe03f */
        /* <DEDUP_REMOVED lines=18> */
[----:B------:R-:W-:Y:S05]  /*2780*/  @!P0 BRA `(.L_x_132) ;  /* 0x0000000000048947 */ /* 0x000fea0003800000 */
[----:B------:R-:W-:Y:S01]  /*2790*/  BPT.TRAP 0x1 ;  /* 0x000000040000795c */ /* 0x000fe20000300000 */
.L_x_132:
[C---:B------:R-:W-:Y:S01]  /*27a0*/  FMUL.FTZ R90, R0.reuse, R90 ;  /* 0x0000005a005a7220 */ /* 0x040fe20000410000 */
[C---:B------:R-:W-:Y:S01]  /*27b0*/  FMUL.FTZ R91, R0.reuse, R91 ;  /* 0x0000005b005b7220 */ /* 0x040fe20000410000 */
[C---:B------:R-:W-:Y:S01]  /*27c0*/  FMUL.FTZ R94, R0.reuse, R94 ;  /* 0x0000005e005e7220 */ /* 0x040fe20000410000 */
[----:B------:R-:W-:Y:S01]  /*27d0*/  FMUL.FTZ R95, R0, R95 ;  /* 0x0000005f005f7220 */ /* 0x000fe20000410000 */
[----:B------:R-:W-:Y:S02]  /*27e0*/  VIADD R14, R170, UR55 ;  /* 0x00000037aa0e7c36 */ /* 0x000fe40008000000 */
[C---:B------:R-:W-:Y:S01]  /*27f0*/  FMUL.FTZ R98, R0.reuse, R98 ;  /* 0x0000006200627220 */ /* 0x040fe20000410000 */
[----:B------:R-:W3:Y:S01]  /*2800*/  MUFU.TANH R90, R90 ;  /* 0x0000005a005a7308 */ /* 0x000ee20000002400 */
[----:B------:R-:W-:Y:S02]  /*2810*/  IMAD.U32 R15, RZ, RZ, UR54 ;  /* 0x00000036ff0f7e24 */ /* 0x000fe4000f8e00ff */
[C---:B------:R-:W-:Y:S01]  /*2820*/  FMUL.FTZ R8, R0.reuse, R96 ;  /* 0x0000006000087220 */ /* 0x040fe20000410000 */
[C---:B-12---:R-:W-:Y:S01]  /*2830*/  FMUL.FTZ R3, R0.reuse, R88 ;  /* 0x0000005800037220 */ /* 0x046fe20000410000 */
[----:B------:R-:W-:Y:S01]  /*2840*/  FMUL.FTZ R99, R0, R99 ;  /* 0x0000006300637220 */ /* 0x000fe20000410000 */
[----:B------:R-:W-:-:S02]  /*2850*/  IMAD R96, R15, -0xa0, R14 ;  /* 0xffffff600f607824 */ /* 0x000fc400078e020e */
[C---:B------:R-:W-:Y:S01]  /*2860*/  FMUL.FTZ R4, R0.reuse, R89 ;  /* 0x0000005900047220 */ /* 0x040fe20000410000 */
[C---:B------:R-:W-:Y:S01]  /*2870*/  FMUL.FTZ R102, R0.reuse, R102 ;  /* 0x0000006600667220 */ /* 0x040fe20000410000 */
[----:B------:R-:W1:Y:S01]  /*2880*/  MUFU.TANH R91, R91 ;  /* 0x0000005b005b7308 */ /* 0x000e620000002400 */
[----:B------:R-:W-:Y:S01]  /*2890*/  FMUL.FTZ R5, R0, R92 ;  /* 0x0000005c00057220 */ /* 0x000fe20000410000 */
[----:B------:R-:W-:Y:S01]  /*28a0*/  ISETP.GT.AND P4, PT, R96, RZ, PT ;  /* 0x000000ff6000720c */ /* 0x000fe20003f84270 */
[----:B------:R-:W-:Y:S01]  /*28b0*/  FMUL.FTZ R103, R0, R103 ;  /* 0x0000006700677220 */ /* 0x000fe20000410000 */
[----:B------:R-:W-:Y:S01]  /*28c0*/  ISETP.GT.AND P3, PT, R96, 0x1, PT ;  /* 0x000000016000780c */ /* 0x000fe20003f64270 */
[----:B------:R-:W-:Y:S01]  /*28d0*/  FMUL.FTZ R7, R0, R93 ;  /* 0x0000005d00077220 */ /* 0x000fe20000410000 */
[----:B------:R-:W-:Y:S01]  /*28e0*/  ISETP.GT.AND P2, PT, R96, 0x8, PT ;  /* 0x000000086000780c */ /* 0x000fe20003f44270 */
[----:B------:R-:W-:Y:S01]  /*28f0*/  FMUL.FTZ R74, R0, R74 ;  /* 0x0000004a004a7220 */ /* 0x000fe20000410000 */
[----:B------:R-:W2:Y:S01]  /*2900*/  MUFU.TANH R94, R94 ;  /* 0x0000005e005e7308 */ /* 0x000ea20000002400 */
[----:B---3--:R-:W-:Y:S01]  /*2910*/  FSEL R123, R90, -INF , P4 ;  /* 0xff8000005a7b7808 */ /* 0x008fe20002000000 */
[----:B------:R-:W-:Y:S01]  /*2920*/  FMUL.FTZ R75, R0, R75 ;  /* 0x0000004b004b7220 */ /* 0x000fe20000410000 */
[----:B------:R-:W-:Y:S01]  /*2930*/  ISETP.GT.AND P1, PT, R96, 0x9, PT ;  /* 0x000000096000780c */ /* 0x000fe20003f24270 */
[----:B------:R-:W-:Y:S01]  /*2940*/  FMUL.FTZ R9, R0, R97 ;  /* 0x0000006100097220 */ /* 0x000fe20000410000 */
[----:B------:R-:W-:Y:S01]  /*2950*/  ISETP.GT.AND P6, PT, R96, 0x10, PT ;  /* 0x000000106000780c */ /* 0x000fe20003fc4270 */
[----:B------:R-:W-:Y:S01]  /*2960*/  FMUL.FTZ R78, R0, R78 ;  /* 0x0000004e004e7220 */ /* 0x000fe20000410000 */
[----:B------:R-:W-:Y:S01]  /*2970*/  ISETP.GT.AND P5, PT, R96, 0x11, PT ;  /* 0x000000116000780c */ /* 0x000fe20003fa4270 */
[----:B------:R-:W3:Y:S01]  /*2980*/  MUFU.TANH R95, R95 ;  /* 0x0000005f005f7308 */ /* 0x000ee20000002400 */
[----:B-1----:R-:W-:Y:S01]  /*2990*/  FSEL R91, R91, -INF , P3 ;  /* 0xff8000005b5b7808 */ /* 0x002fe20001800000 */
[C---:B------:R-:W-:Y:S01]  /*29a0*/  FMUL.FTZ R11, R0.reuse, R100 ;  /* 0x00000064000b7220 */ /* 0x040fe20000410000 */
[C---:B------:R-:W-:Y:S01]  /*29b0*/  FMUL.FTZ R79, R0.reuse, R79 ;  /* 0x0000004f004f7220 */ /* 0x040fe20000410000 */
[C---:B------:R-:W-:Y:S01]  /*29c0*/  FMUL.FTZ R10, R0.reuse, R101 ;  /* 0x00000065000a7220 */ /* 0x040fe20000410000 */
[----:B------:R-:W-:Y:S01]  /*29d0*/  FMNMX.FTZ R14, R123, R91, !PT ;  /* 0x0000005b7b0e7209 */ /* 0x000fe20007810000 */
[C---:B------:R-:W-:Y:S01]  /*29e0*/  FMUL.FTZ R82, R0.reuse, R82 ;  /* 0x0000005200527220 */ /* 0x040fe20000410000 */
[----:B------:R-:W-:Y:S01]  /*29f0*/  FMUL.FTZ R13, R0, R72 ;  /* 0x00000048000d7220 */ /* 0x000fe20000410000 */
[----:B------:R-:W1:Y:S01]  /*2a00*/  MUFU.TANH R98, R98 ;  /* 0x0000006200627308 */ /* 0x000e620000002400 */
[----:B--2---:R-:W-:Y:S01]  /*2a10*/  FSEL R129, R94, -INF , P2 ;  /* 0xff8000005e817808 */ /* 0x004fe20001000000 */
[C---:B------:R-:W-:Y:S01]  /*2a20*/  FMUL.FTZ R83, R0.reuse, R83 ;  /* 0x0000005300537220 */ /* 0x040fe20000410000 */
[C---:B------:R-:W-:Y:S01]  /*2a30*/  FMUL.FTZ R25, R0.reuse, R25 ;  /* 0x0000001900197220 */ /* 0x040fe20000410000 */
[C---:B------:R-:W-:Y:S01]  /*2a40*/  FMUL.FTZ R12, R0.reuse, R73 ;  /* 0x00000049000c7220 */ /* 0x040fe20000410000 */
[----:B------:R-:W-:Y:S01]  /*2a50*/  FMNMX.FTZ R14, R129, R14, !PT ;  /* 0x0000000e810e7209 */ /* 0x000fe20007810000 */
[C---:B------:R-:W-:Y:S01]  /*2a60*/  FMUL.FTZ R86, R0.reuse, R86 ;  /* 0x0000005600567220 */ /* 0x040fe20000410000 */
[C---:B------:R-:W-:Y:S01]  /*2a70*/  FMUL.FTZ R72, R0.reuse, R76 ;  /* 0x0000004c00487220 */ /* 0x040fe20000410000 */
[----:B------:R-:W2:Y:S01]  /*2a80*/  MUFU.TANH R3, R3 ;  /* 0x0000000300037308 */ /* 0x000ea20000002400 */
[----:B---3--:R-:W-:Y:S01]  /*2a90*/  FSEL R137, R95, -INF , P1 ;  /* 0xff8000005f897808 */ /* 0x008fe20000800000 */
[C---:B------:R-:W-:Y:S01]  /*2aa0*/  FMUL.FTZ R87, R0.reuse, R87 ;  /* 0x0000005700577220 */ /* 0x040fe20000410000 */
[C---:B------:R-:W-:Y:S01]  /*2ab0*/  FMUL.FTZ R20, R0.reuse, R77 ;  /* 0x0000004d00147220 */ /* 0x040fe20000410000 */
[C---:B------:R-:W-:Y:S01]  /*2ac0*/  FMUL.FTZ R58, R0.reuse, R58 ;  /* 0x0000003a003a7220 */ /* 0x040fe20000410000 */
[----:B------:R-:W-:Y:S01]  /*2ad0*/  FMNMX.FTZ R14, R137, R14, !PT ;  /* 0x0000000e890e7209 */ /* 0x000fe20007810000 */
[C---:B------:R-:W-:Y:S01]  /*2ae0*/  FMUL.FTZ R27, R0.reuse, R27 ;  /* 0x0000001b001b7220 */ /* 0x040fe20000410000 */
[----:B------:R-:W-:Y:S01]  /*2af0*/  FMUL.FTZ R59, R0, R59 ;  /* 0x0000003b003b7220 */ /* 0x000fe20000410000 */
[----:B------:R-:W3:Y:S01]  /*2b00*/  MUFU.TANH R99, R99 ;  /* 0x0000006300637308 */ /* 0x000ee20000002400 */
[----:B-1----:R-:W-:Y:S01]  /*2b10*/  FSEL R139, R98, -INF , P6 ;  /* 0xff800000628b7808 */ /* 0x002fe20003000000 */
[C---:B------:R-:W-:Y:S01]  /*2b20*/  FMUL.FTZ R73, R0.reuse, R81 ;  /* 0x0000005100497220 */ /* 0x040fe20000410000 */
[C---:B------:R-:W-:Y:S01]  /*2b30*/  FMUL.FTZ R62, R0.reuse, R62 ;  /* 0x0000003e003e7220 */ /* 0x040fe20000410000 */
[C---:B------:R-:W-:Y:S01]  /*2b40*/  FMUL.FTZ R31, R0.reuse, R31 ;  /* 0x0000001f001f7220 */ /* 0x040fe20000410000 */
[----:B------:R-:W-:Y:S01]  /*2b50*/  FMNMX.FTZ R90, R139, R14, !PT ;  /* 0x0000000e8b5a7209 */ /* 0x000fe20007810000 */
[C---:B------:R-:W-:Y:S01]  /*2b60*/  FMUL.FTZ R84, R0.reuse, R84 ;  /* 0x0000005400547220 */ /* 0x040fe20000410000 */
[C---:B------:R-:W-:Y:S01]  /*2b70*/  FMUL.FTZ R63, R0.reuse, R63 ;  /* 0x0000003f003f7220 */ /* 0x040fe20000410000 */
[----:B------:R-:W1:Y:S01]  /*2b80*/  MUFU.TANH R4, R4 ;  /* 0x0000000400047308 */ /* 0x000e620000002400 */
[----:B--2---:R-:W-:Y:S01]  /*2b90*/  FSEL R15, R3, -INF , P4 ;  /* 0xff800000030f7808 */ /* 0x004fe20002000000 */
[----:B------:R-:W-:Y:S01]  /*2ba0*/  FMUL.FTZ R35, R0, R35 ;  /* 0x0000002300237220 */ /* 0x000fe20000410000 */
[----:B------:R-:W-:Y:S01]  /*2bb0*/  ISETP.GT.AND P4, PT, R96, 0x18, PT ;  /* 0x000000186000780c */ /* 0x000fe20003f84270 */
[C---:B------:R-:W-:Y:S01]  /*2bc0*/  FMUL.FTZ R66, R0.reuse, R66 ;  /* 0x0000004200427220 */ /* 0x040fe20000410000 */
[C---:B------:R-:W-:Y:S01]  /*2bd0*/  FMUL.FTZ R39, R0.reuse, R39 ;  /* 0x0000002700277220 */ /* 0x040fe20000410000 */
        /* <DEDUP_REMOVED lines=12> */
[----:B------:R-:W-:Y:S01]  /*2ca0*/  FMUL.FTZ R43, R0, R43 ;  /* 0x0000002b002b7220 */ /* 0x000fe20000410000 */
[----:B------:R-:W-:Y:S01]  /*2cb0*/  ISETP.GT.AND P3, PT, R96, 0x19, PT ;  /* 0x000000196000780c */ /* 0x000fe20003f64270 */
[C---:B------:R-:W-:Y:S01]  /*2cc0*/  FMUL.FTZ R61, R0.reuse, R61 ;  /* 0x0000003d003d7220 */ /* 0x040fe20000410000 */
[C---:B------:R-:W-:Y:S01]  /*2cd0*/  FMUL.FTZ R64, R0.reuse, R64 ;  /* 0x0000004000407220 */ /* 0x040fe20000410000 */
        /* <DEDUP_REMOVED lines=12> */
[----:B------:R-:W-:Y:S01]  /*2da0*/  FMUL.FTZ R49, R0, R49 ;  /* 0x0000003100317220 */ /* 0x000fe20000410000 */
[----:B------:R-:W-:Y:S01]  /*2db0*/  ISETP.GT.AND P2, PT, R96, 0x20, PT ;  /* 0x000000206000780c */ /* 0x000fe20003f44270 */
[C---:B------:R-:W-:Y:S01]  /*2dc0*/  FMUL.FTZ R24, R0.reuse, R24 ;  /* 0x0000001800187220 */ /* 0x040fe20000410000 */
[C---:B------:R-:W-:Y:S01]  /*2dd0*/  FMUL.FTZ R68, R0.reuse, R68 ;  /* 0x0000004400447220 */ /* 0x040fe20000410000 */
[C---:B------:R-:W-:Y:S01]  /*2de0*/  FMUL.FTZ R51, R0.reuse, R51 ;  /* 0x0000003300337220 */ /* 0x040fe20000410000 */
[C---:B------:R-:W-:Y:S01]  /*2df0*/  FMUL.FTZ R50, R0.reuse, R50 ;  /* 0x0000003200327220 */ /* 0x040fe20000410000 */
[----:B------:R3:W4:Y:S01]  /*2e00*/  MUFU.TANH R88, R74 ;  /* 0x0000004a00587308 */ /* 0x0007220000002400 */
[----:B-1----:R-:W-:Y:S01]  /*2e10*/  FSEL R145, R103, -INF , P3 ;  /* 0xff80000067917808 */ /* 0x002fe20001800000 */
[C---:B------:R-:W-:Y:S01]  /*2e20*/  FMUL.FTZ R53, R0.reuse, R53 ;  /* 0x0000003500357220 */ /* 0x040fe20000410000 */
[C---:B------:R-:W-:Y:S01]  /*2e30*/  FMUL.FTZ R55, R0.reuse, R55 ;  /* 0x0000003700377220 */ /* 0x040fe20000410000 */
[C---:B------:R-:W-:Y:S01]  /*2e40*/  FMUL.FTZ R26, R0.reuse, R26 ;  /* 0x0000001a001a7220 */ /* 0x040fe20000410000 */
[----:B------:R-:W-:Y:S01]  /*2e50*/  FMNMX.FTZ R90, R145, R90, !PT ;  /* 0x0000005a915a7209 */ /* 0x000fe20007810000 */
[C---:B------:R-:W-:Y:S01]  /*2e60*/  FMUL.FTZ R40, R0.reuse, R40 ;  /* 0x0000002800287220 */ /* 0x040fe20000410000 */
[C---:B------:R-:W-:Y:S01]  /*2e70*/  FMUL.FTZ R54, R0.reuse, R54 ;  /* 0x0000003600367220 */ /* 0x040fe20000410000 */
[----:B------:R-:W-:Y:S01]  /*2e80*/  MUFU.TANH R8, R8 ;  /* 0x0000000800087308 */ /* 0x000fe20000002400 */
[----:B--2---:R-:W-:Y:S01]  /*2e90*/  FSEL R7, R7, -INF , P1 ;  /* 0xff80000007077808 */ /* 0x004fe20000800000 */
[----:B---3--:R-:W-:Y:S01]  /*2ea0*/  FMUL.FTZ R74, R0, R80 ;  /* 0x00000050004a7220 */ /* 0x008fe20000410000 */
[----:B------:R-:W-:Y:S01]  /*2eb0*/  ISETP.GT.AND P1, PT, R96, 0x21, PT ;  /* 0x000000216000780c */ /* 0x000fe20003f24270 */
[C---:B------:R-:W-:Y:S01]  /*2ec0*/  FMUL.FTZ R48, R0.reuse, R48 ;  /* 0x0000003000307220 */ /* 0x040fe20000410000 */
[C---:B------:R-:W-:Y:S01]  /*2ed0*/  FMUL.FTZ R30, R0.reuse, R30 ;  /* 0x0000001e001e7220 */ /* 0x040fe20000410000 */
[C---:B------:R-:W-:Y:S01]  /*2ee0*/  FMUL.FTZ R52, R0.reuse, R52 ;  /* 0x0000003400347220 */ /* 0x040fe20000410000 */
[----:B------:R-:W-:Y:S01]  /*2ef0*/  FMUL.FTZ R34, R0, R34 ;  /* 0x0000002200227220 */ /* 0x000fe20000410000 */
[----:B------:R1:W2:Y:S01]  /*2f00*/  MUFU.TANH R89, R75 ;  /* 0x0000004b00597308 */ /* 0x0002a20000002400 */
[----:B----4-:R-:W-:Y:S01]  /*2f10*/  FSEL R147, R88, -INF , P2 ;  /* 0xff80000058937808 */ /* 0x010fe20001000000 */
[C---:B------:R-:W-:Y:S01]  /*2f20*/  FMUL.FTZ R28, R0.reuse, R28 ;  /* 0x0000001c001c7220 */ /* 0x040fe20000410000 */
[C---:B------:R-:W-:Y:S01]  /*2f30*/  FMUL.FTZ R38, R0.reuse, R38 ;  /* 0x0000002600267220 */ /* 0x040fe20000410000 */
[C---:B------:R-:W-:Y:S01]  /*2f40*/  FMUL.FTZ R32, R0.reuse, R32 ;  /* 0x0000002000207220 */ /* 0x040fe20000410000 */
[----:B------:R-:W-:Y:S01]  /*2f50*/  FMNMX.FTZ R90, R147, R90, !PT ;  /* 0x0000005a935a7209 */ /* 0x000fe20007810000 */
[C---:B------:R-:W-:Y:S01]  /*2f60*/  FMUL.FTZ R36, R0.reuse, R36 ;  /* 0x0000002400247220 */ /* 0x040fe20000410000 */
[----:B------:R-:W-:Y:S01]  /*2f70*/  ULDC UR6, c[0x0][0x988] ;  /* 0x0002620000067ab9 */ /* 0x000fe20000000800 */
[----:B------:R-:W3:Y:S01]  /*2f80*/  MUFU.TANH R9, R9 ;  /* 0x0000000900097308 */ /* 0x000ee20000002400 */
[C---:B-1----:R-:W-:Y:S01]  /*2f90*/  FMUL.FTZ R75, R0.reuse, R85 ;  /* 0x00000055004b7220 */ /* 0x042fe20000410000 */
[C---:B------:R-:W-:Y:S01]  /*2fa0*/  FMUL.FTZ R29, R0.reuse, R29 ;  /* 0x0000001d001d7220 */ /* 0x040fe20000410000 */
[----:B------:R-:W-:Y:S01]  /*2fb0*/  IMAD.U32 R4, RZ, RZ, UR6 ;  /* 0x00000006ff047e24 */ /* 0x000fe2000f8e00ff */
[----:B------:R-:W-:Y:S01]  /*2fc0*/  P2R R104, PR, RZ, 0x1 ;  /* 0x00000001ff687803 */ /* 0x000fe20000000000 */
[C---:B------:R-:W-:Y:S01]  /*2fd0*/  FMUL.FTZ R33, R0.reuse, R33 ;  /* 0x0000002100217220 */ /* 0x040fe20000410000 */
[----:B------:R-:W-:Y:S01]  /*2fe0*/  FMUL.FTZ R37, R0, R37 ;  /* 0x0000002500257220 */ /* 0x000fe20000410000 */
[----:B------:R-:W-:Y:S01]  /*2ff0*/  UISETP.GE.AND UP0, UPT, UR55, 0xa1, UPT ;  /* 0x000000a13700788c */ /* 0x000fe2000bf06270 */
[----:B------:R-:W-:Y:S01]  /*3000*/  MUFU.TANH R78, R78 ;  /* 0x0000004e004e7308 */ /* 0x000fe20000002400 */
[----:B--2---:R-:W-:-:S04]  /*3010*/  FSEL R89, R89, -INF , P1 ;  /* 0xff80000059597808 */ /* 0x004fc80000800000 */
[----:B------:R-:W-:-:S03]  /*3020*/  FMNMX.FTZ R90, R89, R90, !PT ;  /* 0x0000005a595a7209 */ /* 0x000fc60007810000 */
[----:B------:R-:W1:Y:S01]  /*3030*/  MUFU.TANH R11, R11 ;  /* 0x0000000b000b7308 */ /* 0x000e620000002400 */
[----:B---3--:R-:W-:Y:S02]  /*3040*/  FSEL R9, R9, -INF , P5 ;  /* 0xff80000009097808 */ /* 0x008fe40002800000 */
[----:B------:R-:W-:-:S05]  /*3050*/  ISETP.GT.AND P5, PT, R96, 0x29, PT ;  /* 0x000000296000780c */ /* 0x000fca0003fa4270 */
[----:B------:R-:W2:Y:S08]  /*3060*/  MUFU.TANH R79, R79 ;  /* 0x0000004f004f7308 */ /* 0x000eb00000002400 */
[----:B------:R-:W-:Y:S01]  /*3070*/  MUFU.TANH R10, R10 ;  /* 0x0000000a000a7308 */ /* 0x000fe20000002400 */
[----:B-1----:R-:W-:Y:S02]  /*3080*/  FSEL R11, R11, -INF , P4 ;  /* 0xff8000000b0b7808 */ /* 0x002fe40002000000 */
[----:B------:R-:W-:-:S05]  /*3090*/  ISETP.GT.AND P4, PT, R96, 0x30, PT ;  /* 0x000000306000780c */ /* 0x000fca0003f84270 */
[----:B------:R-:W1:Y:S01]  /*30a0*/  MUFU.TANH R82, R82 ;  /* 0x0000005200527308 */ /* 0x000e620000002400 */
[----:B--2---:R-:W-:-:S07]  /*30b0*/  FSEL R151, R79, -INF , P5 ;  /* 0xff8000004f977808 */ /* 0x004fce0002800000 */
[----:B------:R-:W2:Y:S08]  /*30c0*/  MUFU.TANH R13, R13 ;  /* 0x0000000d000d7308 */ /* 0x000eb00000002400 */
[----:B------:R3:W-:Y:S01]  /*30d0*/  MUFU.TANH R92, R25 ;  /* 0x00000019005c7308 */ /* 0x0007e20000002400 */
[----:B-1----:R-:W-:-:S07]  /*30e0*/  FSEL R153, R82, -INF , P4 ;  /* 0xff80000052997808 */ /* 0x002fce0002000000 */
[----:B------:R-:W-:Y:S01]  /*30f0*/  MUFU.TANH R83, R83 ;  /* 0x0000005300537308 */ /* 0x000fe20000002400 */
[----:B---3--:R-:W-:Y:S02]  /*3100*/  FSEL R25, R8, -INF , P6 ;  /* 0xff80000008197808 */ /* 0x008fe40003000000 */
[----:B------:R-:W-:Y:S02]  /*3110*/  ISETP.GT.AND P6, PT, R96, 0x28, PT ;  /* 0x000000286000780c */ /* 0x000fe40003fc4270 */
[----:B--2---:R-:W-:Y:S02]  /*3120*/  FSEL R13, R13, -INF , P2 ;  /* 0xff8000000d0d7808 */ /* 0x004fe40001000000 */
[----:B------:R-:W-:Y:S01]  /*3130*/  FSEL R149, R78, -INF , P6 ;  /* 0xff8000004e957808 */ /* 0x000fe20003000000 */
[----:B------:R-:W-:Y:S01]  /*3140*/  MUFU.TANH R12, R12 ;  /* 0x0000000c000c7308 */ /* 0x000fe20000002400 */
[----:B------:R-:W-:Y:S02]  /*3150*/  ISETP.GT.AND P2, PT, R96, 0x38, PT ;  /* 0x000000386000780c */ /* 0x000fe40003f44270 */
[----:B------:R-:W-:-:S04]  /*3160*/  FMNMX.FTZ R90, R149, R90, !PT ;  /* 0x0000005a955a7209 */ /* 0x000fc80007810000 */
[----:B------:R-:W-:Y:S01]  /*3170*/  FMNMX.FTZ R90, R151, R90, !PT ;  /* 0x0000005a975a7209 */ /* 0x000fe20007810000 */
[----:B------:R-:W1:Y:S03]  /*3180*/  MUFU.TANH R86, R86 ;  /* 0x0000005600567308 */ /* 0x000e660000002400 */
[----:B------:R-:W-:-:S05]  /*3190*/  FMNMX.FTZ R90, R153, R90, !PT ;  /* 0x0000005a995a7209 */ /* 0x000fca0007810000 */
[----:B------:R-:W-:Y:S08]  /*31a0*/  MUFU.TANH R72, R72 ;  /* 0x0000004800487308 */ /* 0x000ff00000002400 */
[----:B------:R-:W-:Y:S01]  /*31b0*/  MUFU.TANH R87, R87 ;  /* 0x0000005700577308 */ /* 0x000fe20000002400 */
[----:B-1----:R-:W-:-:S07]  /*31c0*/  FSEL R157, R86, -INF , P2 ;  /* 0xff800000569d7808 */ /* 0x002fce0001000000 */
[----:B------:R-:W-:Y:S08]  /*31d0*/  MUFU.TANH R20, R20 ;  /* 0x0000001400147308 */ /* 0x000ff00000002400 */
[----:B------:R1:W-:Y:S08]  /*31e0*/  MUFU.TANH R119, R27 ;  /* 0x0000001b00777308 */ /* 0x0003f00000002400 */
[----:B------:R-:W-:Y:S01]  /*31f0*/  MUFU.TANH R58, R58 ;  /* 0x0000003a003a7308 */ /* 0x000fe20000002400 */
[----:B-1----:R-:W-:-:S02]  /*3200*/  FSEL R27, R10, -INF , P3 ;  /* 0xff8000000a1b7808 */ /* 0x002fc40001800000 */
[----:B------:R-:W-:-:S04]  /*3210*/  ISETP.GT.AND P3, PT, R96, 0x31, PT ;  /* 0x000000316000780c */ /* 0x000fc80003f64270 */
[----:B------:R-:W-:Y:S01]  /*3220*/  FSEL R155, R83, -INF , P3 ;  /* 0xff800000539b7808 */ /* 0x000fe20001800000 */
[----:B------:R-:W-:Y:S03]  /*3230*/  MUFU.TANH R74, R74 ;  /* 0x0000004a004a7308 */ /* 0x000fe60000002400 */
[----:B------:R-:W-:-:S04]  /*3240*/  FMNMX.FTZ R90, R155, R90, !PT ;  /* 0x0000005a9b5a7209 */ /* 0x000fc80007810000 */
[----:B------:R-:W-:Y:S01]  /*3250*/  FMNMX.FTZ R90, R157, R90, !PT ;  /* 0x0000005a9d5a7209 */ /* 0x000fe20007810000 */
[----:B------:R-:W-:Y:S08]  /*3260*/  MUFU.TANH R59, R59 ;  /* 0x0000003b003b7308 */ /* 0x000ff00000002400 */
[----:B------:R-:W1:Y:S08]  /*3270*/  MUFU.TANH R73, R73 ;  /* 0x0000004900497308 */ /* 0x000e700000002400 */
[----:B------:R2:W-:Y:S08]  /*3280*/  MUFU.TANH R125, R31 ;  /* 0x0000001f007d7308 */ /* 0x0005f00000002400 */
[----:B------:R-:W-:Y:S01]  /*3290*/  MUFU.TANH R62, R62 ;  /* 0x0000003e003e7308 */ /* 0x000fe20000002400 */
[----:B--2---:R-:W-:-:S02]  /*32a0*/  FSEL R31, R12, -INF , P1 ;  /* 0xff8000000c1f7808 */ /* 0x004fc40000800000 */
[C---:B------:R-:W-:Y:S02]  /*32b0*/  ISETP.GT.AND P1, PT, R96.reuse, 0x39, PT ;  /* 0x000000396000780c */ /* 0x040fe40003f24270 */
[----:B-1----:R-:W-:Y:S02]  /*32c0*/  FSEL R73, R73, -INF , P3 ;  /* 0xff80000049497808 */ /* 0x002fe40001800000 */
[----:B------:R-:W-:Y:S01]  /*32d0*/  FSEL R159, R87, -INF , P1 ;  /* 0xff800000579f7808 */ /* 0x000fe20000800000 */
[----:B------:R-:W-:Y:S01]  /*32e0*/  MUFU.TANH R84, R84 ;  /* 0x0000005400547308 */ /* 0x000fe20000002400 */
[----:B------:R-:W-:Y:S02]  /*32f0*/  ISETP.GT.AND P3, PT, R96, 0x49, PT ;  /* 0x000000496000780c */ /* 0x000fe40003f64270 */
[----:B------:R-:W-:-:S05]  /*3300*/  FMNMX.FTZ R90, R159, R90, !PT ;  /* 0x0000005a9f5a7209 */ /* 0x000fca0007810000 */
[----:B------:R1:W-:Y:S08]  /*3310*/  MUFU.TANH R131, R35 ;  /* 0x0000002300837308 */ /* 0x0003f00000002400 */
[----:B------:R-:W2:Y:S01]  /*3320*/  MUFU.TANH R63, R63 ;  /* 0x0000003f003f7308 */ /* 0x000ea20000002400 */
[----:B-1----:R-:W-:Y:S02]  /*3330*/  FSEL R35, R72, -INF , P6 ;  /* 0xff80000048237808 */ /* 0x002fe40003000000 */
[----:B------:R-:W-:-:S04]  /*3340*/  ISETP.GT.AND P6, PT, R96, 0x40, PT ;  /* 0x000000406000780c */ /* 0x000fc80003fc4270 */
[----:B------:R-:W-:Y:S01]  /*3350*/  FSEL R161, R58, -INF , P6 ;  /* 0xff8000003aa17808 */ /* 0x000fe20003000000 */
[----:B------:R-:W-:Y:S03]  /*3360*/  MUFU.TANH R75, R75 ;  /* 0x0000004b004b7308 */ /* 0x000fe60000002400 */
[----:B------:R-:W-:-:S05]  /*3370*/  FMNMX.FTZ R90, R161, R90, !PT ;  /* 0x0000005aa15a7209 */ /* 0x000fca0007810000 */
[----:B------:R1:W-:Y:S01]  /*3380*/  MUFU.TANH R133, R39 ;  /* 0x0000002700857308 */ /* 0x0003e20000002400 */
[----:B--2---:R-:W-:-:S07]  /*3390*/  FSEL R113, R63, -INF , P3 ;  /* 0xff8000003f717808 */ /* 0x004fce0001800000 */
[----:B------:R-:W2:Y:S01]  /*33a0*/  MUFU.TANH R66, R66 ;  /* 0x0000004200427308 */ /* 0x000ea20000002400 */
[----:B-1----:R-:W-:Y:S02]  /*33b0*/  FSEL R39, R20, -INF , P5 ;  /* 0xff80000014277808 */ /* 0x002fe40002800000 */
[----:B------:R-:W-:-:S04]  /*33c0*/  ISETP.GT.AND P5, PT, R96, 0x41, PT ;  /* 0x000000416000780c */ /* 0x000fc80003fa4270 */
[----:B------:R-:W-:Y:S01]  /*33d0*/  FSEL R163, R59, -INF , P5 ;  /* 0xff8000003ba37808 */ /* 0x000fe20002800000 */
[----:B------:R-:W-:Y:S03]  /*33e0*/  MUFU.TANH R56, R56 ;  /* 0x0000003800387308 */ /* 0x000fe60000002400 */
[----:B------:R-:W-:-:S05]  /*33f0*/  FMNMX.FTZ R90, R163, R90, !PT ;  /* 0x0000005aa35a7209 */ /* 0x000fca0007810000 */
[----:B------:R1:W-:Y:S08]  /*3400*/  MUFU.TANH R76, R41 ;  /* 0x00000029004c7308 */ /* 0x0003f00000002400 */
[----:B------:R-:W3:Y:S01]  /*3410*/  MUFU.TANH R67, R67 ;  /* 0x0000004300437308 */ /* 0x000ee20000002400 */
[----:B-1----:R-:W-:Y:S02]  /*3420*/  FSEL R41, R74, -INF , P4 ;  /* 0xff8000004a297808 */ /* 0x002fe40002000000 */
[----:B------:R-:W-:-:S04]  /*3430*/  ISETP.GT.AND P4, PT, R96, 0x48, PT ;  /* 0x000000486000780c */ /* 0x000fc80003f84270 */
[----:B------:R-:W-:Y:S01]  /*3440*/  FSEL R165, R62, -INF , P4 ;  /* 0xff8000003ea57808 */ /* 0x000fe20002000000 */
[----:B------:R-:W-:Y:S03]  /*3450*/  MUFU.TANH R57, R57 ;  /* 0x0000003900397308 */ /* 0x000fe60000002400 */
[----:B------:R-:W-:-:S04]  /*3460*/  FMNMX.FTZ R90, R165, R90, !PT ;  /* 0x0000005aa55a7209 */ /* 0x000fc80007810000 */
[----:B------:R-:W-:Y:S01]  /*3470*/  FMNMX.FTZ R90, R113, R90, !PT ;  /* 0x0000005a715a7209 */ /* 0x000fe20007810000 */
[----:B------:R-:W1:Y:S08]  /*3480*/  MUFU.TANH R70, R70 ;  /* 0x0000004600467308 */ /* 0x000e700000002400 */
[----:B------:R-:W-:Y:S08]  /*3490*/  MUFU.TANH R60, R60 ;  /* 0x0000003c003c7308 */ /* 0x000ff00000002400 */
[----:B------:R4:W-:Y:S08]  /*34a0*/  MUFU.TANH R77, R43 ;  /* 0x0000002b004d7308 */ /* 0x0009f00000002400 */
[----:B------:R-:W-:Y:S01]  /*34b0*/  MUFU.TANH R71, R71 ;  /* 0x0000004700477308 */ /* 0x000fe20000002400 */
[----:B----4-:R-:W-:-:S02]  /*34c0*/  FSEL R43, R84, -INF , P2 ;  /* 0xff800000542b7808 */ /* 0x010fc40001000000 */
[----:B------:R-:W-:-:S04]  /*34d0*/  ISETP.GT.AND P2, PT, R96, 0x50, PT ;  /* 0x000000506000780c */ /* 0x000fc80003f44270 */
[----:B--2---:R-:W-:Y:S01]  /*34e0*/  FSEL R111, R66, -INF , P2 ;  /* 0xff800000426f7808 */ /* 0x004fe20001000000 */
[----:B------:R-:W-:Y:S03]  /*34f0*/  MUFU.TANH R61, R61 ;  /* 0x0000003d003d7308 */ /* 0x000fe60000002400 */
[----:B------:R-:W-:-:S05]  /*3500*/  FMNMX.FTZ R90, R111, R90, !PT ;  /* 0x0000005a6f5a7209 */ /* 0x000fca0007810000 */
[----:B------:R-:W-:Y:S08]  /*3510*/  MUFU.TANH R64, R64 ;  /* 0x0000004000407308 */ /* 0x000ff00000002400 */
[----:B------:R2:W-:Y:S08]  /*3520*/  MUFU.TANH R80, R45 ;  /* 0x0000002d00507308 */ /* 0x0005f00000002400 */
[----:B------:R-:W-:Y:S01]  /*3530*/  MUFU.TANH R42, R42 ;  /* 0x0000002a002a7308 */ /* 0x000fe20000002400 */
[----:B--2---:R-:W-:-:S02]  /*3540*/  FSEL R45, R75, -INF , P1 ;  /* 0xff8000004b2d7808 */ /* 0x004fc40000800000 */
[----:B------:R-:W-:-:S04]  /*3550*/  ISETP.GT.AND P1, PT, R96, 0x51, PT ;  /* 0x000000516000780c */ /* 0x000fc80003f24270 */
[----:B---3--:R-:W-:Y:S01]  /*3560*/  FSEL R109, R67, -INF , P1 ;  /* 0xff800000436d7808 */ /* 0x008fe20000800000 */
[----:B------:R-:W-:Y:S03]  /*3570*/  MUFU.TANH R69, R69 ;  /* 0x0000004500457308 */ /* 0x000fe60000002400 */
[----:B------:R-:W-:-:S05]  /*3580*/  FMNMX.FTZ R90, R109, R90, !PT ;  /* 0x0000005a6d5a7209 */ /* 0x000fca0007810000 */
[----:B------:R2:W-:Y:S08]  /*3590*/  MUFU.TANH R93, R47 ;  /* 0x0000002f005d7308 */ /* 0x0005f00000002400 */
[----:B------:R-:W-:Y:S01]  /*35a0*/  MUFU.TANH R44, R44 ;  /* 0x0000002c002c7308 */ /* 0x000fe20000002400 */
[----:B--2---:R-:W-:Y:S02]  /*35b0*/  FSEL R47, R56, -INF , P6 ;  /* 0xff800000382f7808 */ /* 0x004fe40003000000 */
[----:B------:R-:W-:-:S04]  /*35c0*/  ISETP.GT.AND P6, PT, R96, 0x58, PT ;  /* 0x000000586000780c */ /* 0x000fc80003fc4270 */
[----:B-1----:R-:W-:Y:S01]  /*35d0*/  FSEL R105, R70, -INF , P6 ;  /* 0xff80000046697808 */ /* 0x002fe20003000000 */
[----:B------:R-:W-:Y:S03]  /*35e0*/  MUFU.TANH R46, R46 ;  /* 0x0000002e002e7308 */ /* 0x000fe60000002400 */
[----:B------:R-:W-:-:S05]  /*35f0*/  FMNMX.FTZ R90, R105, R90, !PT ;  /* 0x0000005a695a7209 */ /* 0x000fca0007810000 */
[----:B------:R-:W1:Y:S08]  /*3600*/  MUFU.TANH R65, R65 ;  /* 0x0000004100417308 */ /* 0x000e700000002400 */
[----:B------:R2:W-:Y:S08]  /*3610*/  MUFU.TANH R81, R49 ;  /* 0x0000003100517308 */ /* 0x0005f00000002400 */
[----:B------:R-:W-:Y:S01]  /*3620*/  MUFU.TANH R24, R24 ;  /* 0x0000001800187308 */ /* 0x000fe20000002400 */
[----:B--2---:R-:W-:-:S02]  /*3630*/  FSEL R49, R57, -INF , P5 ;  /* 0xff80000039317808 */ /* 0x004fc40002800000 */
[C---:B------:R-:W-:Y:S02]  /*3640*/  ISETP.GT.AND P5, PT, R96.reuse, 0x59, PT ;  /* 0x000000596000780c */ /* 0x040fe40003fa4270 */
[----:B-1----:R-:W-:Y:S02]  /*3650*/  FSEL R57, R65, -INF , P1 ;  /* 0xff80000041397808 */ /* 0x002fe40000800000 */
[----:B------:R-:W-:Y:S01]  /*3660*/  FSEL R103, R71, -INF , P5 ;  /* 0xff80000047677808 */ /* 0x000fe20002800000 */
[----:B------:R-:W1:Y:S01]  /*3670*/  MUFU.TANH R68, R68 ;  /* 0x0000004400447308 */ /* 0x000e620000002400 */
[----:B------:R-:W-:Y:S02]  /*3680*/  ISETP.GT.AND P1, PT, R96, 0x69, PT ;  /* 0x000000696000780c */ /* 0x000fe40003f24270 */
[----:B------:R-:W-:Y:S02]  /*3690*/  FMNMX.FTZ R90, R103, R90, !PT ;  /* 0x0000005a675a7209 */ /* 0x000fe40007810000 */
[----:B------:R-:W-:-:S03]  /*36a0*/  FSEL R93, R93, -INF , P1 ;  /* 0xff8000005d5d7808 */ /* 0x000fc60000800000 */
[----:B------:R2:W-:Y:S08]  /*36b0*/  MUFU.TANH R101, R51 ;  /* 0x0000003300657308 */ /* 0x0005f00000002400 */
[----:B------:R3:W-:Y:S01]  /*36c0*/  MUFU.TANH R85, R53 ;  /* 0x0000003500557308 */ /* 0x0007e20000002400 */
[----:B--2---:R-:W-:Y:S02]  /*36d0*/  FSEL R51, R60, -INF , P4 ;  /* 0xff8000003c337808 */ /* 0x004fe40002000000 */
[----:B------:R-:W-:-:S02]  /*36e0*/  ISETP.GT.AND P4, PT, R96, 0x60, PT ;  /* 0x000000606000780c */ /* 0x000fc40003f84270 */
[----:B-1----:R-:W-:Y:S02]  /*36f0*/  FSEL R59, R68, -INF , P6 ;  /* 0xff800000443b7808 */ /* 0x002fe40003000000 */
[----:B------:R-:W-:Y:S01]  /*3700*/  FSEL R99, R42, -INF , P4 ;  /* 0xff8000002a637808 */ /* 0x000fe20002000000 */
[----:B------:R1:W-:Y:S01]  /*3710*/  MUFU.TANH R115, R55 ;  /* 0x0000003700737308 */ /* 0x0003e20000002400 */
[----:B---3--:R-:W-:Y:S02]  /*3720*/  FSEL R53, R61, -INF , P3 ;  /* 0xff8000003d357808 */ /* 0x008fe40001800000 */
[----:B------:R-:W-:Y:S02]  /*3730*/  ISETP.GT.AND P3, PT, R96, 0x61, PT ;  /* 0x000000616000780c */ /* 0x000fe40003f64270 */
[----:B------:R-:W-:Y:S02]  /*3740*/  FSEL R61, R69, -INF , P5 ;  /* 0xff800000453d7808 */ /* 0x000fe40002800000 */
[----:B------:R-:W-:Y:S01]  /*3750*/  FSEL R95, R77, -INF , P3 ;  /* 0xff8000004d5f7808 */ /* 0x000fe20001800000 */
[----:B------:R-:W2:Y:S01]  /*3760*/  MUFU.TANH R50, R50 ;  /* 0x0000003200327308 */ /* 0x000ea20000002400 */
[----:B-1----:R-:W-:-:S02]  /*3770*/  FSEL R55, R64, -INF , P2 ;  /* 0xff80000040377808 */ /* 0x002fc40001000000 */
[----:B------:R-:W-:Y:S02]  /*3780*/  ISETP.GT.AND P2, PT, R96, 0x68, PT ;  /* 0x000000686000780c */ /* 0x000fe40003f44270 */
[----:B------:R-:W-:Y:S02]  /*3790*/  FMNMX.FTZ R90, R99, R90, !PT ;  /* 0x0000005a635a7209 */ /* 0x000fe40007810000 */
[----:B------:R-:W-:Y:S01]  /*37a0*/  FSEL R5, R46, -INF , P2 ;  /* 0xff8000002e057808 */ /* 0x000fe20001000000 */
[----:B------:R-:W1:Y:S01]  /*37b0*/  MUFU.TANH R26, R26 ;  /* 0x0000001a001a7308 */ /* 0x000e620000002400 */
[----:B------:R-:W-:Y:S02]  /*37c0*/  ISETP.GT.AND P5, PT, R96, 0x71, PT ;  /* 0x000000716000780c */ /* 0x000fe40003fa4270 */
[----:B------:R-:W-:Y:S02]  /*37d0*/  FSEL R67, R44, -INF , P2 ;  /* 0xff8000002c437808 */ /* 0x000fe40001000000 */
[----:B------:R-:W-:-:S02]  /*37e0*/  ISETP.GT.AND P2, PT, R96, 0x80, PT ;  /* 0x000000806000780c */ /* 0x000fc40003f44270 */
[----:B------:R-:W-:Y:S01]  /*37f0*/  FMNMX.FTZ R90, R95, R90, !PT ;  /* 0x0000005a5f5a7209 */ /* 0x000fe20007810000 */
[----:B------:R-:W3:Y:S01]  /*3800*/  MUFU.TANH R40, R40 ;  /* 0x0000002800287308 */ /* 0x000ee20000002400 */
[----:B------:R-:W-:Y:S02]  /*3810*/  FSEL R75, R81, -INF , P5 ;  /* 0xff800000514b7808 */ /* 0x000fe40002800000 */
[----:B------:R-:W-:Y:S02]  /*3820*/  FSEL R81, R24, -INF , P2 ;  /* 0xff80000018517808 */ /* 0x000fe40001000000 */
[----:B------:R-:W-:Y:S02]  /*3830*/  FMNMX.FTZ R24, R15, R14, !PT ;  /* 0x0000000e0f187209 */ /* 0x000fe40007810000 */
[----:B------:R-:W-:Y:S01]  /*3840*/  ISETP.GT.AND P6, PT, R96, 0x70, PT ;  /* 0x000000706000780c */ /* 0x000fe20003fc4270 */
[----:B------:R-:W4:Y:S01]  /*3850*/  MUFU.TANH R54, R54 ;  /* 0x0000003600367308 */ /* 0x000f220000002400 */
[----:B------:R-:W-:-:S02]  /*3860*/  FMNMX.FTZ R90, R5, R90, !PT ;  /* 0x0000005a055a7209 */ /* 0x000fc40007810000 */
[----:B------:R-:W-:Y:S02]  /*3870*/  FMNMX.FTZ R24, R21, R24, !PT ;  /* 0x0000001815187209 */ /* 0x000fe40007810000 */
[----:B--2---:R-:W-:Y:S02]  /*3880*/  FSEL R97, R50, -INF , P6 ;  /* 0xff80000032617808 */ /* 0x004fe40003000000 */
[----:B------:R-:W-:Y:S01]  /*3890*/  FMNMX.FTZ R90, R93, R90, !PT ;  /* 0x0000005a5d5a7209 */ /* 0x000fe20007810000 */
[----:B------:R-:W2:Y:S01]  /*38a0*/  MUFU.TANH R48, R48 ;  /* 0x0000003000307308 */ /* 0x000ea20000002400 */
[----:B-1----:R-:W-:Y:S02]  /*38b0*/  FSEL R117, R26, -INF , P2 ;  /* 0xff8000001a757808 */ /* 0x002fe40001000000 */
[----:B------:R-:W-:Y:S02]  /*38c0*/  FMNMX.FTZ R26, R7, R24, !PT ;  /* 0x00000018071a7209 */ /* 0x000fe40007810000 */
[----:B---3--:R-:W-:-:S02]  /*38d0*/  FSEL R63, R40, -INF , P4 ;  /* 0xff800000283f7808 */ /* 0x008fc40002000000 */
[----:B------:R-:W-:Y:S01]  /*38e0*/  ISETP.GT.AND P4, PT, R96, 0x78, PT ;  /* 0x000000786000780c */ /* 0x000fe20003f84270 */
[----:B------:R-:W1:Y:S01]  /*38f0*/  MUFU.TANH R30, R30 ;  /* 0x0000001e001e7308 */ /* 0x000e620000002400 */
[----:B------:R-:W-:Y:S02]  /*3900*/  FSEL R101, R101, -INF , P5 ;  /* 0xff80000065657808 */ /* 0x000fe40002800000 */
[----:B------:R-:W-:Y:S02]  /*3910*/  FMNMX.FTZ R90, R97, R90, !PT ;  /* 0x0000005a615a7209 */ /* 0x000fe40007810000 */
[----:B------:R-:W-:Y:S02]  /*3920*/  FMNMX.FTZ R26, R25, R26, !PT ;  /* 0x0000001a191a7209 */ /* 0x000fe40007810000 */
[----:B------:R-:W-:Y:S01]  /*3930*/  FSEL R65, R76, -INF , P3 ;  /* 0xff8000004c417808 */ /* 0x000fe20001800000 */
[----:B------:R-:W3:Y:S01]  /*3940*/  MUFU.TANH R52, R52 ;  /* 0x0000003400347308 */ /* 0x000ee20000002400 */
[----:B------:R-:W-:-:S02]  /*3950*/  ISETP.GT.AND P3, PT, R96, 0x79, PT ;  /* 0x000000796000780c */ /* 0x000fc40003f64270 */
[----:B----4-:R-:W-:Y:S02]  /*3960*/  FSEL R107, R54, -INF , P4 ;  /* 0xff800000366b7808 */ /* 0x010fe40002000000 */
[----:B------:R-:W-:Y:S02]  /*3970*/  FMNMX.FTZ R90, R101, R90, !PT ;  /* 0x0000005a655a7209 */ /* 0x000fe40007810000 */
[----:B------:R-:W-:Y:S01]  /*3980*/  FMNMX.FTZ R26, R9, R26, !PT ;  /* 0x0000001a091a7209 */ /* 0x000fe20007810000 */
[----:B------:R-:W4:Y:S01]  /*3990*/  MUFU.TANH R34, R34 ;  /* 0x0000002200227308 */ /* 0x000f220000002400 */
[----:B------:R-:W-:Y:S02]  /*39a0*/  FSEL R115, R115, -INF , P3 ;  /* 0xff80000073737808 */ /* 0x000fe40001800000 */
[----:B------:R-:W-:Y:S02]  /*39b0*/  FMNMX.FTZ R90, R107, R90, !PT ;  /* 0x0000005a6b5a7209 */ /* 0x000fe40007810000 */
[----:B------:R-:W-:-:S02]  /*39c0*/  FMNMX.FTZ R26, R11, R26, !PT ;  /* 0x0000001a0b1a7209 */ /* 0x000fc40007810000 */
[----:B------:R-:W-:Y:S01]  /*39d0*/  FSEL R69, R80, -INF , P1 ;  /* 0xff80000050457808 */ /* 0x000fe20000800000 */
[----:B------:R5:W-:Y:S01]  /*39e0*/  MUFU.TANH R40, R28 ;  /* 0x0000001c00287308 */ /* 0x000be20000002400 */
[----:B------:R-:W-:Y:S02]  /*39f0*/  ISETP.GT.AND P1, PT, R96, 0x81, PT ;  /* 0x000000816000780c */ /* 0x000fe40003f24270 */
[----:B------:R-:W-:Y:S02]  /*3a00*/  FMNMX.FTZ R90, R115, R90, !PT ;  /* 0x0000005a735a7209 */ /* 0x000fe40007810000 */
[----:B--2---:R-:W-:Y:S02]  /*3a10*/  FSEL R71, R48, -INF , P6 ;  /* 0xff80000030477808 */ /* 0x004fe40003000000 */
[----:B------:R-:W-:Y:S01]  /*3a20*/  ISETP.GT.AND P6, PT, R96, 0x88, PT ;  /* 0x000000886000780c */ /* 0x000fe20003fc4270 */
[----:B------:R-:W2:Y:S01]  /*3a30*/  MUFU.TANH R38, R38 ;  /* 0x0000002600267308 */ /* 0x000ea20000002400 */
[----:B-----5:R-:W-:-:S02]  /*3a40*/  FMNMX.FTZ R28, R27, R26, !PT ;  /* 0x0000001a1b1c7209 */ /* 0x020fc40007810000 */
[----:B------:R-:W-:Y:S02]  /*3a50*/  FSEL R119, R119, -INF , P1 ;  /* 0xff80000077777808 */ /* 0x000fe40000800000 */
[----:B------:R-:W-:Y:S02]  /*3a60*/  FMNMX.FTZ R90, R117, R90, !PT ;  /* 0x0000005a755a7209 */ /* 0x000fe40007810000 */
[----:B------:R-:W-:Y:S01]  /*3a70*/  FMNMX.FTZ R28, R13, R28, !PT ;  /* 0x0000001c0d1c7209 */ /* 0x000fe20007810000 */
[----:B------:R5:W-:Y:S01]  /*3a80*/  MUFU.TANH R44, R32 ;  /* 0x00000020002c7308 */ /* 0x000be20000002400 */
[----:B------:R-:W-:Y:S02]  /*3a90*/  ISETP.GT.AND P5, PT, R96, 0x89, PT ;  /* 0x000000896000780c */ /* 0x000fe40003fa4270 */
[----:B-1----:R-:W-:Y:S02]  /*3aa0*/  FSEL R121, R30, -INF , P6 ;  /* 0xff8000001e797808 */ /* 0x002fe40003000000 */
[----:B------:R-:W-:-:S02]  /*3ab0*/  FMNMX.FTZ R90, R119, R90, !PT ;  /* 0x0000005a775a7209 */ /* 0x000fc40007810000 */
[----:B------:R-:W-:Y:S01]  /*3ac0*/  FMNMX.FTZ R28, R31, R28, !PT ;  /* 0x0000001c1f1c7209 */ /* 0x000fe20007810000 */
[----:B------:R1:W-:Y:S01]  /*3ad0*/  MUFU.TANH R48, R36 ;  /* 0x0000002400307308 */ /* 0x0003e20000002400 */
[----:B---3--:R-:W-:Y:S02]  /*3ae0*/  FSEL R77, R52, -INF , P4 ;  /* 0xff800000344d7808 */ /* 0x008fe40002000000 */
[----:B------:R-:W-:Y:S02]  /*3af0*/  ISETP.GT.AND P4, PT, R96, 0x90, PT ;  /* 0x000000906000780c */ /* 0x000fe40003f84270 */
[----:B------:R-:W-:Y:S02]  /*3b00*/  FSEL R125, R125, -INF , P5 ;  /* 0xff8000007d7d7808 */ /* 0x000fe40002800000 */
[----:B------:R-:W-:Y:S01]  /*3b10*/  FMNMX.FTZ R90, R121, R90, !PT ;  /* 0x0000005a795a7209 */ /* 0x000fe20007810000 */
[----:B------:R-:W3:Y:S01]  /*3b20*/  MUFU.TANH R42, R29 ;  /* 0x0000001d002a7308 */ /* 0x000ee20000002400 */
[----:B------:R-:W-:-:S02]  /*3b30*/  FMNMX.FTZ R28, R35, R28, !PT ;  /* 0x0000001c231c7209 */ /* 0x000fc40007810000 */
[----:B------:R-:W-:Y:S02]  /*3b40*/  FSEL R79, R85, -INF , P3 ;  /* 0xff800000554f7808 */ /* 0x000fe40001800000 */
[----:B------:R-:W-:Y:S02]  /*3b50*/  ISETP.GT.AND P3, PT, R96, 0x91, PT ;  /* 0x000000916000780c */ /* 0x000fe40003f64270 */
[----:B----4-:R-:W-:Y:S01]  /*3b60*/  FSEL R127, R34, -INF , P4 ;  /* 0xff800000227f7808 */ /* 0x010fe20002000000 */
[----:B------:R4:W3:Y:S01]  /*3b70*/  MUFU.TANH R46, R33 ;  /* 0x00000021002e7308 */ /* 0x0008e20000002400 */
[----:B------:R-:W-:Y:S02]  /*3b80*/  FMNMX.FTZ R90, R125, R90, !PT ;  /* 0x0000005a7d5a7209 */ /* 0x000fe40007810000 */
[----:B------:R-:W-:Y:S02]  /*3b90*/  FMNMX.FTZ R30, R39, R28, !PT ;  /* 0x0000001c271e7209 */ /* 0x000fe40007810000 */
[----:B------:R-:W-:-:S02]  /*3ba0*/  ISETP.GT.AND P2, PT, R96, 0x98, PT ;  /* 0x000000986000780c */ /* 0x000fc40003f44270 */
[----:B------:R-:W-:Y:S01]  /*3bb0*/  FSEL R131, R131, -INF , P3 ;  /* 0xff80000083837808 */ /* 0x000fe20001800000 */
[----:B------:R3:W3:Y:S01]  /*3bc0*/  MUFU.TANH R50, R37 ;  /* 0x0000002500327308 */ /* 0x0006e20000002400 */
[----:B------:R-:W-:Y:S02]  /*3bd0*/  FMNMX.FTZ R90, R127, R90, !PT ;  /* 0x0000005a7f5a7209 */ /* 0x000fe40007810000 */
[----:B------:R-:W-:Y:S02]  /*3be0*/  FMNMX.FTZ R30, R41, R30, !PT ;  /* 0x0000001e291e7209 */ /* 0x000fe40007810000 */
[----:B------:R-:W-:Y:S02]  /*3bf0*/  FSEL R83, R92, -INF , P1 ;  /* 0xff8000005c537808 */ /* 0x000fe40000800000 */
[----:B------:R-:W-:Y:S02]  /*3c00*/  ISETP.GT.AND P1, PT, R96, 0x99, PT ;  /* 0x000000996000780c */ /* 0x000fe40003f24270 */
[----:B--2---:R-:W-:-:S02]  /*3c10*/  FSEL R135, R38, -INF , P2 ;  /* 0xff80000026877808 */ /* 0x004fc40001000000 */
[----:B------:R-:W-:Y:S02]  /*3c20*/  FMNMX.FTZ R90, R131, R90, !PT ;  /* 0x0000005a835a7209 */ /* 0x000fe40007810000 */
[----:B------:R-:W-:Y:S02]  /*3c30*/  FMNMX.FTZ R30, R73, R30, !PT ;  /* 0x0000001e491e7209 */ /* 0x000fe40007810000 */
[----:B------:R-:W-:Y:S02]  /*3c40*/  FSEL R133, R133, -INF , P1 ;  /* 0xff80000085857808 */ /* 0x000fe40000800000 */
[----:B------:R-:W-:Y:S02]  /*3c50*/  FMNMX.FTZ R90, R135, R90, !PT ;  /* 0x0000005a875a7209 */ /* 0x000fe40007810000 */
[----:B------:R-:W-:Y:S02]  /*3c60*/  FMNMX.FTZ R30, R43, R30, !PT ;  /* 0x0000001e2b1e7209 */ /* 0x000fe40007810000 */
[----:B------:R-:W-:-:S02]  /*3c70*/  FMNMX.FTZ R90, R133, R90, !PT ;  /* 0x0000005a855a7209 */ /* 0x000fc40007810000 */
[----:B-----5:R-:W-:-:S03]  /*3c80*/  FMNMX.FTZ R32, R45, R30, !PT ;  /* 0x0000001e2d207209 */ /* 0x020fc60007810000 */
[----:B------:R-:W2:Y:S01]  /*3c90*/  SHFL.BFLY PT, R3, R90, 0x2, 0x1f ;  /* 0x0c401f005a037f89 */ /* 0x000ea200000e0000 */
[----:B------:R-:W-:-:S04]  /*3ca0*/  FMNMX.FTZ R32, R47, R32, !PT ;  /* 0x000000202f207209 */ /* 0x000fc80007810000 */
[----:B------:R-:W-:-:S04]  /*3cb0*/  FMNMX.FTZ R32, R49, R32, !PT ;  /* 0x0000002031207209 */ /* 0x000fc80007810000 */
[----:B------:R-:W-:-:S04]  /*3cc0*/  FMNMX.FTZ R32, R51, R32, !PT ;  /* 0x0000002033207209 */ /* 0x000fc80007810000 */
[----:B------:R-:W-:-:S04]  /*3cd0*/  FMNMX.FTZ R34, R53, R32, !PT ;  /* 0x0000002035227209 */ /* 0x000fc80007810000 */
[----:B------:R-:W-:-:S04]  /*3ce0*/  FMNMX.FTZ R34, R55, R34, !PT ;  /* 0x0000002237227209 */ /* 0x000fc80007810000 */
[----:B------:R-:W-:Y:S02]  /*3cf0*/  FMNMX.FTZ R34, R57, R34, !PT ;  /* 0x0000002239227209 */ /* 0x000fe40007810000 */
[----:B--2---:R-:W-:Y:S02]  /*3d00*/  FMNMX.FTZ R8, R90, R3, !PT ;  /* 0x000000035a087209 */ /* 0x004fe40007810000 */
[----:B------:R-:W-:-:S03]  /*3d10*/  FMNMX.FTZ R34, R59, R34, !PT ;  /* 0x000000223b227209 */ /* 0x000fc60007810000 */
[----:B------:R-:W2:Y:S01]  /*3d20*/  SHFL.BFLY PT, R3, R8, 0x1, 0x1f ;  /* 0x0c201f0008037f89 */ /* 0x000ea200000e0000 */
[----:B-1----:R-:W-:-:S04]  /*3d30*/  FMNMX.FTZ R36, R61, R34, !PT ;  /* 0x000000223d247209 */ /* 0x002fc80007810000 */
[----:B------:R-:W-:-:S04]  /*3d40*/  FMNMX.FTZ R36, R63, R36, !PT ;  /* 0x000000243f247209 */ /* 0x000fc80007810000 */
[----:B------:R-:W-:-:S04]  /*3d50*/  FMNMX.FTZ R36, R65, R36, !PT ;  /* 0x0000002441247209 */ /* 0x000fc80007810000 */
[----:B------:R-:W-:-:S04]  /*3d60*/  FMNMX.FTZ R36, R67, R36, !PT ;  /* 0x0000002443247209 */ /* 0x000fc80007810000 */
[----:B------:R-:W-:-:S04]  /*3d70*/  FMNMX.FTZ R38, R69, R36, !PT ;  /* 0x0000002445267209 */ /* 0x000fc80007810000 */
[----:B------:R-:W-:Y:S02]  /*3d80*/  FMNMX.FTZ R38, R71, R38, !PT ;  /* 0x0000002647267209 */ /* 0x000fe40007810000 */
[----:B--2---:R-:W-:Y:S02]  /*3d90*/  FMNMX.FTZ R3, R8, R3, !PT ;  /* 0x0000000308037209 */ /* 0x004fe40007810000 */
[----:B------:R-:W-:Y:S02]  /*3da0*/  FMNMX.FTZ R38, R75, R38, !PT ;  /* 0x000000264b267209 */ /* 0x000fe40007810000 */
[C---:B------:R-:W-:Y:S01]  /*3db0*/  FSETP.NEU.FTZ.AND P0, PT, R3.reuse, -INF , PT ;  /* 0xff8000000300780b */ /* 0x040fe20003f1d000 */
[----:B------:R-:W-:-:S01]  /*3dc0*/  FFMA.FTZ R10, R3, R4, -8 ;  /* 0xc1000000030a7423 */ /* 0x000fc20000010004 */
[----:B------:R-:W-:-:S04]  /*3dd0*/  FMNMX.FTZ R38, R77, R38, !PT ;  /* 0x000000264d267209 */ /* 0x000fc80007810000 */
[----:B------:R-:W-:Y:S02]  /*3de0*/  FMNMX.FTZ R52, R79, R38, !PT ;  /* 0x000000264f347209 */ /* 0x000fe40007810000 */
[----:B------:R-:W-:Y:S02]  /*3df0*/  FSEL R58, R10, RZ, P0 ;  /* 0x000000ff0a3a7208 */ /* 0x000fe40000000000 */
[----:B------:R-:W-:Y:S02]  /*3e00*/  FMNMX.FTZ R52, R81, R52, !PT ;  /* 0x0000003451347209 */ /* 0x000fe40007810000 */
[----:B------:R-:W-:Y:S01]  /*3e10*/  ISETP.NE.AND P0, PT, R104, RZ, PT ;  /* 0x000000ff6800720c */ /* 0x000fe20003f05270 */
[-CC-:B----4-:R-:W-:Y:S01]  /*3e20*/  FFMA.FTZ R33, R137, R4.reuse, -R58.reuse ;  /* 0x0000000489217223 */ /* 0x190fe2000001083a */
[----:B------:R-:W-:Y:S01]  /*3e30*/  FSEL R137, R40, -INF , P6 ;  /* 0xff80000028897808 */ /* 0x000fe20003000000 */
[--C-:B------:R-:W-:Y:S01]  /*3e40*/  FFMA.FTZ R12, R139, R4, -R58.reuse ;  /* 0x000000048b0c7223 */ /* 0x100fe2000001083a */
[----:B------:R-:W-:Y:S01]  /*3e50*/  FMNMX.FTZ R52, R83, R52, !PT ;  /* 0x0000003453347209 */ /* 0x000fe20007810000 */
[-CC-:B---3--:R-:W-:Y:S01]  /*3e60*/  FFMA.FTZ R37, R141, R4.reuse, -R58.reuse ;  /* 0x000000048d257223 */ /* 0x188fe2000001083a */
[----:B------:R-:W-:Y:S01]  /*3e70*/  FSEL R139, R42, -INF , P5 ;  /* 0xff8000002a8b7808 */ /* 0x000fe20002800000 */
[--C-:B------:R-:W-:Y:S01]  /*3e80*/  FFMA.FTZ R20, R143, R4, -R58.reuse ;  /* 0x000000048f147223 */ /* 0x100fe2000001083a */
[----:B------:R-:W-:Y:S01]  /*3e90*/  FMNMX.FTZ R52, R137, R52, !PT ;  /* 0x0000003489347209 */ /* 0x000fe20007810000 */
[-CC-:B------:R-:W-:Y:S01]  /*3ea0*/  FFMA.FTZ R85, R145, R4.reuse, -R58.reuse ;  /* 0x0000000491557223 */ /* 0x180fe2000001083a */
[----:B------:R-:W-:Y:S01]  /*3eb0*/  FSEL R141, R44, -INF , P4 ;  /* 0xff8000002c8d7808 */ /* 0x000fe20002000000 */
[--C-:B------:R-:W-:Y:S01]  /*3ec0*/  FFMA.FTZ R147, R147, R4, -R58.reuse ;  /* 0x0000000493937223 */ /* 0x100fe2000001083a */
[----:B------:R-:W-:Y:S01]  /*3ed0*/  FMNMX.FTZ R52, R139, R52, !PT ;  /* 0x000000348b347209 */ /* 0x000fe20007810000 */
[--C-:B------:R-:W-:Y:S01]  /*3ee0*/  FFMA.FTZ R42, R5, R4, -R58.reuse ;  /* 0x00000004052a7223 */ /* 0x100fe2000001083a */
[----:B------:R-:W-:Y:S01]  /*3ef0*/  FSEL R143, R46, -INF , P3 ;  /* 0xff8000002e8f7808 */ /* 0x000fe20001800000 */
[----:B------:R1:W-:Y:S01]  /*3f00*/  MUFU.EX2 R24, R147 ;  /* 0x0000009300187308 */ /* 0x0003e20000000800 */
[----:B------:R-:W-:Y:S01]  /*3f10*/  FMNMX.FTZ R52, R141, R52, !PT ;  /* 0x000000348d347209 */ /* 0x000fe20007810000 */
[-CC-:B------:R-:W-:Y:S01]  /*3f20*/  FFMA.FTZ R8, R123, R4.reuse, -R58.reuse ;  /* 0x000000047b087223 */ /* 0x180fe2000001083a */
[----:B------:R-:W-:Y:S01]  /*3f30*/  FSEL R145, R48, -INF , P2 ;  /* 0xff80000030917808 */ /* 0x000fe20001000000 */
[--C-:B------:R-:W-:Y:S01]  /*3f40*/  FFMA.FTZ R29, R91, R4, -R58.reuse ;  /* 0x000000045b1d7223 */ /* 0x100fe2000001083a */
[----:B------:R-:W-:Y:S01]  /*3f50*/  FMNMX.FTZ R52, R143, R52, !PT ;  /* 0x000000348f347209 */ /* 0x000fe20007810000 */
[-CC-:B------:R-:W-:Y:S01]  /*3f60*/  FFMA.FTZ R10, R129, R4.reuse, -R58.reuse ;  /* 0x00000004810a7223 */ /* 0x180fe2000001083a */
[----:B------:R-:W-:-:S01]  /*3f70*/  FFMA.FTZ R111, R111, R4, -R58 ;  /* 0x000000046f6f7223 */ /* 0x000fc2000001083a */
[--C-:B------:R-:W-:Y:S01]  /*3f80*/  FFMA.FTZ R105, R105, R4, -R58.reuse ;  /* 0x0000000469697223 */ /* 0x100fe2000001083a */
[----:B-1----:R-:W-:Y:S01]  /*3f90*/  FSEL R147, R50, -INF , P1 ;  /* 0xff80000032937808 */ /* 0x002fe20000800000 */
[----:B------:R-:W-:Y:S01]  /*3fa0*/  MUFU.EX2 R8, R8 ;  /* 0x0000000800087308 */ /* 0x000fe20000000800 */
[----:B------:R-:W-:Y:S01]  /*3fb0*/  FMNMX.FTZ R52, R145, R52, !PT ;  /* 0x0000003491347209 */ /* 0x000fe20007810000 */
[-CC-:B------:R-:W-:Y:S01]  /*3fc0*/  FFMA.FTZ R44, R97, R4.reuse, -R58.reuse ;  /* 0x00000004612c7223 */ /* 0x180fe2000001083a */
[----:B------:R-:W-:-:S01]  /*3fd0*/  FFMA.FTZ R87, R89, R4, -R58 ;  /* 0x0000000459577223 */ /* 0x000fc2000001083a */
[--C-:B------:R-:W-:Y:S01]  /*3fe0*/  FFMA.FTZ R40, R99, R4, -R58.reuse ;  /* 0x0000000463287223 */ /* 0x100fe2000001083a */
[----:B------:R-:W-:Y:S01]  /*3ff0*/  FMNMX.FTZ R52, R147, R52, !PT ;  /* 0x0000003493347209 */ /* 0x000fe20007810000 */
[-CC-:B------:R-:W-:Y:S01]  /*4000*/  FFMA.FTZ R97, R101, R4.reuse, -R58.reuse ;  /* 0x0000000465617223 */ /* 0x180fe2000001083a */
[----:B------:R-:W-:-:S01]  /*4010*/  FFMA.FTZ R46, R107, R4, -R58 ;  /* 0x000000046b2e7223 */ /* 0x000fc2000001083a */
[----:B------:R-:W-:Y:S01]  /*4020*/  MUFU.EX2 R29, R29 ;  /* 0x0000001d001d7308 */ /* 0x000fe20000000800 */
[----:B------:R-:W-:-:S01]  /*4030*/  FFMA.FTZ R149, R149, R4, -R58 ;  /* 0x0000000495957223 */ /* 0x000fc2000001083a */
[----:B------:R-:W1:Y:S01]  /*4040*/  SHFL.BFLY PT, R5, R52, 0x2, 0x1f ;  /* 0x0c401f0034057f89 */ /* 0x000e6200000e0000 */
[----:B------:R-:W-:-:S01]  /*4050*/  FFMA.FTZ R89, R151, R4, -R58 ;  /* 0x0000000497597223 */ /* 0x000fc2000001083a */
[-CC-:B------:R-:W-:Y:S01]  /*4060*/  FFMA.FTZ R153, R153, R4.reuse, -R58.reuse ;  /* 0x0000000499997223 */ /* 0x180fe2000001083a */
[----:B------:R-:W-:-:S01]  /*4070*/  FFMA.FTZ R91, R155, R4, -R58 ;  /* 0x000000049b5b7223 */ /* 0x000fc2000001083a */
[-CC-:B------:R-:W-:Y:S01]  /*4080*/  FFMA.FTZ R157, R157, R4.reuse, -R58.reuse ;  /* 0x000000049d9d7223 */ /* 0x180fe2000001083a */
[----:B------:R-:W-:-:S01]  /*4090*/  FFMA.FTZ R123, R159, R4, -R58 ;  /* 0x000000049f7b7223 */ /* 0x000fc2000001083a */
        /* <DEDUP_REMOVED lines=15> */
[----:B--2---:R-:W-:-:S01]  /*4190*/  FFMA.FTZ R111, R133, R4, -R58 ;  /* 0x00000004856f7223 */ /* 0x004fc2000001083a */
[----:B------:R-:W-:Y:S01]  /*41a0*/  MUFU.EX2 R10, R10 ;  /* 0x0000000a000a7308 */ /* 0x000fe20000000800 */
[----:B---3--:R-:W-:-:S01]  /*41b0*/  FFMA.FTZ R105, R125, R4, -R58 ;  /* 0x000000047d697223 */ /* 0x008fc2000001083a */
[----:B-1----:R-:W-:Y:S01]  /*41c0*/  FMNMX.FTZ R54, R52, R5, !PT ;  /* 0x0000000534367209 */ /* 0x002fe20007810000 */
[----:B------:R-:W-:-:S04]  /*41d0*/  FFMA.FTZ R52, R127, R4, -R58 ;  /* 0x000000047f347223 */ /* 0x000fc8000001083a */
[----:B------:R-:W1:Y:S01]  /*41e0*/  SHFL.BFLY PT, R5, R54, 0x1, 0x1f ;  /* 0x0c201f0036057f89 */ /* 0x000e6200000e0000 */
[----:B------:R-:W-:Y:S08]  /*41f0*/  MUFU.EX2 R33, R33 ;  /* 0x0000002100217308 */ /* 0x000ff00000000800 */
[----:B------:R-:W-:Y:S08]  /*4200*/  MUFU.EX2 R12, R12 ;  /* 0x0000000c000c7308 */ /* 0x000ff00000000800 */
[----:B------:R-:W-:Y:S01]  /*4210*/  MUFU.EX2 R37, R37 ;  /* 0x0000002500257308 */ /* 0x000fe20000000800 */
[----:B-1----:R-:W-:Y:S01]  /*4220*/  FMNMX.FTZ R5, R54, R5, !PT ;  /* 0x0000000536057209 */ /* 0x002fe20007810000 */
[----:B------:R-:W-:-:S06]  /*4230*/  FFMA.FTZ R54, R135, R4, -R58 ;  /* 0x0000000487367223 */ /* 0x000fcc000001083a */
[----:B------:R-:W-:Y:S01]  /*4240*/  MUFU.EX2 R20, R20 ;  /* 0x0000001400147308 */ /* 0x000fe20000000800 */
[C---:B------:R-:W-:Y:S01]  /*4250*/  FSETP.NEU.FTZ.AND P1, PT, R5.reuse, -INF , PT ;  /* 0xff8000000500780b */ /* 0x040fe20003f3d000 */
[----:B------:R-:W-:-:S05]  /*4260*/  FFMA.FTZ R56, R5, R4, -8 ;  /* 0xc100000005387423 */ /* 0x000fca0000010004 */
[----:B------:R-:W-:Y:S01]  /*4270*/  FSEL R64, R56, RZ, P1 ;  /* 0x000000ff38407208 */ /* 0x000fe20000800000 */
[----:B------:R-:W-:Y:S01]  /*4280*/  MUFU.EX2 R85, R85 ;  /* 0x0000005500557308 */ /* 0x000fe20000000800 */
[----:B------:R-:W-:-:S03]  /*4290*/  ISETP.NE.AND P1, PT, R2, RZ, PT ;  /* 0x000000ff0200720c */ /* 0x000fc60003f25270 */
        /* <DEDUP_REMOVED lines=31> */
[----:B-1----:R-:W-:-:S01]  /*4490*/  FADD.FTZ R25, R15, R14 ;  /* 0x0000000e0f197221 */ /* 0x002fc20000010000 */
[-CC-:B--2---:R-:W-:Y:S01]  /*44a0*/  FFMA.FTZ R21, R55, R4.reuse, -R64.reuse ;  /* 0x0000000437157223 */ /* 0x184fe20000010840 */
[----:B------:R-:W-:-:S01]  /*44b0*/  FFMA.FTZ R77, R77, R4, -R64 ;  /* 0x000000044d4d7223 */ /* 0x000fc20000010840 */
[-CC-:B------:R-:W-:Y:S01]  /*44c0*/  FFMA.FTZ R79, R79, R4.reuse, -R64.reuse ;  /* 0x000000044f4f7223 */ /* 0x180fe20000010840 */
[----:B------:R-:W-:-:S01]  /*44d0*/  FFMA.FTZ R81, R81, R4, -R64 ;  /* 0x0000000451517223 */ /* 0x000fc20000010840 */
[-CC-:B------:R-:W-:Y:S01]  /*44e0*/  FFMA.FTZ R83, R83, R4.reuse, -R64.reuse ;  /* 0x0000000453537223 */ /* 0x180fe20000010840 */
[----:B------:R-:W-:-:S01]  /*44f0*/  FFMA.FTZ R137, R137, R4, -R64 ;  /* 0x0000000489897223 */ /* 0x000fc20000010840 */
[----:B------:R-:W1:Y:S01]  /*4500*/  MUFU.EX2 R7, R7 ;  /* 0x0000000700077308 */ /* 0x000e620000000800 */
[----:B----4-:R-:W-:-:S01]  /*4510*/  FFMA.FTZ R58, R31, R4, -R64 ;  /* 0x000000041f3a7223 */ /* 0x010fc20000010840 */
[----:B------:R-:W-:Y:S01]  /*4520*/  FADD.FTZ R31, R8, R29 ;  /* 0x0000001d081f7221 */ /* 0x000fe20000010000 */
[----:B---3--:R-:W-:-:S01]  /*4530*/  FADD.FTZ R80, R66, R25 ;  /* 0x0000001942507221 */ /* 0x008fc20000010000 */
[----:B------:R-:W-:-:S02]  /*4540*/  @P1 VIADD R25, R6, 0x29840 ;  /* 0x0002984006191836 */ /* 0x000fc40000000000 */
[----:B------:R-:W-:-:S01]  /*4550*/  FFMA.FTZ R139, R139, R4, -R64 ;  /* 0x000000048b8b7223 */ /* 0x000fc20000010840 */
[----:B------:R-:W-:Y:S01]  /*4560*/  FADD.FTZ R82, R10, R31 ;  /* 0x0000001f0a527221 */ /* 0x000fe20000010000 */
[----:B------:R-:W-:-:S01]  /*4570*/  FFMA.FTZ R141, R141, R4, -R64 ;  /* 0x000000048d8d7223 */ /* 0x000fc20000010840 */
[----:B------:R-:W2:Y:S01]  /*4580*/  MUFU.EX2 R56, R56 ;  /* 0x0000003800387308 */ /* 0x000ea20000000800 */
[----:B-----5:R-:W-:-:S01]  /*4590*/  FADD.FTZ R80, R115, R80 ;  /* 0x0000005073507221 */ /* 0x020fc20000010000 */
[----:B------:R-:W-:Y:S01]  /*45a0*/  FADD.FTZ R31, R33, R82 ;  /* 0x00000052211f7221 */ /* 0x000fe20000010000 */
[----:B------:R-:W-:Y:S01]  /*45b0*/  @P1 PRMT R25, R18, 0x654, R25 ;  /* 0x0000065412191816 */ /* 0x000fe20000000019 */
[----:B------:R-:W-:Y:S01]  /*45c0*/  FFMA.FTZ R143, R143, R4, -R64 ;  /* 0x000000048f8f7223 */ /* 0x000fe20000010840 */
[----:B------:R-:W-:Y:S01]  /*45d0*/  F2FP.SATFINITE.E4M3.F32.PACK_AB_MERGE_C R33, R33, R10, RZ ;  /* 0x0000000a2121723e */ /* 0x000fe200048070ff */
[----:B------:R-:W-:Y:S01]  /*45e0*/  FADD.FTZ R6, R12, R31 ;  /* 0x0000001f0c067221 */ /* 0x000fe20000010000 */
[----:B------:R3:W-:Y:S01]  /*45f0*/  @P1 SYNCS.ARRIVE.TRANS64.RED.A1T0 RZ, [R25+URZ], RZ ;  /* 0x000000ff19ff19a7 */ /* 0x0007e2000810043f */
[----:B------:R4:W5:Y:S01]  /*4600*/  MUFU.EX2 R68, R11 ;  /* 0x0000000b00447308 */ /* 0x0009620000000800 */
[----:B-1----:R-:W-:-:S01]  /*4610*/  FADD.FTZ R31, R7, R80 ;  /* 0x00000050071f7221 */ /* 0x002fc20000010000 */
[----:B------:R-:W-:Y:S01]  /*4620*/  F2FP.SATFINITE.E4M3.F32.PACK_AB_MERGE_C R173, R29, R8, R33 ;  /* 0x000000081dad723e */ /* 0x000fe20004807021 */
[----:B------:R-:W-:-:S01]  /*4630*/  FFMA.FTZ R145, R145, R4, -R64 ;  /* 0x0000000491917223 */ /* 0x000fc20000010840 */
[----:B------:R-:W-:-:S02]  /*4640*/  F2FP.SATFINITE.E4M3.F32.PACK_AB_MERGE_C R66, R115, R66, RZ ;  /* 0x000000427342723e */ /* 0x000fc400048070ff */
[----:B------:R-:W-:Y:S02]  /*4650*/  PLOP3.LUT P1, PT, PT, PT, UP0, 0x80, 0x0 ;  /* 0x000000000000781c */ /* 0x000fe40003f2f008 */
[----:B------:R-:W1:Y:S01]  /*4660*/  MUFU.EX2 R27, R27 ;  /* 0x0000001b001b7308 */ /* 0x000e620000000800 */
[----:B--2---:R-:W-:-:S01]  /*4670*/  FADD.FTZ R31, R56, R31 ;  /* 0x0000001f381f7221 */ /* 0x004fc20000010000 */
[-C--:B----4-:R-:W-:Y:S01]  /*4680*/  FFMA.FTZ R11, R41, R4.reuse, -R64 ;  /* 0x00000004290b7223 */ /* 0x090fe20000010840 */
[----:B------:R-:W-:Y:S01]  /*4690*/  F2FP.SATFINITE.E4M3.F32.PACK_AB_MERGE_C R172, R14, R15, R66 ;  /* 0x0000000f0eac723e */ /* 0x000fe20004807042 */
[----:B------:R-:W-:-:S04]  /*46a0*/  FFMA.FTZ R64, R147, R4, -R64 ;  /* 0x0000000493407223 */ /* 0x000fc80000010840 */
[----:B------:R-:W2:Y:S01]  /*46b0*/  MUFU.EX2 R9, R9 ;  /* 0x0000000900097308 */ /* 0x000ea20000000800 */
[----:B-----5:R-:W-:-:S07]  /*46c0*/  FADD.FTZ R80, R68, R31 ;  /* 0x0000001f44507221 */ /* 0x020fce0000010000 */
[----:B------:R-:W4:Y:S01]  /*46d0*/  MUFU.EX2 R87, R87 ;  /* 0x0000005700577308 */ /* 0x000f220000000800 */
[----:B-1----:R-:W-:-:S01]  /*46e0*/  FADD.FTZ R80, R27, R80 ;  /* 0x000000501b507221 */ /* 0x002fc20000010000 */
[----:B------:R-:W-:-:S04]  /*46f0*/  F2FP.SATFINITE.E4M3.F32.PACK_AB_MERGE_C R68, R27, R68, RZ ;  /* 0x000000441b44723e */ /* 0x000fc800048070ff */
[----:B------:R-:W-:Y:S02]  /*4700*/  F2FP.SATFINITE.E4M3.F32.PACK_AB_MERGE_C R174, R56, R7, R68 ;  /* 0x0000000738ae723e */ /* 0x000fe40004807044 */
[----:B------:R1:W-:Y:S08]  /*4710*/  MUFU.EX2 R70, R39 ;  /* 0x0000002700467308 */ /* 0x0003f00000000800 */
[----:B------:R-:W5:Y:S01]  /*4720*/  MUFU.EX2 R58, R58 ;  /* 0x0000003a003a7308 */ /* 0x000f620000000800 */
[----:B-1----:R-:W-:-:S04]  /*4730*/  FADD.FTZ R39, R37, R6 ;  /* 0x0000000625277221 */ /* 0x002fc80000010000 */
[----:B------:R-:W-:-:S03]  /*4740*/  FADD.FTZ R82, R20, R39 ;  /* 0x0000002714527221 */ /* 0x000fc60000010000 */
[----:B------:R-:W1:Y:S01]  /*4750*/  MUFU.EX2 R26, R149 ;  /* 0x00000095001a7308 */ /* 0x000e620000000800 */
[----:B---3--:R-:W-:-:S01]  /*4760*/  FADD.FTZ R25, R85, R82 ;  /* 0x0000005255197221 */ /* 0x008fc20000010000 */
[----:B------:R-:W-:-:S03]  /*4770*/  F2FP.SATFINITE.E4M3.F32.PACK_AB_MERGE_C R85, R85, R20, RZ ;  /* 0x000000145555723e */ /* 0x000fc600048070ff */
[----:B------:R-:W-:Y:S01]  /*4780*/  FADD.FTZ R82, R24, R25 ;  /* 0x0000001918527221 */ /* 0x000fe20000010000 */
[----:B--2---:R-:W-:-:S01]  /*4790*/  FADD.FTZ R25, R9, R80 ;  /* 0x0000005009197221 */ /* 0x004fc20000010000 */
[----:B------:R-:W-:Y:S01]  /*47a0*/  F2FP.SATFINITE.E4M3.F32.PACK_AB_MERGE_C R175, R37, R12, R85 ;  /* 0x0000000c25af723e */ /* 0x000fe20004807055 */
[----:B------:R-:W2:Y:S01]  /*47b0*/  MUFU.EX2 R35, R35 ;  /* 0x0000002300237308 */ /* 0x000ea20000000800 */
[----:B----4-:R-:W-:-:S01]  /*47c0*/  FADD.FTZ R31, R87, R82 ;  /* 0x00000052571f7221 */ /* 0x010fc20000010000 */
[----:B-----5:R-:W-:-:S06]  /*47d0*/  FADD.FTZ R82, R58, R25 ;  /* 0x000000193a527221 */ /* 0x020fcc0000010000 */
[----:B------:R-:W3:Y:S01]  /*47e0*/  MUFU.EX2 R89, R89 ;  /* 0x0000005900597308 */ /* 0x000ee20000000800 */
[----:B-1----:R-:W-:-:S07]  /*47f0*/  FADD.FTZ R84, R26, R31 ;  /* 0x0000001f1a547221 */ /* 0x002fce0000010000 */
[----:B------:R-:W1:Y:S01]  /*4800*/  MUFU.EX2 R28, R153 ;  /* 0x00000099001c7308 */ /* 0x000e620000000800 */
[----:B--2---:R-:W-:-:S01]  /*4810*/  FADD.FTZ R25, R35, R82 ;  /* 0x0000005223197221 */ /* 0x004fc20000010000 */
[----:B------:R-:W-:-:S03]  /*4820*/  F2FP.SATFINITE.E4M3.F32.PACK_AB_MERGE_C R35, R70, R35, RZ ;  /* 0x000000234623723e */ /* 0x000fc600048070ff */
[----:B------:R-:W-:Y:S01]  /*4830*/  FADD.FTZ R82, R70, R25 ;  /* 0x0000001946527221 */ /* 0x000fe20000010000 */
[----:B------:R-:W-:Y:S02]  /*4840*/  F2FP.SATFINITE.E4M3.F32.PACK_AB_MERGE_C R176, R58, R9, R35 ;  /* 0x000000093ab0723e */ /* 0x000fe40004807023 */
[----:B------:R-:W2:Y:S01]  /*4850*/  MUFU.EX2 R11, R11 ;  /* 0x0000000b000b7308 */ /* 0x000ea20000000800 */
[----:B---3--:R-:W-:-:S01]  /*4860*/  FADD.FTZ R31, R89, R84 ;  /* 0x00000054591f7221 */ /* 0x008fc20000010000 */
[----:B------:R-:W-:-:S04]  /*4870*/  F2FP.SATFINITE.E4M3.F32.PACK_AB_MERGE_C R89, R89, R26, RZ ;  /* 0x0000001a5959723e */ /* 0x000fc800048070ff */
[----:B------:R-:W-:Y:S02]  /*4880*/  F2FP.SATFINITE.E4M3.F32.PACK_AB_MERGE_C R177, R87, R24, R89 ;  /* 0x0000001857b1723e */ /* 0x000fe40004807059 */
[----:B------:R-:W3:Y:S01]  /*4890*/  MUFU.EX2 R91, R91 ;  /* 0x0000005b005b7308 */ /* 0x000ee20000000800 */
[----:B-1----:R-:W-:-:S07]  /*48a0*/  FADD.FTZ R84, R28, R31 ;  /* 0x0000001f1c547221 */ /* 0x002fce0000010000 */
[----:B------:R-:W1:Y:S01]  /*48b0*/  MUFU.EX2 R60, R60 ;  /* 0x0000003c003c7308 */ /* 0x000e620000000800 */
[----:B--2---:R-:W-:-:S07]  /*48c0*/  FADD.FTZ R25, R11, R82 ;  /* 0x000000520b197221 */ /* 0x004fce0000010000 */
[----:B------:R-:W2:Y:S01]  /*48d0*/  MUFU.EX2 R30, R157 ;  /* 0x0000009d001e7308 */ /* 0x000ea20000000800 */
[----:B---3--:R-:W-:-:S07]  /*48e0*/  FADD.FTZ R31, R91, R84 ;  /* 0x000000545b1f7221 */ /* 0x008fce0000010000 */
[----:B------:R-:W3:Y:S01]  /*48f0*/  MUFU.EX2 R43, R43 ;  /* 0x0000002b002b7308 */ /* 0x000ee20000000800 */
[----:B-1----:R-:W-:-:S07]  /*4900*/  FADD.FTZ R84, R60, R25 ;  /* 0x000000193c547221 */ /* 0x002fce0000010000 */
[----:B------:R-:W1:Y:S01]  /*4910*/  MUFU.EX2 R123, R123 ;  /* 0x0000007b007b7308 */ /* 0x000e620000000800 */
[----:B--2---:R-:W-:-:S07]  /*4920*/  FADD.FTZ R86, R30, R31 ;  /* 0x0000001f1e567221 */ /* 0x004fce0000010000 */
[----:B------:R-:W2:Y:S01]  /*4930*/  MUFU.EX2 R72, R45 ;  /* 0x0000002d00487308 */ /* 0x000ea20000000800 */
[----:B---3--:R-:W-:-:S07]  /*4940*/  FADD.FTZ R25, R43, R84 ;  /* 0x000000542b197221 */ /* 0x008fce0000010000 */
[----:B------:R-:W3:Y:S01]  /*4950*/  MUFU.EX2 R32, R161 ;  /* 0x000000a100207308 */ /* 0x000ee20000000800 */
[----:B-1----:R-:W-:-:S01]  /*4960*/  FADD.FTZ R31, R123, R86 ;  /* 0x000000567b1f7221 */ /* 0x002fc20000010000 */
[----:B------:R-:W-:Y:S02]  /*4970*/  F2FP.SATFINITE.E4M3.F32.PACK_AB_MERGE_C R123, R123, R30, RZ ;  /* 0x0000001e7b7b723e */ /* 0x000fe400048070ff */
[----:B------:R-:W-:Y:S02]  /*4980*/  CS2R R86, SRZ ;  /* 0x0000000000567805 */ /* 0x000fe4000001ff00 */
[----:B------:R-:W-:Y:S02]  /*4990*/  F2FP.SATFINITE.E4M3.F32.PACK_AB_MERGE_C R179, R91, R28, R123 ;  /* 0x0000001c5bb3723e */ /* 0x000fe4000480707b */
[----:B------:R-:W-:Y:S01]  /*49a0*/  CS2R R28, SRZ ;  /* 0x00000000001c7805 */ /* 0x000fe2000001ff00 */
[----:B------:R-:W1:Y:S01]  /*49b0*/  MUFU.EX2 R13, R13 ;  /* 0x0000000d000d7308 */ /* 0x000e620000000800 */
[----:B--2---:R-:W-:-:S01]  /*49c0*/  FADD.FTZ R10, R72, R25 ;  /* 0x00000019480a7221 */ /* 0x004fc20000010000 */
[----:B------:R-:W-:-:S02]  /*49d0*/  F2FP.SATFINITE.E4M3.F32.PACK_AB_MERGE_C R43, R72, R43, RZ ;  /* 0x0000002b482b723e */ /* 0x000fc400048070ff */
[----:B------:R-:W-:Y:S02]  /*49e0*/  CS2R R72, SRZ ;  /* 0x0000000000487805 */ /* 0x000fe4000001ff00 */
[----:B------:R-:W-:Y:S02]  /*49f0*/  F2FP.SATFINITE.E4M3.F32.PACK_AB_MERGE_C R178, R60, R11, R43 ;  /* 0x0000000b3cb2723e */ /* 0x000fe4000480702b */
[----:B------:R-:W2:Y:S01]  /*4a00*/  MUFU.EX2 R129, R129 ;  /* 0x0000008100817308 */ /* 0x000ea20000000800 */
[----:B---3--:R-:W-:-:S07]  /*4a10*/  FADD.FTZ R84, R32, R31 ;  /* 0x0000001f20547221 */ /* 0x008fce0000010000 */
[----:B------:R-:W3:Y:S01]  /*4a20*/  MUFU.EX2 R62, R62 ;  /* 0x0000003e003e7308 */ /* 0x000ee20000000800 */
[----:B-1----:R-:W-:-:S07]  /*4a30*/  FADD.FTZ R25, R13, R10 ;  /* 0x0000000a0d197221 */ /* 0x002fce0000010000 */
[----:B------:R-:W1:Y:S01]  /*4a40*/  MUFU.EX2 R34, R165 ;  /* 0x000000a500227308 */ /* 0x000e620000000800 */
[----:B--2---:R-:W-:-:S01]  /*4a50*/  FADD.FTZ R31, R129, R84 ;  /* 0x00000054811f7221 */ /* 0x004fc20000010000 */
[----:B------:R-:W-:-:S06]  /*4a60*/  CS2R R84, SRZ ;  /* 0x0000000000547805 */ /* 0x000fcc000001ff00 */
[----:B------:R-:W2:Y:S01]  /*4a70*/  MUFU.EX2 R51, R51 ;  /* 0x0000003300337308 */ /* 0x000ea20000000800 */
[----:B---3--:R-:W-:-:S07]  /*4a80*/  FADD.FTZ R20, R62, R25 ;  /* 0x000000193e147221 */ /* 0x008fce0000010000 */
[----:B------:R-:W3:Y:S01]  /*4a90*/  MUFU.EX2 R113, R113 ;  /* 0x0000007100717308 */ /* 0x000ee20000000800 */
[----:B-1----:R-:W-:-:S07]  /*4aa0*/  FADD.FTZ R26, R34, R31 ;  /* 0x0000001f221a7221 */ /* 0x002fce0000010000 */
[----:B------:R-:W1:Y:S01]  /*4ab0*/  MUFU.EX2 R74, R53 ;  /* 0x00000035004a7308 */ /* 0x000e620000000800 */
[----:B--2---:R-:W-:-:S07]  /*4ac0*/  FADD.FTZ R25, R51, R20 ;  /* 0x0000001433197221 */ /* 0x004fce0000010000 */
[----:B------:R-:W2:Y:S01]  /*4ad0*/  MUFU.EX2 R21, R21 ;  /* 0x0000001500157308 */ /* 0x000ea20000000800 */
[C---:B---3--:R-:W-:Y:S01]  /*4ae0*/  F2FP.SATFINITE.E4M3.F32.PACK_AB_MERGE_C R34, R113.reuse, R34, RZ ;  /* 0x000000227122723e */ /* 0x048fe200048070ff */
[----:B------:R-:W-:-:S03]  /*4af0*/  FADD.FTZ R113, R113, R26 ;  /* 0x0000001a71717221 */ /* 0x000fc60000010000 */
[----:B------:R-:W-:Y:S01]  /*4b00*/  F2FP.SATFINITE.E4M3.F32.PACK_AB_MERGE_C R181, R129, R32, R34 ;  /* 0x0000002081b5723e */ /* 0x000fe20004807022 */
[----:B------:R-:W-:-:S01]  /*4b10*/  FADD.FTZ R26, R36, R113 ;  /* 0x00000071241a7221 */ /* 0x000fc20000010000 */
[----:B------:R-:W-:Y:S01]  /*4b20*/  CS2R R34, SRZ ;  /* 0x0000000000227805 */ /* 0x000fe2000001ff00 */
[----:B------:R-:W3:Y:S01]  /*4b30*/  MUFU.EX2 R109, R109 ;  /* 0x0000006d006d7308 */ /* 0x000ee20000000800 */
[----:B-1----:R-:W-:-:S01]  /*4b40*/  FADD.FTZ R20, R74, R25 ;  /* 0x000000194a147221 */ /* 0x002fc20000010000 */
[----:B------:R-:W-:Y:S02]  /*4b50*/  F2FP.SATFINITE.E4M3.F32.PACK_AB_MERGE_C R51, R74, R51, RZ ;  /* 0x000000334a33723e */ /* 0x000fe400048070ff */
[----:B------:R-:W-:Y:S02]  /*4b60*/  CS2R R32, SRZ ;  /* 0x0000000000207805 */ /* 0x000fe4000001ff00 */
[----:B------:R-:W-:Y:S02]  /*4b70*/  F2FP.SATFINITE.E4M3.F32.PACK_AB_MERGE_C R180, R62, R13, R51 ;  /* 0x0000000d3eb4723e */ /* 0x000fe40004807033 */
[----:B------:R1:W4:Y:S01]  /*4b80*/  MUFU.EX2 R76, R57 ;  /* 0x00000039004c7308 */ /* 0x0003220000000800 */
[----:B--2---:R-:W-:-:S07]  /*4b90*/  FADD.FTZ R25, R21, R20 ;  /* 0x0000001415197221 */ /* 0x004fce0000010000 */
[----:B------:R-:W2:Y:S01]  /*4ba0*/  MUFU.EX2 R59, R59 ;  /* 0x0000003b003b7308 */ /* 0x000ea20000000800 */
[----:B---3--:R-:W-:-:S01]  /*4bb0*/  FADD.FTZ R27, R109, R26 ;  /* 0x0000001a6d1b7221 */ /* 0x008fc20000010000 */
[----:B-1----:R-:W-:-:S03]  /*4bc0*/  CS2R R56, SRZ ;  /* 0x0000000000387805 */ /* 0x002fc6000001ff00 */
[----:B------:R-:W-:-:S03]  /*4bd0*/  FADD.FTZ R30, R38, R27 ;  /* 0x0000001b261e7221 */ /* 0x000fc60000010000 */
[----:B------:R-:W1:Y:S01]  /*4be0*/  MUFU.EX2 R103, R103 ;  /* 0x0000006700677308 */ /* 0x000e620000000800 */
[----:B----4-:R-:W-:-:S07]  /*4bf0*/  FADD.FTZ R26, R76, R25 ;  /* 0x000000194c1a7221 */ /* 0x010fce0000010000 */
[----:B------:R3:W4:Y:S01]  /*4c00*/  MUFU.EX2 R78, R61 ;  /* 0x0000003d004e7308 */ /* 0x0007220000000800 */
[----:B--2---:R-:W-:-:S07]  /*4c10*/  FADD.FTZ R25, R59, R26 ;  /* 0x0000001a3b197221 */ /* 0x004fce0000010000 */
[----:B------:R-:W2:Y:S01]  /*4c20*/  MUFU.EX2 R40, R40 ;  /* 0x0000002800287308 */ /* 0x000ea20000000800 */
[C---:B-1----:R-:W-:Y:S01]  /*4c30*/  F2FP.SATFINITE.E4M3.F32.PACK_AB_MERGE_C R38, R103.reuse, R38, RZ ;  /* 0x000000266726723e */ /* 0x042fe200048070ff */
[----:B------:R-:W-:Y:S01]  /*4c40*/  FADD.FTZ R103, R103, R30 ;  /* 0x0000001e67677221 */ /* 0x000fe20000010000 */
[----:B---3--:R-:W-:Y:S02]  /*4c50*/  CS2R R60, SRZ ;  /* 0x00000000003c7805 */ /* 0x008fe4000001ff00 */
[----:B------:R-:W-:Y:S02]  /*4c60*/  CS2R R30, SRZ ;  /* 0x00000000001e7805 */ /* 0x000fe4000001ff00 */
[----:B------:R-:W-:Y:S02]  /*4c70*/  F2FP.SATFINITE.E4M3.F32.PACK_AB_MERGE_C R183, R109, R36, R38 ;  /* 0x000000246db7723e */ /* 0x000fe40004807026 */
[----:B------:R-:W-:Y:S02]  /*4c80*/  CS2R R38, SRZ ;  /* 0x0000000000267805 */ /* 0x000fe4000001ff00 */
[----:B------:R-:W-:Y:S01]  /*4c90*/  CS2R R36, SRZ ;  /* 0x0000000000247805 */ /* 0x000fe2000001ff00 */
[----:B------:R-:W1:Y:S01]  /*4ca0*/  MUFU.EX2 R63, R63 ;  /* 0x0000003f003f7308 */ /* 0x000e620000000800 */
[C---:B----4-:R-:W-:Y:S01]  /*4cb0*/  F2FP.SATFINITE.E4M3.F32.PACK_AB_MERGE_C R59, R78.reuse, R59, RZ ;  /* 0x0000003b4e3b723e */ /* 0x050fe200048070ff */
[----:B------:R-:W-:-:S03]  /*4cc0*/  FADD.FTZ R78, R78, R25 ;  /* 0x000000194e4e7221 */ /* 0x000fc60000010000 */
[----:B------:R-:W-:Y:S02]  /*4cd0*/  F2FP.SATFINITE.E4M3.F32.PACK_AB_MERGE_C R182, R76, R21, R59 ;  /* 0x000000154cb6723e */ /* 0x000fe4000480703b */
[----:B------:R-:W-:Y:S01]  /*4ce0*/  CS2R R58, SRZ ;  /* 0x00000000003a7805 */ /* 0x000fe2000001ff00 */
        /* <DEDUP_REMOVED lines=10> */
[----:B------:R1:W4:Y:S01]  /*4d90*/  MUFU.EX2 R80, R69 ;  /* 0x0000004500507308 */ /* 0x0003220000000800 */
[----:B---3--:R-:W-:-:S07]  /*4da0*/  FADD.FTZ R25, R67, R12 ;  /* 0x0000000c43197221 */ /* 0x008fce0000010000 */
[----:B------:R-:W3:Y:S01]  /*4db0*/  MUFU.EX2 R44, R44 ;  /* 0x0000002c002c7308 */ /* 0x000ee20000000800 */
[C---:B--2---:R-:W-:Y:S01]  /*4dc0*/  F2FP.SATFINITE.E4M3.F32.PACK_AB_MERGE_C R42, R93.reuse, R42, RZ ;  /* 0x0000002a5d2a723e */ /* 0x044fe200048070ff */
[----:B------:R-:W-:Y:S01]  /*4dd0*/  FADD.FTZ R93, R93, R24 ;  /* 0x000000185d5d7221 */ /* 0x000fe20000010000 */
[----:B-1----:R-:W-:Y:S02]  /*4de0*/  CS2R R68, SRZ ;  /* 0x0000000000447805 */ /* 0x002fe4000001ff00 */
[----:B------:R-:W-:Y:S02]  /*4df0*/  F2FP.SATFINITE.E4M3.F32.PACK_AB_MERGE_C R185, R95, R40, R42 ;  /* 0x000000285fb9723e */ /* 0x000fe4000480702a */
[----:B------:R-:W-:Y:S02]  /*4e00*/  CS2R R42, SRZ ;  /* 0x00000000002a7805 */ /* 0x000fe4000001ff00 */
[----:B------:R-:W-:Y:S01]  /*4e10*/  CS2R R40, SRZ ;  /* 0x0000000000287805 */ /* 0x000fe2000001ff00 */
[----:B------:R-:W1:Y:S01]  /*4e20*/  MUFU.EX2 R71, R71 ;  /* 0x0000004700477308 */ /* 0x000e620000000800 */
[C---:B----4-:R-:W-:Y:S01]  /*4e30*/  F2FP.SATFINITE.E4M3.F32.PACK_AB_MERGE_C R67, R80.reuse, R67, RZ ;  /* 0x000000435043723e */ /* 0x050fe200048070ff */
[----:B------:R-:W-:-:S03]  /*4e40*/  FADD.FTZ R80, R80, R25 ;  /* 0x0000001950507221 */ /* 0x000fc60000010000 */
[----:B------:R-:W-:Y:S02]  /*4e50*/  F2FP.SATFINITE.E4M3.F32.PACK_AB_MERGE_C R184, R6, R63, R67 ;  /* 0x0000003f06b8723e */ /* 0x000fe40004807043 */
[----:B------:R-:W-:Y:S02]  /*4e60*/  CS2R R66, SRZ ;  /* 0x0000000000427805 */ /* 0x000fe4000001ff00 */
[----:B------:R-:W-:Y:S01]  /*4e70*/  CS2R R62, SRZ ;  /* 0x00000000003e7805 */ /* 0x000fe2000001ff00 */
[----:B------:R-:W2:Y:S01]  /*4e80*/  MUFU.EX2 R97, R97 ;  /* 0x0000006100617308 */ /* 0x000ea20000000800 */
[----:B---3--:R-:W-:-:S07]  /*4e90*/  FADD.FTZ R12, R44, R93 ;  /* 0x0000005d2c0c7221 */ /* 0x008fce0000010000 */
[----:B------:R3:W4:Y:S01]  /*4ea0*/  MUFU.EX2 R82, R75 ;  /* 0x0000004b00527308 */ /* 0x0007220000000800 */
[----:B-1----:R-:W-:-:S07]  /*4eb0*/  FADD.FTZ R25, R71, R80 ;  /* 0x0000005047197221 */ /* 0x002fce0000010000 */
[----:B------:R-:W-:Y:S01]  /*4ec0*/  MUFU.EX2 R46, R46 ;  /* 0x0000002e002e7308 */ /* 0x000fe20000000800 */
[----:B--2---:R-:W-:-:S01]  /*4ed0*/  FADD.FTZ R27, R97, R12 ;  /* 0x0000000c611b7221 */ /* 0x004fc20000010000 */
[----:B---3--:R-:W-:-:S06]  /*4ee0*/  CS2R R74, SRZ ;  /* 0x00000000004a7805 */ /* 0x008fcc000001ff00 */
[----:B------:R-:W1:Y:S01]  /*4ef0*/  MUFU.EX2 R99, R99 ;  /* 0x0000006300637308 */ /* 0x000e620000000800 */
[----:B----4-:R-:W-:-:S07]  /*4f00*/  FADD.FTZ R24, R82, R25 ;  /* 0x0000001952187221 */ /* 0x010fce0000010000 */
[----:B------:R-:W2:Y:S08]  /*4f10*/  MUFU.EX2 R77, R77 ;  /* 0x0000004d004d7308 */ /* 0x000eb00000000800 */
[----:B------:R3:W4:Y:S01]  /*4f20*/  MUFU.EX2 R10, R79 ;  /* 0x0000004f000a7308 */ /* 0x0007220000000800 */
[----:B-1----:R-:W-:Y:S01]  /*4f30*/  F2FP.SATFINITE.E4M3.F32.PACK_AB_MERGE_C R26, R99, R46, RZ ;  /* 0x0000002e631a723e */ /* 0x002fe200048070ff */
[----:B------:R-:W-:-:S03]  /*4f40*/  FADD.FTZ R46, R46, R27 ;  /* 0x0000001b2e2e7221 */ /* 0x000fc60000010000 */
[----:B------:R-:W-:Y:S01]  /*4f50*/  F2FP.SATFINITE.E4M3.F32.PACK_AB_MERGE_C R187, R97, R44, R26 ;  /* 0x0000002c61bb723e */ /* 0x000fe2000480701a */
[----:B------:R-:W-:-:S01]  /*4f60*/  FADD.FTZ R99, R99, R46 ;  /* 0x0000002e63637221 */ /* 0x000fc20000010000 */
[----:B------:R-:W-:Y:S01]  /*4f70*/  CS2R R46, SRZ ;  /* 0x00000000002e7805 */ /* 0x000fe2000001ff00 */
[----:B------:R-:W-:Y:S01]  /*4f80*/  MUFU.EX2 R50, R50 ;  /* 0x0000003200327308 */ /* 0x000fe20000000800 */
[----:B--2---:R-:W-:-:S01]  /*4f90*/  FADD.FTZ R25, R77, R24 ;  /* 0x000000184d197221 */ /* 0x004fc20000010000 */
[----:B---3--:R-:W-:Y:S02]  /*4fa0*/  CS2R R78, SRZ ;  /* 0x00000000004e7805 */ /* 0x008fe4000001ff00 */
[----:B------:R-:W-:Y:S02]  /*4fb0*/  CS2R R44, SRZ ;  /* 0x00000000002c7805 */ /* 0x000fe4000001ff00 */
[----:B------:R-:W-:Y:S02]  /*4fc0*/  CS2R R26, SRZ ;  /* 0x00000000001a7805 */ /* 0x000fe4000001ff00 */
[----:B------:R-:W1:Y:S01]  /*4fd0*/  MUFU.EX2 R105, R105 ;  /* 0x0000006900697308 */ /* 0x000e620000000800 */
[C---:B----4-:R-:W-:Y:S01]  /*4fe0*/  F2FP.SATFINITE.E4M3.F32.PACK_AB_MERGE_C R77, R10.reuse, R77, RZ ;  /* 0x0000004d0a4d723e */ /* 0x050fe200048070ff */
[----:B------:R-:W-:Y:S01]  /*4ff0*/  FADD.FTZ R10, R10, R25 ;  /* 0x000000190a0a7221 */ /* 0x000fe20000010000 */
[----:B------:R-:W-:-:S02]  /*5000*/  CS2R R24, SRZ ;  /* 0x0000000000187805 */ /* 0x000fc4000001ff00 */
[----:B------:R-:W-:Y:S02]  /*5010*/  F2FP.SATFINITE.E4M3.F32.PACK_AB_MERGE_C R186, R82, R71, R77 ;  /* 0x0000004752ba723e */ /* 0x000fe4000480704d */
[----:B------:R-:W-:Y:S02]  /*5020*/  CS2R R76, SRZ ;  /* 0x00000000004c7805 */ /* 0x000fe4000001ff00 */
[----:B------:R-:W-:Y:S01]  /*5030*/  CS2R R70, SRZ ;  /* 0x0000000000467805 */ /* 0x000fe2000001ff00 */
[----:B------:R-:W2:Y:S08]  /*5040*/  MUFU.EX2 R48, R48 ;  /* 0x0000003000307308 */ /* 0x000eb00000000800 */
[----:B------:R-:W3:Y:S01]  /*5050*/  MUFU.EX2 R81, R81 ;  /* 0x0000005100517308 */ /* 0x000ee20000000800 */
[----:B-1----:R-:W-:-:S07]  /*5060*/  F2FP.SATFINITE.E4M3.F32.PACK_AB_MERGE_C R15, R105, R50, RZ ;  /* 0x00000032690f723e */ /* 0x002fce00048070ff */
[----:B------:R-:W1:Y:S01]  /*5070*/  MUFU.EX2 R101, R101 ;  /* 0x0000006500657308 */ /* 0x000e620000000800 */
[----:B--2---:R-:W-:-:S07]  /*5080*/  FADD.FTZ R14, R48, R99 ;  /* 0x00000063300e7221 */ /* 0x004fce0000010000 */
[----:B------:R2:W4:Y:S01]  /*5090*/  MUFU.EX2 R20, R83 ;  /* 0x0000005300147308 */ /* 0x0005220000000800 */
[----:B---3--:R-:W-:-:S07]  /*50a0*/  FADD.FTZ R7, R81, R10 ;  /* 0x0000000a51077221 */ /* 0x008fce0000010000 */
[----:B------:R-:W3:Y:S01]  /*50b0*/  MUFU.EX2 R137, R137 ;  /* 0x0000008900897308 */ /* 0x000ee20000000800 */
[C---:B-1----:R-:W-:Y:S01]  /*50c0*/  F2FP.SATFINITE.E4M3.F32.PACK_AB_MERGE_C R189, R101.reuse, R48, R15 ;  /* 0x0000003065bd723e */ /* 0x042fe2000480700f */
[----:B------:R-:W-:Y:S01]  /*50d0*/  FADD.FTZ R101, R101, R14 ;  /* 0x0000000e65657221 */ /* 0x000fe20000010000 */
[----:B--2---:R-:W-:Y:S02]  /*50e0*/  CS2R R82, SRZ ;  /* 0x0000000000527805 */ /* 0x004fe4000001ff00 */
[----:B------:R-:W-:Y:S01]  /*50f0*/  CS2R R48, SRZ ;  /* 0x0000000000307805 */ /* 0x000fe2000001ff00 */
[----:B------:R-:W-:-:S02]  /*5100*/  FADD.FTZ R50, R50, R101 ;  /* 0x0000006532327221 */ /* 0x000fc40000010000 */
[----:B------:R-:W1:Y:S01]  /*5110*/  MUFU.EX2 R8, R139 ;  /* 0x0000008b00087308 */ /* 0x000e620000000800 */
[----:B----4-:R-:W-:-:S01]  /*5120*/  FADD.FTZ R10, R20, R7 ;  /* 0x00000007140a7221 */ /* 0x010fc20000010000 */
[----:B------:R-:W-:Y:S01]  /*5130*/  FADD.FTZ R105, R105, R50 ;  /* 0x0000003269697221 */ /* 0x000fe20000010000 */
[----:B------:R-:W-:-:S05]  /*5140*/  CS2R R50, SRZ ;  /* 0x0000000000327805 */ /* 0x000fca000001ff00 */
[----:B------:R-:W-:Y:S01]  /*5150*/  MUFU.EX2 R54, R54 ;  /* 0x0000003600367308 */ /* 0x000fe20000000800 */
[----:B---3--:R-:W-:-:S07]  /*5160*/  FADD.FTZ R7, R137, R10 ;  /* 0x0000000a89077221 */ /* 0x008fce0000010000 */
[----:B------:R-:W2:Y:S01]  /*5170*/  MUFU.EX2 R111, R111 ;  /* 0x0000006f006f7308 */ /* 0x000ea20000000800 */
[C---:B-1----:R-:W-:Y:S01]  /*5180*/  F2FP.SATFINITE.E4M3.F32.PACK_AB_MERGE_C R137, R8.reuse, R137, RZ ;  /* 0x000000890889723e */ /* 0x042fe200048070ff */
[----:B------:R-:W-:-:S03]  /*5190*/  FADD.FTZ R8, R8, R7 ;  /* 0x0000000708087221 */ /* 0x000fc60000010000 */
[----:B------:R-:W-:Y:S02]  /*51a0*/  F2FP.SATFINITE.E4M3.F32.PACK_AB_MERGE_C R188, R20, R81, R137 ;  /* 0x0000005114bc723e */ /* 0x000fe40004807089 */
[----:B------:R-:W-:Y:S01]  /*51b0*/  CS2R R80, SRZ ;  /* 0x0000000000507805 */ /* 0x000fe2000001ff00 */
[----:B------:R-:W1:Y:S08]  /*51c0*/  MUFU.EX2 R52, R52 ;  /* 0x0000003400347308 */ /* 0x000e700000000800 */
[----:B------:R-:W3:Y:S01]  /*51d0*/  MUFU.EX2 R141, R141 ;  /* 0x0000008d008d7308 */ /* 0x000ee20000000800 */
[----:B--2---:R-:W-:-:S07]  /*51e0*/  F2FP.SATFINITE.E4M3.F32.PACK_AB_MERGE_C R9, R111, R54, RZ ;  /* 0x000000366f09723e */ /* 0x004fce00048070ff */
[----:B------:R-:W2:Y:S01]  /*51f0*/  MUFU.EX2 R107, R107 ;  /* 0x0000006b006b7308 */ /* 0x000ea20000000800 */
[----:B-1----:R-:W-:-:S07]  /*5200*/  FADD.FTZ R10, R52, R105 ;  /* 0x00000069340a7221 */ /* 0x002fce0000010000 */
[----:B------:R-:W1:Y:S01]  /*5210*/  MUFU.EX2 R12, R143 ;  /* 0x0000008f000c7308 */ /* 0x000e620000000800 */
[----:B---3--:R-:W-:-:S07]  /*5220*/  FADD.FTZ R7, R141, R8 ;  /* 0x000000088d077221 */ /* 0x008fce0000010000 */
[----:B------:R-:W-:Y:S01]  /*5230*/  MUFU.EX2 R145, R145 ;  /* 0x0000009100917308 */ /* 0x000fe20000000800 */
[C---:B--2---:R-:W-:Y:S01]  /*5240*/  F2FP.SATFINITE.E4M3.F32.PACK_AB_MERGE_C R191, R107.reuse, R52, R9 ;  /* 0x000000346bbf723e */ /* 0x044fe20004807009 */
[----:B------:R-:W-:Y:S01]  /*5250*/  FADD.FTZ R107, R107, R10 ;  /* 0x0000000a6b6b7221 */ /* 0x000fe20000010000 */
[----:B------:R-:W-:-:S03]  /*5260*/  CS2R R52, SRZ ;  /* 0x0000000000347805 */ /* 0x000fc6000001ff00 */
[----:B------:R-:W-:Y:S02]  /*5270*/  FADD.FTZ R54, R54, R107 ;  /* 0x0000006b36367221 */ /* 0x000fe40000010000 */
[----:B------:R-:W2:Y:S01]  /*5280*/  MUFU.EX2 R64, R64 ;  /* 0x0000004000407308 */ /* 0x000ea20000000800 */
[----:B-1----:R-:W-:-:S01]  /*5290*/  FADD.FTZ R6, R12, R7 ;  /* 0x000000070c067221 */ /* 0x002fc20000010000 */
[----:B--2---:R-:W-:-:S03]  /*52a0*/  F2FP.SATFINITE.E4M3.F32.PACK_AB_MERGE_C R7, R64, R145, RZ ;  /* 0x000000914007723e */ /* 0x004fc600048070ff */
[----:B------:R-:W-:Y:S01]  /*52b0*/  FADD.FTZ R145, R145, R6 ;  /* 0x0000000691917221 */ /* 0x000fe20000010000 */
[----:B------:R-:W-:Y:S01]  /*52c0*/  F2FP.SATFINITE.E4M3.F32.PACK_AB_MERGE_C R190, R12, R141, R7 ;  /* 0x0000008d0cbe723e */ /* 0x000fe20004807007 */
[----:B------:R-:W-:Y:S02]  /*52d0*/  FADD.FTZ R7, R111, R54 ;  /* 0x000000366f077221 */ /* 0x000fe40000010000 */
[----:B------:R-:W-:-:S01]  /*52e0*/  FADD.FTZ R6, R64, R145 ;  /* 0x0000009140067221 */ /* 0x000fc20000010000 */
[----:B------:R-:W-:Y:S02]  /*52f0*/  CS2R R64, SRZ ;  /* 0x0000000000407805 */ /* 0x000fe4000001ff00 */
[----:B------:R-:W-:Y:S01]  /*5300*/  CS2R R54, SRZ ;  /* 0x0000000000367805 */ /* 0x000fe2000001ff00 */
[----:B------:R-:W-:Y:S06]  /*5310*/  @!P1 BRA `(.L_x_133) ;  /* 0x0000003400c09947 */ /* 0x000fec0003800000 */
[----:B------:R-:W-:Y:S01]  /*5320*/  IMAD.MOV.U32 R10, RZ, RZ, R3 ;  /* 0x000000ffff0a7224 */ /* 0x000fe200078e0003 */
[----:B------:R-:W-:Y:S01]  /*5330*/  UIADD3 UR54, UR54, -0x2, URZ ;  /* 0xfffffffe36367890 */ /* 0x000fe2000fffe03f */
[----:B------:R-:W-:Y:S01]  /*5340*/  IMAD.MOV.U32 R8, RZ, RZ, R5 ;  /* 0x000000ffff087224 */ /* 0x000fe200078e0005 */
[----:B------:R-:W-:Y:S01]  /*5350*/  UMOV UR56, UR36 ;  /* 0x0000002400387c82 */ /* 0x000fe20008000000 */
[----:B------:R-:W-:Y:S01]  /*5360*/  IMAD.MOV.U32 R87, RZ, RZ, RZ ;  /* 0x000000ffff577224 */ /* 0x000fe200078e00ff */
[----:B------:R-:W-:-:S08]  /*5370*/  UMOV UR55, UR49 ;  /* 0x0000003100377c82 */ /* 0x000fd00008000000 */
.L_x_144:
[----:B------:R-:W-:Y:S01]  /*5380*/  ISETP.NE.AND P2, PT, RZ, UR40, PT ;  /* 0x00000028ff007c0c */ /* 0x000fe2000bf45270 */
[----:B------:R-:W-:-:S04]  /*5390*/  UISETP.NE.AND UP0, UPT, UR55, 0x1, UPT ;  /* 0x000000013700788c */ /* 0x000fc8000bf05270 */
[----:B------:R-:W-:-:S04]  /*53a0*/  USEL UR36, URZ, 0x1, UP0 ;  /* 0x000000013f247887 */ /* 0x000fc80008000000 */
[----:B------:R-:W-:-:S04]  /*53b0*/  ULOP3.LUT UR36, UR56, UR36, URZ, 0x3c, !UPT ;  /* 0x0000002438247292 */ /* 0x000fc8000f8e3c3f */
[----:B------:R-:W-:Y:S08]  /*53c0*/  @P2 BRA `(.L_x_134) ;  /* 0x0000000000382947 */ /* 0x000ff00003800000 */
[----:B------:R-:W-:Y:S05]  /*53d0*/  @!P0 BRA `(.L_x_135) ;  /* 0x0000000000048947 */ /* 0x000fea0003800000 */
[----:B------:R-:W-:Y:S01]  /*53e0*/  BPT.TRAP 0x1 ;  /* 0x000000040000795c */ /* 0x000fe20000300000 */
.L_x_135:
        /* <DEDUP_REMOVED lines=9> */
.L_x_136:
[----:B--2---:R-:W-:Y:S05]  /*5480*/  @P1 BRA `(.L_x_134) ;  /* 0x0000000000081947 */ /* 0x004fea0003800000 */
[----:B------:R-:W2:Y:S02]  /*5490*/  SYNCS.PHASECHK.TRANS64.TRYWAIT P1, [UR6+0x29830], R3 ;  /* 0x02983003ff0075a7 */ /* 0x000ea40008020146 */
[----:B--2---:R-:W-:Y:S05]  /*54a0*/  @!P1 BRA `(.L_x_137) ;  /* 0x0000008400489947 */ /* 0x004fea0003800000 */
.L_x_134:
        /* <DEDUP_REMOVED lines=189> */
.L_x_139:
[----:B------:R-:W-:Y:S01]  /*6080*/  ULEA UR6, UR55, UR38, 0x3 ;  /* 0x0000002637067291 */ /* 0x000fe2000f8e183f */
[----:B------:R-:W-:-:S05]  /*6090*/  IMAD.U32 R3, RZ, RZ, UR56 ;  /* 0x00000038ff037e24 */ /* 0x000fca000f8e00ff */
[----:B------:R-:W-:-:S04]  /*60a0*/  SHF.L.U32 R3, R3, 0x1f, RZ ;  /* 0x0000001f03037819 */ /* 0x000fc800000006ff */
[----:B------:R1:W2:Y:S01]  /*60b0*/  SYNCS.PHASECHK.TRANS64.TRYWAIT P1, [UR6+0x29850], R3 ;  /* 0x02985003ff0075a7 */ /* 0x0002a20008020146 */
[----:B------:R-:W-:Y:S05]  /*60c0*/  @!P0 BRA `(.L_x_140) ;  /* 0x0000000000048947 */ /* 0x000fea0003800000 */
[----:B------:R-:W-:Y:S01]  /*60d0*/  BPT.TRAP 0x1 ;  /* 0x000000040000795c */ /* 0x000fe20000300000 */
.L_x_140:
[----:B--2---:R-:W-:Y:S05]  /*60e0*/  @P1 BRA `(.L_x_138) ;  /* 0x0000000000081947 */ /* 0x004fea0003800000 */
[----:B------:R-:W2:Y:S02]  /*60f0*/  SYNCS.PHASECHK.TRANS64.TRYWAIT P1, [UR6+0x29850], R3 ;  /* 0x02985003ff0075a7 */ /* 0x000ea40008020146 */
[----:B--2---:R-:W-:Y:S05]  /*6100*/  @!P1 BRA `(.L_x_141) ;  /* 0x0000007800489947 */ /* 0x004fea0003800000 */
.L_x_138:
[----:B------:R-:W-:Y:S01]  /*6110*/  UIADD3 UR6, UR38, 0x400, URZ ;  /* 0x0000040026067890 */ /* 0x000fe2000fffe03f */
[----:B------:R-:W-:Y:S01]  /*6120*/  WARPGROUP.ARRIVE ;  /* 0x00000000000079c5 */ /* 0x000fe20000000000 */
[----:B------:R-:W-:Y:S01]  /*6130*/  UMOV UR7, 0xc0000010 ;  /* 0xc000001000077882 */ /* 0x000fe20000000000 */
[----:B-12---:R-:W-:Y:S01]  /*6140*/  IADD3 R3, -R22, 0xb, RZ ;  /* 0x0000000b16037810 */ /* 0x006fe20007ffe1ff */
        /* <DEDUP_REMOVED lines=25> */
[----:B------:R-:W-:Y:S03]  /*62e0*/  QGMMA.64x128x32.F32.E4M3.E4M3 R24, R188, gdesc[UR4], R24, gsb0 ;  /* 0x01e00004bc187df3 */ /* 0x000fe60008000818 */
[----:B------:R-:W-:Y:S02]  /*62f0*/  WARPGROUP.DEPBAR.LE gsb0, 0x0 ;  /* 0x00008000000079c5 */ /* 0x000fe40000010000 */
[----:B------:R1:W-:Y:S06]  /*6300*/  BAR.ARV R3, 0x100 ;  /* 0x000400030000751d */ /* 0x0003ec0000002000 */
[----:B------:R-:W-:Y:S05]  /*6310*/  @!P0 BRA `(.L_x_142) ;  /* 0x0000000000048947 */ /* 0x000fea0003800000 */
[----:B------:R-:W-:Y:S01]  /*6320*/  BPT.TRAP 0x1 ;  /* 0x000000040000795c */ /* 0x000fe20000300000 */
.L_x_142:
        /* <DEDUP_REMOVED lines=14> */
[----:B------:R-:W3:Y:S01]  /*6410*/  MUFU.TANH R13, R13 ;  /* 0x0000000d000d7308 */ /* 0x000ee20000002400 */
[C---:B------:R-:W-:Y:S01]  /*6420*/  FMUL.FTZ R165, R0.reuse, R165 ;  /* 0x000000a500a57220 */ /* 0x040fe20000410000 */
[C---:B------:R-:W-:Y:S01]  /*6430*/  FMUL.FTZ R175, R0.reuse, R166 ;  /* 0x000000a600af7220 */ /* 0x040fe20000410000 */
[C---:B------:R-:W-:Y:S01]  /*6440*/  FMUL.FTZ R167, R0.reuse, R167 ;  /* 0x000000a700a77220 */ /* 0x040fe20000410000 */
[C---:B------:R-:W-:Y:S01]  /*6450*/  FMUL.FTZ R179, R0.reuse, R136 ;  /* 0x0000008800b37220 */ /* 0x040fe20000410000 */
[C---:B------:R-:W-:Y:S01]  /*6460*/  FMUL.FTZ R181, R0.reuse, R137 ;  /* 0x0000008900b57220 */ /* 0x040fe20000410000 */
[C---:B------:R-:W-:Y:S01]  /*6470*/  FMUL.FTZ R137, R0.reuse, R138 ;  /* 0x0000008a00897220 */ /* 0x040fe20000410000 */
[C---:B------:R-:W-:Y:S01]  /*6480*/  FMUL.FTZ R139, R0.reuse, R139 ;  /* 0x0000008b008b7220 */ /* 0x040fe20000410000 */
[----:B------:R-:W4:Y:S01]  /*6490*/  MUFU.TANH R9, R9 ;  /* 0x0000000900097308 */ /* 0x000f220000002400 */
        /* <DEDUP_REMOVED lines=16> */
[----:B----4-:R-:W-:Y:S01]  /*65a0*/  FMNMX.FTZ R12, R9, R10, !PT ;  /* 0x0000000a090c7209 */ /* 0x010fe20007810000 */
        /* <DEDUP_REMOVED lines=61> */
[----:B------:R-:W-:Y:S01]  /*6980*/  FMUL.FTZ R103, R0, R103 ;  /* 0x0000006700677220 */ /* 0x000fe20000410000 */
[----:B------:R-:W2:Y:S01]  /*6990*/  MUFU.TANH R173, R173 ;  /* 0x000000ad00ad7308 */ /* 0x000ea20000002400 */
[----:B---3--:R-:W-:-:S02]  /*69a0*/  FMNMX.FTZ R12, R171, R12, !PT ;  /* 0x0000000cab0c7209 */ /* 0x008fc40007810000 */
[----:B------:R-:W-:-:S05]  /*69b0*/  ISETP.NE.AND P1, PT, R2, RZ, PT ;  /* 0x000000ff0200720c */ /* 0x000fca0003f25270 */
[----:B------:R-:W3:Y:S01]  /*69c0*/  MUFU.TANH R165, R165 ;  /* 0x000000a500a57308 */ /* 0x000ee20000002400 */
[----:B----4-:R-:W-:-:S07]  /*69d0*/  FMNMX.FTZ R12, R163, R12, !PT ;  /* 0x0000000ca30c7209 */ /* 0x010fce0007810000 */
[----:B------:R-:W4:Y:S01]  /*69e0*/  MUFU.TANH R175, R175 ;  /* 0x000000af00af7308 */ /* 0x000f220000002400 */
[----:B--2---:R-:W-:-:S07]  /*69f0*/  FMNMX.FTZ R4, R173, R4, !PT ;  /* 0x00000004ad047209 */ /* 0x004fce0007810000 */
[----:B------:R-:W2:Y:S01]  /*6a00*/  MUFU.TANH R167, R167 ;  /* 0x000000a700a77308 */ /* 0x000ea20000002400 */
[----:B---3--:R-:W-:-:S07]  /*6a10*/  FMNMX.FTZ R4, R165, R4, !PT ;  /* 0x00000004a5047209 */ /* 0x008fce0007810000 */
        /* <DEDUP_REMOVED lines=114> */
[----:B------:R-:W1:Y:S01]  /*7140*/  MUFU.TANH R237, R237 ;  /* 0x000000ed00ed7308 */ /* 0x000e620000002400 */
[----:B----4-:R-:W-:-:S07]  /*7150*/  FMNMX.FTZ R12, R95, R12, !PT ;  /* 0x0000000c5f0c7209 */ /* 0x010fce0007810000 */
[----:B------:R-:W3:Y:S01]  /*7160*/  MUFU.TANH R97, R97 ;  /* 0x0000006100617308 */ /* 0x000ee20000002400 */
[----:B--2---:R-:W-:-:S07]  /*7170*/  FMNMX.FTZ R4, R235, R4, !PT ;  /* 0x00000004eb047209 */ /* 0x004fce0007810000 */
[----:B------:R-:W2:Y:S01]  /*7180*/  MUFU.TANH R99, R99 ;  /* 0x0000006300637308 */ /* 0x000ea20000002400 */
[----:B-1----:R-:W-:Y:S02]  /*7190*/  FMNMX.FTZ R3, R237, R4, !PT ;  /* 0x00000004ed037209 */ /* 0x002fe40007810000 */
[----:B------:R-:W1:Y:S05]  /*71a0*/  LDC R4, c[0x0][0x988] ;  /* 0x00026200ff047b82 */ /* 0x000e6a0000000800 */
[----:B------:R-:W4:Y:S01]  /*71b0*/  MUFU.TANH R14, R14 ;  /* 0x0000000e000e7308 */ /* 0x000f220000002400 */
[----:B---3--:R-:W-:-:S07]  /*71c0*/  FMNMX.FTZ R12, R97, R12, !PT ;  /* 0x0000000c610c7209 */ /* 0x008fce0007810000 */
[----:B------:R-:W3:Y:S01]  /*71d0*/  MUFU.TANH R20, R20 ;  /* 0x0000001400147308 */ /* 0x000ee20000002400 */
[----:B--2---:R-:W-:-:S07]  /*71e0*/  FMNMX.FTZ R12, R99, R12, !PT ;  /* 0x0000000c630c7209 */ /* 0x004fce0007810000 */
[----:B------:R-:W2:Y:S01]  /*71f0*/  MUFU.TANH R101, R101 ;  /* 0x0000006500657308 */ /* 0x000ea20000002400 */
[----:B----4-:R-:W-:-:S07]  /*7200*/  FMNMX.FTZ R3, R14, R3, !PT ;  /* 0x000000030e037209 */ /* 0x010fce0007810000 */
[----:B------:R-:W4:Y:S01]  /*7210*/  MUFU.TANH R103, R103 ;  /* 0x0000006700677308 */ /* 0x000f220000002400 */
[----:B---3--:R-:W-:-:S05]  /*7220*/  FMNMX.FTZ R88, R20, R3, !PT ;  /* 0x0000000314587209 */ /* 0x008fca0007810000 */
[----:B------:R-:W3:Y:S01]  /*7230*/  SHFL.BFLY PT, R3, R88, 0x2, 0x1f ;  /* 0x0c401f0058037f89 */ /* 0x000ee200000e0000 */
[----:B--2---:R-:W-:-:S04]  /*7240*/  FMNMX.FTZ R12, R101, R12, !PT ;  /* 0x0000000c650c7209 */ /* 0x004fc80007810000 */
[----:B----4-:R-:W-:-:S05]  /*7250*/  FMNMX.FTZ R12, R103, R12, !PT ;  /* 0x0000000c670c7209 */ /* 0x010fca0007810000 */
[----:B------:R-:W2:Y:S01]  /*7260*/  SHFL.BFLY PT, R5, R12, 0x2, 0x1f ;  /* 0x0c401f000c057f89 */ /* 0x000ea200000e0000 */
[----:B---3--:R-:W-:Y:S02]  /*7270*/  FMNMX.FTZ R90, R88, R3, !PT ;  /* 0x00000003585a7209 */ /* 0x008fe40007810000 */
[----:B--2---:R-:W-:-:S03]  /*7280*/  FMNMX.FTZ R92, R12, R5, !PT ;  /* 0x000000050c5c7209 */ /* 0x004fc60007810000 */
[----:B------:R-:W2:Y:S04]  /*7290*/  SHFL.BFLY PT, R5, R90, 0x1, 0x1f ;  /* 0x0c201f005a057f89 */ /* 0x000ea800000e0000 */
[----:B------:R-:W3:Y:S01]  /*72a0*/  SHFL.BFLY PT, R3, R92, 0x1, 0x1f ;  /* 0x0c201f005c037f89 */ /* 0x000ee200000e0000 */
[----:B--2---:R-:W-:Y:S02]  /*72b0*/  FMNMX.FTZ R5, R90, R5, !PT ;  /* 0x000000055a057209 */ /* 0x004fe40007810000 */
[----:B---3--:R-:W-:-:S03]  /*72c0*/  FMNMX.FTZ R3, R92, R3, !PT ;  /* 0x000000035c037209 */ /* 0x008fc60007810000 */
[C---:B-1----:R-:W-:Y:S01]  /*72d0*/  FFMA.FTZ R102, R5.reuse, R4, -8 ;  /* 0xc100000005667423 */ /* 0x042fe20000010004 */
[----:B------:R-:W-:-:S03]  /*72e0*/  FADD.FTZ R177, -R5, R8 ;  /* 0x0000000805b17221 */ /* 0x000fc60000010100 */
[-CC-:B------:R-:W-:Y:S01]  /*72f0*/  FFMA.FTZ R12, R21, R4.reuse, -R102.reuse ;  /* 0x00000004150c7223 */ /* 0x180fe20000010866 */
[----:B------:R-:W-:-:S01]  /*7300*/  FFMA.FTZ R21, R159, R4, -R102 ;  /* 0x000000049f157223 */ /* 0x000fc20000010866 */
[-CC-:B------:R-:W-:Y:S01]  /*7310*/  FFMA.FTZ R159, R181, R4.reuse, -R102.reuse ;  /* 0x00000004b59f7223 */ /* 0x180fe20000010866 */
[----:B------:R-:W-:-:S01]  /*7320*/  FFMA.FTZ R181, R201, R4, -R102 ;  /* 0x00000004c9b57223 */ /* 0x000fc20000010866 */
[----:B------:R-:W-:Y:S01]  /*7330*/  FFMA.FTZ R201, R20, R4, -R102 ;  /* 0x0000000414c97223 */ /* 0x000fe20000010866 */
[----:B------:R-:W-:-:S01]  /*7340*/  FADD.FTZ R8, -R3, R10 ;  /* 0x0000000a03087221 */ /* 0x000fc20000010100 */
[-C--:B------:R-:W-:Y:S01]  /*7350*/  FFMA.FTZ R20, R3, R4.reuse, -8 ;  /* 0xc100000003147423 */ /* 0x080fe20000010004 */
[----:B------:R-:W-:-:S01]  /*7360*/  FFMA.FTZ R10, R11, R4, -R102 ;  /* 0x000000040b0a7223 */ /* 0x000fc20000010866 */
[-C--:B------:R-:W-:Y:S01]  /*7370*/  FMUL.FTZ R177, R177, R4.reuse ;  /* 0x00000004b1b17220 */ /* 0x080fe20000410000 */
[----:B------:R-:W-:-:S01]  /*7380*/  FFMA.FTZ R11, R13, R4, -R102 ;  /* 0x000000040d0b7223 */ /* 0x000fc20000010866 */
[-C--:B------:R-:W-:Y:S01]  /*7390*/  FMUL.FTZ R8, R8, R4.reuse ;  /* 0x0000000408087220 */ /* 0x080fe20000410000 */
[----:B------:R-:W-:-:S01]  /*73a0*/  FFMA.FTZ R13, R153, R4, -R102 ;  /* 0x00000004990d7223 */ /* 0x000fc20000010866 */
[-C--:B------:R-:W-:Y:S01]  /*73b0*/  FFMA.FTZ R9, R9, R4.reuse, -R20 ;  /* 0x0000000409097223 */ /* 0x080fe20000010814 */
        /* <DEDUP_REMOVED lines=31> */
[-C--:B------:R-:W-:Y:S01]  /*75b0*/  FFMA.FTZ R14, R14, R4.reuse, -R102 ;  /* 0x000000040e0e7223 */ /* 0x080fe20000010866 */
        /* <DEDUP_REMOVED lines=36> */
[----:B------:R-:W-:-:S05]  /*7800*/  FFMA.FTZ R101, R101, R4, -R20 ;  /* 0x0000000465657223 */ /* 0x000fca0000010814 */
[----:B------:R-:W3:Y:S01]  /*7810*/  MUFU.EX2 R102, R102 ;  /* 0x0000006600667308 */ /* 0x000ee20000000800 */
[----:B--2---:R-:W-:-:S07]  /*7820*/  FFMA.FTZ R7, R8, R7, R9 ;  /* 0x0000000708077223 */ /* 0x004fce0000010009 */
        /* <DEDUP_REMOVED lines=14> */
[-CC-:B------:R-:W-:Y:S01]  /*7910*/  FFMA.FTZ R146, R107, R4.reuse, -R20.reuse ;  /* 0x000000046b927223 */ /* 0x180fe20000010814 */
[----:B------:R-:W-:-:S05]  /*7920*/  FFMA.FTZ R107, R109, R4, -R20 ;  /* 0x000000046d6b7223 */ /* 0x000fca0000010814 */
        /* <DEDUP_REMOVED lines=116> */
[----:B------:R-:W-:Y:S01]  /*8070*/  MUFU.EX2 R195, R195 ;  /* 0x000000c300c37308 */ /* 0x000fe20000000800 */
[----:B--2---:R-:W-:-:S07]  /*8080*/  FADD.FTZ R156, R118, R91 ;  /* 0x0000005b769c7221 */ /* 0x004fce0000010000 */
[----:B------:R-:W2:Y:S01]  /*8090*/  MUFU.EX2 R152, R152 ;  /* 0x0000009800987308 */ /* 0x000ea20000000800 */
[----:B-1----:R-:W-:-:S07]  /*80a0*/  FADD.FTZ R91, R89, R6 ;  /* 0x00000006595b7221 */ /* 0x002fce0000010000 */
[----:B------:R-:W-:Y:S08]  /*80b0*/  MUFU.EX2 R120, R120 ;  /* 0x0000007800787308 */ /* 0x000ff00000000800 */
[----:B------:R1:W3:Y:S01]  /*80c0*/  MUFU.EX2 R158, R93 ;  /* 0x0000005d009e7308 */ /* 0x0002e20000000800 */
[----:B--2---:R-:W-:-:S07]  /*80d0*/  FADD.FTZ R91, R152, R91 ;  /* 0x0000005b985b7221 */ /* 0x004fce0000010000 */
[----:B------:R-:W-:Y:S01]  /*80e0*/  MUFU.EX2 R197, R197 ;  /* 0x000000c500c57308 */ /* 0x000fe20000000800 */
[----:B-1----:R-:W-:-:S05]  /*80f0*/  IMAD.U32 R93, RZ, RZ, UR49 ;  /* 0x00000031ff5d7e24 */ /* 0x002fca000f8e00ff */
[----:B------:R-:W-:Y:S01]  /*8100*/  @P1 LEA R7, R93, UR38, 0x3 ;  /* 0x000000265d071c11 */ /* 0x000fe2000f8e18ff */
[----:B------:R-:W-:-:S01]  /*8110*/  FADD.FTZ R93, R195, R156 ;  /* 0x0000009cc35d7221 */ /* 0x000fc20000010000 */
[----:B------:R-:W1:Y:S01]  /*8120*/  MUFU.EX2 R95, R95 ;  /* 0x0000005f005f7308 */ /* 0x000e620000000800 */
[----:B---3--:R-:W-:-:S02]  /*8130*/  FADD.FTZ R91, R158, R91 ;  /* 0x0000005b9e5b7221 */ /* 0x008fc40000010000 */
[----:B------:R-:W-:Y:S02]  /*8140*/  @P1 VIADD R7, R7, 0x29840 ;  /* 0x0002984007071836 */ /* 0x000fe40000000000 */
[----:B------:R-:W-:-:S03]  /*8150*/  FADD.FTZ R6, R120, R93 ;  /* 0x0000005d78067221 */ /* 0x000fc60000010000 */
[----:B------:R-:W2:Y:S01]  /*8160*/  MUFU.EX2 R122, R122 ;  /* 0x0000007a007a7308 */ /* 0x000ea20000000800 */
[----:B------:R-:W-:-:S04]  /*8170*/  @P1 PRMT R7, R18, 0x654, R7 ;  /* 0x0000065412071816 */ /* 0x000fc80000000007 */
[----:B------:R3:W-:Y:S03]  /*8180*/  @P1 SYNCS.ARRIVE.TRANS64.RED.A1T0 RZ, [R7+URZ], RZ ;  /* 0x000000ff07ff19a7 */ /* 0x0007e6000810043f */
[----:B------:R-:W4:Y:S01]  /*8190*/  MUFU.EX2 R97, R97 ;  /* 0x0000006100617308 */ /* 0x000f220000000800 */
[----:B-1----:R-:W-:-:S01]  /*81a0*/  FADD.FTZ R91, R95, R91 ;  /* 0x0000005b5f5b7221 */ /* 0x002fc20000010000 */
[----:B---3--:R-:W-:-:S06]  /*81b0*/  FADD.FTZ R7, R197, R6 ;  /* 0x00000006c5077221 */ /* 0x008fcc0000010000 */
[----:B------:R-:W1:Y:S01]  /*81c0*/  MUFU.EX2 R199, R199 ;  /* 0x000000c700c77308 */ /* 0x000e620000000800 */
[----:B--2---:R-:W-:-:S07]  /*81d0*/  FADD.FTZ R6, R122, R7 ;  /* 0x000000077a067221 */ /* 0x004fce0000010000 */
[----:B------:R-:W2:Y:S01]  /*81e0*/  MUFU.EX2 R160, R99 ;  /* 0x0000006300a07308 */ /* 0x000ea20000000800 */
[----:B----4-:R-:W-:-:S07]  /*81f0*/  FADD.FTZ R91, R97, R91 ;  /* 0x0000005b615b7221 */ /* 0x010fce0000010000 */
        /* <DEDUP_REMOVED lines=8> */
[----:B--2---:R-:W-:-:S03]  /*8280*/  FADD.FTZ R6, R201, R6 ;  /* 0x00000006c9067221 */ /* 0x004fc60000010000 */
[----:B---3--:R-:W-:Y:S01]  /*8290*/  FADD.FTZ R7, R20, R91 ;  /* 0x0000005b14077221 */ /* 0x008fe20000010000 */
[----:B------:R-:W-:Y:S06]  /*82a0*/  @!P0 BRA `(.L_x_143) ;  /* 0x0000000000048947 */ /* 0x000fec0003800000 */
[----:B------:R-:W-:Y:S01]  /*82b0*/  BPT.TRAP 0x1 ;  /* 0x000000040000795c */ /* 0x000fe20000300000 */
.L_x_143:
        /* <DEDUP_REMOVED lines=11> */
[----:B------:R-:W-:Y:S01]  /*8370*/  F2FP.SATFINITE.E4M3.F32.PACK_AB_MERGE_C R108, R185, R108, RZ ;  /* 0x0000006cb96c723e */ /* 0x000fe200048070ff */
[----:B------:R-:W-:Y:S01]  /*8380*/  UMOV UR55, UR49 ;  /* 0x0000003100377c82 */ /* 0x000fe20008000000 */
[----:B------:R-:W-:Y:S01]  /*8390*/  F2FP.SATFINITE.E4M3.F32.PACK_AB_MERGE_C R112, R189, R112, RZ ;  /* 0x00000070bd70723e */ /* 0x000fe200048070ff */
[-C--:B------:R-:W-:Y:S01]  /*83a0*/  FMUL.FTZ R24, R24, R177.reuse ;  /* 0x000000b118187220 */ /* 0x080fe20000410000 */
[----:B------:R-:W-:Y:S01]  /*83b0*/  F2FP.SATFINITE.E4M3.F32.PACK_AB_MERGE_C R116, R193, R116, RZ ;  /* 0x00000074c174723e */ /* 0x000fe200048070ff */
[-C--:B------:R-:W-:Y:S01]  /*83c0*/  FMUL.FTZ R25, R25, R177.reuse ;  /* 0x000000b119197220 */ /* 0x080fe20000410000 */
[----:B------:R-:W-:Y:S01]  /*83d0*/  F2FP.SATFINITE.E4M3.F32.PACK_AB_MERGE_C R132, R137, R130, R132 ;  /* 0x000000828984723e */ /* 0x000fe20004807084 */
[----:B------:R-:W-:Y:S01]  /*83e0*/  SYNCS.ARRIVE.TRANS64.RED.A1T0 RZ, [UR6], RZ ;  /* 0x000000ffffff79a7 */ /* 0x000fe20008100406 */
[----:B------:R-:W-:Y:S01]  /*83f0*/  F2FP.SATFINITE.E4M3.F32.PACK_AB_MERGE_C R136, R141, R134, R136 ;  /* 0x000000868d88723e */ /* 0x000fe20004807088 */
[----:B------:R-:W-:Y:S01]  /*8400*/  FMUL.FTZ R28, R28, R177 ;  /* 0x000000b11c1c7220 */ /* 0x000fe20000410000 */
[----:B------:R-:W-:Y:S01]  /*8410*/  F2FP.SATFINITE.E4M3.F32.PACK_AB_MERGE_C R15, R124, R15, RZ ;  /* 0x0000000f7c0f723e */ /* 0x000fe200048070ff */
[-C--:B------:R-:W-:Y:S01]  /*8420*/  FMUL.FTZ R29, R29, R177.reuse ;  /* 0x000000b11d1d7220 */ /* 0x080fe20000410000 */
[----:B------:R-:W-:Y:S01]  /*8430*/  F2FP.SATFINITE.E4M3.F32.PACK_AB_MERGE_C R90, R153, R90, RZ ;  /* 0x0000005a995a723e */ /* 0x000fe200048070ff */
[-C--:B------:R-:W-:Y:S01]  /*8440*/  FMUL.FTZ R32, R32, R177.reuse ;  /* 0x000000b120207220 */ /* 0x080fe20000410000 */
[----:B------:R-:W-:Y:S01]  /*8450*/  F2FP.SATFINITE.E4M3.F32.PACK_AB_MERGE_C R128, R157, R128, RZ ;  /* 0x000000809d80723e */ /* 0x000fe200048070ff */
[-C--:B------:R-:W-:Y:S01]  /*8460*/  FMUL.FTZ R33, R33, R177.reuse ;  /* 0x000000b121217220 */ /* 0x080fe20000410000 */
        /* <DEDUP_REMOVED lines=20> */
[----:B------:R-:W-:Y:S01]  /*85b0*/  F2FP.SATFINITE.E4M3.F32.PACK_AB_MERGE_C R172, R11, R10, R12 ;  /* 0x0000000a0bac723e */ /* 0x000fe2000480700c */
        /* <DEDUP_REMOVED lines=68> */
[----:B------:R-:W-:Y:S01]  /*8a00*/  F2FP.SATFINITE.E4M3.F32.PACK_AB_MERGE_C R191, R160, R97, R20 ;  /* 0x00000061a0bf723e */ /* 0x000fe20004807014 */
[----:B------:R-:W-:Y:S06]  /*8a10*/  @P1 BRA `(.L_x_144) ;  /* 0xffffffc800581947 */ /* 0x000fec000383ffff */
.L_x_133:
[----:B------:R-:W-:Y:S06]  /*8a20*/  BAR.ARV 0x8, 0x120 ;  /* 0x0204800000007b1d */ /* 0x000fec0000002000 */
[----:B------:R-:W-:Y:S05]  /*8a30*/  @!P0 BRA `(.L_x_145) ;  /* 0x0000000000048947 */ /* 0x000fea0003800000 */
[----:B------:R-:W-:Y:S01]  /*8a40*/  BPT.TRAP 0x1 ;  /* 0x000000040000795c */ /* 0x000fe20000300000 */
.L_x_145:
[----:B------:R-:W-:Y:S01]  /*8a50*/  ULEA UR4, UR49, UR38, 0x3 ;  /* 0x0000002631047291 */ /* 0x000fe2000f8e183f */
[----:B------:R-:W-:-:S05]  /*8a60*/  IMAD.U32 R0, RZ, RZ, UR36 ;  /* 0x00000024ff007e24 */ /* 0x000fca000f8e00ff */
[----:B------:R-:W-:-:S04]  /*8a70*/  SHF.L.U32 R0, R0, 0x1f, RZ ;  /* 0x0000001f00007819 */ /* 0x000fc800000006ff */
[----:B------:R1:W2:Y:S01]  /*8a80*/  SYNCS.PHASECHK.TRANS64.TRYWAIT P1, [UR4+0x29850], R0 ;  /* 0x02985000ff0075a7 */ /* 0x0002a20008020144 */
[----:B------:R-:W-:Y:S05]  /*8a90*/  @!P0 BRA `(.L_x_146) ;  /* 0x0000000000048947 */ /* 0x000fea0003800000 */
[----:B------:R-:W-:Y:S01]  /*8aa0*/  BPT.TRAP 0x1 ;  /* 0x000000040000795c */ /* 0x000fe20000300000 */
.L_x_146:
[----:B--2---:R-:W-:Y:S05]  /*8ab0*/  @P1 BRA `(.L_x_147) ;  /* 0x0000000000081947 */ /* 0x004fea0003800000 */
[----:B------:R-:W2:Y:S02]  /*8ac0*/  SYNCS.PHASECHK.TRANS64.TRYWAIT P1, [UR4+0x29850], R0 ;  /* 0x02985000ff0075a7 */ /* 0x000ea40008020144 */
[----:B--2---:R-:W-:Y:S05]  /*8ad0*/  @!P1 BRA `(.L_x_148) ;  /* 0x0000004c00ec9947 */ /* 0x004fea0003800000 */
.L_x_147:
        /* <DEDUP_REMOVED lines=32> */
[----:B------:R-:W-:Y:S01]  /*8ce0*/  IMAD.U32 R8, RZ, RZ, UR6 ;  /* 0x00000006ff087e24 */ /* 0x000fe2000f8e00ff */
[----:B------:R-:W-:Y:S02]  /*8cf0*/  @UP0 ULEA.HI.X UR7, UR8, UR7, UR9, 0x2, UP1 ;  /* 0x0000000708070291 */ /* 0x000fe400088f1409 */
[----:B------:R-:W-:-:S04]  /*8d00*/  UIADD3 UR6, UR5, 0x200, URZ ;  /* 0x0000020005067890 */ /* 0x000fc8000fffe03f */
[----:B--2---:R-:W-:Y:S01]  /*8d10*/  IMAD.U32 R9, RZ, RZ, UR7 ;  /* 0x00000007ff097e24 */ /* 0x004fe2000f8e00ff */
[----:B------:R-:W-:-:S04]  /*8d20*/  UMOV UR7, 0xc0000010 ;  /* 0xc000001000077882 */ /* 0x000fc80000000000 */
[----:B------:R2:W3:Y:S01]  /*8d30*/  @P1 LDG.E R10, desc[UR50][R8.64] ;  /* 0x00000032080a1981 */ /* 0x0004e2000c1e1900 */
[----:B------:R-:W-:Y:S02]  /*8d40*/  WARPGROUP.DEPBAR.LE gsb0, 0x0 ;  /* 0x00008000000079c5 */ /* 0x000fe40000010000 */
[----:B------:R-:W-:-:S06]  /*8d50*/  WARPGROUP.ARRIVE ;  /* 0x00000000000079c5 */ /* 0x000fcc0000000000 */
[----:B------:R-:W-:Y:S01]  /*8d60*/  QGMMA.64x128x32.F32.E4M3.E4M3 R24, R180, gdesc[UR4], R24, gsb0 ;  /* 0x01e00004b4187df3 */ /* 0x000fe20008000818 */
[----:B------:R-:W-:Y:S01]  /*8d70*/  UIADD3 UR6, UR5, 0x300, URZ ;  /* 0x0000030005067890 */ /* 0x000fe2000fffe03f */
[----:B------:R-:W-:Y:S01]  /*8d80*/  UMOV UR7, 0xc0000010 ;  /* 0xc000001000077882 */ /* 0x000fe20000000000 */
[----:B------:R-:W4:Y:S04]  /*8d90*/  SHFL.BFLY PT, R11, R6, 0x2, 0x1f ;  /* 0x0c401f00060b7f89 */ /* 0x000f2800000e0000 */
[----:B------:R-:W5:Y:S01]  /*8da0*/  SHFL.BFLY PT, R12, R7, 0x2, 0x1f ;  /* 0x0c401f00070c7f89 */ /* 0x000f6200000e0000 */
[----:B------:R-:W-:Y:S02]  /*8db0*/  WARPGROUP.DEPBAR.LE gsb0, 0x0 ;  /* 0x00008000000079c5 */ /* 0x000fe40000010000 */
[----:B------:R-:W-:-:S06]  /*8dc0*/  WARPGROUP.ARRIVE ;  /* 0x00000000000079c5 */ /* 0x000fcc0000000000 */
[----:B------:R-:W-:Y:S01]  /*8dd0*/  QGMMA.64x128x32.F32.E4M3.E4M3 R24, R184, gdesc[UR4], R24, gsb0 ;  /* 0x01e00004b8187df3 */ /* 0x000fe20008000818 */
[----:B------:R-:W-:Y:S01]  /*8de0*/  UIADD3 UR6, UR5, 0x400, URZ ;  /* 0x0000040005067890 */ /* 0x000fe2000fffe03f */
[----:B------:R-:W-:Y:S01]  /*8df0*/  UMOV UR7, 0xc0000010 ;  /* 0xc000001000077882 */ /* 0x000fe20000000000 */
[----:B----4-:R-:W-:-:S01]  /*8e00*/  FADD.FTZ R11, R11, R6 ;  /* 0x000000060b0b7221 */ /* 0x010fc20000010000 */
[----:B-----5:R-:W-:-:S04]  /*8e10*/  FADD.FTZ R12, R12, R7 ;  /* 0x000000070c0c7221 */ /* 0x020fc80000010000 */
[----:B-1----:R-:W1:Y:S04]  /*8e20*/  SHFL.BFLY PT, R0, R11, 0x1, 0x1f ;  /* 0x0c201f000b007f89 */ /* 0x002e6800000e0000 */
[----:B--2---:R-:W2:Y:S01]  /*8e30*/  SHFL.BFLY PT, R9, R12, 0x1, 0x1f ;  /* 0x0c201f000c097f89 */ /* 0x004ea200000e0000 */
        /* <DEDUP_REMOVED lines=16> */
[----:B------:R-:W4:Y:S01]  /*8f40*/  @P1 MUFU.RCP R11, R14 ;  /* 0x0000000e000b1308 */ /* 0x000f220000001000 */
[----:B------:R-:W-:Y:S01]  /*8f50*/  @P3 FMUL.FTZ R21, R4, 0.69314718246459960938 ;  /* 0x3f31721804153820 */ /* 0x000fe20000410000 */
[----:B-1----:R-:W-:Y:S01]  /*8f60*/  @P3 FMUL.FTZ R12, R12, 0.69314718246459960938 ;  /* 0x3f3172180c0c3820 */ /* 0x002fe20000410000 */
[----:B------:R-:W-:Y:S01]  /*8f70*/  @P2 FMUL.FTZ R8, R4, 0.69314718246459960938 ;  /* 0x3f31721804082820 */ /* 0x000fe20000410000 */
[----:B------:R-:W-:-:S02]  /*8f80*/  IMAD.MOV.U32 R0, RZ, RZ, -0x800000 ;  /* 0xff800000ff007424 */ /* 0x000fc400078e00ff */
[----:B------:R-:W-:Y:S02]  /*8f90*/  IMAD.MOV.U32 R6, RZ, RZ, -0x800000 ;  /* 0xff800000ff067424 */ /* 0x000fe400078e00ff */
[----:B--2---:R-:W-:Y:S01]  /*8fa0*/  @P2 FMUL.FTZ R9, R9, 0.69314718246459960938 ;  /* 0x3f31721809092820 */ /* 0x004fe20000410000 */
[----:B------:R-:W-:-:S01]  /*8fb0*/  @P3 FFMA.FTZ R0, R21, R3, R12 ;  /* 0x0000000315003223 */ /* 0x000fc2000001000c */
[----:B---3--:R-:W-:Y:S02]  /*8fc0*/  FMUL.FTZ R12, R7, R10 ;  /* 0x0000000a070c7220 */ /* 0x008fe40000410000 */
[----:B------:R-:W-:-:S01]  /*8fd0*/  @P2 FFMA.FTZ R6, R8, R5, R9 ;  /* 0x0000000508062223 */ /* 0x000fc20000010009 */
[----:B----4-:R-:W-:Y:S01]  /*8fe0*/  FMUL.FTZ R88, R11, R10 ;  /* 0x0000000a0b587220 */ /* 0x010fe20000410000 */
[----:B------:R-:W-:Y:S02]  /*8ff0*/  WARPGROUP.DEPBAR.LE gsb0, 0x0 ;  /* 0x00008000000079c5 */ /* 0x000fe40000010000 */
[----:B------:R-:W-:Y:S05]  /*9000*/  @!P0 BRA `(.L_x_149) ;  /* 0x0000000000048947 */ /* 0x000fea0003800000 */
[----:B------:R-:W-:Y:S01]  /*9010*/  BPT.TRAP 0x1 ;  /* 0x000000040000795c */ /* 0x000fe20000300000 */
.L_x_149:
        /* <DEDUP_REMOVED lines=29> */
[----:B------:R-:W-:Y:S01]  /*91f0*/  FMUL.FTZ R31, R31, R88 ;  /* 0x000000581f1f7220 */ /* 0x000fe20000410000 */
[-C--:B------:R-:W-:Y:S01]  /*9200*/  FMUL.FTZ R29, R29, R12.reuse ;  /* 0x0000000c1d1d7220 */ /* 0x080fe20000410000 */
[----:B------:R-:W-:Y:S01]  /*9210*/  FMUL.FTZ R36, R36, R12 ;  /* 0x0000000c24247220 */ /* 0x000fe20000410000 */
[----:B-1----:R-:W-:-:S02]  /*9220*/  IMAD.SHL.U32 R3, R89, 0x4, RZ ;  /* 0x0000000459037824 */ /* 0x002fc400078e00ff */
[----:B------:R-:W-:Y:S01]  /*9230*/  FMUL.FTZ R45, R45, R12 ;  /* 0x0000000c2d2d7220 */ /* 0x000fe20000410000 */
[-C--:B------:R-:W-:Y:S01]  /*9240*/  FMUL.FTZ R39, R39, R88.reuse ;  /* 0x0000005827277220 */ /* 0x080fe20000410000 */
[-C--:B------:R-:W-:Y:S01]  /*9250*/  FMUL.FTZ R47, R47, R88.reuse ;  /* 0x000000582f2f7220 */ /* 0x080fe20000410000 */
[-C--:B------:R-:W-:Y:S01]  /*9260*/  FMUL.FTZ R20, R43, R88.reuse ;  /* 0x000000582b147220 */ /* 0x080fe20000410000 */
[----:B------:R-:W-:Y:S01]  /*9270*/  LOP3.LUT R3, R3, 0xc, RZ, 0xc0, !PT ;  /* 0x0000000c03037812 */ /* 0x000fe200078ec0ff */
[-C--:B------:R-:W-:Y:S01]  /*9280*/  FMUL.FTZ R62, R62, R88.reuse ;  /* 0x000000583e3e7220 */ /* 0x080fe20000410000 */
[-C--:B------:R-:W-:Y:S01]  /*9290*/  FMUL.FTZ R63, R63, R88.reuse ;  /* 0x000000583f3f7220 */ /* 0x080fe20000410000 */
[-C--:B------:R-:W-:Y:S01]  /*92a0*/  FMUL.FTZ R70, R70, R88.reuse ;  /* 0x0000005846467220 */ /* 0x080fe20000410000 */
[----:B------:R-:W-:Y:S01]  /*92b0*/  IADD3 R4, P0, R3, UR6, RZ ;  /* 0x0000000603047c10 */ /* 0x000fe2000ff1e0ff */
[-C--:B------:R-:W-:Y:S01]  /*92c0*/  FMUL.FTZ R71, R71, R88.reuse ;  /* 0x0000005847477220 */ /* 0x080fe20000410000 */
[-C--:B------:R-:W-:Y:S01]  /*92d0*/  FMUL.FTZ R78, R78, R88.reuse ;  /* 0x000000584e4e7220 */ /* 0x080fe20000410000 */
[-C--:B------:R-:W-:Y:S01]  /*92e0*/  FMUL.FTZ R79, R79, R88.reuse ;  /* 0x000000584f4f7220 */ /* 0x080fe20000410000 */
[----:B------:R-:W-:Y:S01]  /*92f0*/  FMUL.FTZ R86, R86, R88 ;  /* 0x0000005856567220 */ /* 0x000fe20000410000 */
[----:B------:R-:W-:-:S02]  /*9300*/  IMAD.X R5, RZ, RZ, UR7, P0 ;  /* 0x00000007ff057e24 */ /* 0x000fc400080e06ff */
[-C--:B------:R-:W-:Y:S01]  /*9310*/  FMUL.FTZ R33, R56, R12.reuse ;  /* 0x0000000c38217220 */ /* 0x080fe20000410000 */
[----:B------:R-:W-:Y:S01]  /*9320*/  FMUL.FTZ R32, R57, R12 ;  /* 0x0000000c39207220 */ /* 0x000fe20000410000 */
[----:B------:R-:W-:Y:S01]  /*9330*/  F2FP.BF16.F32.PACK_AB R7, R28, R7 ;  /* 0x000000071c07723e */ /* 0x000fe200000010ff */
[----:B------:R-:W-:Y:S01]  /*9340*/  FMUL.FTZ R25, R50, R88 ;  /* 0x0000005832197220 */ /* 0x000fe20000410000 */
[----:B------:R1:W2:Y:S01]  /*9350*/  LDG.E.CONSTANT R3, desc[UR50][R4.64] ;  /* 0x0000003204037981 */ /* 0x0002a2000c1e9900 */
[-C--:B------:R-:W-:Y:S01]  /*9360*/  FMUL.FTZ R57, R80, R12.reuse ;  /* 0x0000000c50397220 */ /* 0x080fe20000410000 */
[-C--:B------:R-:W-:Y:S01]  /*9370*/  FMUL.FTZ R56, R81, R12.reuse ;  /* 0x0000000c51387220 */ /* 0x080fe20000410000 */
[----:B------:R-:W-:Y:S01]  /*9380*/  LOP3.LUT P0, R28, R89, 0x3, RZ, 0xc0, !PT ;  /* 0x00000003591c7812 */ /* 0x000fe2000780c0ff */
[-C--:B------:R-:W-:Y:S01]  /*9390*/  FMUL.FTZ R24, R49, R12.reuse ;  /* 0x0000000c31187220 */ /* 0x080fe20000410000 */
[----:B------:R-:W-:Y:S01]  /*93a0*/  F2FP.BF16.F32.PACK_AB R25, R54, R25 ;  /* 0x000000193619723e */ /* 0x000fe200000010ff */
[-C--:B------:R-:W-:Y:S01]  /*93b0*/  FMUL.FTZ R41, R64, R12.reuse ;  /* 0x0000000c40297220 */ /* 0x080fe20000410000 */
[----:B------:R-:W-:Y:S01]  /*93c0*/  F2FP.BF16.F32.PACK_AB R57, R84, R57 ;  /* 0x000000395439723e */ /* 0x000fe200000010ff */
[----:B------:R-:W-:Y:S01]  /*93d0*/  FMUL.FTZ R40, R65, R12 ;  /* 0x0000000c41287220 */ /* 0x000fe20000410000 */
[----:B------:R-:W-:Y:S01]  /*93e0*/  ISETP.EQ.OR P0, PT, R28, 0x3, !P0 ;  /* 0x000000031c00780c */ /* 0x000fe20004702670 */
[-C--:B-1----:R-:W-:Y:S01]  /*93f0*/  FMUL.FTZ R5, R26, R88.reuse ;  /* 0x000000581a057220 */ /* 0x082fe20000410000 */
[----:B------:R-:W-:Y:S01]  /*9400*/  FMUL.FTZ R26, R51, R88 ;  /* 0x00000058331a7220 */ /* 0x000fe20000410000 */
[----:B------:R-:W-:Y:S01]  /*9410*/  F2FP.BF16.F32.PACK_AB R56, R85, R56 ;  /* 0x000000385538723e */ /* 0x000fe200000010ff */
[-C--:B------:R-:W-:Y:S01]  /*9420*/  FMUL.FTZ R49, R72, R12.reuse ;  /* 0x0000000c48317220 */ /* 0x080fe20000410000 */
[----:B------:R-:W-:Y:S01]  /*9430*/  F2FP.BF16.F32.PACK_AB R15, R46, R15 ;  /* 0x0000000f2e0f723e */ /* 0x000fe200000010ff */
[----:B------:R-:W-:Y:S01]  /*9440*/  FMUL.FTZ R48, R73, R12 ;  /* 0x0000000c49307220 */ /* 0x000fe20000410000 */
[----:B------:R-:W-:Y:S01]  /*9450*/  F2FP.BF16.F32.PACK_AB R26, R55, R26 ;  /* 0x0000001a371a723e */ /* 0x000fe200000010ff */
[----:B------:R-:W-:Y:S01]  /*9460*/  FMUL.FTZ R4, R27, R88 ;  /* 0x000000581b047220 */ /* 0x000fe20000410000 */
[----:B------:R-:W-:Y:S01]  /*9470*/  SEL R46, R57, R56, P0 ;  /* 0x00000038392e7207 */ /* 0x000fe20000000000 */
[----:B------:R-:W-:Y:S01]  /*9480*/  FMUL.FTZ R12, R35, R88 ;  /* 0x00000058230c7220 */ /* 0x000fe20000410000 */
[----:B------:R-:W-:Y:S01]  /*9490*/  F2FP.BF16.F32.PACK_AB R24, R53, R24 ;  /* 0x000000183518723e */ /* 0x000fe200000010ff */
[-C--:B------:R-:W-:Y:S01]  /*94a0*/  FMUL.FTZ R27, R58, R88.reuse ;  /* 0x000000583a1b7220 */ /* 0x080fe20000410000 */
[----:B------:R-:W-:Y:S01]  /*94b0*/  SEL R57, R56, R57, P0 ;  /* 0x0000003938397207 */ /* 0x000fe20000000000 */
[-C--:B------:R-:W-:Y:S01]  /*94c0*/  FMUL.FTZ R34, R59, R88.reuse ;  /* 0x000000583b227220 */ /* 0x080fe20000410000 */
[----:B------:R-:W-:Y:S01]  /*94d0*/  F2FP.BF16.F32.PACK_AB R21, R52, R21 ;  /* 0x000000153415723e */ /* 0x000fe200000010ff */
[----:B------:R-:W-:Y:S01]  /*94e0*/  FMUL.FTZ R35, R66, R88 ;  /* 0x0000005842237220 */ /* 0x000fe20000410000 */
[----:B------:R-:W-:Y:S01]  /*94f0*/  SEL R56, R25, R26, P0 ;  /* 0x0000001a19387207 */ /* 0x000fe20000000000 */
[-C--:B------:R-:W-:Y:S01]  /*9500*/  FMUL.FTZ R42, R67, R88.reuse ;  /* 0x00000058432a7220 */ /* 0x080fe20000410000 */
[----:B------:R-:W-:Y:S01]  /*9510*/  SEL R53, R26, R25, P0 ;  /* 0x000000191a357207 */ /* 0x000fe20000000000 */
[-C--:B------:R-:W-:Y:S01]  /*9520*/  FMUL.FTZ R43, R74, R88.reuse ;  /* 0x000000584a2b7220 */ /* 0x080fe20000410000 */
[----:B------:R-:W-:Y:S01]  /*9530*/  IADD3 R25, P6, R16, 0x20, RZ ;  /* 0x0000002010197810 */ /* 0x000fe20007fde0ff */
[-C--:B------:R-:W-:Y:S01]  /*9540*/  FMUL.FTZ R50, R75, R88.reuse ;  /* 0x000000584b327220 */ /* 0x080fe20000410000 */
[----:B------:R-:W-:Y:S01]  /*9550*/  F2FP.BF16.F32.PACK_AB R11, R38, R11 ;  /* 0x0000000b260b723e */ /* 0x000fe200000010ff */
[----:B------:R-:W-:Y:S01]  /*9560*/  FMUL.FTZ R51, R82, R88 ;  /* 0x0000005852337220 */ /* 0x000fe20000410000 */
[----:B------:R-:W-:Y:S01]  /*9570*/  F2FP.BF16.F32.PACK_AB R10, R37, R10 ;  /* 0x0000000a250a723e */ /* 0x000fe200000010ff */
[-C--:B------:R-:W-:Y:S01]  /*9580*/  FMUL.FTZ R87, R87, R88.reuse ;  /* 0x0000005857577220 */ /* 0x080fe20000410000 */
[----:B------:R-:W-:Y:S01]  /*9590*/  F2FP.BF16.F32.PACK_AB R33, R60, R33 ;  /* 0x000000213c21723e */ /* 0x000fe200000010ff */
[----:B------:R-:W-:Y:S01]  /*95a0*/  FMUL.FTZ R58, R83, R88 ;  /* 0x00000058533a7220 */ /* 0x000fe20000410000 */
[----:B------:R-:W-:Y:S01]  /*95b0*/  F2FP.BF16.F32.PACK_AB R32, R61, R32 ;  /* 0x000000203d20723e */ /* 0x000fe200000010ff */
[----:B------:R-:W-:Y:S01]  /*95c0*/  UIADD3 UR4, UR4, 0x29860, URZ ;  /* 0x0002986004047890 */ /* 0x000fe2000fffe03f */
[----:B------:R-:W-:Y:S01]  /*95d0*/  SEL R38, R21, R24, P0 ;  /* 0x0000001815267207 */ /* 0x000fe20000000000 */
[----:B------:R-:W1:Y:S01]  /*95e0*/  LDC.64 R64, c[0x0][0xb78] ;  /* 0x0002de00ff407b82 */ /* 0x000e620000000a00 */
[----:B------:R-:W-:Y:S01]  /*95f0*/  SEL R37, R24, R21, P0 ;  /* 0x0000001518257207 */ /* 0x000fe20000000000 */
[----:B------:R-:W-:Y:S01]  /*9600*/  UPRMT UR4, UR37, 0x654, UR4 ;  /* 0x0000065425047896 */ /* 0x000fe20008000004 */
[----:B------:R-:W-:Y:S01]  /*9610*/  LOP3.LUT R24, R25, 0x380, RZ, 0xc0, !PT ;  /* 0x0000038019187812 */ /* 0x000fe200078ec0ff */
[----:B------:R-:W-:Y:S01]  /*9620*/  UIADD3 UR42, -UR42, URZ, URZ ;  /* 0x0000003f2a2a7290 */ /* 0x000fe2000fffe13f */
[----:B------:R-:W-:Y:S01]  /*9630*/  F2FP.BF16.F32.PACK_AB R41, R68, R41 ;  /* 0x000000294429723e */ /* 0x000fe200000010ff */
[----:B------:R-:W-:Y:S01]  /*9640*/  USHF.R.S32.HI UR5, URZ, 0x1f, UR43 ;  /* 0x0000001f3f057899 */ /* 0x000fe2000801142b */
[----:B------:R-:W-:Y:S01]  /*9650*/  F2FP.BF16.F32.PACK_AB R40, R69, R40 ;  /* 0x000000284528723e */ /* 0x000fe200000010ff */
[----:B------:R-:W-:Y:S01]  /*9660*/  ULDC UR8, c[0x0][0xda8] ;  /* 0x00036a0000087ab9 */ /* 0x000fe20000000800 */
[----:B------:R-:W-:Y:S01]  /*9670*/  F2FP.BF16.F32.PACK_AB R13, R44, R13 ;  /* 0x0000000d2c0d723e */ /* 0x000fe200000010ff */
[----:B------:R-:W-:Y:S01]  /*9680*/  ULDC.64 UR6, c[0x0][0xb70] ;  /* 0x0002dc0000067ab9 */ /* 0x000fe20000000a00 */
[----:B------:R-:W-:Y:S01]  /*9690*/  F2FP.BF16.F32.PACK_AB R49, R76, R49 ;  /* 0x000000314c31723e */ /* 0x000fe200000010ff */
[----:B------:R-:W-:Y:S01]  /*96a0*/  SYNCS.ARRIVE.TRANS64.RED.A1T0 RZ, [UR4], RZ ;  /* 0x000000ffffff79a7 */ /* 0x000fe20008100404 */
[----:B------:R-:W-:Y:S01]  /*96b0*/  F2FP.BF16.F32.PACK_AB R48, R77, R48 ;  /* 0x000000304d30723e */ /* 0x000fe200000010ff */
[----:B------:R-:W-:Y:S01]  /*96c0*/  UIMAD UR42, UR8, UR42, UR48 ;  /* 0x0000002a082a72a4 */ /* 0x000fe2000f8e0230 */
[----:B------:R-:W-:Y:S01]  /*96d0*/  SEL R44, R33, R32, P0 ;  /* 0x00000020212c7207 */ /* 0x000fe20000000000 */
[----:B------:R-:W-:Y:S01]  /*96e0*/  UIMAD UR5, UR5, UR6, URZ ;  /* 0x00000006050572a4 */ /* 0x000fe2000f8e023f */
[----:B------:R-:W-:Y:S01]  /*96f0*/  SEL R33, R32, R33, P0 ;  /* 0x0000002120217207 */ /* 0x000fe20000000000 */
[----:B------:R-:W-:Y:S01]  /*9700*/  USHF.L.U32 UR42, UR42, 0x7, URZ ;  /* 0x000000072a2a7899 */ /* 0x000fe2000800063f */
[----:B------:R-:W-:Y:S01]  /*9710*/  SHF.R.U64 R24, R24, 0x3, RZ ;  /* 0x0000000318187819 */ /* 0x000fe200000012ff */
[----:B------:R-:W-:Y:S01]  /*9720*/  UIMAD.WIDE.U32 UR10, UR43, UR6, URZ ;  /* 0x000000062b0a72a5 */ /* 0x000fe2000f8e003f */
[----:B------:R-:W-:Y:S01]  /*9730*/  F2FP.BF16.F32.PACK_AB R5, R30, R5 ;  /* 0x000000051e05723e */ /* 0x000fe200000010ff */
[----:B------:R-:W-:Y:S01]  /*9740*/  UIMAD UR5, UR43, UR7, UR5 ;  /* 0x000000072b0572a4 */ /* 0x000fe2000f8e0205 */
[----:B------:R-:W-:Y:S01]  /*9750*/  F2FP.BF16.F32.PACK_AB R4, R31, R4 ;  /* 0x000000041f04723e */ /* 0x000fe200000010ff */
[----:B------:R-:W-:Y:S01]  /*9760*/  USHF.R.S32.HI UR6, URZ, 0x1f, UR44 ;  /* 0x0000001f3f067899 */ /* 0x000fe2000801142c */
[----:B------:R-:W-:Y:S01]  /*9770*/  SEL R32, R41, R40, P0 ;  /* 0x0000002829207207 */ /* 0x000fe20000000000 */
[----:B------:R-:W-:Y:S01]  /*9780*/  UIADD3 UR5, UR11, UR5, URZ ;  /* 0x000000050b057290 */ /* 0x000fe2000fffe03f */
[----:B------:R-:W-:-:S02]  /*9790*/  SEL R41, R40, R41, P0 ;  /* 0x0000002928297207 */ /* 0x000fc40000000000 */
[----:B------:R-:W-:Y:S02]  /*97a0*/  SEL R40, R49, R48, P0 ;  /* 0x0000003031287207 */ /* 0x000fe40000000000 */
[----:B------:R-:W-:Y:S02]  /*97b0*/  F2FP.BF16.F32.PACK_AB R12, R39, R12 ;  /* 0x0000000c270c723e */ /* 0x000fe400000010ff */
[----:B------:R-:W-:Y:S02]  /*97c0*/  F2FP.BF16.F32.PACK_AB R20, R47, R20 ;  /* 0x000000142f14723e */ /* 0x000fe400000010ff */
[----:B------:R-:W-:Y:S02]  /*97d0*/  SEL R49, R48, R49, P0 ;  /* 0x0000003130317207 */ /* 0x000fe40000000000 */
[----:B------:R-:W-:Y:S01]  /*97e0*/  LOP3.LUT R24, R24, R25, RZ, 0x3c, !PT ;  /* 0x0000001918187212 */ /* 0x000fe200078e3cff */
[----:B------:R-:W-:Y:S01]  /*97f0*/  IMAD.X R25, RZ, RZ, R17, P6 ;  /* 0x000000ffff197224 */ /* 0x000fe200030e0611 */
[----:B------:R-:W-:-:S02]  /*9800*/  SEL R48, R5, R4, P0 ;  /* 0x0000000405307207 */ /* 0x000fc40000000000 */
[----:B------:R-:W-:Y:S02]  /*9810*/  SEL R39, R4, R5, P0 ;  /* 0x0000000504277207 */ /* 0x000fe40000000000 */
[C---:B------:R-:W-:Y:S02]  /*9820*/  IADD3 R21, P1, R16.reuse, 0x40, RZ ;  /* 0x0000004010157810 */ /* 0x040fe40007f3e0ff */
[----:B------:R-:W-:Y:S02]  /*9830*/  IADD3 R5, P6, R16, 0x4060, RZ ;  /* 0x0000406010057810 */ /* 0x000fe40007fde0ff */
[----:B------:R-:W-:Y:S02]  /*9840*/  SEL R54, R15, R20, P0 ;  /* 0x000000140f367207 */ /* 0x000fe40000000000 */
[----:B------:R-:W-:Y:S02]  /*9850*/  SEL R47, R20, R15, P0 ;  /* 0x0000000f142f7207 */ /* 0x000fe40000000000 */
[----:B------:R-:W-:-:S02]  /*9860*/  LOP3.LUT R20, R21, 0x380, RZ, 0xc0, !PT ;  /* 0x0000038015147812 */ /* 0x000fc400078ec0ff */
[----:B------:R-:W-:Y:S02]  /*9870*/  LOP3.LUT R4, R5, 0x380, RZ, 0xc0, !PT ;  /* 0x0000038005047812 */ /* 0x000fe400078ec0ff */
[----:B------:R-:W-:Y:S02]  /*9880*/  SHF.R.U64 R20, R20, 0x3, RZ ;  /* 0x0000000314147819 */ /* 0x000fe400000012ff */
[----:B------:R-:W-:Y:S02]  /*9890*/  F2FP.BF16.F32.PACK_AB R14, R45, R14 ;  /* 0x0000000e2d0e723e */ /* 0x000fe400000010ff */
[----:B------:R-:W-:Y:S02]  /*98a0*/  SHF.R.U64 R4, R4, 0x3, RZ ;  /* 0x0000000304047819 */ /* 0x000fe400000012ff */
[----:B------:R-:W-:Y:S02]  /*98b0*/  F2FP.BF16.F32.PACK_AB R9, R36, R9 ;  /* 0x000000092409723e */ /* 0x000fe400000010ff */
[----:B------:R-:W-:-:S02]  /*98c0*/  SEL R52, R11, R12, P0 ;  /* 0x0000000c0b347207 */ /* 0x000fc40000000000 */
[----:B------:R-:W-:Y:S02]  /*98d0*/  SEL R45, R12, R11, P0 ;  /* 0x0000000b0c2d7207 */ /* 0x000fe40000000000 */
[----:B------:R-:W-:Y:S02]  /*98e0*/  IADD3 R11, P4, R16, 0x4020, RZ ;  /* 0x00004020100b7810 */ /* 0x000fe40007f9e0ff */
[----:B------:R-:W-:Y:S01]  /*98f0*/  LOP3.LUT R20, R20, R21, RZ, 0x3c, !PT ;  /* 0x0000001514147212 */ /* 0x000fe200078e3cff */
[--C-:B------:R-:W-:Y:S01]  /*9900*/  IMAD.X R21, RZ, RZ, R17.reuse, P1 ;  /* 0x000000ffff157224 */ /* 0x100fe200008e0611 */
[----:B------:R-:W-:Y:S02]  /*9910*/  F2FP.BF16.F32.PACK_AB R8, R29, R8 ;  /* 0x000000081d08723e */ /* 0x000fe400000010ff */
[----:B------:R-:W-:Y:S01]  /*9920*/  LOP3.LUT R4, R4, R5, RZ, 0x3c, !PT ;  /* 0x0000000504047212 */ /* 0x000fe200078e3cff */
[----:B------:R-:W-:Y:S01]  /*9930*/  IMAD.X R5, RZ, RZ, R17, P6 ;  /* 0x000000ffff057224 */ /* 0x000fe200030e0611 */
[----:B------:R-:W-:-:S02]  /*9940*/  SEL R30, R9, R10, P0 ;  /* 0x0000000a091e7207 */ /* 0x000fc40000000000 */
[----:B------:R-:W-:Y:S02]  /*9950*/  SEL R29, R10, R9, P0 ;  /* 0x000000090a1d7207 */ /* 0x000fe40000000000 */
[----:B------:R-:W-:Y:S02]  /*9960*/  LOP3.LUT R10, R11, 0x380, RZ, 0xc0, !PT ;  /* 0x000003800b0a7812 */ /* 0x000fe400078ec0ff */
[----:B------:R-:W-:Y:S02]  /*9970*/  F2FP.BF16.F32.PACK_AB R27, R62, R27 ;  /* 0x0000001b3e1b723e */ /* 0x000fe400000010ff */
[----:B------:R-:W-:Y:S01]  /*9980*/  F2FP.BF16.F32.PACK_AB R34, R63, R34 ;  /* 0x000000223f22723e */ /* 0x000fe200000010ff */
[----:B------:R-:W-:Y:S01]  /*9990*/  VIADD R63, R169, UR42 ;  /* 0x0000002aa93f7c36 */ /* 0x000fe20008000000 */
[----:B------:R-:W-:Y:S02]  /*99a0*/  SEL R28, R7, R8, P0 ;  /* 0x00000008071c7207 */ /* 0x000fe40000000000 */
[----:B------:R-:W-:-:S02]  /*99b0*/  MOV R62, R20 ;  /* 0x00000014003e7202 */ /* 0x000fc40000000f00 */
[----:B------:R-:W-:Y:S02]  /*99c0*/  F2FP.BF16.F32.PACK_AB R35, R70, R35 ;  /* 0x000000234623723e */ /* 0x000fe400000010ff */
[----:B------:R-:W-:Y:S02]  /*99d0*/  F2FP.BF16.F32.PACK_AB R42, R71, R42 ;  /* 0x0000002a472a723e */ /* 0x000fe400000010ff */
[----:B------:R-:W-:Y:S02]  /*99e0*/  SEL R7, R8, R7, P0 ;  /* 0x0000000708077207 */ /* 0x000fe40000000000 */
[----:B------:R-:W-:Y:S02]  /*99f0*/  SHF.R.U64 R10, R10, 0x3, RZ ;  /* 0x000000030a0a7819 */ /* 0x000fe400000012ff */
[----:B------:R-:W-:Y:S02]  /*9a00*/  MOV R20, R4 ;  /* 0x0000000400147202 */ /* 0x000fe40000000f00 */
[----:B------:R-:W-:-:S02]  /*9a10*/  F2FP.BF16.F32.PACK_AB R43, R78, R43 ;  /* 0x0000002b4e2b723e */ /* 0x000fc400000010ff */
[----:B------:R-:W-:Y:S02]  /*9a20*/  F2FP.BF16.F32.PACK_AB R50, R79, R50 ;  /* 0x000000324f32723e */ /* 0x000fe400000010ff */
[----:B------:R-:W-:Y:S02]  /*9a30*/  SEL R60, R27, R34, P0 ;  /* 0x000000221b3c7207 */ /* 0x000fe40000000000 */
[----:B------:R-:W-:Y:S02]  /*9a40*/  SEL R55, R34, R27, P0 ;  /* 0x0000001b22377207 */ /* 0x000fe40000000000 */
[----:B------:R-:W-:Y:S02]  /*9a50*/  F2FP.BF16.F32.PACK_AB R51, R86, R51 ;  /* 0x000000335633723e */ /* 0x000fe400000010ff */
[----:B------:R-:W-:Y:S02]  /*9a60*/  F2FP.BF16.F32.PACK_AB R58, R87, R58 ;  /* 0x0000003a573a723e */ /* 0x000fe400000010ff */
[----:B------:R-:W-:-:S02]  /*9a70*/  SEL R34, R35, R42, P0 ;  /* 0x0000002a23227207 */ /* 0x000fc40000000000 */
[----:B------:R-:W-:Y:S01]  /*9a80*/  LOP3.LUT R10, R10, R11, RZ, 0x3c, !PT ;  /* 0x0000000b0a0a7212 */ /* 0x000fe200078e3cff */
[----:B------:R-:W-:Y:S01]  /*9a90*/  IMAD.X R11, RZ, RZ, R17, P4 ;  /* 0x000000ffff0b7224 */ /* 0x000fe200020e0611 */
[----:B------:R-:W-:Y:S02]  /*9aa0*/  SEL R36, R13, R14, P0 ;  /* 0x0000000e0d247207 */ /* 0x000fe40000000000 */
[----:B------:R-:W-:Y:S02]  /*9ab0*/  SEL R35, R42, R35, P0 ;  /* 0x000000232a237207 */ /* 0x000fe40000000000 */
[----:B------:R-:W-:Y:S02]  /*9ac0*/  SEL R31, R14, R13, P0 ;  /* 0x0000000d0e1f7207 */ /* 0x000fe40000000000 */
[----:B------:R-:W-:Y:S02]  /*9ad0*/  SEL R42, R43, R50, P0 ;  /* 0x000000322b2a7207 */ /* 0x000fe40000000000 */
[----:B------:R-:W-:-:S02]  /*9ae0*/  SEL R43, R50, R43, P0 ;  /* 0x0000002b322b7207 */ /* 0x000fc40000000000 */
[----:B------:R-:W-:Y:S02]  /*9af0*/  SEL R50, R51, R58, P0 ;  /* 0x0000003a33327207 */ /* 0x000fe40000000000 */
[----:B------:R-:W-:Y:S02]  /*9b00*/  SEL R51, R58, R51, P0 ;  /* 0x000000333a337207 */ /* 0x000fe40000000000 */
[C---:B------:R-:W-:Y:S02]  /*9b10*/  IADD3 R9, P5, R16.reuse, 0x4040, RZ ;  /* 0x0000404010097810 */ /* 0x040fe40007fbe0ff */
[----:B------:R-:W-:Y:S01]  /*9b20*/  MOV R58, R10 ;  /* 0x0000000a003a7202 */ /* 0x000fe20000000f00 */
[----:B------:R-:W-:Y:S01]  /*9b30*/  VIADD R10, R63, 0x8 ;  /* 0x000000083f0a7836 */ /* 0x000fe20000000000 */
[C---:B------:R-:W-:Y:S02]  /*9b40*/  IADD3 R15, P2, R16.reuse, 0x60, RZ ;  /* 0x00000060100f7810 */ /* 0x040fe40007f5e0ff */
[----:B------:R-:W-:-:S02]  /*9b50*/  IADD3 R13, P3, R16, 0x4000, RZ ;  /* 0x00004000100d7810 */ /* 0x000fc40007f7e0ff */
[----:B------:R-:W-:Y:S02]  /*9b60*/  LOP3.LUT R8, R9, 0x380, RZ, 0xc0, !PT ;  /* 0x0000038009087812 */ /* 0x000fe400078ec0ff */
[----:B------:R-:W-:Y:S02]  /*9b70*/  LOP3.LUT R14, R15, 0x380, RZ, 0xc0, !PT ;  /* 0x000003800f0e7812 */ /* 0x000fe400078ec0ff */
[----:B------:R-:W-:Y:S02]  /*9b80*/  LOP3.LUT R12, R13, 0x380, RZ, 0xc0, !PT ;  /* 0x000003800d0c7812 */ /* 0x000fe400078ec0ff */
[----:B------:R-:W-:Y:S02]  /*9b90*/  LOP3.LUT R27, R16, 0x380, RZ, 0xc0, !PT ;  /* 0x00000380101b7812 */ /* 0x000fe400078ec0ff */
[----:B------:R-:W-:Y:S02]  /*9ba0*/  SHF.R.U64 R8, R8, 0x3, RZ ;  /* 0x0000000308087819 */ /* 0x000fe400000012ff */
[----:B------:R-:W-:-:S02]  /*9bb0*/  SHF.R.U64 R14, R14, 0x3, RZ ;  /* 0x000000030e0e7819 */ /* 0x000fc400000012ff */
[----:B------:R-:W-:Y:S02]  /*9bc0*/  SHF.R.U64 R12, R12, 0x3, RZ ;  /* 0x000000030c0c7819 */ /* 0x000fe400000012ff */
[----:B------:R-:W-:Y:S02]  /*9bd0*/  SHF.R.U64 R27, R27, 0x3, RZ ;  /* 0x000000031b1b7819 */ /* 0x000fe400000012ff */
[----:B------:R-:W-:Y:S01]  /*9be0*/  LOP3.LUT R8, R8, R9, RZ, 0x3c, !PT ;  /* 0x0000000908087212 */ /* 0x000fe200078e3cff */
[--C-:B------:R-:W-:Y:S01]  /*9bf0*/  IMAD.X R9, RZ, RZ, R17.reuse, P5 ;  /* 0x000000ffff097224 */ /* 0x100fe200028e0611 */
[----:B------:R-:W-:Y:S01]  /*9c00*/  LOP3.LUT R14, R14, R15, RZ, 0x3c, !PT ;  /* 0x0000000f0e0e7212 */ /* 0x000fe200078e3cff */
[--C-:B------:R-:W-:Y:S01]  /*9c10*/  IMAD.X R15, RZ, RZ, R17.reuse, P2 ;  /* 0x000000ffff0f7224 */ /* 0x100fe200010e0611 */
[----:B------:R-:W-:Y:S01]  /*9c20*/  LOP3.LUT R12, R12, R13, RZ, 0x3c, !PT ;  /* 0x0000000d0c0c7212 */ /* 0x000fe200078e3cff */
[--C-:B------:R-:W-:Y:S01]  /*9c30*/  IMAD.X R13, RZ, RZ, R17.reuse, P3 ;  /* 0x000000ffff0d7224 */ /* 0x100fe200018e0611 */
[----:B------:R-:W-:Y:S01]  /*9c40*/  LOP3.LUT R26, R27, R16, RZ, 0x3c, !PT ;  /* 0x000000101b1a7212 */ /* 0x000fe200078e3cff */
[----:B------:R-:W-:Y:S01]  /*9c50*/  IMAD.MOV.U32 R27, RZ, RZ, R17 ;  /* 0x000000ffff1b7224 */ /* 0x000fe200078e0011 */
[----:B------:R-:W-:Y:S01]  /*9c60*/  MOV R21, R8 ;  /* 0x0000000800157202 */ /* 0x000fe20000000f00 */
[----:B------:R-:W-:Y:S01]  /*9c70*/  IMAD.U32 R9, RZ, RZ, UR11 ;  /* 0x0000000bff097e24 */ /* 0x000fe2000f8e00ff */
[----:B------:R-:W-:Y:S01]  /*9c80*/  MOV R61, R14 ;  /* 0x0000000e003d7202 */ /* 0x000fe20000000f00 */
[----:B------:R-:W-:Y:S01]  /*9c90*/  IMAD.U32 R8, RZ, RZ, UR10 ;  /* 0x0000000aff087e24 */ /* 0x000fe2000f8e00ff */
[----:B------:R-:W-:Y:S01]  /*9ca0*/  MOV R59, R12 ;  /* 0x0000000c003b7202 */ /* 0x000fe20000000f00 */
[----:B------:R-:W-:Y:S01]  /*9cb0*/  IMAD.U32 R9, RZ, RZ, UR5 ;  /* 0x00000005ff097e24 */ /* 0x000fe2000f8e00ff */
[----:B------:R-:W-:Y:S01]  /*9cc0*/  LOP3.LUT P1, RZ, R19, 0x3, RZ, 0xc0, !PT ;  /* 0x0000000313ff7812 */ /* 0x000fe2000782c0ff */
[----:B------:R-:W-:Y:S01]  /*9cd0*/  ULDC UR5, c[0x0][0xa88] ;  /* 0x0002a20000057ab9 */ /* 0x000fe20000000800 */
[----:B------:R-:W-:-:S02]  /*9ce0*/  MOV R27, R26 ;  /* 0x0000001a001b7202 */ /* 0x000fc40000000f00 */
[----:B------:R-:W-:Y:S02]  /*9cf0*/  MOV R25, R24 ;  /* 0x0000001800197202 */ /* 0x000fe40000000f00 */
[----:B------:R-:W-:Y:S02]  /*9d00*/  ISETP.GE.OR P2, PT, R10, UR5, P1 ;  /* 0x000000050a007c0c */ /* 0x000fe40008f46670 */
[----:B------:R-:W-:Y:S01]  /*9d10*/  ISETP.GE.OR P1, PT, R63, UR5, P1 ;  /* 0x000000053f007c0c */ /* 0x000fe20008f26670 */
[----:B------:R-:W-:Y:S01]  /*9d20*/  ULDC.64 UR4, c[0x0][0xb40] ;  /* 0x0002d00000047ab9 */ /* 0x000fe20000000a00 */
[----:B--2---:R-:W-:Y:S01]  /*9d30*/  LOP3.LUT R4, R3, 0x2, RZ, 0x3c, !PT ;  /* 0x0000000203047812 */ /* 0x004fe200078e3cff */
[----:B------:R-:W-:Y:S04]  /*9d40*/  SHFL.IDX PT, R28, R28, R3, 0x1c1f ;  /* 0x001c1f031c1c7589 */ /* 0x000fe800000e0000 */
[----:B------:R-:W2:Y:S04]  /*9d50*/  SHFL.IDX PT, R7, R7, R4, 0x1c1f ;  /* 0x001c1f0407077589 */ /* 0x000ea800000e0000 */
[----:B------:R-:W-:Y:S04]  /*9d60*/  SHFL.IDX PT, R30, R30, R3, 0x1c1f ;  /* 0x001c1f031e1e7589 */ /* 0x000fe800000e0000 */
[----:B------:R-:W3:Y:S04]  /*9d70*/  SHFL.IDX PT, R29, R29, R4, 0x1c1f ;  /* 0x001c1f041d1d7589 */ /* 0x000ee800000e0000 */
[----:B------:R-:W-:Y:S04]  /*9d80*/  SHFL.IDX PT, R48, R48, R3, 0x1c1f ;  /* 0x001c1f0330307589 */ /* 0x000fe800000e0000 */
[----:B------:R-:W4:Y:S04]  /*9d90*/  SHFL.IDX PT, R39, R39, R4, 0x1c1f ;  /* 0x001c1f0427277589 */ /* 0x000f2800000e0000 */
[----:B------:R-:W-:Y:S04]  /*9da0*/  SHFL.IDX PT, R52, R52, R3, 0x1c1f ;  /* 0x001c1f0334347589 */ /* 0x000fe800000e0000 */
[----:B------:R-:W5:Y:S01]  /*9db0*/  SHFL.IDX PT, R45, R45, R4, 0x1c1f ;  /* 0x001c1f042d2d7589 */ /* 0x000f6200000e0000 */
[----:B--2---:R-:W-:-:S02]  /*9dc0*/  SEL R12, R28, R7, P0 ;  /* 0x000000071c0c7207 */ /* 0x004fc40000000000 */
[----:B------:R-:W-:Y:S01]  /*9dd0*/  SEL R14, R7, R28, P0 ;  /* 0x0000001c070e7207 */ /* 0x000fe20000000000 */
[----:B------:R-:W-:Y:S04]  /*9de0*/  SHFL.IDX PT, R36, R36, R3, 0x1c1f ;  /* 0x001c1f0324247589 */ /* 0x000fe800000e0000 */
[----:B------:R2:W1:Y:S01]  /*9df0*/  SHFL.IDX PT, R11, R31, R4, 0x1c1f ;  /* 0x001c1f041f0b7589 */ /* 0x00046200000e0000 */
[----:B---3--:R-:W-:Y:S02]  /*9e00*/  SEL R28, R30, R29, P0 ;  /* 0x0000001d1e1c7207 */ /* 0x008fe40000000000 */
[----:B------:R-:W-:Y:S01]  /*9e10*/  SEL R30, R29, R30, P0 ;  /* 0x0000001e1d1e7207 */ /* 0x000fe20000000000 */
[----:B------:R-:W-:Y:S04]  /*9e20*/  SHFL.IDX PT, R38, R38, R3, 0x1c1f ;  /* 0x001c1f0326267589 */ /* 0x000fe800000e0000 */
[----:B------:R-:W-:Y:S01]  /*9e30*/  SHFL.IDX PT, R37, R37, R4, 0x1c1f ;  /* 0x001c1f0425257589 */ /* 0x000fe200000e0000 */
[----:B----4-:R-:W-:-:S02]  /*9e40*/  SEL R13, R48, R39, P0 ;  /* 0x00000027300d7207 */ /* 0x010fc40000000000 */
[----:B------:R-:W-:Y:S01]  /*9e50*/  SEL R15, R39, R48, P0 ;  /* 0x00000030270f7207 */ /* 0x000fe20000000000 */
[----:B------:R-:W-:Y:S04]  /*9e60*/  SHFL.IDX PT, R54, R54, R3, 0x1c1f ;  /* 0x001c1f0336367589 */ /* 0x000fe800000e0000 */
[----:B------:R-:W-:Y:S01]  /*9e70*/  SHFL.IDX PT, R47, R47, R4, 0x1c1f ;  /* 0x001c1f042f2f7589 */ /* 0x000fe200000e0000 */
[----:B-----5:R-:W-:Y:S02]  /*9e80*/  SEL R29, R52, R45, P0 ;  /* 0x0000002d341d7207 */ /* 0x020fe40000000000 */
[----:B--2---:R-:W-:Y:S01]  /*9e90*/  SEL R31, R45, R52, P0 ;  /* 0x000000342d1f7207 */ /* 0x004fe20000000000 */
[----:B------:R-:W-:Y:S01]  /*9ea0*/  BAR.SYNC.DEFER_BLOCKING 0x1, 0x100 ;  /* 0x0044000000007b1d */ /* 0x000fe20000010000 */
[----:B-1----:R-:W-:-:S05]  /*9eb0*/  SEL R10, R11, R36, P0 ;  /* 0x000000240b0a7207 */ /* 0x002fca0000000000 */
[----:B------:R-:W-:Y:S04]  /*9ec0*/  SHFL.IDX PT, R56, R56, R3, 0x1c1f ;  /* 0x001c1f0338387589 */ /* 0x000fe800000e0000 */
[----:B------:R-:W1:Y:S04]  /*9ed0*/  SHFL.IDX PT, R53, R53, R4, 0x1c1f ;  /* 0x001c1f0435357589 */ /* 0x000e6800000e0000 */
[----:B------:R-:W-:Y:S04]  /*9ee0*/  SHFL.IDX PT, R44, R44, R3, 0x1c1f ;  /* 0x001c1f032c2c7589 */ /* 0x000fe800000e0000 */
[----:B------:R-:W-:Y:S04]  /*9ef0*/  SHFL.IDX PT, R60, R60, R3, 0x1c1f ;  /* 0x001c1f033c3c7589 */ /* 0x000fe800000e0000 */
[----:B------:R-:W2:Y:S04]  /*9f00*/  SHFL.IDX PT, R33, R33, R4, 0x1c1f ;  /* 0x001c1f0421217589 */ /* 0x000ea800000e0000 */
[----:B------:R-:W-:Y:S04]  /*9f10*/  SHFL.IDX PT, R55, R55, R4, 0x1c1f ;  /* 0x001c1f0437377589 */ /* 0x000fe800000e0000 */
[----:B------:R-:W-:Y:S04]  /*9f20*/  SHFL.IDX PT, R32, R32, R3, 0x1c1f ;  /* 0x001c1f0320207589 */ /* 0x000fe800000e0000 */
[----:B------:R-:W-:Y:S01]  /*9f30*/  SHFL.IDX PT, R34, R34, R3, 0x1c1f ;  /* 0x001c1f0322227589 */ /* 0x000fe200000e0000 */
[----:B-1----:R-:W-:-:S03]  /*9f40*/  SEL R39, R53, R56, P0 ;  /* 0x0000003835277207 */ /* 0x002fc60000000000 */
[----:B------:R-:W-:Y:S04]  /*9f50*/  SHFL.IDX PT, R41, R41, R4, 0x1c1f ;  /* 0x001c1f0429297589 */ /* 0x000fe800000e0000 */
[----:B------:R-:W-:Y:S04]  /*9f60*/  SHFL.IDX PT, R35, R35, R4, 0x1c1f ;  /* 0x001c1f0423237589 */ /* 0x000fe800000e0000 */
[----:B------:R-:W-:Y:S01]  /*9f70*/  SHFL.IDX PT, R40, R40, R3, 0x1c1f ;  /* 0x001c1f0328287589 */ /* 0x000fe200000e0000 */
[----:B--2---:R-:W-:Y:S02]  /*9f80*/  SEL R24, R44, R33, P0 ;  /* 0x000000212c187207 */ /* 0x004fe40000000000 */
[----:B------:R-:W-:Y:S01]  /*9f90*/  SEL R26, R33, R44, P0 ;  /* 0x0000002c211a7207 */ /* 0x000fe20000000000 */
[----:B------:R-:W-:Y:S04]  /*9fa0*/  SHFL.IDX PT, R46, R46, R3, 0x1c1f ;  /* 0x001c1f032e2e7589 */ /* 0x000fe800000e0000 */
[----:B------:R-:W-:Y:S04]  /*9fb0*/  SHFL.IDX PT, R42, R42, R3, 0x1c1f ;  /* 0x001c1f032a2a7589 */ /* 0x000fe800000e0000 */
[----:B------:R-:W-:Y:S04]  /*9fc0*/  SHFL.IDX PT, R49, R49, R4, 0x1c1f ;  /* 0x001c1f0431317589 */ /* 0x000fe800000e0000 */
[----:B------:R-:W1:Y:S04]  /*9fd0*/  SHFL.IDX PT, R57, R57, R4, 0x1c1f ;  /* 0x001c1f0439397589 */ /* 0x000e6800000e0000 */
[----:B------:R-:W2:Y:S04]  /*9fe0*/  SHFL.IDX PT, R43, R43, R4, 0x1c1f ;  /* 0x001c1f042b2b7589 */ /* 0x000ea800000e0000 */
[----:B------:R3:W-:Y:S04]  /*9ff0*/  SHFL.IDX PT, R50, R50, R3, 0x1c1f ;  /* 0x001c1f0332327589 */ /* 0x0007e800000e0000 */
[----:B------:R4:W5:Y:S04]  /*a000*/  SHFL.IDX PT, R51, R51, R4, 0x1c1f ;  /* 0x001c1f0433337589 */ /* 0x00096800000e0000 */
[----:B------:R-:W-:Y:S01]  /*a010*/  STSM.16.M88.4 [R27], R12 ;  /* 0x0000000c1b007844 */ /* 0x000fe20000000200 */
[----:B---3--:R-:W-:-:S03]  /*a020*/  SHF.R.S32.HI R3, RZ, 0x1f, R63 ;  /* 0x0000001fff037819 */ /* 0x008fc6000001143f */
[----:B------:R3:W-:Y:S01]  /*a030*/  STSM.16.M88.4 [R25], R28 ;  /* 0x0000001c19007844 */ /* 0x0007e20000000200 */
[----:B----4-:R-:W-:Y:S01]  /*a040*/  IMAD R4, R64, UR6, RZ ;  /* 0x0000000640047c24 */ /* 0x010fe2000f8e02ff */
[----:B-1----:R-:W-:-:S03]  /*a050*/  SEL R44, R46, R57, P0 ;  /* 0x000000392e2c7207 */ /* 0x002fc60000000000 */
[----:B------:R-:W-:Y:S01]  /*a060*/  IMAD R48, R65, UR44, R4 ;  /* 0x0000002c41307c24 */ /* 0x000fe2000f8e0204 */
[----:B------:R-:W-:Y:S01]  /*a070*/  SEL R46, R57, R46, P0 ;  /* 0x0000002e392e7207 */ /* 0x000fe20000000000 */
[----:B------:R-:W-:Y:S01]  /*a080*/  IMAD.WIDE.U32 R4, R64, UR44, R8 ;  /* 0x0000002c40047c25 */ /* 0x000fe2000f8e0008 */
[----:B------:R-:W-:Y:S02]  /*a090*/  SEL R8, R36, R11, P0 ;  /* 0x0000000b24087207 */ /* 0x000fe40000000000 */
[----:B------:R-:W-:Y:S02]  /*a0a0*/  SEL R36, R38, R37, P0 ;  /* 0x0000002526247207 */ /* 0x000fe40000000000 */
[----:B------:R-:W-:Y:S02]  /*a0b0*/  SEL R38, R37, R38, P0 ;  /* 0x0000002625267207 */ /* 0x000fe40000000000 */
[----:B------:R-:W-:Y:S02]  /*a0c0*/  SEL R9, R54, R47, P0 ;  /* 0x0000002f36097207 */ /* 0x000fe40000000000 */
[----:B------:R-:W-:-:S02]  /*a0d0*/  SEL R11, R47, R54, P0 ;  /* 0x000000362f0b7207 */ /* 0x000fc40000000000 */
[----:B------:R-:W-:Y:S02]  /*a0e0*/  SEL R37, R56, R53, P0 ;  /* 0x0000003538257207 */ /* 0x000fe40000000000 */
[----:B---3--:R-:W-:Y:S01]  /*a0f0*/  SEL R25, R60, R55, P0 ;  /* 0x000000373c197207 */ /* 0x008fe20000000000 */
[----:B------:R-:W-:Y:S01]  /*a100*/  STSM.16.M88.4 [R62], R8 ;  /* 0x000000083e007844 */ /* 0x000fe20000000200 */
[----:B------:R-:W-:Y:S02]  /*a110*/  SEL R27, R55, R60, P0 ;  /* 0x0000003c371b7207 */ /* 0x000fe40000000000 */
[----:B------:R-:W-:Y:S01]  /*a120*/  SEL R12, R32, R41, P0 ;  /* 0x00000029200c7207 */ /* 0x000fe20000000000 */
[----:B------:R-:W-:Y:S01]  /*a130*/  STSM.16.M88.4 [R61], R36 ;  /* 0x000000243d007844 */ /* 0x000fe20000000200 */
[----:B------:R-:W-:Y:S02]  /*a140*/  SEL R14, R41, R32, P0 ;  /* 0x00000020290e7207 */ /* 0x000fe40000000000 */
[----:B------:R-:W-:Y:S01]  /*a150*/  SEL R13, R34, R35, P0 ;  /* 0x00000023220d7207 */ /* 0x000fe20000000000 */
[----:B------:R-:W-:Y:S01]  /*a160*/  STSM.16.M88.4 [R59], R24 ;  /* 0x000000183b007844 */ /* 0x000fe20000000200 */
[----:B------:R-:W-:-:S02]  /*a170*/  SEL R15, R35, R34, P0 ;  /* 0x00000022230f7207 */ /* 0x000fc40000000000 */
[----:B------:R-:W-:Y:S02]  /*a180*/  SEL R28, R40, R49, P0 ;  /* 0x00000031281c7207 */ /* 0x000fe40000000000 */
[----:B------:R-:W-:Y:S01]  /*a190*/  SEL R30, R49, R40, P0 ;  /* 0x00000028311e7207 */ /* 0x000fe20000000000 */
[----:B------:R-:W-:Y:S01]  /*a1a0*/  STSM.16.M88.4 [R58], R12 ;  /* 0x0000000c3a007844 */ /* 0x000fe20000000200 */
[----:B--2---:R-:W-:Y:S02]  /*a1b0*/  SEL R29, R42, R43, P0 ;  /* 0x0000002b2a1d7207 */ /* 0x004fe40000000000 */
[----:B------:R-:W-:Y:S02]  /*a1c0*/  SEL R31, R43, R42, P0 ;  /* 0x0000002a2b1f7207 */ /* 0x000fe40000000000 */
[----:B-----5:R-:W-:Y:S02]  /*a1d0*/  SEL R45, R50, R51, P0 ;  /* 0x00000033322d7207 */ /* 0x020fe40000000000 */
[----:B------:R-:W-:Y:S01]  /*a1e0*/  SEL R47, R51, R50, P0 ;  /* 0x00000032332f7207 */ /* 0x000fe20000000000 */
[----:B------:R-:W-:Y:S01]  /*a1f0*/  STSM.16.M88.4 [R21], R28 ;  /* 0x0000001c15007844 */ /* 0x000fe20000000200 */
[----:B------:R-:W-:-:S03]  /*a200*/  IADD3 R7, P3, R63, R4, RZ ;  /* 0x000000043f077210 */ /* 0x000fc60007f7e0ff */
[----:B------:R-:W-:Y:S01]  /*a210*/  STSM.16.M88.4 [R20], R44 ;  /* 0x0000002c14007844 */ /* 0x000fe20000000200 */
[----:B------:R-:W-:Y:S02]  /*a220*/  IADD3.X R48, R3, R5, R48, P3, !PT ;  /* 0x0000000503307210 */ /* 0x000fe40001ffe430 */
[C---:B------:R-:W-:Y:S01]  /*a230*/  LEA R4, P3, R7.reuse, UR4, 0x2 ;  /* 0x0000000407047c11 */ /* 0x040fe2000f8610ff */
[----:B------:R1:W-:Y:S06]  /*a240*/  MEMBAR.ALL.CTA ;  /* 0x0000000000007992 */ /* 0x0003ec0000008000 */
[----:B-1----:R-:W1:Y:S01]  /*a250*/  FENCE.VIEW.ASYNC.S ;  /* 0x00000000000073c6 */ /* 0x002e620000000000 */
[----:B------:R-:W-:Y:S01]  /*a260*/  ULDC UR4, c[0x0][0xc] ;  /* 0x0000030000047ab9 */ /* 0x000fe20000000800 */
[----:B------:R-:W-:-:S02]  /*a270*/  LEA.HI.X R5, R7, UR5, R48, 0x2, P3 ;  /* 0x0000000507057c11 */ /* 0x000fc400098f1430 */
[----:B-1----:R-:W1:Y:S01]  /*a280*/  SHFL.IDX PT, R3, R168, RZ, 0x1f ;  /* 0x00001fffa8037589 */ /* 0x002e6200000e0000 */
[----:B------:R-:W-:Y:S01]  /*a290*/  UIADD3 UR48, UR4, UR48, URZ ;  /* 0x0000003004307290 */ /* 0x000fe2000fffe03f */
        /* <DEDUP_REMOVED lines=15> */
[----:B------:R-:W-:Y:S01]  /*a390*/  UMOV UR7, 0x40 ;  /* 0x0000004000077882 */ /* 0x000fe20000000000 */
[----:B------:R-:W-:-:S04]  /*a3a0*/  UMOV UR8, 0x1 ;  /* 0x0000000100087882 */ /* 0x000fc80000000000 */
[----:B------:R2:W-:Y:S02]  /*a3b0*/  UTMASTG.5D [UR40], [UR4] ;  /* 0x00000028040073b5 */ /* 0x0005e40008020000 */
[----:B--2---:R-:W-:Y:S01]  /*a3c0*/  UMOV UR40, UR6 ;  /* 0x0000000600287c82 */ /* 0x004fe20008000000 */
[----:B------:R-:W-:Y:S01]  /*a3d0*/  UMOV UR41, UR7 ;  /* 0x0000000700297c82 */ /* 0x000fe20008000000 */
[----:B------:R-:W-:Y:S01]  /*a3e0*/  UIADD3 UR6, UR38, 0x29820, URZ ;  /* 0x0002982026067890 */ /* 0x000fe2000fffe03f */
[----:B------:R2:W-:Y:S03]  /*a3f0*/  UTMASTG.5D [UR40], [UR4] ;  /* 0x00000028040073b5 */ /* 0x0005e60008020000 */
[----:B------:R-:W-:Y:S02]  /*a400*/  UPRMT UR7, URZ, 0x654, UR6 ;  /* 0x000006543f077896 */ /* 0x000fe40008000006 */
[----:B------:R-:W-:Y:S01]  /*a410*/  UPRMT UR6, UR8, 0x654, UR6 ;  /* 0x0000065408067896 */ /* 0x000fe20008000006 */
[----:B------:R0:W-:Y:S01]  /*a420*/  UTMACMDFLUSH ;  /* 0x00000000000079b7 */ /* 0x0001e20000000000 */
[----:B------:R-:W-:-:S05]  /*a430*/  DEPBAR.LE SB0, 0x0 ;  /* 0x000080000000791a */ /* 0x000fca0000000000 */
[----:B------:R-:W-:Y:S02]  /*a440*/  SYNCS.ARRIVE.TRANS64.RED.A1T0 RZ, [UR7], RZ ;  /* 0x000000ffffff79a7 */ /* 0x000fe40008100407 */
[----:B--2---:R-:W-:Y:S03]  /*a450*/  SYNCS.ARRIVE.TRANS64.RED.A1T0 RZ, [UR6], RZ ;  /* 0x000000ffffff79a7 */ /* 0x004fe60008100406 */
.L_x_151:
[----:B------:R-:W-:Y:S05]  /*a460*/  BSYNC B0 ;  /* 0x0000000000007941 */ /* 0x000fea0003800000 */
.L_x_150:
        /* <DEDUP_REMOVED lines=10> */
.L_x_124:
[----:B------:R-:W-:-:S08]  /*a510*/  NOP ;  /* 0x0000000000007918 */ /* 0x000fd00000000000 */
[----:B--2---:R-:W1:-:S00]  /*a520*/  USETMAXREG.DEALLOC.CTAPOOL 0x18 ;  /* 0x00000018000079c8 */ /* 0x004e4000080e0500 */
[----:B-1----:R-:W1:Y:S01]  /*a530*/  LDC R2, c[0x0][0xda4] ;  /* 0x00036900ff027b82 */ /* 0x002e620000000800 */
[----:B------:R-:W-:Y:S01]  /*a540*/  IMAD.MOV.U32 R0, RZ, RZ, 0x1 ;  /* 0x00000001ff007424 */ /* 0x000fe200078e00ff */
[----:B------:R2:W-:Y:S01]  /*a550*/  STL [R1], RZ ;  /* 0x000000ff01007387 */ /* 0x0005e20000100800 */
[----:B------:R-:W-:-:S03]  /*a560*/  UMOV UR47, 0x1 ;  /* 0x00000001002f7882 */ /* 0x000fc60000000000 */
[----:B------:R2:W-:Y:S01]  /*a570*/  STL [R1+0xc], R0 ;  /* 0x00000c0001007387 */ /* 0x0005e20000100800 */
[----:B-1----:R-:W-:-:S13]  /*a580*/  ISETP.LE.AND P0, PT, R2, UR49, PT ;  /* 0x0000003102007c0c */ /* 0x002fda000bf03270 */
[----:B--2---:R-:W-:Y:S05]  /*a590*/  @P0 BRA `(.L_x_153) ;  /* 0x0000002c00f80947 */ /* 0x004fea0003800000 */
[----:B------:R-:W2:Y:S01]  /*a5a0*/  LDL.LU R4, [R1+0x14] ;  /* 0x0000140001047983 */ /* 0x000ea20000300800 */
[----:B------:R-:W1:Y:S02]  /*a5b0*/  S2R R7, SR_TID.X ;  /* 0x0000000000077919 */ /* 0x000e640000002100 */
[C---:B-1----:R-:W-:Y:S02]  /*a5c0*/  IMAD.SHL.U32 R0, R7.reuse, 0x20, RZ ;  /* 0x0000002007007824 */ /* 0x042fe400078e00ff */
[----:B------:R-:W-:-:S03]  /*a5d0*/  IMAD.SHL.U32 R5, R7, 0x4, RZ ;  /* 0x0000000407057824 */ /* 0x000fc600078e00ff */
[----:B------:R-:W-:Y:S02]  /*a5e0*/  LOP3.LUT R2, R0, 0x80, RZ, 0xc0, !PT ;  /* 0x0000008000027812 */ /* 0x000fe400078ec0ff */
[----:B------:R-:W-:Y:S02]  /*a5f0*/  LOP3.LUT R6, R7, 0x7f, RZ, 0xc0, !PT ;  /* 0x0000007f07067812 */ /* 0x000fe400078ec0ff */
[----:B------:R-:W-:Y:S02]  /*a600*/  LOP3.LUT R2, R2, 0x10, R7, 0xf8, !PT ;  /* 0x0000001002027812 */ /* 0x000fe400078ef807 */
[----:B------:R-:W-:Y:S02]  /*a610*/  SHF.R.U32.HI R3, RZ, 0x5, R6 ;  /* 0x00000005ff037819 */ /* 0x000fe40000011606 */
[----:B------:R-:W-:Y:S02]  /*a620*/  LOP3.LUT R5, R2, 0x10, R5, 0x78, !PT ;  /* 0x0000001002057812 */ /* 0x000fe400078e7805 */
[----:B------:R-:W-:-:S02]  /*a630*/  LOP3.LUT R2, R0, 0x60, RZ, 0xc0, !PT ;  /* 0x0000006000027812 */ /* 0x000fc400078ec0ff */
[----:B------:R-:W-:-:S03]  /*a640*/  LOP3.LUT R0, R0, 0x100, RZ, 0xc0, !PT ;  /* 0x0000010000007812 */ /* 0x000fc600078ec0ff */
[----:B------:R-:W-:-:S05]  /*a650*/  IMAD R2, R3, 0x200, R2 ;  /* 0x0000020003027824 */ /* 0x000fca00078e0202 */
[----:B------:R-:W-:Y:S01]  /*a660*/  IADD3 R5, R5, R2, R0 ;  /* 0x0000000205057210 */ /* 0x000fe20007ffe000 */
[----:B------:R-:W-:Y:S01]  /*a670*/  IMAD.SHL.U32 R0, R7, 0x80, RZ ;  /* 0x0000008007007824 */ /* 0x000fe200078e00ff */
[----:B------:R-:W-:-:S04]  /*a680*/  ISETP.NE.AND P2, PT, R6, RZ, PT ;  /* 0x000000ff0600720c */ /* 0x000fc80003f45270 */
[----:B------:R-:W-:Y:S02]  /*a690*/  LOP3.LUT R2, R0, 0x380, RZ, 0xc0, !PT ;  /* 0x0000038000027812 */ /* 0x000fe400078ec0ff */
[----:B------:R-:W-:-:S03]  /*a6a0*/  LOP3.LUT P0, RZ, R7, 0x1f, RZ, 0xc0, !PT ;  /* 0x0000001f07ff7812 */ /* 0x000fc6000780c0ff */
[----:B------:R-:W-:Y:S02]  /*a6b0*/  IMAD R2, R3, 0x10, R2 ;  /* 0x0000001003027824 */ /* 0x000fe400078e0202 */
[----:B------:R-:W-:Y:S01]  /*a6c0*/  IMAD.SHL.U32 R3, R7, 0x10, RZ ;  /* 0x0000001007037824 */ /* 0x000fe200078e00ff */
[----:B------:R-:W-:-:S04]  /*a6d0*/  ISETP.NE.OR P0, PT, R6, RZ, !P0 ;  /* 0x000000ff0600720c */ /* 0x000fc80004705670 */
[----:B------:R-:W-:-:S04]  /*a6e0*/  LOP3.LUT R3, R2, 0x70, R3, 0x78, !PT ;  /* 0x0000007002037812 */ /* 0x000fc800078e7803 */
[----:B------:R-:W-:Y:S01]  /*a6f0*/  LOP3.LUT R0, R3, 0xc00, R0, 0xf8, !PT ;  /* 0x00000c0003007812 */ /* 0x000fe200078ef800 */
[----:B------:R-:W-:Y:S01]  /*a700*/  STL [R1+0x24], R5 ;  /* 0x0000240501007387 */ /* 0x000fe20000100800 */
[----:B------:R-:W-:-:S03]  /*a710*/  LOP3.LUT P1, RZ, R7, 0x4, RZ, 0xc0, !PT ;  /* 0x0000000407ff7812 */ /* 0x000fc6000782c0ff */
[----:B------:R1:W-:Y:S02]  /*a720*/  STL [R1+0x28], R0 ;  /* 0x0000280001007387 */ /* 0x0003e40000100800 */
[----:B-1----:R-:W-:-:S05]  /*a730*/  IMAD.MOV.U32 R0, RZ, RZ, 0x40 ;  /* 0x00000040ff007424 */ /* 0x002fca00078e00ff */
[----:B------:R-:W-:Y:S01]  /*a740*/  SEL R0, R0, 0xffffffc0, !P1 ;  /* 0xffffffc000007807 */ /* 0x000fe20004800000 */
[----:B------:R-:W-:Y:S02]  /*a750*/  ULOP3.LUT UR43, UR46, 0x1, URZ, 0xfc, !UPT ;  /* 0x000000012e2b7892 */ /* 0x000fe4000f8efc3f */
[----:B------:R-:W-:Y:S01]  /*a760*/  ULOP3.LUT UR48, UR46, 0x2, URZ, 0xfc, !UPT ;  /* 0x000000022e307892 */ /* 0x000fe2000f8efc3f */
[----:B------:R-:W-:Y:S01]  /*a770*/  ULDC.64 UR52, c[0x0][0x198] ;  /* 0x0000660000347ab9 */ /* 0x000fe20000000a00 */
[----:B------:R-:W-:Y:S01]  /*a780*/  ULDC UR44, c[0x0][0xc] ;  /* 0x00000300002c7ab9 */ /* 0x000fe20000000800 */
[----:B------:R-:W-:Y:S01]  /*a790*/  UMOV UR47, URZ ;  /* 0x0000003f002f7c82 */ /* 0x000fe20008000000 */
[----:B--2---:R-:W-:-:S04]  /*a7a0*/  LOP3.LUT R4, R4, 0xfffffffe, RZ, 0xc0, !PT ;  /* 0xfffffffe04047812 */ /* 0x004fc800078ec0ff */
[----:B------:R-:W-:-:S04]  /*a7b0*/  @P2 LOP3.LUT R4, R4, 0x1, RZ, 0xfc, !PT ;  /* 0x0000000104042812 */ /* 0x000fc800078efcff */
[----:B------:R-:W-:-:S04]  /*a7c0*/  LOP3.LUT R4, R4, 0xfffffffd, RZ, 0xc0, !PT ;  /* 0xfffffffd04047812 */ /* 0x000fc800078ec0ff */
[----:B------:R-:W-:-:S05]  /*a7d0*/  @P0 LOP3.LUT R4, R4, 0x2, RZ, 0xfc, !PT ;  /* 0x0000000204040812 */ /* 0x000fca00078efcff */
[----:B------:R-:W-:Y:S04]  /*a7e0*/  STL [R1+0x14], R4 ;  /* 0x0000140401007387 */ /* 0x000fe80000100800 */
[----:B------:R-:W-:Y:S04]  /*a7f0*/  STL [R1], RZ ;  /* 0x000000ff01007387 */ /* 0x000fe80000100800 */
[----:B------:R1:W-:Y:S02]  /*a800*/  STL [R1+0x2c], R0 ;  /* 0x00002c0001007387 */ /* 0x0003e40000100800 */
[----:B-1----:R-:W-:-:S05]  /*a810*/  IMAD.MOV.U32 R0, RZ, RZ, 0x1 ;  /* 0x00000001ff007424 */ /* 0x002fca00078e00ff */
[----:B------:R1:W-:Y:S02]  /*a820*/  STL [R1+0xc], R0 ;  /* 0x00000c0001007387 */ /* 0x0003e40000100800 */
.L_x_203:
[----:B--2---:R-:W2:Y:S01]  /*a830*/  S2UR UR4, SR_CgaCtaId ;  /* 0x00000000000479c3 */ /* 0x004ea20000008800 */
        /* <DEDUP_REMOVED lines=16> */
[----:B--2---:R-:W-:-:S03]  /*a940*/  ULEA UR40, UR4, UR40, 0x18 ;  /* 0x0000002804287291 */ /* 0x004fc6000f8ec03f */
        /* <DEDUP_REMOVED lines=14> */
[----:B-1----:R-:W-:Y:S10]  /*aa30*/  @!P0 BRA `(.L_x_154) ;  /* 0x0000000000408947 */ /* 0x002ff40003800000 */
[----:B------:R-:W-:Y:S01]  /*aa40*/  MOV R2, 0x0 ;  /* 0x0000000000027802 */ /* 0x000fe20000000f00 */
[----:B------:R-:W-:Y:S01]  /*aa50*/  ULDC.64 UR6, c[0x4][0xc8] ;  /* 0x0100320000067ab9 */ /* 0x000fe20000000a00 */
[----:B------:R-:W-:Y:S01]  /*aa60*/  ULDC.64 UR8, c[0x4][0xd0] ;  /* 0x0100340000087ab9 */ /* 0x000fe20000000a00 */
[----:B------:R-:W-:Y:S01]  /*aa70*/  ULDC.64 UR4, c[0x4][0x8] ;  /* 0x0100020000047ab9 */ /* 0x000fe20000000a00 */
[----:B------:R-:W-:Y:S02]  /*aa80*/  IMAD.U32 R4, RZ, RZ, UR6 ;  /* 0x00000006ff047e24 */ /* 0x000fe4000f8e00ff */
[----:B------:R-:W2:Y:S01]  /*aa90*/  LDC.64 R2, c[0x4][R2] ;  /* 0x0100000002027b82 */ /* 0x000ea20000000a00 */
        /* <DEDUP_REMOVED lines=10> */
.L_x_154:
[----:B------:R-:W2:Y:S01]  /*ab40*/  LDL.LU R2, [R1+0x14] ;  /* 0x0000140001027983 */ /* 0x000ea20000300800 */
[----:B------:R-:W-:-:S06]  /*ab50*/  UIADD3 UR4, UR40, 0xa400, URZ ;  /* 0x0000a40028047890 */ /* 0x000fcc000fffe03f */
[----:B------:R-:W-:-:S05]  /*ab60*/  IMAD.U32 R16, RZ, RZ, UR4 ;  /* 0x00000004ff107e24 */ /* 0x000fca000f8e00ff */
[----:B------:R-:W-:Y:S02]  /*ab70*/  LOP3.LUT P0, RZ, R16, 0x3ff, RZ, 0xc0, !PT ;  /* 0x000003ff10ff7812 */ /* 0x000fe4000780c0ff */
[----:B--2---:R-:W-:-:S11]  /*ab80*/  LOP3.LUT R2, R2, 0xfffffffb, RZ, 0xc0, !PT ;  /* 0xfffffffb02027812 */ /* 0x004fd600078ec0ff */
[----:B------:R-:W-:-:S05]  /*ab90*/  @P0 LOP3.LUT R2, R2, 0x4, RZ, 0xfc, !PT ;  /* 0x0000000402020812 */ /* 0x000fca00078efcff */
[----:B------:R2:W-:Y:S01]  /*aba0*/  STL [R1+0x14], R2 ;  /* 0x0000140201007387 */ /* 0x0005e20000100800 */
[----:B------:R-:W-:Y:S05]  /*abb0*/  @!P0 BRA `(.L_x_155) ;  /* 0x0000000000408947 */ /* 0x000fea0003800000 */
[----:B--2---:R-:W-:Y:S01]  /*abc0*/  MOV R2, 0x0 ;  /* 0x0000000000027802 */ /* 0x004fe20000000f00 */
        /* <DEDUP_REMOVED lines=15> */
.L_x_155:
[----:B------:R-:W-:-:S04]  /*acc0*/  UIADD3 UR4, UR40, 0x400, URZ ;  /* 0x0000040028047890 */ /* 0x000fc8000fffe03f */
[----:B------:R-:W-:-:S06]  /*acd0*/  ULOP3.LUT UP0, URZ, UR4, 0x9f, URZ, 0xc0, !UPT ;  /* 0x0000009f043f7892 */ /* 0x000fcc000f80c03f */
[----:B------:R-:W-:-:S13]  /*ace0*/  PLOP3.LUT P0, PT, PT, PT, UP0, 0x80, 0x0 ;  /* 0x000000000000781c */ /* 0x000fda0003f0f008 */
        /* <DEDUP_REMOVED lines=17> */
.L_x_156:
[----:B------:R-:W-:-:S13]  /*ae00*/  LOP3.LUT P6, RZ, R16, 0x3ff, RZ, 0xc0, !PT ;  /* 0x000003ff10ff7812 */ /* 0x000fda00078cc0ff */
        /* <DEDUP_REMOVED lines=17> */
.L_x_157:
[----:B------:R-:W-:Y:S01]  /*af20*/  ULDC.64 UR4, c[0x0][0x9f8] ;  /* 0x00027e0000047ab9 */ /* 0x000fe20000000a00 */
[----:B------:R-:W-:Y:S01]  /*af30*/  IMAD.U32 R5, RZ, RZ, UR39 ;  /* 0x00000027ff057e24 */ /* 0x000fe2000f8e00ff */
[----:B------:R-:W-:Y:S01]  /*af40*/  ISETP.NE.U32.AND P0, PT, RZ, UR4, PT ;  /* 0x00000004ff007c0c */ /* 0x000fe2000bf05070 */
[----:B------:R-:W-:Y:S01]  /*af50*/  IMAD.U32 R4, RZ, RZ, UR39 ;  /* 0x00000027ff047e24 */ /* 0x000fe2000f8e00ff */
[----:B-1----:R-:W1:Y:S01]  /*af60*/  LDC R0, c[0x0][0x428] ;  /* 0x00010a00ff007b82 */ /* 0x002e620000000800 */
[----:B------:R-:W3:Y:S01]  /*af70*/  S2R R16, SR_TID.X ;  /* 0x0000000000107919 */ /* 0x000ee20000002100 */
[----:B------:R-:W-:-:S06]  /*af80*/  ISETP.NE.AND.EX P0, PT, RZ, UR5, PT, P0 ;  /* 0x00000005ff007c0c */ /* 0x000fcc000bf05300 */
[----:B------:R-:W4:Y:S08]  /*af90*/  LDC R6, c[0x0][0xda8] ;  /* 0x00036a00ff067b82 */ /* 0x000f300000000800 */
[----:B--2---:R-:W2:Y:S01]  /*afa0*/  @P0 LDC.64 R2, c[0x0][0x9f8] ;  /* 0x00027e00ff020b82 */ /* 0x004ea20000000a00 */
[----:B------:R-:W-:Y:S01]  /*afb0*/  IMAD.U32 R8, RZ, RZ, UR38 ;  /* 0x00000026ff087e24 */ /* 0x000fe2000f8e00ff */
[----:B---3--:R-:W-:Y:S01]  /*afc0*/  LOP3.LUT R16, R16, 0x7f, RZ, 0xc0, !PT ;  /* 0x0000007f10107812 */ /* 0x008fe200078ec0ff */
[----:B--2---:R-:W-:-:S05]  /*afd0*/  @P0 IMAD.WIDE R2, R5, 0x4, R2 ;  /* 0x0000000405020825 */ /* 0x004fca00078e0202 */
[----:B------:R2:W3:Y:S01]  /*afe0*/  @P0 LDG.E R4, desc[UR50][R2.64] ;  /* 0x0000003202040981 */ /* 0x0004e2000c1e1900 */
[----:B-1----:R-:W-:Y:S01]  /*aff0*/  ISETP.NE.AND P0, PT, R0, 0x1, PT ;  /* 0x000000010000780c */ /* 0x002fe20003f05270 */
[----:B------:R-:W-:Y:S01]  /*b000*/  IMAD R5, RZ, RZ, -UR45 ;  /* 0x8000002dff057e24 */ /* 0x000fe2000f8e02ff */
[----:B------:R-:W-:Y:S01]  /*b010*/  ISETP.NE.AND P6, PT, R16, RZ, PT ;  /* 0x000000ff1000720c */ /* 0x000fe20003fc5270 */
[----:B------:R-:W-:Y:S01]  /*b020*/  UMOV UR36, URZ ;  /* 0x0000003f00247c82 */ /* 0x000fe20008000000 */
[----:B------:R-:W1:Y:S01]  /*b030*/  S2R R16, SR_TID.X ;  /* 0x0000000000107919 */ /* 0x000e620000002100 */
[----:B----4-:R-:W-:Y:S01]  /*b040*/  IMAD R5, R6, R5, UR49 ;  /* 0x0000003106057e24 */ /* 0x010fe2000f8e0205 */
[----:B------:R-:W-:Y:S01]  /*b050*/  UMOV UR4, 0x40 ;  /* 0x0000004000047882 */ /* 0x000fe20000000000 */
[----:B------:R-:W-:Y:S01]  /*b060*/  UMOV UR6, UR38 ;  /* 0x0000002600067c82 */ /* 0x000fe20008000000 */
[----:B------:R-:W-:Y:S01]  /*b070*/  UMOV UR7, UR39 ;  /* 0x0000002700077c82 */ /* 0x000fe20008000000 */
[----:B--2---:R-:W2:Y:S01]  /*b080*/  LDC.64 R2, c[0x0][0x3f8] ;  /* 0x0000fe00ff027b82 */ /* 0x004ea20000000a00 */
[----:B------:R-:W-:Y:S01]  /*b090*/  IMAD.SHL.U32 R5, R5, 0x80, RZ ;  /* 0x0000008005057824 */ /* 0x000fe200078e00ff */
[----:B------:R-:W-:Y:S01]  /*b0a0*/  UMOV UR8, 0x80 ;  /* 0x0000008000087882 */ /* 0x000fe20000000000 */
[----:B------:R-:W-:Y:S01]  /*b0b0*/  UMOV UR10, UR38 ;  /* 0x00000026000a7c82 */ /* 0x000fe20008000000 */
[----:B------:R-:W-:-:S02]  /*b0c0*/  UMOV UR11, UR39 ;  /* 0x00000027000b7c82 */ /* 0x000fc40008000000 */
[----:B------:R-:W-:Y:S01]  /*b0d0*/  VOTEU.ALL UP1, P6 ;  /* 0x00000000003f7886 */ /* 0x000fe20003020000 */
[----:B------:R-:W-:Y:S01]  /*b0e0*/  R2UR UR37, R5 ;  /* 0x00000000052572ca */ /* 0x000fe200000e0000 */
[----:B------:R-:W4:Y:S03]  /*b0f0*/  @P0 LDC R0, c[0x0][0x42c] ;  /* 0x00010b00ff000b82 */ /* 0x000f260000000800 */
[----:B------:R-:W-:-:S04]  /*b100*/  @!UP1 UIADD3 UR12, UP0, UR52, 0x270, URZ ;  /* 0x00000270340c9890 */ /* 0x000fc8000ff1e03f */
[----:B------:R-:W-:Y:S01]  /*b110*/  @!UP1 UIADD3.X UR13, URZ, UR53, URZ, UP0, !UPT ;  /* 0x000000353f0d9290 */ /* 0x000fe200087fe43f */
[----:B------:R-:W5:Y:S04]  /*b120*/  @P0 LDC R7, c[0x0][0x430] ;  /* 0x00010c00ff070b82 */ /* 0x000f680000000800 */
[----:B------:R-:W-:Y:S01]  /*b130*/  UMOV UR5, UR37 ;  /* 0x0000002500057c82 */ /* 0x000fe20008000000 */
[----:B------:R-:W-:Y:S01]  /*b140*/  UMOV UR9, UR37 ;  /* 0x0000002500097c82 */ /* 0x000fe20008000000 */
[----:B--2---:R-:W-:Y:S02]  /*b150*/  ISETP.NE.U32.AND P1, PT, R2, RZ, PT ;  /* 0x000000ff0200720c */ /* 0x004fe40003f25070 */
[----:B------:R-:W-:Y:S02]  /*b160*/  @!UP1 UTMAPF.L2.4D [UR36], [UR12] ;  /* 0x000000240c0095b8 */ /* 0x000fe40008018000 */
[----:B------:R-:W-:Y:S01]  /*b170*/  ISETP.NE.AND.EX P1, PT, R3, RZ, PT, P1 ;  /* 0x000000ff0300720c */ /* 0x000fe20003f25310 */
[----:B----4-:R-:W-:Y:S01]  /*b180*/  @P0 IMAD.HI.U32 R0, R0, UR38, RZ ;  /* 0x0000002600000c27 */ /* 0x010fe2000f8e00ff */
[----:B------:R2:W-:Y:S04]  /*b190*/  @!UP1 UTMAPF.L2.4D [UR4], [UR12] ;  /* 0x000000040c0095b8 */ /* 0x0005e80008018000 */
[----:B-----5:R-:W-:Y:S01]  /*b1a0*/  @P0 SHF.R.U32.HI R8, RZ, R7, R0 ;  /* 0x00000007ff080219 */ /* 0x020fe20000011600 */
[----:B------:R4:W-:Y:S04]  /*b1b0*/  @!UP1 UTMAPF.L2.4D [UR8], [UR12] ;  /* 0x000000080c0095b8 */ /* 0x0009e80008018000 */
[----:B------:R1:W-:Y:S01]  /*b1c0*/  STL [R1+0x8], R8 ;  /* 0x0000080801007387 */ /* 0x0003e20000100800 */
[----:B--2---:R-:W-:Y:S01]  /*b1d0*/  UMOV UR4, 0xffffffff ;  /* 0xffffffff00047882 */ /* 0x004fe20000000000 */
[----:B-1----:R-:W-:-:S04]  /*b1e0*/  SHF.R.U32.HI R8, RZ, 0x5, R16 ;  /* 0x00000005ff087819 */ /* 0x002fc80000011610 */
[----:B------:R-:W-:Y:S02]  /*b1f0*/  LOP3.LUT R8, R8, 0x3, RZ, 0xc0, !PT ;  /* 0x0000000308087812 */ /* 0x000fe400078ec0ff */
[----:B---3--:R-:W-:Y:S01]  /*b200*/  SHF.R.S32.HI R10, RZ, 0x1f, R4 ;  /* 0x0000001fff0a7819 */ /* 0x008fe20000011404 */
[----:B------:R4:W-:Y:S01]  /*b210*/  STL [R1+0x10], R4 ;  /* 0x0000100401007387 */ /* 0x0009e20000100800 */
[----:B------:R-:W-:-:S03]  /*b220*/  SEL R0, R4, RZ, !P1 ;  /* 0x000000ff04007207 */ /* 0x000fc60004800000 */
[----:B------:R4:W-:Y:S01]  /*b230*/  STL [R1+0x18], R10 ;  /* 0x0000180a01007387 */ /* 0x0009e20000100800 */
[----:B------:R-:W-:Y:S05]  /*b240*/  BRA.DIV UR4, `(.L_x_158) ;  /* 0x0000002a04287947 */ /* 0x000fea000b800000 */
[----:B------:R1:W2:Y:S02]  /*b250*/  SHFL.IDX PT, R14, R8, RZ, 0x1f ;  /* 0x00001fff080e7589 */ /* 0x0002a400000e0000 */
.L_x_219:
[----:B--2---:R-:W-:Y:S02]  /*b260*/  ISETP.NE.AND P0, PT, R14, RZ, PT ;  /* 0x000000ff0e00720c */ /* 0x004fe40003f05270 */
[----:B------:R-:W-:-:S11]  /*b270*/  PLOP3.LUT P6, PT, PT, PT, PT, 0x8, 0x0 ;  /* 0x000000000000781c */ /* 0x000fd60003fce170 */
[----:B------:R-:W-:Y:S05]  /*b280*/  @P0 BRA `(.L_x_159) ;  /* 0x0000000800480947 */ /* 0x000fea0003800000 */
[----:B------:R-:W-:-:S06]  /*b290*/  UIADD3 UR4, UR41, -0x1, URZ ;  /* 0xffffffff29047890 */ /* 0x000fcc000fffe03f */
[----:B-1----:R-:W-:Y:S01]  /*b2a0*/  IMAD.U32 R8, RZ, RZ, UR4 ;  /* 0x00000004ff087e24 */ /* 0x002fe2000f8e00ff */
[----:B------:R-:W-:-:S03]  /*b2b0*/  UMOV UR4, 0xffffffff ;  /* 0xffffffff00047882 */ /* 0x000fc60000000000 */
[----:B------:R-:W-:Y:S05]  /*b2c0*/  BRA.DIV UR4, `(.L_x_160) ;  /* 0x0000002a04287947 */ /* 0x000fea000b800000 */
[----:B------:R-:W-:-:S13]  /*b2d0*/  ELECT P6, URZ, PT ;  /* 0x00000000003f782f */ /* 0x000fda00038c0000 */
.L_x_222:
[----:B------:R-:W-:Y:S05]  /*b2e0*/  @!P6 BRA `(.L_x_161) ;  /* 0x0000000400b4e947 */ /* 0x000fea0003800000 */
[----:B------:R-:W-:Y:S05]  /*b2f0*/  @!P1 BRA `(.L_x_162) ;  /* 0x0000000000449947 */ /* 0x000fea0003800000 */
[----:B------:R-:W1:Y:S01]  /*b300*/  LDC R9, c[0x0][0x41c] ;  /* 0x00010700ff097b82 */ /* 0x000e620000000800 */
[----:B------:R-:W-:Y:S01]  /*b310*/  ULDC.64 UR4, c[0x0][0x408] ;  /* 0x0001020000047ab9 */ /* 0x000fe20000000a00 */
[----:B-1----:R-:W-:-:S13]  /*b320*/  ISETP.NE.AND P0, PT, R9, 0x1, PT ;  /* 0x000000010900780c */ /* 0x002fda0003f05270 */
[----:B------:R-:W1:Y:S02]  /*b330*/  @P0 LDC.64 R6, c[0x0][0x420] ;  /* 0x00010800ff060b82 */ /* 0x000e640000000a00 */
        /* <DEDUP_REMOVED lines=9> */
[----:B------:R-:W-:-:S03]  /*b3d0*/  LEA R2, P0, R6, R2, 0x2 ;  /* 0x0000000206027211 */ /* 0x000fc600078010ff */
[----:B------:R-:W-:-:S05]  /*b3e0*/  IMAD.IADD R0, R7, 0x1, R0 ;  /* 0x0000000107007824 */ /* 0x000fca00078e0200 */
[----:B------:R-:W-:-:S05]  /*b3f0*/  LEA.HI.X R3, R6, R3, R0, 0x2, P0 ;  /* 0x0000000306037211 */ /* 0x000fca00000f1400 */
[----:B----4-:R1:W5:Y:S02]  /*b400*/  LDG.E R4, desc[UR50][R2.64] ;  /* 0x0000003202047981 */ /* 0x010364000c1e1900 */
.L_x_162:
[----:B-1----:R-:W2:Y:S04]  /*b410*/  LDL R2, [R1] ;  /* 0x0000000001027983 */ /* 0x002ea80000100800 */
[----:B------:R-:W3:Y:S01]  /*b420*/  LDL R0, [R1+0xc] ;  /* 0x00000c0001007983 */ /* 0x000ee20000100800 */
[----:B--2---:R-:W-:Y:S02]  /*b430*/  LEA R2, R2, UR40, 0x3 ;  /* 0x0000002802027c11 */ /* 0x004fe4000f8e18ff */
[----:B---3--:R-:W-:-:S04]  /*b440*/  SHF.L.U32 R3, R0, 0x1f, RZ ;  /* 0x0000001f00037819 */ /* 0x008fc800000006ff */
[----:B------:R-:W1:Y:S02]  /*b450*/  SYNCS.PHASECHK.TRANS64.TRYWAIT P0, [R2+URZ+0x29880], R3 ;  /* 0x02988003020075a7 */ /* 0x000e64000800017f */
[----:B-1----:R-:W-:Y:S05]  /*b460*/  @!P0 BRA `(.L_x_163) ;  /* 0x0000002400e08947 */ /* 0x002fea0003800000 */
.L_x_223:
[----:B------:R-:W2:Y:S01]  /*b470*/  S2R R0, SR_TID.X ;  /* 0x0000000000007919 */ /* 0x000ea20000002100 */
[----:B------:R-:W-:Y:S01]  /*b480*/  UPRMT UR4, UR48, 0x9910, URZ ;  /* 0x0000991030047896 */ /* 0x000fe2000800003f */
[----:B--2---:R-:W-:-:S04]  /*b490*/  LOP3.LUT R0, R0, 0x7f, RZ, 0xc0, !PT ;  /* 0x0000007f00007812 */ /* 0x004fc800078ec0ff */
[----:B------:R-:W-:-:S13]  /*b4a0*/  ISETP.NE.AND P0, PT, R0, RZ, PT ;  /* 0x000000ff0000720c */ /* 0x000fda0003f05270 */
[----:B------:R-:W-:-:S04]  /*b4b0*/  @!P0 IMAD.MOV.U32 R0, RZ, RZ, 0x5000 ;  /* 0x00005000ff008424 */ /* 0x000fc800078e00ff */
[----:B------:R2:W-:Y:S02]  /*b4c0*/  @!P0 SYNCS.ARRIVE.TRANS64 RZ, [R2+URZ+0x29870], R0 ;  /* 0x0298700002ff89a7 */ /* 0x0005e4000800003f */
[----:B--2---:R-:W-:-:S05]  /*b4d0*/  IMAD.U32 R0, RZ, RZ, UR4 ;  /* 0x00000004ff007e24 */ /* 0x004fca000f8e00ff */
[----:B------:R-:W-:-:S13]  /*b4e0*/  ISETP.NE.AND P2, PT, R0, 0x2, PT ;  /* 0x000000020000780c */ /* 0x000fda0003f45270 */
[----:B------:R-:W-:Y:S05]  /*b4f0*/  @P2 BRA `(.L_x_164) ;  /* 0x0000000000042947 */ /* 0x000fea0003800000 */
[----:B----4-:R-:W-:Y:S01]  /*b500*/  BPT.TRAP 0x1 ;  /* 0x000000040000795c */ /* 0x010fe20000300000 */
.L_x_164:
[----:B------:R-:W2:Y:S02]  /*b510*/  LDL R0, [R1+0x14] ;  /* 0x0000140001007983 */ /* 0x000ea40000100800 */
[----:B--2---:R-:W-:-:S13]  /*b520*/  LOP3.LUT P0, RZ, R0, 0x2, RZ, 0xc0, !PT ;  /* 0x0000000200ff7812 */ /* 0x004fda000780c0ff */
[----:B------:R-:W-:Y:S05]  /*b530*/  @P0 BRA `(.L_x_165) ;  /* 0x0000000000040947 */ /* 0x000fea0003800000 */
[----:B----4-:R-:W-:Y:S01]  /*b540*/  BPT.TRAP 0x1 ;  /* 0x000000040000795c */ /* 0x010fe20000300000 */
.L_x_165:
[----:B------:R-:W2:Y:S04]  /*b550*/  LDL R0, [R1] ;  /* 0x0000000001007983 */ /* 0x000ea80000100800 */
[----:B------:R-:W3:Y:S01]  /*b560*/  LDL R6, [R1+0x8] ;  /* 0x0000080001067983 */ /* 0x000ee20000100800 */
[----:B----4-:R-:W-:Y:S01]  /*b570*/  R2UR UR9, R2 ;  /* 0x00000000020972ca */ /* 0x010fe200000e0000 */
[----:B------:R-:W-:Y:S01]  /*b580*/  UIADD3 UR4, UP0, UR52, 0x470, URZ ;  /* 0x0000047034047890 */ /* 0x000fe2000ff1e03f */
[----:B-----5:R-:W-:Y:S01]  /*b590*/  R2UR UR13, R4 ;  /* 0x00000000040d72ca */ /* 0x020fe200000e0000 */
[----:B------:R-:W4:Y:S01]  /*b5a0*/  S2R R9, SR_CgaCtaId ;  /* 0x0000000000097919 */ /* 0x000f220000008800 */
[----:B------:R-:W-:Y:S01]  /*b5b0*/  UMOV UR6, 0x30000 ;  /* 0x0003000000067882 */ /* 0x000fe20000000000 */
[----:B------:R-:W-:Y:S01]  /*b5c0*/  UIADD3.X UR5, URZ, UR53, URZ, UP0, !UPT ;  /* 0x000000353f057290 */ /* 0x000fe200087fe43f */
[----:B------:R-:W1:Y:S01]  /*b5d0*/  S2R R7, SR_CgaCtaId ;  /* 0x0000000000077919 */ /* 0x000e620000008800 */
[----:B------:R-:W-:Y:S01]  /*b5e0*/  UMOV UR14, 0x0 ;  /* 0x00000000000e7882 */ /* 0x000fe20000000000 */
[----:B------:R-:W-:Y:S01]  /*b5f0*/  UMOV UR15, 0x14f00000 ;  /* 0x14f00000000f7882 */ /* 0x000fe20000000000 */
[----:B------:R-:W-:-:S04]  /*b600*/  UMOV UR10, URZ ;  /* 0x0000003f000a7c82 */ /* 0x000fc80008000000 */
[----:B------:R-:W-:Y:S01]  /*b610*/  UIADD3 UR9, UR9, 0x29870, URZ ;  /* 0x0002987009097890 */ /* 0x000fe2000fffe03f */
[----:B----4-:R-:W-:Y:S02]  /*b620*/  LOP3.LUT R9, R9, 0x1, RZ, 0xc0, !PT ;  /* 0x0000000109097812 */ /* 0x010fe400078ec0ff */
[----:B-1----:R-:W-:-:S03]  /*b630*/  LOP3.LUT R7, R7, 0x1, RZ, 0xc0, !PT ;  /* 0x0000000107077812 */ /* 0x002fc600078ec0ff */
[----:B------:R-:W-:Y:S02]  /*b640*/  IMAD R9, R9, 0x2800, RZ ;  /* 0x0000280009097824 */ /* 0x000fe400078e02ff */
[----:B------:R-:W-:-:S04]  /*b650*/  IMAD R7, R7, 0x50, RZ ;  /* 0x0000005007077824 */ /* 0x000fc800078e02ff */
[----:B------:R-:W-:-:S05]  /*b660*/  IMAD R8, R8, 0xa0, R7 ;  /* 0x000000a008087824 */ /* 0x000fca00078e0207 */
[----:B------:R-:W-:Y:S01]  /*b670*/  R2UR UR11, R8 ;  /* 0x00000000080b72ca */ /* 0x000fe200000e0000 */
[----:B--2---:R-:W-:Y:S01]  /*b680*/  IMAD R0, R0, 0x5000, R9 ;  /* 0x0000500000007824 */ /* 0x004fe200078e0209 */
[----:B---3--:R-:W-:-:S04]  /*b690*/  R2UR UR12, R6 ;  /* 0x00000000060c72ca */ /* 0x008fc800000e0000 */
[----:B------:R-:W-:-:S13]  /*b6a0*/  R2UR UR8, R0 ;  /* 0x00000000000872ca */ /* 0x000fda00000e0000 */
[----:B------:R-:W-:-:S09]  /*b6b0*/  UIADD3 UR8, UR40, 0xa400, UR8 ;  /* 0x0000a40028087890 */ /* 0x000fd2000fffe008 */
[----:B------:R1:W-:Y:S01]  /*b6c0*/  UTMALDG.4D.MULTICAST [UR8], [UR4], UR6, desc[UR14] ;  /* 0x00000e08040073b4 */ /* 0x0003e20008019806 */
[----:B------:R-:W2:Y:S02]  /*b6d0*/  SYNCS.PHASECHK.TRANS64.TRYWAIT P0, [R2+URZ+0x29840], R3 ;  /* 0x02984003020075a7 */ /* 0x000ea4000800017f */
[----:B-12---:R-:W-:Y:S05]  /*b6e0*/  @!P0 BRA `(.L_x_166) ;  /* 0x0000002400548947 */ /* 0x006fea0003800000 */
.L_x_224:
[----:B------:R-:W2:Y:S02]  /*b6f0*/  S2R R0, SR_TID.X ;  /* 0x0000000000007919 */ /* 0x000ea40000002100 */
[----:B--2---:R-:W-:-:S04]  /*b700*/  LOP3.LUT R0, R0, 0x7f, RZ, 0xc0, !PT ;  /* 0x0000007f00007812 */ /* 0x004fc800078ec0ff */
[----:B------:R-:W-:-:S13]  /*b710*/  ISETP.NE.AND P0, PT, R0, RZ, PT ;  /* 0x000000ff0000720c */ /* 0x000fda0003f05270 */
[----:B-1----:R-:W-:-:S04]  /*b720*/  @!P0 IMAD.MOV.U32 R3, RZ, RZ, 0x7800 ;  /* 0x00007800ff038424 */ /* 0x002fc800078e00ff */
[----:B------:R1:W-:Y:S01]  /*b730*/  @!P0 SYNCS.ARRIVE.TRANS64 RZ, [R2+URZ+0x29830], R3 ;  /* 0x0298300302ff89a7 */ /* 0x0003e2000800003f */
[----:B------:R-:W-:Y:S05]  /*b740*/  @P2 BRA `(.L_x_167) ;  /* 0x0000000000042947 */ /* 0x000fea0003800000 */
[----:B------:R-:W-:Y:S01]  /*b750*/  BPT.TRAP 0x1 ;  /* 0x000000040000795c */ /* 0x000fe20000300000 */
.L_x_167:
[----:B------:R-:W2:Y:S02]  /*b760*/  LDL R0, [R1+0x14] ;  /* 0x0000140001007983 */ /* 0x000ea40000100800 */
[----:B--2---:R-:W-:-:S13]  /*b770*/  LOP3.LUT P0, RZ, R0, 0x2, RZ, 0xc0, !PT ;  /* 0x0000000200ff7812 */ /* 0x004fda000780c0ff */
[----:B------:R-:W-:Y:S05]  /*b780*/  @P0 BRA `(.L_x_168) ;  /* 0x0000000000040947 */ /* 0x000fea0003800000 */
[----:B------:R-:W-:Y:S01]  /*b790*/  BPT.TRAP 0x1 ;  /* 0x000000040000795c */ /* 0x000fe20000300000 */
.L_x_168:
[----:B------:R-:W2:Y:S04]  /*b7a0*/  LDL R0, [R1] ;  /* 0x0000000001007983 */ /* 0x000ea80000100800 */
[----:B-1----:R-:W3:Y:S01]  /*b7b0*/  LDL R3, [R1+0x8] ;  /* 0x0000080001037983 */ /* 0x002ee20000100800 */
[----:B------:R-:W1:Y:S01]  /*b7c0*/  S2R R6, SR_CgaCtaId ;  /* 0x0000000000067919 */ /* 0x000e620000008800 */
[----:B------:R-:W-:Y:S01]  /*b7d0*/  R2UR UR9, R2 ;  /* 0x00000000020972ca */ /* 0x000fe200000e0000 */
[----:B------:R-:W-:Y:S01]  /*b7e0*/  UIADD3 UR4, UP0, UR52, 0x370, URZ ;  /* 0x0000037034047890 */ /* 0x000fe2000ff1e03f */
[----:B------:R-:W-:Y:S02]  /*b7f0*/  R2UR UR11, R8 ;  /* 0x00000000080b72ca */ /* 0x000fe400000e0000 */
[----:B------:R-:W-:-:S02]  /*b800*/  R2UR UR13, R4 ;  /* 0x00000000040d72ca */ /* 0x000fc400000e0000 */
[----:B-1----:R-:W-:-:S05]  /*b810*/  LOP3.LUT R6, R6, 0x1, RZ, 0xc0, !PT ;  /* 0x0000000106067812 */ /* 0x002fca00078ec0ff */
[----:B------:R-:W-:Y:S02]  /*b820*/  IMAD R6, R6, 0x1400, RZ ;  /* 0x0000140006067824 */ /* 0x000fe400078e02ff */
[----:B------:R-:W-:Y:S01]  /*b830*/  UIADD3 UR9, UR9, 0x29830, URZ ;  /* 0x0002983009097890 */ /* 0x000fe2000fffe03f */
[----:B------:R-:W-:Y:S01]  /*b840*/  UMOV UR10, URZ ;  /* 0x0000003f000a7c82 */ /* 0x000fe20008000000 */
[----:B------:R-:W-:Y:S01]  /*b850*/  UMOV UR18, 0x30000 ;  /* 0x0003000000127882 */ /* 0x000fe20000000000 */
[----:B------:R-:W-:Y:S01]  /*b860*/  UMOV UR6, 0x0 ;  /* 0x0000000000067882 */ /* 0x000fe20000000000 */
[----:B------:R-:W-:Y:S01]  /*b870*/  UMOV UR7, 0x14f00000 ;  /* 0x14f0000000077882 */ /* 0x000fe20000000000 */
[----:B------:R-:W-:Y:S01]  /*b880*/  UMOV UR16, 0x40 ;  /* 0x0000004000107882 */ /* 0x000fe20000000000 */
[----:B--2---:R-:W-:-:S05]  /*b890*/  IMAD R0, R0, 0x7800, R6 ;  /* 0x0000780000007824 */ /* 0x004fca00078e0206 */
[----:B------:R-:W-:Y:S02]  /*b8a0*/  R2UR UR5, R0 ;  /* 0x00000000000572ca */ /* 0x000fe400000e0000 */
[----:B---3--:R-:W-:-:S11]  /*b8b0*/  R2UR UR12, R3 ;  /* 0x00000000030c72ca */ /* 0x008fd600000e0000 */
[----:B------:R-:W-:Y:S02]  /*b8c0*/  UIADD3 UR8, UR40, UR5, URZ ;  /* 0x0000000528087290 */ /* 0x000fe4000fffe03f */
[----:B------:R-:W-:Y:S02]  /*b8d0*/  UIADD3.X UR5, URZ, UR53, URZ, UP0, !UPT ;  /* 0x000000353f057290 */ /* 0x000fe400087fe43f */
[----:B------:R-:W-:Y:S02]  /*b8e0*/  UIADD3 UR14, UR8, 0x1a400, URZ ;  /* 0x0001a400080e7890 */ /* 0x000fe4000fffe03f */
[----:B------:R-:W-:Y:S02]  /*b8f0*/  UIADD3 UR15, UR8, 0x1cc00, URZ ;  /* 0x0001cc00080f7890 */ /* 0x000fe4000fffe03f */
[----:B------:R-:W-:-:S03]  /*b900*/  UIADD3 UR17, UR8, 0x1f400, URZ ;  /* 0x0001f40008117890 */ /* 0x000fc6000fffe03f */
[----:B------:R-:W-:Y:S02]  /*b910*/  UMOV UR8, UR14 ;  /* 0x0000000e00087c82 */ /* 0x000fe40008000000 */
[----:B------:R1:W-:Y:S01]  /*b920*/  UTMALDG.4D.MULTICAST [UR8], [UR4], UR18, desc[UR6] ;  /* 0x00000608040073b4 */ /* 0x0003e20008019812 */
[----:B------:R-:W-:Y:S01]  /*b930*/  UMOV UR14, 0x80 ;  /* 0x00000080000e7882 */ /* 0x000fe20000000000 */
[----:B------:R-:W-:Y:S01]  /*b940*/  IMAD.MOV.U32 R0, RZ, RZ, R4 ;  /* 0x000000ffff007224 */ /* 0x000fe200078e0004 */
[----:B-1----:R-:W-:Y:S01]  /*b950*/  UMOV UR8, UR15 ;  /* 0x0000000f00087c82 */ /* 0x002fe20008000000 */
[----:B------:R-:W-:Y:S02]  /*b960*/  UMOV UR10, UR16 ;  /* 0x00000010000a7c82 */ /* 0x000fe40008000000 */
[----:B------:R1:W-:Y:S02]  /*b970*/  UTMALDG.4D.MULTICAST [UR8], [UR4], UR18, desc[UR6] ;  /* 0x00000608040073b4 */ /* 0x0003e40008019812 */
[----:B-1----:R-:W-:Y:S01]  /*b980*/  UMOV UR8, UR17 ;  /* 0x0000001100087c82 */ /* 0x002fe20008000000 */
[----:B------:R-:W-:-:S02]  /*b990*/  UMOV UR10, UR14 ;  /* 0x0000000e000a7c82 */ /* 0x000fc40008000000 */
[----:B------:R1:W-:Y:S02]  /*b9a0*/  UTMALDG.4D.MULTICAST [UR8], [UR4], UR18, desc[UR6] ;  /* 0x00000608040073b4 */ /* 0x0003e40008019812 */
[----:B-1----:R-:W-:Y:S01]  /*b9b0*/  NOP ;  /* 0x0000000000007918 */ /* 0x002fe20000000000 */
.L_x_161:
[----:B------:R-:W-:Y:S05]  /*b9c0*/  WARPSYNC.ALL ;  /* 0x0000000000007948 */ /* 0x000fea0003800000 */
[----:B------:R-:W-:Y:S01]  /*b9d0*/  ELECT P0, URZ, PT ;  /* 0x00000000003f782f */ /* 0x000fe20003800000 */
[----:B------:R-:W-:Y:S01]  /*b9e0*/  BAR.SYNC.DEFER_BLOCKING 0x8, 0x120 ;  /* 0x0204800000007b1d */ /* 0x000fe20000010000 */
[----:B------:R-:W-:Y:S02]  /*b9f0*/  UIADD3 UR4, UP0, UR52, 0x270, URZ ;  /* 0x0000027034047890 */ /* 0x000fe4000ff1e03f */
[----:B----4-:R-:W-:Y:S02]  /*ba00*/  UIADD3 UR8, UR40, 0x14400, URZ ;  /* 0x0001440028087890 */ /* 0x010fe4000fffe03f */
        /* <DEDUP_REMOVED lines=26> */
.L_x_159:
[----:B------:R-:W-:-:S06]  /*bbb0*/  ULOP3.LUT UR4, UR47, 0x1, URZ, 0xc, !UPT ;  /* 0x000000012f047892 */ /* 0x000fcc000f8e0c3f */
[----:B------:R-:W-:-:S05]  /*bbc0*/  IMAD.U32 R2, RZ, RZ, UR4 ;  /* 0x00000004ff027e24 */ /* 0x000fca000f8e00ff */
[----:B------:R-:W-:-:S04]  /*bbd0*/  SHF.L.U32 R2, R2, 0x1f, RZ ;  /* 0x0000001f02027819 */ /* 0x000fc800000006ff */
[----:B------:R-:W2:Y:S02]  /*bbe0*/  SYNCS.PHASECHK.TRANS64.TRYWAIT P0, [UR40+0x29820], R2 ;  /* 0x02982002ff0075a7 */ /* 0x000ea40008000168 */
[----:B--2---:R-:W-:Y:S05]  /*bbf0*/  @!P0 BRA `(.L_x_169) ;  /* 0x0000002000248947 */ /* 0x004fea0003800000 */
.L_x_225:
[----:B------:R-:W-:-:S06]  /*bc00*/  UISETP.GE.AND UP0, UPT, UR42, 0xa1, UPT ;  /* 0x000000a12a00788c */ /* 0x000fcc000bf06270 */
[----:B------:R-:W-:-:S13]  /*bc10*/  PLOP3.LUT P0, PT, PT, PT, UP0, 0x80, 0x0 ;  /* 0x000000000000781c */ /* 0x000fda0003f0f008 */
[----:B------:R-:W-:Y:S05]  /*bc20*/  @!P0 BRA `(.L_x_170) ;  /* 0x0000001000608947 */ /* 0x000fea0003800000 */
[----:B------:R3:W5:Y:S01]  /*bc30*/  LDL.LU R6, [R1+0xc] ;  /* 0x00000c0001067983 */ /* 0x0007620000300800 */
[----:B------:R-:W-:-:S03]  /*bc40*/  UIADD3 UR4, UR41, -0x2, URZ ;  /* 0xfffffffe29047890 */ /* 0x000fc6000fffe03f */
[----:B------:R3:W5:Y:S03]  /*bc50*/  LDL.LU R7, [R1] ;  /* 0x0000000001077983 */ /* 0x0007660000300800 */
[----:B------:R-:W-:-:S07]  /*bc60*/  IMAD.U32 R20, RZ, RZ, UR4 ;  /* 0x00000004ff147e24 */ /* 0x000fce000f8e00ff */
.L_x_195:
[----:B-12--5:R-:W-:Y:S01]  /*bc70*/  VIADD R2, R7, 0x1 ;  /* 0x0000000107027836 */ /* 0x026fe20000000000 */
[----:B------:R-:W-:Y:S04]  /*bc80*/  BSSY B0, `(.L_x_171) ;  /* 0x00000a0000007945 */ /* 0x000fe80003800000 */
[----:B------:R-:W-:-:S04]  /*bc90*/  ISETP.NE.AND P0, PT, R2, 0x2, PT ;  /* 0x000000020200780c */ /* 0x000fc80003f05270 */
[----:B------:R-:W-:Y:S02]  /*bca0*/  SEL R3, RZ, 0x1, P0 ;  /* 0x00000001ff037807 */ /* 0x000fe40000000000 */
[----:B----4-:R-:W-:Y:S02]  /*bcb0*/  SEL R10, R2, RZ, P0 ;  /* 0x000000ff020a7207 */ /* 0x010fe40000000000 */
[----:B------:R-:W-:-:S05]  /*bcc0*/  LOP3.LUT R9, R6, R3, RZ, 0x3c, !PT ;  /* 0x0000000306097212 */ /* 0x000fca00078e3cff */
[----:B------:R2:W-:Y:S04]  /*bcd0*/  STL [R1+0xc], R9 ;  /* 0x00000c0901007387 */ /* 0x0005e80000100800 */
[----:B------:R2:W-:Y:S01]  /*bce0*/  STL [R1], R10 ;  /* 0x0000000a01007387 */ /* 0x0005e20000100800 */
[----:B------:R-:W-:Y:S05]  /*bcf0*/  @!P6 BRA `(.L_x_172) ;  /* 0x000000080060e947 */ /* 0x000fea0003800000 */
[----:B-1----:R-:W-:Y:S01]  /*bd00*/  IMAD.MOV.U32 R8, RZ, RZ, R20 ;  /* 0x000000ffff087224 */ /* 0x002fe200078e0014 */
[----:B------:R-:W-:Y:S06]  /*bd10*/  @!P1 BRA `(.L_x_173) ;  /* 0x0000000000509947 */ /* 0x000fec0003800000 */
[----:B------:R-:W4:Y:S01]  /*bd20*/  LDL R5, [R1+0x18] ;  /* 0x0000180001057983 */ /* 0x000f220000100800 */
[----:B------:R-:W1:Y:S01]  /*bd30*/  LDC R8, c[0x0][0x41c] ;  /* 0x00010700ff087b82 */ /* 0x000e620000000800 */
[----:B------:R-:W-:Y:S02]  /*bd40*/  ULDC.64 UR4, c[0x0][0x408] ;  /* 0x0001020000047ab9 */ /* 0x000fe40000000a00 */
[----:B------:R-:W2:Y:S01]  /*bd50*/  LDL R4, [R1+0x10] ;  /* 0x0000100001047983 */ /* 0x000ea20000100800 */
        /* <DEDUP_REMOVED lines=8> */
[----:B----4-:R-:W-:-:S04]  /*bde0*/  IMAD R0, R5, UR4, RZ ;  /* 0x0000000405007c24 */ /* 0x010fc8000f8e02ff */
[C---:B--2---:R-:W-:Y:S02]  /*bdf0*/  IMAD R0, R4.reuse, UR5, R0 ;  /* 0x0000000504007c24 */ /* 0x044fe4000f8e0200 */
[----:B------:R-:W-:Y:S01]  /*be00*/  IMAD.WIDE.U32 R2, R4, UR4, R2 ;  /* 0x0000000404027c25 */ /* 0x000fe2000f8e0002 */
[----:B------:R-:W-:-:S03]  /*be10*/  ULDC.64 UR4, c[0x0][0x3f8] ;  /* 0x0000fe0000047ab9 */ /* 0x000fc60000000a00 */
[----:B------:R-:W-:Y:S01]  /*be20*/  IMAD.IADD R0, R0, 0x1, R3 ;  /* 0x0000000100007824 */ /* 0x000fe200078e0203 */
[----:B------:R-:W-:-:S04]  /*be30*/  LEA R4, P0, R2, UR4, 0x2 ;  /* 0x0000000402047c11 */ /* 0x000fc8000f8010ff */
[----:B------:R-:W-:-:S05]  /*be40*/  LEA.HI.X R5, R2, UR5, R0, 0x2, P0 ;  /* 0x0000000502057c11 */ /* 0x000fca00080f1400 */
[----:B------:R1:W5:Y:S04]  /*be50*/  LDG.E R0, desc[UR50][R4.64] ;  /* 0x0000003204007981 */ /* 0x000368000c1e1900 */
.L_x_173:
[----:B-1----:R-:W-:Y:S01]  /*be60*/  LEA R4, R10, UR40, 0x3 ;  /* 0x000000280a047c11 */ /* 0x002fe2000f8e18ff */
[----:B------:R-:W-:Y:S01]  /*be70*/  BSSY B1, `(.L_x_174) ;  /* 0x0000004000017945 */ /* 0x000fe20003800000 */
[----:B------:R-:W-:-:S04]  /*be80*/  SHF.L.U32 R3, R9, 0x1f, RZ ;  /* 0x0000001f09037819 */ /* 0x000fc800000006ff */
[----:B------:R-:W1:Y:S02]  /*be90*/  SYNCS.PHASECHK.TRANS64.TRYWAIT P0, [R4+URZ+0x29880], R3 ;  /* 0x02988003040075a7 */ /* 0x000e64000800017f */
[----:B-1----:R-:W-:Y:S05]  /*bea0*/  @!P0 BRA `(.L_x_175) ;  /* 0x0000001c00908947 */ /* 0x002fea0003800000 */
.L_x_226:
[----:B------:R-:W-:Y:S05]  /*beb0*/  BSYNC B1 ;  /* 0x0000000000017941 */ /* 0x000fea0003800000 */
.L_x_174:
[----:B------:R-:W4:Y:S01]  /*bec0*/  S2R R2, SR_TID.X ;  /* 0x0000000000027919 */ /* 0x000f220000002100 */
[----:B------:R-:W-:Y:S01]  /*bed0*/  UPRMT UR4, UR48, 0x9910, URZ ;  /* 0x0000991030047896 */ /* 0x000fe2000800003f */
[----:B----4-:R-:W-:-:S04]  /*bee0*/  LOP3.LUT R2, R2, 0x7f, RZ, 0xc0, !PT ;  /* 0x0000007f02027812 */ /* 0x010fc800078ec0ff */
[----:B------:R-:W-:-:S13]  /*bef0*/  ISETP.NE.AND P0, PT, R2, RZ, PT ;  /* 0x000000ff0200720c */ /* 0x000fda0003f05270 */
[----:B------:R-:W-:-:S04]  /*bf00*/  @!P0 IMAD.MOV.U32 R2, RZ, RZ, 0x5000 ;  /* 0x00005000ff028424 */ /* 0x000fc800078e00ff */
[----:B------:R4:W-:Y:S02]  /*bf10*/  @!P0 SYNCS.ARRIVE.TRANS64 RZ, [R4+URZ+0x29870], R2 ;  /* 0x0298700204ff89a7 */ /* 0x0009e4000800003f */
[----:B----4-:R-:W-:-:S05]  /*bf20*/  IMAD.U32 R2, RZ, RZ, UR4 ;  /* 0x00000004ff027e24 */ /* 0x010fca000f8e00ff */
[----:B------:R-:W-:-:S13]  /*bf30*/  ISETP.NE.AND P2, PT, R2, 0x2, PT ;  /* 0x000000020200780c */ /* 0x000fda0003f45270 */
[----:B------:R-:W-:Y:S05]  /*bf40*/  @P2 BRA `(.L_x_176) ;  /* 0x0000000000042947 */ /* 0x000fea0003800000 */
[----:B------:R-:W-:Y:S01]  /*bf50*/  BPT.TRAP 0x1 ;  /* 0x000000040000795c */ /* 0x000fe20000300000 */
.L_x_176:
[----:B------:R-:W4:Y:S01]  /*bf60*/  LDL R2, [R1+0x14] ;  /* 0x0000140001027983 */ /* 0x000f220000100800 */
[----:B------:R-:W-:Y:S01]  /*bf70*/  BSSY B1, `(.L_x_177) ;  /* 0x0000004000017945 */ /* 0x000fe20003800000 */
[----:B----4-:R-:W-:-:S13]  /*bf80*/  LOP3.LUT P0, RZ, R2, 0x2, RZ, 0xc0, !PT ;  /* 0x0000000202ff7812 */ /* 0x010fda000780c0ff */
[----:B------:R-:W-:Y:S05]  /*bf90*/  @P0 BRA `(.L_x_178) ;  /* 0x0000000000040947 */ /* 0x000fea0003800000 */
[----:B------:R-:W-:Y:S01]  /*bfa0*/  BPT.TRAP 0x1 ;  /* 0x000000040000795c */ /* 0x000fe20000300000 */
.L_x_178:
[----:B------:R-:W-:Y:S05]  /*bfb0*/  BSYNC B1 ;  /* 0x0000000000017941 */ /* 0x000fea0003800000 */
.L_x_177:
[----:B--2---:R-:W2:Y:S04]  /*bfc0*/  LDL R10, [R1+0x8] ;  /* 0x00000800010a7983 */ /* 0x004ea80000100800 */
[----:B------:R-:W4:Y:S01]  /*bfd0*/  LDL R2, [R1] ;  /* 0x0000000001027983 */ /* 0x000f220000100800 */
[----:B------:R-:W1:Y:S01]  /*bfe0*/  S2R R5, SR_CgaCtaId ;  /* 0x0000000000057919 */ /* 0x000e620000008800 */
[----:B------:R-:W-:-:S05]  /*bff0*/  IMAD.MOV.U32 R9, RZ, RZ, RZ ;  /* 0x000000ffff097224 */ /* 0x000fca00078e00ff */
[----:B------:R-:W-:Y:S01]  /*c000*/  R2UR UR10, R9 ;  /* 0x00000000090a72ca */ /* 0x000fe200000e0000 */
[----:B------:R-:W-:Y:S01]  /*c010*/  UIADD3 UR4, UP0, UR52, 0x470, URZ ;  /* 0x0000047034047890 */ /* 0x000fe2000ff1e03f */
[----:B------:R-:W-:Y:S01]  /*c020*/  PLOP3.LUT P0, PT, PT, PT, PT, 0x80, 0x0 ;  /* 0x000000000000781c */ /* 0x000fe20003f0f070 */
[----:B------:R-:W-:Y:S01]  /*c030*/  UMOV UR6, 0x30000 ;  /* 0x0003000000067882 */ /* 0x000fe20000000000 */
[----:B------:R-:W-:Y:S01]  /*c040*/  UMOV UR14, 0x0 ;  /* 0x00000000000e7882 */ /* 0x000fe20000000000 */
[----:B------:R-:W-:Y:S01]  /*c050*/  UIADD3.X UR5, URZ, UR53, URZ, UP0, !UPT ;  /* 0x000000353f057290 */ /* 0x000fe200087fe43f */
[----:B-1----:R-:W-:-:S05]  /*c060*/  LOP3.LUT R5, R5, 0x1, RZ, 0xc0, !PT ;  /* 0x0000000105057812 */ /* 0x002fca00078ec0ff */
[----:B------:R-:W-:Y:S01]  /*c070*/  IMAD R5, R5, 0x2800, RZ ;  /* 0x0000280005057824 */ /* 0x000fe200078e02ff */
[----:B------:R-:W-:Y:S01]  /*c080*/  UMOV UR15, 0x14f00000 ;  /* 0x14f00000000f7882 */ /* 0x000fe20000000000 */
[----:B--2---:R-:W-:Y:S02]  /*c090*/  R2UR UR12, R10 ;  /* 0x000000000a0c72ca */ /* 0x004fe400000e0000 */
[----:B------:R-:W1:Y:S01]  /*c0a0*/  S2R R10, SR_CgaCtaId ;  /* 0x00000000000a7919 */ /* 0x000e620000008800 */
[----:B----4-:R-:W-:Y:S02]  /*c0b0*/  IMAD R2, R2, 0x5000, R5 ;  /* 0x0000500002027824 */ /* 0x010fe400078e0205 */
[----:B------:R-:W-:-:S05]  /*c0c0*/  IMAD.U32 R5, RZ, RZ, UR40 ;  /* 0x00000028ff057e24 */ /* 0x000fca000f8e00ff */
[----:B------:R-:W-:Y:S02]  /*c0d0*/  IADD3 R2, R5, 0xa400, R2 ;  /* 0x0000a40005027810 */ /* 0x000fe40007ffe002 */
[----:B-1----:R-:W-:-:S05]  /*c0e0*/  LOP3.LUT R10, R10, 0x1, RZ, 0xc0, !PT ;  /* 0x000000010a0a7812 */ /* 0x002fca00078ec0ff */
[----:B------:R-:W-:-:S04]  /*c0f0*/  IMAD R10, R10, 0x50, RZ ;  /* 0x000000500a0a7824 */ /* 0x000fc800078e02ff */
[----:B------:R-:W-:Y:S02]  /*c100*/  IMAD R5, R8, 0xa0, R10 ;  /* 0x000000a008057824 */ /* 0x000fe400078e020a */
[----:B------:R-:W-:-:S07]  /*c110*/  VIADD R8, R4, 0x29870 ;  /* 0x0002987004087836 */ /* 0x000fce0000000000 */
.L_x_179:
[----:B------:R-:W-:-:S13]  /*c120*/  @P0 ELECT P3, URZ, PT ;  /* 0x00000000003f082f */ /* 0x000fda0003860000 */
[----:B-----5:R-:W-:Y:S02]  /*c130*/  @P3 R2UR UR13, R0 ;  /* 0x00000000000d32ca */ /* 0x020fe400000e0000 */
[----:B------:R-:W-:Y:S02]  /*c140*/  @P3 R2UR UR11, R5 ;  /* 0x00000000050b32ca */ /* 0x000fe400000e0000 */
[----:B------:R-:W-:Y:S02]  /*c150*/  @P3 R2UR UR9, R8 ;  /* 0x00000000080932ca */ /* 0x000fe400000e0000 */
[----:B------:R-:W-:Y:S02]  /*c160*/  @P3 R2UR UR8, R2 ;  /* 0x00000000020832ca */ /* 0x000fe400000e0000 */
[----:B------:R-:W-:Y:S02]  /*c170*/  @P3 PLOP3.LUT P0, PT, P3, PT, PT, 0x8, 0x0 ;  /* 0x000000000000381c */ /* 0x000fe40001f0e170 */
[----:B------:R-:W-:-:S09]  /*c180*/  PLOP3.LUT P3, PT, PT, PT, PT, 0x8, 0x0 ;  /* 0x000000000000781c */ /* 0x000fd20003f6e170 */
[----:B------:R1:W-:Y:S02]  /*c190*/  UTMALDG.4D.MULTICAST [UR8], [UR4], UR6, desc[UR14] ;  /* 0x00000e08040073b4 */ /* 0x0003e40008019806 */
[----:B-1----:R-:W-:Y:S05]  /*c1a0*/  @P0 BRA.U.ANY `(.L_x_179) ;  /* 0xfffffffd00dc0947 */ /* 0x002fea000393ffff */
[----:B------:R-:W1:Y:S01]  /*c1b0*/  SYNCS.PHASECHK.TRANS64.TRYWAIT P0, [R4+URZ+0x29840], R3 ;  /* 0x02984003040075a7 */ /* 0x000e62000800017f */
[----:B------:R-:W-:Y:S04]  /*c1c0*/  BSSY B1, `(.L_x_180) ;  /* 0x0000002000017945 */ /* 0x000fe80003800000 */
[----:B-1----:R-:W-:Y:S05]  /*c1d0*/  @!P0 BRA `(.L_x_181) ;  /* 0x0000001800d88947 */ /* 0x002fea0003800000 */
.L_x_227:
[----:B------:R-:W-:Y:S05]  /*c1e0*/  BSYNC B1 ;  /* 0x0000000000017941 */ /* 0x000fea0003800000 */
.L_x_180:
[----:B------:R-:W2:Y:S02]  /*c1f0*/  S2R R2, SR_TID.X ;  /* 0x0000000000027919 */ /* 0x000ea40000002100 */
[----:B--2---:R-:W-:-:S04]  /*c200*/  LOP3.LUT R2, R2, 0x7f, RZ, 0xc0, !PT ;  /* 0x0000007f02027812 */ /* 0x004fc800078ec0ff */
[----:B------:R-:W-:-:S13]  /*c210*/  ISETP.NE.AND P0, PT, R2, RZ, PT ;  /* 0x000000ff0200720c */ /* 0x000fda0003f05270 */
[----:B------:R-:W-:-:S04]  /*c220*/  @!P0 IMAD.MOV.U32 R2, RZ, RZ, 0x7800 ;  /* 0x00007800ff028424 */ /* 0x000fc800078e00ff */
[----:B------:R2:W-:Y:S01]  /*c230*/  @!P0 SYNCS.ARRIVE.TRANS64 RZ, [R4+URZ+0x29830], R2 ;  /* 0x0298300204ff89a7 */ /* 0x0005e2000800003f */
[----:B------:R-:W-:Y:S05]  /*c240*/  @P2 BRA `(.L_x_182) ;  /* 0x0000000000042947 */ /* 0x000fea0003800000 */
[----:B------:R-:W-:Y:S01]  /*c250*/  BPT.TRAP 0x1 ;  /* 0x000000040000795c */ /* 0x000fe20000300000 */
.L_x_182:
[----:B--2---:R-:W2:Y:S01]  /*c260*/  LDL R2, [R1+0x14] ;  /* 0x0000140001027983 */ /* 0x004ea20000100800 */
[----:B------:R-:W-:Y:S01]  /*c270*/  BSSY B1, `(.L_x_183) ;  /* 0x0000004000017945 */ /* 0x000fe20003800000 */
[----:B--2---:R-:W-:-:S13]  /*c280*/  LOP3.LUT P0, RZ, R2, 0x2, RZ, 0xc0, !PT ;  /* 0x0000000202ff7812 */ /* 0x004fda000780c0ff */
[----:B------:R-:W-:Y:S05]  /*c290*/  @P0 BRA `(.L_x_184) ;  /* 0x0000000000040947 */ /* 0x000fea0003800000 */
[----:B------:R-:W-:Y:S01]  /*c2a0*/  BPT.TRAP 0x1 ;  /* 0x000000040000795c */ /* 0x000fe20000300000 */
.L_x_184:
[----:B------:R-:W-:Y:S05]  /*c2b0*/  BSYNC B1 ;  /* 0x0000000000017941 */ /* 0x000fea0003800000 */
.L_x_183:
[----:B------:R-:W2:Y:S04]  /*c2c0*/  LDL R8, [R1+0x8] ;  /* 0x0000080001087983 */ /* 0x000ea80000100800 */
[----:B------:R-:W4:Y:S01]  /*c2d0*/  LDL R2, [R1] ;  /* 0x0000000001027983 */ /* 0x000f220000100800 */
[----:B------:R-:W-:Y:S01]  /*c2e0*/  R2UR UR10, R9 ;  /* 0x00000000090a72ca */ /* 0x000fe200000e0000 */
[----:B------:R-:W-:Y:S01]  /*c2f0*/  UIADD3 UR4, UP0, UR52, 0x370, URZ ;  /* 0x0000037034047890 */ /* 0x000fe2000ff1e03f */
[----:B------:R-:W-:Y:S01]  /*c300*/  PLOP3.LUT P0, PT, PT, PT, PT, 0x80, 0x0 ;  /* 0x000000000000781c */ /* 0x000fe20003f0f070 */
[----:B-1----:R-:W1:Y:S01]  /*c310*/  S2R R3, SR_CgaCtaId ;  /* 0x0000000000037919 */ /* 0x002e620000008800 */
[----:B------:R-:W-:Y:S01]  /*c320*/  VIADD R4, R4, 0x29830 ;  /* 0x0002983004047836 */ /* 0x000fe20000000000 */
[----:B------:R-:W-:Y:S01]  /*c330*/  UIADD3.X UR5, URZ, UR53, URZ, UP0, !UPT ;  /* 0x000000353f057290 */ /* 0x000fe200087fe43f */
[----:B------:R-:W-:Y:S01]  /*c340*/  UMOV UR6, 0x30000 ;  /* 0x0003000000067882 */ /* 0x000fe20000000000 */
[----:B------:R-:W-:Y:S01]  /*c350*/  UMOV UR14, 0x0 ;  /* 0x00000000000e7882 */ /* 0x000fe20000000000 */
[----:B------:R-:W-:Y:S01]  /*c360*/  UMOV UR15, 0x14f00000 ;  /* 0x14f00000000f7882 */ /* 0x000fe20000000000 */
[----:B-1----:R-:W-:-:S05]  /*c370*/  LOP3.LUT R3, R3, 0x1, RZ, 0xc0, !PT ;  /* 0x0000000103037812 */ /* 0x002fca00078ec0ff */
[----:B------:R-:W-:Y:S01]  /*c380*/  IMAD R3, R3, 0x1400, RZ ;  /* 0x0000140003037824 */ /* 0x000fe200078e02ff */
[----:B--2---:R-:W-:-:S03]  /*c390*/  R2UR UR12, R8 ;  /* 0x00000000080c72ca */ /* 0x004fc600000e0000 */
[----:B----4-:R-:W-:-:S04]  /*c3a0*/  IMAD R2, R2, 0x7800, R3 ;  /* 0x0000780002027824 */ /* 0x010fc800078e0203 */
[----:B------:R-:W-:-:S04]  /*c3b0*/  VIADD R2, R2, UR40 ;  /* 0x0000002802027c36 */ /* 0x000fc80008000000 */
[----:B------:R-:W-:-:S07]  /*c3c0*/  VIADD R3, R2, 0x1a400 ;  /* 0x0001a40002037836 */ /* 0x000fce0000000000 */
.L_x_185:
[----:B------:R-:W-:-:S13]  /*c3d0*/  @P0 ELECT P2, URZ, PT ;  /* 0x00000000003f082f */ /* 0x000fda0003840000 */
[----:B------:R-:W-:Y:S02]  /*c3e0*/  @P2 R2UR UR13, R0 ;  /* 0x00000000000d22ca */ /* 0x000fe400000e0000 */
[----:B------:R-:W-:Y:S02]  /*c3f0*/  @P2 R2UR UR11, R5 ;  /* 0x00000000050b22ca */ /* 0x000fe400000e0000 */
[----:B------:R-:W-:Y:S02]  /*c400*/  @P2 R2UR UR9, R4 ;  /* 0x00000000040922ca */ /* 0x000fe400000e0000 */
[----:B------:R-:W-:Y:S02]  /*c410*/  @P2 R2UR UR8, R3 ;  /* 0x00000000030822ca */ /* 0x000fe400000e0000 */
[----:B------:R-:W-:Y:S02]  /*c420*/  @P2 PLOP3.LUT P0, PT, P2, PT, PT, 0x8, 0x0 ;  /* 0x000000000000281c */ /* 0x000fe4000170e170 */
[----:B------:R-:W-:-:S09]  /*c430*/  PLOP3.LUT P2, PT, PT, PT, PT, 0x8, 0x0 ;  /* 0x000000000000781c */ /* 0x000fd20003f4e170 */
[----:B------:R1:W-:Y:S02]  /*c440*/  UTMALDG.4D.MULTICAST [UR8], [UR4], UR6, desc[UR14] ;  /* 0x00000e08040073b4 */ /* 0x0003e40008019806 */
[----:B-1----:R-:W-:Y:S05]  /*c450*/  @P0 BRA.U.ANY `(.L_x_185) ;  /* 0xfffffffd00dc0947 */ /* 0x002fea000393ffff */
[----:B------:R-:W2:Y:S01]  /*c460*/  LDL R8, [R1+0x8] ;  /* 0x0000080001087983 */ /* 0x000ea20000100800 */
[----:B------:R-:W-:Y:S01]  /*c470*/  PLOP3.LUT P0, PT, PT, PT, PT, 0x80, 0x0 ;  /* 0x000000000000781c */ /* 0x000fe20003f0f070 */
[----:B------:R-:W-:Y:S01]  /*c480*/  VIADD R3, R2, 0x1cc00 ;  /* 0x0001cc0002037836 */ /* 0x000fe20000000000 */
[----:B------:R-:W-:Y:S01]  /*c490*/  UMOV UR6, 0x30000 ;  /* 0x0003000000067882 */ /* 0x000fe20000000000 */
[----:B------:R-:W-:Y:S01]  /*c4a0*/  UMOV UR14, 0x0 ;  /* 0x00000000000e7882 */ /* 0x000fe20000000000 */
[----:B------:R-:W-:Y:S01]  /*c4b0*/  UMOV UR15, 0x14f00000 ;  /* 0x14f00000000f7882 */ /* 0x000fe20000000000 */
[----:B------:R-:W-:Y:S01]  /*c4c0*/  UMOV UR10, 0x40 ;  /* 0x00000040000a7882 */ /* 0x000fe20000000000 */
[----:B--2---:R-:W-:-:S15]  /*c4d0*/  R2UR UR12, R8 ;  /* 0x00000000080c72ca */ /* 0x004fde00000e0000 */
.L_x_186:
        /* <DEDUP_REMOVED lines=17> */
.L_x_187:
        /* <DEDUP_REMOVED lines=8> */
[----:B----4-:R-:W-:Y:S05]  /*c670*/  @P0 BRA.U.ANY `(.L_x_187) ;  /* 0xfffffffd00dc0947 */ /* 0x010fea000393ffff */
.L_x_172:
[----:B------:R-:W-:Y:S05]  /*c680*/  BSYNC B0 ;  /* 0x0000000000007941 */ /* 0x000fea0003800000 */
.L_x_171:
[----:B------:R-:W-:-:S05]  /*c690*/  IMAD.U32 R2, RZ, RZ, UR43 ;  /* 0x0000002bff027e24 */ /* 0x000fca000f8e00ff */
[----:B------:R-:W-:-:S13]  /*c6a0*/  ISETP.NE.AND P0, PT, R2, 0x3, PT ;  /* 0x000000030200780c */ /* 0x000fda0003f05270 */
[----:B------:R-:W-:Y:S05]  /*c6b0*/  @!P0 BRA `(.L_x_188) ;  /* 0x0000000000048947 */ /* 0x000fea0003800000 */
[----:B------:R-:W-:Y:S01]  /*c6c0*/  BPT.TRAP 0x1 ;  /* 0x000000040000795c */ /* 0x000fe20000300000 */
.L_x_188:
[----:B------:R-:W-:Y:S01]  /*c6d0*/  IMAD.U32 R2, RZ, RZ, UR48 ;  /* 0x00000030ff027e24 */ /* 0x000fe2000f8e00ff */
[----:B------:R-:W-:Y:S01]  /*c6e0*/  LEA R3, R7, UR40, 0x3 ;  /* 0x0000002807037c11 */ /* 0x000fe2000f8e18ff */
[----:B------:R-:W-:Y:S03]  /*c6f0*/  BSSY B0, `(.L_x_189) ;  /* 0x0000007000007945 */ /* 0x000fe60003800000 */
[----:B------:R-:W-:Y:S01]  /*c700*/  ISETP.NE.AND P2, PT, R2, 0x3, PT ;  /* 0x000000030200780c */ /* 0x000fe20003f45270 */
[----:B------:R4:W-:Y:S01]  /*c710*/  STL [R1+0x4], R3 ;  /* 0x0000040301007387 */ /* 0x0009e20000100800 */
[----:B------:R-:W-:-:S04]  /*c720*/  LOP3.LUT R2, R6, 0x1, RZ, 0x3c, !PT ;  /* 0x0000000106027812 */ /* 0x000fc800078e3cff */
[----:B------:R-:W-:-:S04]  /*c730*/  SHF.L.U32 R2, R2, 0x1f, RZ ;  /* 0x0000001f02027819 */ /* 0x000fc800000006ff */
[----:B------:R-:W5:Y:S02]  /*c740*/  SYNCS.PHASECHK.TRANS64.TRYWAIT P3, [R3+URZ+0x29870], R2 ;  /* 0x02987002030075a7 */ /* 0x000f64000806017f */
[----:B----45:R-:W-:Y:S05]  /*c750*/  @!P3 BRA `(.L_x_190) ;  /* 0x00000014008cb947 */ /* 0x030fea0003800000 */
.L_x_228:
[----:B------:R-:W-:Y:S05]  /*c760*/  BSYNC B0 ;  /* 0x0000000000007941 */ /* 0x000fea0003800000 */
.L_x_189:
[----:B------:R-:W-:Y:S05]  /*c770*/  @!P2 BRA `(.L_x_191) ;  /* 0x000000000004a947 */ /* 0x000fea0003800000 */
[----:B------:R-:W-:Y:S01]  /*c780*/  BPT.TRAP 0x1 ;  /* 0x000000040000795c */ /* 0x000fe20000300000 */
.L_x_191:
[----:B----4-:R-:W4:Y:S01]  /*c790*/  LDL R2, [R1+0x4] ;  /* 0x0000040001027983 */ /* 0x010f220000100800 */
[----:B------:R-:W-:-:S04]  /*c7a0*/  SHF.L.U32 R3, R6, 0x1f, RZ ;  /* 0x0000001f06037819 */ /* 0x000fc800000006ff */
[----:B----4-:R4:W5:Y:S02]  /*c7b0*/  SYNCS.PHASECHK.TRANS64.TRYWAIT P3, [R2+URZ+0x29860], R3 ;  /* 0x02986003020075a7 */ /* 0x010964000806017f */
[----:B----4-:R-:W-:Y:S01]  /*c7c0*/  IMAD R2, R7, 0x5000, RZ ;  /* 0x0000500007027824 */ /* 0x010fe200078e02ff */
[----:B-----5:R-:W-:Y:S06]  /*c7d0*/  @!P3 BRA `(.L_x_192) ;  /* 0x000000140084b947 */ /* 0x020fec0003800000 */
.L_x_229:
[----:B----4-:R-:W4:Y:S04]  /*c7e0*/  LDL R4, [R1+0x28] ;  /* 0x0000280001047983 */ /* 0x010f280000100800 */
[----:B--2---:R-:W2:Y:S04]  /*c7f0*/  LDL R10, [R1+0x2c] ;  /* 0x00002c00010a7983 */ /* 0x004ea80000100800 */
[----:B------:R-:W5:Y:S01]  /*c800*/  LDL R12, [R1+0x24] ;  /* 0x00002400010c7983 */ /* 0x000f620000100800 */
[----:B------:R-:W-:Y:S05]  /*c810*/  WARPSYNC.ALL ;  /* 0x0000000000007948 */ /* 0x000fea0003800000 */
[----:B----4-:R-:W-:-:S05]  /*c820*/  LOP3.LUT R3, R2, R4, RZ, 0xfc, !PT ;  /* 0x0000000402037212 */ /* 0x010fca00078efcff */
[----:B------:R-:W1:Y:S01]  /*c830*/  LDSM.16.MT88.4 R4, [R3+UR40+0xa400] ;  /* 0x00a400280304783b */ /* 0x000e620008004200 */
[----:B------:R-:W-:Y:S01]  /*c840*/  VIADD R21, R3, UR40 ;  /* 0x0000002803157c36 */ /* 0x000fe20008000000 */
[----:B-----5:R-:W-:-:S03]  /*c850*/  IADD3 R2, R2, UR40, R12 ;  /* 0x0000002802027c10 */ /* 0x020fc6000fffe00c */
[----:B--2---:R-:W-:Y:S01]  /*c860*/  IMAD.IADD R21, R10, 0x1, R21 ;  /* 0x000000010a157824 */ /* 0x004fe200078e0215 */
        /* <DEDUP_REMOVED lines=67> */
.L_x_193:
[----:B-1----:R-:W2:Y:S02]  /*cca0*/  LDL R2, [R1+0x4] ;  /* 0x0000040001027983 */ /* 0x002ea40000100800 */
[----:B--2---:R1:W-:Y:S01]  /*ccb0*/  SYNCS.ARRIVE.TRANS64.A1T0 RZ, [R2+URZ+0x29850], RZ ;  /* 0x029850ff02ff79a7 */ /* 0x0043e2000810003f */
[----:B------:R-:W-:Y:S06]  /*ccc0*/  BAR.SYNC.DEFER_BLOCKING 0x2, 0x80 ;  /* 0x0082000000007b1d */ /* 0x000fec0000010000 */
[----:B------:R-:W-:Y:S05]  /*ccd0*/  @!P0 BRA `(.L_x_194) ;  /* 0x0000000000048947 */ /* 0x000fea0003800000 */
[----:B------:R-:W-:Y:S01]  /*cce0*/  BPT.TRAP 0x1 ;  /* 0x000000040000795c */ /* 0x000fe20000300000 */
.L_x_194:
[----:B------:R-:W2:Y:S04]  /*ccf0*/  LDL R4, [R1+0x1c] ;  /* 0x00001c0001047983 */ /* 0x000ea80000100800 */
[----:B------:R-:W4:Y:S01]  /*cd00*/  LDL R3, [R1+0x20] ;  /* 0x0000200001037983 */ /* 0x000f220000100800 */
[----:B--2---:R-:W-:-:S13]  /*cd10*/  ISETP.NE.AND P0, PT, R4, RZ, PT ;  /* 0x000000ff0400720c */ /* 0x004fda0003f05270 */
[----:B-1----:R-:W-:-:S05]  /*cd20*/  @P0 VIADD R2, R2, 0x29880 ;  /* 0x0002988002020836 */ /* 0x002fca0000000000 */
[----:B----4-:R-:W-:-:S04]  /*cd30*/  @P0 PRMT R2, R3, 0x654, R2 ;  /* 0x0000065403020816 */ /* 0x010fc80000000002 */
[----:B------:R1:W-:Y:S01]  /*cd40*/  @P0 SYNCS.ARRIVE.TRANS64.RED.A1T0 RZ, [R2+URZ], RZ ;  /* 0x000000ff02ff09a7 */ /* 0x0003e2000810043f */
[----:B------:R-:W-:Y:S02]  /*cd50*/  BPT.TRAP 0x1 ;  /* 0x000000040000795c */ /* 0x000fe40000300000 */
[----:B------:R2:W5:Y:S01]  /*cd60*/  LDL R6, [R1+0xc] ;  /* 0x00000c0001067983 */ /* 0x0005620000100800 */
[C---:B------:R-:W-:Y:S01]  /*cd70*/  ISETP.GT.AND P0, PT, R20.reuse, RZ, PT ;  /* 0x000000ff1400720c */ /* 0x040fe20003f04270 */
[----:B------:R-:W-:Y:S02]  /*cd80*/  VIADD R20, R20, 0xffffffff ;  /* 0xffffffff14147836 */ /* 0x000fe40000000000 */
[----:B------:R2:W5:Y:S10]  /*cd90*/  LDL R7, [R1] ;  /* 0x0000000001077983 */ /* 0x0005740000100800 */
[----:B--2---:R-:W-:Y:S05]  /*cda0*/  @P0 BRA `(.L_x_195) ;  /* 0xffffffec00b00947 */ /* 0x004fea000383ffff */
.L_x_170:
[----:B------:R-:W-:-:S05]  /*cdb0*/  IMAD.U32 R0, RZ, RZ, UR43 ;  /* 0x0000002bff007e24 */ /* 0x000fca000f8e00ff */
[----:B------:R-:W-:-:S13]  /*cdc0*/  ISETP.NE.AND P0, PT, R0, 0x3, PT ;  /* 0x000000030000780c */ /* 0x000fda0003f05270 */
[----:B------:R-:W-:Y:S05]  /*cdd0*/  @!P0 BRA `(.L_x_196) ;  /* 0x0000000000048947 */ /* 0x000fea0003800000 */
[----:B----4-:R-:W-:Y:S01]  /*cde0*/  BPT.TRAP 0x1 ;  /* 0x000000040000795c */ /* 0x010fe20000300000 */
.L_x_196:
[----:B-12---:R-:W2:Y:S04]  /*cdf0*/  LDL R2, [R1+0xc] ;  /* 0x00000c0001027983 */ /* 0x006ea80000100800 */
[----:B------:R-:W3:Y:S01]  /*ce00*/  LDL R0, [R1] ;  /* 0x0000000001007983 */ /* 0x000ee20000100800 */
[----:B------:R-:W-:Y:S01]  /*ce10*/  BSSY B0, `(.L_x_197) ;  /* 0x0000008000007945 */ /* 0x000fe20003800000 */
[----:B--2---:R-:W-:-:S04]  /*ce20*/  LOP3.LUT R3, R2, 0x1, RZ, 0x3c, !PT ;  /* 0x0000000102037812 */ /* 0x004fc800078e3cff */
[----:B------:R-:W-:Y:S02]  /*ce30*/  SHF.L.U32 R3, R3, 0x1f, RZ ;  /* 0x0000001f03037819 */ /* 0x000fe400000006ff */
[----:B---3--:R-:W-:-:S04]  /*ce40*/  LEA R20, R0, UR40, 0x3 ;  /* 0x0000002800147c11 */ /* 0x008fc8000f8e18ff */
[----:B------:R-:W1:Y:S01]  /*ce50*/  SYNCS.PHASECHK.TRANS64.TRYWAIT P2, [R20+URZ+0x29870], R3 ;  /* 0x02987003140075a7 */ /* 0x000e62000804017f */
[----:B------:R-:W-:-:S05]  /*ce60*/  IMAD.U32 R0, RZ, RZ, UR48 ;  /* 0x00000030ff007e24 */ /* 0x000fca000f8e00ff */
[----:B------:R-:W-:Y:S01]  /*ce70*/  ISETP.NE.AND P1, PT, R0, 0x3, PT ;  /* 0x000000030000780c */ /* 0x000fe20003f25270 */
[----:B-1----:R-:W-:-:S12]  /*ce80*/  @!P2 BRA `(.L_x_198) ;  /* 0x0000000c00f0a947 */ /* 0x002fd80003800000 */
.L_x_230:
[----:B----4-:R-:W-:Y:S05]  /*ce90*/  BSYNC B0 ;  /* 0x0000000000007941 */ /* 0x010fea0003800000 */
.L_x_197:
[----:B------:R-:W-:Y:S05]  /*cea0*/  @!P1 BRA `(.L_x_199) ;  /* 0x0000000000049947 */ /* 0x000fea0003800000 */
[----:B------:R-:W-:Y:S01]  /*ceb0*/  BPT.TRAP 0x1 ;  /* 0x000000040000795c */ /* 0x000fe20000300000 */
.L_x_199:
[----:B------:R-:W1:Y:S02]  /*cec0*/  LDL R0, [R1+0xc] ;  /* 0x00000c0001007983 */ /* 0x000e640000100800 */
[----:B-1----:R-:W-:-:S04]  /*ced0*/  SHF.L.U32 R3, R0, 0x1f, RZ ;  /* 0x0000001f00037819 */ /* 0x002fc800000006ff */
[----:B------:R-:W1:Y:S02]  /*cee0*/  SYNCS.PHASECHK.TRANS64.TRYWAIT P2, [R20+URZ+0x29860], R3 ;  /* 0x02986003140075a7 */ /* 0x000e64000804017f */
[----:B-1----:R-:W-:Y:S05]  /*cef0*/  @!P2 BRA `(.L_x_200) ;  /* 0x0000000c00e8a947 */ /* 0x002fea0003800000 */
.L_x_231:
[----:B------:R-:W2:Y:S04]  /*cf00*/  LDL R0, [R1] ;  /* 0x0000000001007983 */ /* 0x000ea80000100800 */
[----:B------:R-:W3:Y:S04]  /*cf10*/  LDL R2, [R1+0x28] ;  /* 0x0000280001027983 */ /* 0x000ee80000100800 */
[----:B------:R-:W4:Y:S04]  /*cf20*/  LDL R10, [R1+0x2c] ;  /* 0x00002c00010a7983 */ /* 0x000f280000100800 */
[----:B------:R-:W4:Y:S01]  /*cf30*/  LDL R12, [R1+0x24] ;  /* 0x00002400010c7983 */ /* 0x000f220000100800 */
[----:B------:R-:W-:Y:S05]  /*cf40*/  WARPSYNC.ALL ;  /* 0x0000000000007948 */ /* 0x000fea0003800000 */
[----:B--2---:R-:W-:-:S05]  /*cf50*/  IMAD R0, R0, 0x5000, RZ ;  /* 0x0000500000007824 */ /* 0x004fca00078e02ff */
[----:B---3--:R-:W-:-:S05]  /*cf60*/  LOP3.LUT R2, R0, R2, RZ, 0xfc, !PT ;  /* 0x0000000200027212 */ /* 0x008fca00078efcff */
[----:B-----5:R-:W2:Y:S01]  /*cf70*/  LDSM.16.MT88.4 R4, [R2+UR40+0xa400] ;  /* 0x00a400280204783b */ /* 0x020ea20008004200 */
[----:B-1----:R-:W-:Y:S01]  /*cf80*/  VIADD R3, R2, UR40 ;  /* 0x0000002802037c36 */ /* 0x002fe20008000000 */
[----:B----4-:R-:W-:-:S03]  /*cf90*/  IADD3 R0, R0, UR40, R12 ;  /* 0x0000002800007c10 */ /* 0x010fc6000fffe00c */
[----:B------:R-:W-:Y:S01]  /*cfa0*/  IMAD.IADD R3, R10, 0x1, R3 ;  /* 0x000000010a037824 */ /* 0x000fe200078e0203 */
[C-C-:B--2---:R-:W-:Y:S02]  /*cfb0*/  PRMT R8, R4.reuse, 0x6420, R5.reuse ;  /* 0x0000642004087816 */ /* 0x144fe40000000005 */
        /* <DEDUP_REMOVED lines=66> */
.L_x_201:
[----:B-1----:R1:W-:Y:S01]  /*d3e0*/  SYNCS.ARRIVE.TRANS64.A1T0 RZ, [R20+URZ+0x29850], RZ ;  /* 0x029850ff14ff79a7 */ /* 0x0023e2000810003f */
[----:B------:R-:W-:Y:S06]  /*d3f0*/  BAR.SYNC.DEFER_BLOCKING 0x2, 0x80 ;  /* 0x0082000000007b1d */ /* 0x000fec0000010000 */
[----:B------:R-:W-:Y:S05]  /*d400*/  @!P0 BRA `(.L_x_202) ;  /* 0x0000000000048947 */ /* 0x000fea0003800000 */
[----:B------:R-:W-:Y:S01]  /*d410*/  BPT.TRAP 0x1 ;  /* 0x000000040000795c */ /* 0x000fe20000300000 */
.L_x_202:
[----:B------:R-:W3:Y:S04]  /*d420*/  LDL R2, [R1+0x1c] ;  /* 0x00001c0001027983 */ /* 0x000ee80000100800 */
[----:B--2---:R-:W2:Y:S01]  /*d430*/  LDL R0, [R1+0x20] ;  /* 0x0000200001007983 */ /* 0x004ea20000100800 */
[----:B---3--:R-:W-:-:S13]  /*d440*/  ISETP.NE.AND P0, PT, R2, RZ, PT ;  /* 0x000000ff0200720c */ /* 0x008fda0003f05270 */
[----:B-1----:R-:W-:-:S05]  /*d450*/  @P0 VIADD R20, R20, 0x29880 ;  /* 0x0002988014140836 */ /* 0x002fca0000000000 */
[----:B--2---:R-:W-:-:S04]  /*d460*/  @P0 PRMT R20, R0, 0x654, R20 ;  /* 0x0000065400140816 */ /* 0x004fc80000000014 */
[----:B------:R1:W-:Y:S01]  /*d470*/  @P0 SYNCS.ARRIVE.TRANS64.RED.A1T0 RZ, [R20+URZ], RZ ;  /* 0x000000ff14ff09a7 */ /* 0x0003e2000810043f */
[----:B------:R-:W-:Y:S02]  /*d480*/  BPT.TRAP 0x1 ;  /* 0x000000040000795c */ /* 0x000fe40000300000 */
[----:B------:R-:W2:Y:S01]  /*d490*/  LDL.LU R0, [R1] ;  /* 0x0000000001007983 */ /* 0x000ea20000300800 */
[----:B------:R-:W3:Y:S03]  /*d4a0*/  LDC R2, c[0x0][0xda4] ;  /* 0x00036900ff027b82 */ /* 0x000ee60000000800 */
[----:B------:R-:W4:Y:S01]  /*d4b0*/  LDL.LU R3, [R1+0xc] ;  /* 0x00000c0001037983 */ /* 0x000f220000300800 */
[----:B------:R-:W-:Y:S02]  /*d4c0*/  UIADD3 UR49, UR44, UR49, URZ ;  /* 0x000000312c317290 */ /* 0x000fe4000fffe03f */
[----:B------:R-:W-:-:S04]  /*d4d0*/  UIADD3 UR47, UR47, 0x1, URZ ;  /* 0x000000012f2f7890 */ /* 0x000fc8000fffe03f */
[----:B---3--:R-:W-:Y:S01]  /*d4e0*/  ISETP.LE.AND P1, PT, R2, UR49, PT ;  /* 0x0000003102007c0c */ /* 0x008fe2000bf23270 */
[----:B--2---:R-:W-:-:S05]  /*d4f0*/  VIADD R0, R0, 0x1 ;  /* 0x0000000100007836 */ /* 0x004fca0000000000 */
        /* <DEDUP_REMOVED lines=8> */
.L_x_153:
[----:B--2---:R-:W2:Y:S01]  /*d580*/  S2R R3, SR_CgaCtaId ;  /* 0x0000000000037919 */ /* 0x004ea20000008800 */
[----:B------:R-:W-:-:S04]  /*d590*/  MOV R0, 0x400 ;  /* 0x0000040000007802 */ /* 0x000fc80000000f00 */
[----:B--2---:R-:W-:Y:S01]  /*d5a0*/  LEA R9, R3, R0, 0x18 ;  /* 0x0000000003097211 */ /* 0x004fe200078ec0ff */
[----:B------:R-:W-:-:S05]  /*d5b0*/  IMAD.U32 R0, RZ, RZ, UR47 ;  /* 0x0000002fff007e24 */ /* 0x000fca000f8e00ff */
[----:B------:R-:W-:-:S04]  /*d5c0*/  SHF.L.U32 R0, R0, 0x1f, RZ ;  /* 0x0000001f00007819 */ /* 0x000fc800000006ff */
[----:B------:R-:W2:Y:S02]  /*d5d0*/  SYNCS.PHASECHK.TRANS64.TRYWAIT P0, [R9+URZ+0x29820], R0 ;  /* 0x02982000090075a7 */ /* 0x000ea4000800017f */
[----:B--2---:R-:W-:Y:S05]  /*d5e0*/  @!P0 BRA `(.L_x_204) ;  /* 0x0000000800408947 */ /* 0x004fea0003800000 */
.L_x_232:
[----:B------:R-:W3:Y:S02]  /*d5f0*/  S2R R2, SR_TID.X ;  /* 0x0000000000027919 */ /* 0x000ee40000002100 */
[----:B---3--:R-:W-:-:S04]  /*d600*/  SHF.R.U32.HI R2, RZ, 0x5, R2 ;  /* 0x00000005ff027819 */ /* 0x008fc80000011602 */
[----:B------:R-:W-:-:S05]  /*d610*/  LOP3.LUT R2, R2, 0x3, RZ, 0xc0, !PT ;  /* 0x0000000302027812 */ /* 0x000fca00078ec0ff */
[----:B--2---:R-:W2:Y:S02]  /*d620*/  SHFL.IDX PT, R0, R2, RZ, 0x1f ;  /* 0x00001fff02007589 */ /* 0x004ea400000e0000 */
[----:B--2---:R-:W-:-:S13]  /*d630*/  ISETP.NE.AND P0, PT, R0, RZ, PT ;  /* 0x000000ff0000720c */ /* 0x004fda0003f05270 */
[----:B------:R-:W-:Y:S05]  /*d640*/  @P0 EXIT ;  /* 0x000000000000094d */ /* 0x000fea0003800000 */
[----:B------:R-:W-:Y:S01]  /*d650*/  ELECT P0, URZ, PT ;  /* 0x00000000003f782f */ /* 0x000fe20003800000 */
[----:B------:R-:W-:-:S12]  /*d660*/  BSSY B0, `(.L_x_205) ;  /* 0x000002a000007945 */ /* 0x000fd80003800000 */
[----:B------:R-:W-:Y:S05]  /*d670*/  @!P0 BRA `(.L_x_206) ;  /* 0x0000000000a08947 */ /* 0x000fea0003800000 */
[----:B------:R-:W-:-:S06]  /*d680*/  ULOP3.LUT UR4, UR46, 0x2, URZ, 0xfc, !UPT ;  /* 0x000000022e047892 */ /* 0x000fcc000f8efc3f */
[----:B------:R-:W-:-:S05]  /*d690*/  IMAD.U32 R0, RZ, RZ, UR4 ;  /* 0x00000004ff007e24 */ /* 0x000fca000f8e00ff */
[----:B------:R-:W-:-:S13]  /*d6a0*/  ISETP.NE.AND P0, PT, R0, 0x3, PT ;  /* 0x000000030000780c */ /* 0x000fda0003f05270 */
[----:B------:R-:W-:Y:S05]  /*d6b0*/  @!P0 BRA `(.L_x_207) ;  /* 0x0000000000048947 */ /* 0x000fea0003800000 */
[----:B------:R-:W-:Y:S01]  /*d6c0*/  BPT.TRAP 0x1 ;  /* 0x000000040000795c */ /* 0x000fe20000300000 */
.L_x_207:
[----:B------:R-:W2:Y:S04]  /*d6d0*/  LDL R2, [R1] ;  /* 0x0000000001027983 */ /* 0x000ea80000100800 */
[----:B------:R-:W3:Y:S01]  /*d6e0*/  LDL.LU R6, [R1+0xc] ;  /* 0x00000c0001067983 */ /* 0x000ee20000300800 */
[----:B------:R-:W-:-:S04]  /*d6f0*/  VIADD R0, R9, 0x29840 ;  /* 0x0002984009007836 */ /* 0x000fc80000000000 */
[C---:B--2---:R-:W-:Y:S02]  /*d700*/  IMAD R5, R2.reuse, 0x8, R0 ;  /* 0x0000000802057824 */ /* 0x044fe400078e0200 */
[----:B------:R-:W-:Y:S01]  /*d710*/  VIADD R2, R2, 0x1 ;  /* 0x0000000102027836 */ /* 0x000fe20000000000 */
[----:B---3--:R-:W-:-:S04]  /*d720*/  SHF.L.U32 R4, R6, 0x1f, RZ ;  /* 0x0000001f06047819 */ /* 0x008fc800000006ff */
[----:B------:R-:W-:Y:S01]  /*d730*/  ISETP.NE.AND P2, PT, R2, 0x2, PT ;  /* 0x000000020200780c */ /* 0x000fe20003f45270 */
[----:B------:R-:W2:Y:S03]  /*d740*/  SYNCS.PHASECHK.TRANS64.TRYWAIT P1, [R5+URZ], R4 ;  /* 0x00000004050075a7 */ /* 0x000ea6000802017f */
[----:B------:R-:W-:-:S04]  /*d750*/  SEL R3, RZ, 0x1, P2 ;  /* 0x00000001ff037807 */ /* 0x000fc80001000000 */
[----:B------:R-:W-:Y:S02]  /*d760*/  LOP3.LUT R6, R6, R3, RZ, 0x3c, !PT ;  /* 0x0000000306067212 */ /* 0x000fe400078e3cff */
[----:B------:R-:W-:-:S05]  /*d770*/  SEL R3, R2, RZ, P2 ;  /* 0x000000ff02037207 */ /* 0x000fca0001000000 */
[----:B------:R-:W-:Y:S01]  /*d780*/  IMAD R7, R3, 0x8, R0 ;  /* 0x0000000803077824 */ /* 0x000fe200078e0200 */
[----:B------:R-:W-:Y:S01]  /*d790*/  SHF.L.U32 R0, R6, 0x1f, RZ ;  /* 0x0000001f06007819 */ /* 0x000fe200000006ff */
[----:B--2---:R-:W-:Y:S06]  /*d7a0*/  @!P1 BRA `(.L_x_208) ;  /* 0x0000000400e49947 */ /* 0x004fec0003800000 */
.L_x_233:
[----:B------:R-:W3:Y:S02]  /*d7b0*/  SYNCS.PHASECHK.TRANS64.TRYWAIT P1, [R7+URZ], R0 ;  /* 0x00000000070075a7 */ /* 0x000ee4000802017f */
[----:B---3--:R-:W-:Y:S05]  /*d7c0*/  @!P1 BRA `(.L_x_209) ;  /* 0x0000000400f09947 */ /* 0x008fea0003800000 */
.L_x_234:
[----:B------:R-:W-:Y:S05]  /*d7d0*/  @!P0 BRA `(.L_x_210) ;  /* 0x0000000000048947 */ /* 0x000fea0003800000 */
[----:B------:R-:W-:Y:S01]  /*d7e0*/  BPT.TRAP 0x1 ;  /* 0x000000040000795c */ /* 0x000fe20000300000 */
.L_x_210:
[----:B------:R-:W2:Y:S02]  /*d7f0*/  LDL.LU R2, [R1] ;  /* 0x0000000001027983 */ /* 0x000ea40000300800 */
[----:B--2---:R-:W-:-:S04]  /*d800*/  IMAD R5, R2, 0x8, R9 ;  /* 0x0000000802057824 */ /* 0x004fc800078e0209 */
[----:B------:R-:W2:Y:S02]  /*d810*/  SYNCS.PHASECHK.TRANS64.TRYWAIT P1, [R5+URZ+0x29860], R4 ;  /* 0x02986004050075a7 */ /* 0x000ea4000802017f */
[----:B--2---:R-:W-:Y:S05]  /*d820*/  @!P1 BRA `(.L_x_211) ;  /* 0x0000000400ec9947 */ /* 0x004fea0003800000 */
.L_x_235:
[----:B------:R-:W-:Y:S05]  /*d830*/  @!P0 BRA `(.L_x_212) ;  /* 0x0000000000048947 */ /* 0x000fea0003800000 */
[----:B------:R-:W-:Y:S01]  /*d840*/  BPT.TRAP 0x1 ;  /* 0x000000040000795c */ /* 0x000fe20000300000 */
.L_x_212:
[----:B------:R-:W-:-:S04]  /*d850*/  IMAD R3, R3, 0x8, R9 ;  /* 0x0000000803037824 */ /* 0x000fc800078e0209 */
[----:B------:R-:W4:Y:S02]  /*d860*/  SYNCS.PHASECHK.TRANS64.TRYWAIT P1, [R3+URZ+0x29860], R0 ;  /* 0x02986000030075a7 */ /* 0x000f24000802017f */
[----:B----4-:R-:W-:Y:S05]  /*d870*/  @!P1 BRA `(.L_x_213) ;  /* 0x0000000400ec9947 */ /* 0x010fea0003800000 */
.L_x_236:
[----:B------:R-:W-:Y:S05]  /*d880*/  @!P0 BRA `(.L_x_214) ;  /* 0x0000000000048947 */ /* 0x000fea0003800000 */
[----:B------:R-:W-:Y:S01]  /*d890*/  BPT.TRAP 0x1 ;  /* 0x000000040000795c */ /* 0x000fe20000300000 */
.L_x_214:
[----:B------:R-:W5:Y:S02]  /*d8a0*/  SYNCS.PHASECHK.TRANS64.TRYWAIT P0, [R5+URZ+0x29880], R4 ;  /* 0x02988004050075a7 */ /* 0x000f64000800017f */
[----:B-----5:R-:W-:Y:S05]  /*d8b0*/  @!P0 BRA `(.L_x_215) ;  /* 0x0000000400f08947 */ /* 0x020fea0003800000 */
.L_x_216:
[----:B------:R1:W1:Y:S02]  /*d8c0*/  SYNCS.PHASECHK.TRANS64.TRYWAIT P0, [R3+URZ+0x29880], R0 ;  /* 0x02988000030075a7 */ /* 0x000264000800017f */
[----:B-1----:R-:W-:Y:S05]  /*d8d0*/  @!P0 NANOSLEEP.SYNCS 0x989680 ;  /* 0x009896800000895d */ /* 0x002fea0003900000 */
[----:B------:R-:W1:Y:S02]  /*d8e0*/  @!P0 SYNCS.PHASECHK.TRANS64 P0, [R3+URZ+0x29880], R0 ;  /* 0x02988000030085a7 */ /* 0x000e64000800007f */
[----:B-1----:R-:W-:Y:S05]  /*d8f0*/  @!P0 BRA `(.L_x_216) ;  /* 0xfffffffc00f08947 */ /* 0x002fea000383ffff */
.L_x_206:
[----:B------:R-:W-:Y:S05]  /*d900*/  BSYNC B0 ;  /* 0x0000000000007941 */ /* 0x000fea0003800000 */
.L_x_205:
[----:B------:R-:W-:Y:S05]  /*d910*/  EXIT ;  /* 0x000000000000794d */ /* 0x000fea0003800000 */
.L_x_127:
[----:B-1----:R-:W-:-:S04]  /*d920*/  IMAD.U32 R3, RZ, RZ, UR38 ;  /* 0x00000026ff037e24 */ /* 0x002fc8000f8e00ff */
[----:B------:R1:W2:Y:S03]  /*d930*/  SYNCS.PHASECHK.TRANS64.TRYWAIT P1, [R3+URZ+0x29800], R8 ;  /* 0x02980008030075a7 */ /* 0x0002a6000802017f */
[----:B--2---:R-:W-:Y:S05]  /*d940*/  @!P1 NANOSLEEP.SYNCS 0x989680 ;  /* 0x009896800000995d */ /* 0x004fea0003900000 */
[----:B------:R-:W2:Y:S02]  /*d950*/  @!P1 SYNCS.PHASECHK.TRANS64 P1, [R3+URZ+0x29800], R8 ;  /* 0x02980008030095a7 */ /* 0x000ea4000802007f */
[----:B--2---:R-:W-:Y:S05]  /*d960*/  @!P1 BRA `(.L_x_127) ;  /* 0xfffffffc00ec9947 */ /* 0x004fea000383ffff */
[----:B------:R-:W-:Y:S05]  /*d970*/  BRA `(.L_x_217) ;  /* 0xffffff4000287947 */ /* 0x000fea000383ffff */
.L_x_131:
[----:B--2---:R2:W3:Y:S02]  /*d980*/  SYNCS.PHASECHK.TRANS64.TRYWAIT P1, [R6+URZ+0x29830], R3 ;  /* 0x02983003060075a7 */ /* 0x0044e4000802017f */
[----:B---3--:R-:W-:Y:S05]  /*d990*/  @!P1 NANOSLEEP.SYNCS 0x989680 ;  /* 0x009896800000995d */ /* 0x008fea0003900000 */
[----:B------:R-:W3:Y:S02]  /*d9a0*/  @!P1 SYNCS.PHASECHK.TRANS64 P1, [R6+URZ+0x29830], R3 ;  /* 0x02983003060095a7 */ /* 0x000ee4000802007f */
[----:B---3--:R-:W-:Y:S05]  /*d9b0*/  @!P1 BRA `(.L_x_131) ;  /* 0xfffffffc00f09947 */ /* 0x008fea000383ffff */
[----:B------:R-:W-:Y:S05]  /*d9c0*/  BRA `(.L_x_130) ;  /* 0xffffff4000447947 */ /* 0x000fea000383ffff */
.L_x_137:
[----:B--2---:R-:W-:-:S04]  /*d9d0*/  IMAD.U32 R4, RZ, RZ, UR6 ;  /* 0x00000006ff047e24 */ /* 0x004fc8000f8e00ff */
[----:B------:R2:W3:Y:S03]  /*d9e0*/  SYNCS.PHASECHK.TRANS64.TRYWAIT P1, [R4+URZ+0x29830], R3 ;  /* 0x02983003040075a7 */ /* 0x0004e6000802017f */
[----:B---3--:R-:W-:Y:S05]  /*d9f0*/  @!P1 NANOSLEEP.SYNCS 0x989680 ;  /* 0x009896800000995d */ /* 0x008fea0003900000 */
[----:B------:R-:W3:Y:S02]  /*da00*/  @!P1 SYNCS.PHASECHK.TRANS64 P1, [R4+URZ+0x29830], R3 ;  /* 0x02983003040095a7 */ /* 0x000ee4000802007f */
[----:B---3--:R-:W-:Y:S05]  /*da10*/  @!P1 BRA `(.L_x_137) ;  /* 0xfffffffc00ec9947 */ /* 0x008fea000383ffff */
[----:B------:R-:W-:Y:S05]  /*da20*/  BRA `(.L_x_134) ;  /* 0xffffff7800a07947 */ /* 0x000fea000383ffff */
.L_x_141:
[----:B--2---:R-:W-:-:S04]  /*da30*/  IMAD.U32 R4, RZ, RZ, UR6 ;  /* 0x00000006ff047e24 */ /* 0x004fc8000f8e00ff */
[----:B------:R2:W3:Y:S03]  /*da40*/  SYNCS.PHASECHK.TRANS64.TRYWAIT P1, [R4+URZ+0x29850], R3 ;  /* 0x02985003040075a7 */ /* 0x0004e6000802017f */
[----:B---3--:R-:W-:Y:S05]  /*da50*/  @!P1 NANOSLEEP.SYNCS 0x989680 ;  /* 0x009896800000995d */ /* 0x008fea0003900000 */
[----:B------:R-:W3:Y:S02]  /*da60*/  @!P1 SYNCS.PHASECHK.TRANS64 P1, [R4+URZ+0x29850], R3 ;  /* 0x02985003040095a7 */ /* 0x000ee4000802007f */
[----:B---3--:R-:W-:Y:S05]  /*da70*/  @!P1 BRA `(.L_x_141) ;  /* 0xfffffffc00ec9947 */ /* 0x008fea000383ffff */
[----:B------:R-:W-:Y:S05]  /*da80*/  BRA `(.L_x_138) ;  /* 0xffffff8400a07947 */ /* 0x000fea000383ffff */
.L_x_148:
[----:B--2---:R-:W-:-:S04]  /*da90*/  IMAD.U32 R9, RZ, RZ, UR4 ;  /* 0x00000004ff097e24 */ /* 0x004fc8000f8e00ff */
[----:B------:R2:W3:Y:S03]  /*daa0*/  SYNCS.PHASECHK.TRANS64.TRYWAIT P1, [R9+URZ+0x29850], R0 ;  /* 0x02985000090075a7 */ /* 0x0004e6000802017f */
[----:B---3--:R-:W-:Y:S05]  /*dab0*/  @!P1 NANOSLEEP.SYNCS 0x989680 ;  /* 0x009896800000995d */ /* 0x008fea0003900000 */
[----:B------:R-:W3:Y:S02]  /*dac0*/  @!P1 SYNCS.PHASECHK.TRANS64 P1, [R9+URZ+0x29850], R0 ;  /* 0x02985000090095a7 */ /* 0x000ee4000802007f */
[----:B---3--:R-:W-:Y:S05]  /*dad0*/  @!P1 BRA `(.L_x_148) ;  /* 0xfffffffc00ec9947 */ /* 0x008fea000383ffff */
[----:B------:R-:W-:Y:S05]  /*dae0*/  BRA `(.L_x_147) ;  /* 0xffffffac00fc7947 */ /* 0x000fea000383ffff */
.L_x_158:
[----:B------:R-:W-:Y:S02]  /*daf0*/  IMAD.MOV.U32 R13, RZ, RZ, R8 ;  /* 0x000000ffff0d7224 */ /* 0x000fe400078e0008 */
[----:B------:R-:W-:Y:S02]  /*db00*/  IMAD.MOV.U32 R12, RZ, RZ, RZ ;  /* 0x000000ffff0c7224 */ /* 0x000fe400078e00ff */
[----:B------:R-:W-:Y:S02]  /*db10*/  IMAD.MOV.U32 R11, RZ, RZ, 0x1f ;  /* 0x0000001fff0b7424 */ /* 0x000fe400078e00ff */
[----:B------:R-:W-:-:S07]  /*db20*/  IMAD.MOV.U32 R15, RZ, RZ, -0x1 ;  /* 0xffffffffff0f7424 */ /* 0x000fce00078e00ff */
[----:B----4-:R-:W-:Y:S05]  /*db30*/  WARPSYNC.COLLECTIVE R15, `(.L_x_218) ;  /* 0x000000000f087348 */ /* 0x010fea0003c00000 */
[----:B------:R1:W2:Y:S02]  /*db40*/  SHFL.IDX P6, R14, R13, R12, R11 ;  /* 0x0000000c0d0e7389 */ /* 0x0002a400000c000b */
[----:B-12-4-:R-:W-:Y:S01]  /*db50*/  ENDCOLLECTIVE ;  /* 0x000000000000791b */ /* 0x016fe20003800000 */
.L_x_218:
[----:B------:R-:W-:Y:S05]  /*db60*/  BRA `(.L_x_219) ;  /* 0xffffffd400bc7947 */ /* 0x000fea000383ffff */
.L_x_160:
[----:B------:R-:W-:Y:S01]  /*db70*/  BSSY B0, `(.L_x_220) ;  /* 0x0000006000007945 */ /* 0x000fe20003800000 */
[----:B------:R-:W-:-:S07]  /*db80*/  IMAD.MOV.U32 R15, RZ, RZ, -0x1 ;  /* 0xffffffffff0f7424 */ /* 0x000fce00078e00ff */
[----:B----4-:R-:W-:Y:S05]  /*db90*/  WARPSYNC.COLLECTIVE R15, `(.L_x_221) ;  /* 0x000000000f0c7348 */ /* 0x010fea0003c00000 */
[----:B------:R-:W-:Y:S02]  /*dba0*/  ELECT P6, UR62, PT ;  /* 0x00000000003e782f */ /* 0x000fe400038c0000 */
[----:B------:R-:W-:Y:S01]  /*dbb0*/  MOV R14, UR62 ;  /* 0x0000003e000e7c02 */ /* 0x000fe20008000f00 */
[----:B----4-:R-:W-:Y:S10]  /*dbc0*/  ENDCOLLECTIVE ;  /* 0x000000000000791b */ /* 0x010ff40003800000 */
.L_x_221:
[----:B------:R-:W-:Y:S05]  /*dbd0*/  BSYNC B0 ;  /* 0x0000000000007941 */ /* 0x000fea0003800000 */
.L_x_220:
[----:B------:R-:W-:Y:S05]  /*dbe0*/  BRA `(.L_x_222) ;  /* 0xffffffd400bc7947 */ /* 0x000fea000383ffff */
.L_x_163:
[----:B-1----:R1:W2:Y:S02]  /*dbf0*/  SYNCS.PHASECHK.TRANS64.TRYWAIT P0, [R2+URZ+0x29880], R3 ;  /* 0x02988003020075a7 */ /* 0x0022a4000800017f */
[----:B--2---:R-:W-:Y:S05]  /*dc00*/  @!P0 NANOSLEEP.SYNCS 0x989680 ;  /* 0x009896800000895d */ /* 0x004fea0003900000 */
[----:B------:R-:W2:Y:S02]  /*dc10*/  @!P0 SYNCS.PHASECHK.TRANS64 P0, [R2+URZ+0x29880], R3 ;  /* 0x02988003020085a7 */ /* 0x000ea4000800007f */
[----:B--2---:R-:W-:Y:S05]  /*dc20*/  @!P0 BRA `(.L_x_163) ;  /* 0xfffffffc00f08947 */ /* 0x004fea000383ffff */
[----:B------:R-:W-:Y:S05]  /*dc30*/  BRA `(.L_x_223) ;  /* 0xffffffd8000c7947 */ /* 0x000fea000383ffff */
.L_x_166:
[----:B-1----:R1:W2:Y:S02]  /*dc40*/  SYNCS.PHASECHK.TRANS64.TRYWAIT P0, [R2+URZ+0x29840], R3 ;  /* 0x02984003020075a7 */ /* 0x0022a4000800017f */
[----:B--2---:R-:W-:Y:S05]  /*dc50*/  @!P0 NANOSLEEP.SYNCS 0x989680 ;  /* 0x009896800000895d */ /* 0x004fea0003900000 */
[----:B------:R-:W2:Y:S02]  /*dc60*/  @!P0 SYNCS.PHASECHK.TRANS64 P0, [R2+URZ+0x29840], R3 ;  /* 0x02984003020085a7 */ /* 0x000ea4000800007f */
[----:B--2---:R-:W-:Y:S05]  /*dc70*/  @!P0 BRA `(.L_x_166) ;  /* 0xfffffffc00f08947 */ /* 0x004fea000383ffff */
[----:B------:R-:W-:Y:S05]  /*dc80*/  BRA `(.L_x_224) ;  /* 0xffffffd800987947 */ /* 0x000fea000383ffff */
.L_x_169:
[----:B--2---:R-:W-:-:S04]  /*dc90*/  IMAD.U32 R3, RZ, RZ, UR40 ;  /* 0x00000028ff037e24 */ /* 0x004fc8000f8e00ff */
[----:B------:R2:W3:Y:S03]  /*dca0*/  SYNCS.PHASECHK.TRANS64.TRYWAIT P0, [R3+URZ+0x29820], R2 ;  /* 0x02982002030075a7 */ /* 0x0004e6000800017f */
[----:B---3--:R-:W-:Y:S05]  /*dcb0*/  @!P0 NANOSLEEP.SYNCS 0x989680 ;  /* 0x009896800000895d */ /* 0x008fea0003900000 */
[----:B------:R-:W3:Y:S02]  /*dcc0*/  @!P0 SYNCS.PHASECHK.TRANS64 P0, [R3+URZ+0x29820], R2 ;  /* 0x02982002030085a7 */ /* 0x000ee4000800007f */
[----:B---3--:R-:W-:Y:S05]  /*dcd0*/  @!P0 BRA `(.L_x_169) ;  /* 0xfffffffc00ec8947 */ /* 0x008fea000383ffff */
[----:B------:R-:W-:Y:S05]  /*dce0*/  BRA `(.L_x_225) ;  /* 0xffffffdc00c47947 */ /* 0x000fea000383ffff */
.L_x_175:
[----:B-1----:R1:W4:Y:S02]  /*dcf0*/  SYNCS.PHASECHK.TRANS64.TRYWAIT P0, [R4+URZ+0x29880], R3 ;  /* 0x02988003040075a7 */ /* 0x002324000800017f */
[----:B----4-:R-:W-:Y:S05]  /*dd00*/  @!P0 NANOSLEEP.SYNCS 0x989680 ;  /* 0x009896800000895d */ /* 0x010fea0003900000 */
[----:B------:R-:W4:Y:S02]  /*dd10*/  @!P0 SYNCS.PHASECHK.TRANS64 P0, [R4+URZ+0x29880], R3 ;  /* 0x02988003040085a7 */ /* 0x000f24000800007f */
[----:B----4-:R-:W-:Y:S05]  /*dd20*/  @!P0 BRA `(.L_x_175) ;  /* 0xfffffffc00f08947 */ /* 0x010fea000383ffff */
[----:B------:R-:W-:Y:S05]  /*dd30*/  BRA `(.L_x_226) ;  /* 0xffffffe0005c7947 */ /* 0x000fea000383ffff */
.L_x_181:
[----:B-1----:R1:W2:Y:S02]  /*dd40*/  SYNCS.PHASECHK.TRANS64.TRYWAIT P0, [R4+URZ+0x29840], R3 ;  /* 0x02984003040075a7 */ /* 0x0022a4000800017f */
[----:B--2---:R-:W-:Y:S05]  /*dd50*/  @!P0 NANOSLEEP.SYNCS 0x989680 ;  /* 0x009896800000895d */ /* 0x004fea0003900000 */
[----:B------:R-:W2:Y:S02]  /*dd60*/  @!P0 SYNCS.PHASECHK.TRANS64 P0, [R4+URZ+0x29840], R3 ;  /* 0x02984003040085a7 */ /* 0x000ea4000800007f */
[----:B--2---:R-:W-:Y:S05]  /*dd70*/  @!P0 BRA `(.L_x_181) ;  /* 0xfffffffc00f08947 */ /* 0x004fea000383ffff */
[----:B------:R-:W-:Y:S05]  /*dd80*/  BRA `(.L_x_227) ;  /* 0xffffffe400147947 */ /* 0x000fea000383ffff */
.L_x_190:
[----:B----4-:R-:W4:Y:S02]  /*dd90*/  LDL R3, [R1+0x4] ;  /* 0x0000040001037983 */ /* 0x010f240000100800 */
[----:B----4-:R4:W1:Y:S02]  /*dda0*/  SYNCS.PHASECHK.TRANS64.TRYWAIT P3, [R3+URZ+0x29870], R2 ;  /* 0x02987002030075a7 */ /* 0x010864000806017f */
[----:B-1----:R-:W-:Y:S05]  /*ddb0*/  @!P3 NANOSLEEP.SYNCS 0x989680 ;  /* 0x009896800000b95d */ /* 0x002fea0003900000 */
[----:B------:R-:W1:Y:S02]  /*ddc0*/  @!P3 SYNCS.PHASECHK.TRANS64 P3, [R3+URZ+0x29870], R2 ;  /* 0x029870020300b5a7 */ /* 0x000e64000806007f */
[----:B-1----:R-:W-:Y:S05]  /*ddd0*/  @!P3 BRA `(.L_x_190) ;  /* 0xfffffffc00ecb947 */ /* 0x002fea000383ffff */
[----:B------:R-:W-:Y:S05]  /*dde0*/  BRA `(.L_x_228) ;  /* 0xffffffe8005c7947 */ /* 0x000fea000383ffff */
.L_x_192:
[----:B----4-:R-:W4:Y:S02]  /*ddf0*/  LDL R4, [R1+0x4] ;  /* 0x0000040001047983 */ /* 0x010f240000100800 */
[----:B----4-:R4:W1:Y:S02]  /*de00*/  SYNCS.PHASECHK.TRANS64.TRYWAIT P3, [R4+URZ+0x29860], R3 ;  /* 0x02986003040075a7 */ /* 0x010864000806017f */
[----:B-1----:R-:W-:Y:S05]  /*de10*/  @!P3 NANOSLEEP.SYNCS 0x989680 ;  /* 0x009896800000b95d */ /* 0x002fea0003900000 */
[----:B------:R-:W1:Y:S02]  /*de20*/  @!P3 SYNCS.PHASECHK.TRANS64 P3, [R4+URZ+0x29860], R3 ;  /* 0x029860030400b5a7 */ /* 0x000e64000806007f */
[----:B-1----:R-:W-:Y:S05]  /*de30*/  @!P3 BRA `(.L_x_192) ;  /* 0xfffffffc00ecb947 */ /* 0x002fea000383ffff */
[----:B------:R-:W-:Y:S05]  /*de40*/  BRA `(.L_x_229) ;  /* 0xffffffe800647947 */ /* 0x000fea000383ffff */
.L_x_198:
[----:B-1----:R1:W2:Y:S02]  /*de50*/  SYNCS.PHASECHK.TRANS64.TRYWAIT P2, [R20+URZ+0x29870], R3 ;  /* 0x02987003140075a7 */ /* 0x0022a4000804017f */
[----:B--2---:R-:W-:Y:S05]  /*de60*/  @!P2 NANOSLEEP.SYNCS 0x989680 ;  /* 0x009896800000a95d */ /* 0x004fea0003900000 */
[----:B------:R-:W2:Y:S02]  /*de70*/  @!P2 SYNCS.PHASECHK.TRANS64 P2, [R20+URZ+0x29870], R3 ;  /* 0x029870031400a5a7 */ /* 0x000ea4000804007f */
[----:B--2---:R-:W-:Y:S05]  /*de80*/  @!P2 BRA `(.L_x_198) ;  /* 0xfffffffc00f0a947 */ /* 0x004fea000383ffff */
[----:B------:R-:W-:Y:S05]  /*de90*/  BRA `(.L_x_230) ;  /* 0xffffffec00fc7947 */ /* 0x000fea000383ffff */
.L_x_200:
[----:B-1----:R1:W2:Y:S02]  /*dea0*/  SYNCS.PHASECHK.TRANS64.TRYWAIT P2, [R20+URZ+0x29860], R3 ;  /* 0x02986003140075a7 */ /* 0x0022a4000804017f */
[----:B--2---:R-:W-:Y:S05]  /*deb0*/  @!P2 NANOSLEEP.SYNCS 0x989680 ;  /* 0x009896800000a95d */ /* 0x004fea0003900000 */
[----:B------:R-:W2:Y:S02]  /*dec0*/  @!P2 SYNCS.PHASECHK.TRANS64 P2, [R20+URZ+0x29860], R3 ;  /* 0x029860031400a5a7 */ /* 0x000ea4000804007f */
[----:B--2---:R-:W-:Y:S05]  /*ded0*/  @!P2 BRA `(.L_x_200) ;  /* 0xfffffffc00f0a947 */ /* 0x004fea000383ffff */
[----:B------:R-:W-:Y:S05]  /*dee0*/  BRA `(.L_x_231) ;  /* 0xfffffff000047947 */ /* 0x000fea000383ffff */
.L_x_204:
[----:B--2---:R2:W3:Y:S02]  /*def0*/  SYNCS.PHASECHK.TRANS64.TRYWAIT P0, [R9+URZ+0x29820], R0 ;  /* 0x02982000090075a7 */ /* 0x0044e4000800017f */
[----:B---3--:R-:W-:Y:S05]  /*df00*/  @!P0 NANOSLEEP.SYNCS 0x989680 ;  /* 0x009896800000895d */ /* 0x008fea0003900000 */
[----:B------:R-:W3:Y:S02]  /*df10*/  @!P0 SYNCS.PHASECHK.TRANS64 P0, [R9+URZ+0x29820], R0 ;  /* 0x02982000090085a7 */ /* 0x000ee4000800007f */
[----:B---3--:R-:W-:Y:S05]  /*df20*/  @!P0 BRA `(.L_x_204) ;  /* 0xfffffffc00f08947 */ /* 0x008fea000383ffff */
[----:B------:R-:W-:Y:S05]  /*df30*/  BRA `(.L_x_232) ;  /* 0xfffffff400ac7947 */ /* 0x000fea000383ffff */
.L_x_208:
[----:B--2---:R2:W3:Y:S02]  /*df40*/  SYNCS.PHASECHK.TRANS64.TRYWAIT P1, [R5+URZ], R4 ;  /* 0x00000004050075a7 */ /* 0x0044e4000802017f */
[----:B---3--:R-:W-:Y:S05]  /*df50*/  @!P1 NANOSLEEP.SYNCS 0x989680 ;  /* 0x009896800000995d */ /* 0x008fea0003900000 */
[----:B------:R-:W3:Y:S02]  /*df60*/  @!P1 SYNCS.PHASECHK.TRANS64 P1, [R5+URZ], R4 ;  /* 0x00000004050095a7 */ /* 0x000ee4000802007f */
[----:B---3--:R-:W-:Y:S05]  /*df70*/  @!P1 BRA `(.L_x_208) ;  /* 0xfffffffc00f09947 */ /* 0x008fea000383ffff */
[----:B------:R-:W-:Y:S05]  /*df80*/  BRA `(.L_x_233) ;  /* 0xfffffff800087947 */ /* 0x000fea000383ffff */
.L_x_209:
[----:B---3--:R3:W4:Y:S02]  /*df90*/  SYNCS.PHASECHK.TRANS64.TRYWAIT P1, [R7+URZ], R0 ;  /* 0x00000000070075a7 */ /* 0x008724000802017f */
[----:B----4-:R-:W-:Y:S05]  /*dfa0*/  @!P1 NANOSLEEP.SYNCS 0x989680 ;  /* 0x009896800000995d */ /* 0x010fea0003900000 */
[----:B------:R-:W4:Y:S02]  /*dfb0*/  @!P1 SYNCS.PHASECHK.TRANS64 P1, [R7+URZ], R0 ;  /* 0x00000000070095a7 */ /* 0x000f24000802007f */
[----:B----4-:R-:W-:Y:S05]  /*dfc0*/  @!P1 BRA `(.L_x_209) ;  /* 0xfffffffc00f09947 */ /* 0x010fea000383ffff */
[----:B------:R-:W-:Y:S05]  /*dfd0*/  BRA `(.L_x_234) ;  /* 0xfffffff400fc7947 */ /* 0x000fea000383ffff */
.L_x_211:
[----:B--2---:R2:W4:Y:S02]  /*dfe0*/  SYNCS.PHASECHK.TRANS64.TRYWAIT P1, [R5+URZ+0x29860], R4 ;  /* 0x02986004050075a7 */ /* 0x004524000802017f */
[----:B----4-:R-:W-:Y:S05]  /*dff0*/  @!P1 NANOSLEEP.SYNCS 0x989680 ;  /* 0x009896800000995d */ /* 0x010fea0003900000 */
[----:B------:R-:W4:Y:S02]  /*e000*/  @!P1 SYNCS.PHASECHK.TRANS64 P1, [R5+URZ+0x29860], R4 ;  /* 0x02986004050095a7 */ /* 0x000f24000802007f */
[----:B----4-:R-:W-:Y:S05]  /*e010*/  @!P1 BRA `(.L_x_211) ;  /* 0xfffffffc00f09947 */ /* 0x010fea000383ffff */
[----:B------:R-:W-:Y:S05]  /*e020*/  BRA `(.L_x_235) ;  /* 0xfffffff800007947 */ /* 0x000fea000383ffff */
.L_x_213:
[----:B----4-:R4:W1:Y:S02]  /*e030*/  SYNCS.PHASECHK.TRANS64.TRYWAIT P1, [R3+URZ+0x29860], R0 ;  /* 0x02986000030075a7 */ /* 0x010864000802017f */
[----:B-1----:R-:W-:Y:S05]  /*e040*/  @!P1 NANOSLEEP.SYNCS 0x989680 ;  /* 0x009896800000995d */ /* 0x002fea0003900000 */
[----:B------:R-:W1:Y:S02]  /*e050*/  @!P1 SYNCS.PHASECHK.TRANS64 P1, [R3+URZ+0x29860], R0 ;  /* 0x02986000030095a7 */ /* 0x000e64000802007f */
[----:B-1----:R-:W-:Y:S05]  /*e060*/  @!P1 BRA `(.L_x_213) ;  /* 0xfffffffc00f09947 */ /* 0x002fea000383ffff */
[----:B------:R-:W-:Y:S05]  /*e070*/  BRA `(.L_x_236) ;  /* 0xfffffff800007947 */ /* 0x000fea000383ffff */
.L_x_215:
[----:B------:R1:W1:Y:S02]  /*e080*/  SYNCS.PHASECHK.TRANS64.TRYWAIT P0, [R5+URZ+0x29880], R4 ;  /* 0x02988004050075a7 */ /* 0x000264000800017f */
[----:B-1----:R-:W-:Y:S05]  /*e090*/  @!P0 NANOSLEEP.SYNCS 0x989680 ;  /* 0x009896800000895d */ /* 0x002fea0003900000 */
[----:B------:R-:W1:Y:S02]  /*e0a0*/  @!P0 SYNCS.PHASECHK.TRANS64 P0, [R5+URZ+0x29880], R4 ;  /* 0x02988004050085a7 */ /* 0x000e64000800007f */
[----:B-1----:R-:W-:Y:S05]  /*e0b0*/  @!P0 BRA `(.L_x_215) ;  /* 0xfffffffc00f08947 */ /* 0x002fea000383ffff */
[----:B------:R-:W-:Y:S05]  /*e0c0*/  BRA `(.L_x_216) ;  /* 0xfffffff400fc7947 */ /* 0x000fea000383ffff */
.L_x_237:
        /* <DEDUP_REMOVED lines=11> */
.L_x_2623:


//--------------------- .text._ZN7cutlass13device_kernelIN5flash11enable_sm90INS1_16FlashAttnFwdSm90INS1_25CollectiveMainloopFwdSm90ILi2EN4cute5tupleIJNS5_1CILi1EEES8_S8_EEENS6_IJNS7_ILi128EEENS7_ILi160EEENS7_ILi192EEEEEELi128ENS_12float_e4m3_tEfNS_4arch4Sm90ELb0ELb0ELb1ELb1ELb0ELb0ELb0ELb1ELb1ELb0ELb0ELb0EEENS1_21CollectiveEpilogueFwdINS6_IJSA_SA_SB_EEES9_NS_10bfloat16_tESG_Li256ELb1ELb0ELb0ELb1EEENS1_36VarlenDynamicPersistentTileSchedulerILi128ELi160ELi256ELi128ELb0ELb0ELb1ELb0ELb1ELb1EEEEEEEEEvNT_6ParamsE --------------------------
	.section	.text._ZN7cutlass13device_kernelIN5flash11enable_sm90INS1_16FlashAttnFwdSm90INS1_25CollectiveMainloopFwdSm90ILi2EN4cute5tupleIJNS5_1CILi1EEES8_S8_EEENS6_IJNS7_ILi128EEENS7_ILi160EEENS7_ILi192EEEEEELi128ENS_12float_e4m3_tEfNS_4arch4Sm90ELb0ELb0ELb1ELb1ELb0ELb0ELb0ELb1ELb1ELb0ELb0ELb0EEENS1_21CollectiveEpilogueFwdINS6_IJSA_SA_SB_EEES9_NS_10bfloat16_tESG_Li256ELb1ELb0ELb0ELb1EEENS1_36VarlenDynamicPersistentTileSchedulerILi128ELi160ELi256ELi128ELb0ELb0ELb1ELb0ELb1ELb1EEEEEEEEEvNT_6ParamsE,"ax",@progbits
	.align	128
.text._ZN7cutlass13device_kernelIN5flash11enable_sm90INS1_16FlashAttnFwdSm90INS1_25CollectiveMainloopFwdSm90ILi2EN4cute5tupleIJNS5_1CILi1EEES8_S8_EEENS6_IJNS7_ILi128EEENS7_ILi160EEENS7_ILi192EEEEEELi128ENS_12float_e4m3_tEfNS_4arch4Sm90ELb0ELb0ELb1ELb1ELb0ELb0ELb0ELb1ELb1ELb0ELb0ELb0EEENS1_21CollectiveEpilogueFwdINS6_IJSA_SA_SB_EEES9_NS_10bfloat16_tESG_Li256ELb1ELb0ELb0ELb1EEENS1_36VarlenDynamicPersistentTileSchedulerILi128ELi160ELi256ELi128ELb0ELb0ELb1ELb0ELb1ELb1EEEEEEEEEvNT_6ParamsE:
        .type           _ZN7cutlass13device_kernelIN5flash11enable_sm90INS1_16FlashAttnFwdSm90INS1_25CollectiveMainloopFwdSm90ILi2EN4cute5tupleIJNS5_1CILi1EEES8_S8_EEENS6_IJNS7_ILi128EEENS7_ILi160EEENS7_ILi192EEEEEELi128ENS_12float_e4m3_tEfNS_4arch4Sm90ELb0ELb0ELb1ELb1ELb0ELb0ELb0ELb1ELb1ELb0ELb0ELb0EEENS1_21CollectiveEpilogueFwdINS6_IJSA_SA_SB_EEES9_NS_10bfloat16_tESG_Li256ELb1ELb0ELb0ELb1EEENS1_36VarlenDynamicPersistentTileSchedulerILi128ELi160ELi256ELi128ELb0ELb0ELb1ELb0ELb1ELb1EEEEEEEEEvNT_6ParamsE,@function
        .size           _ZN7cutlass13device_kernelIN5flash11enable_sm90INS1_16FlashAttnFwdSm90INS1_25CollectiveMainloopFwdSm90ILi2EN4cute5tupleIJNS5_1CILi1EEES8_S8_EEENS6_IJNS7_ILi128EEENS7_ILi160EEENS7_ILi192EEEEEELi128ENS_12float_e4m3_tEfNS_4arch4Sm90ELb0ELb0ELb1ELb1ELb0ELb0ELb0ELb1ELb1ELb0ELb0ELb0EEENS1_21CollectiveEpilogueFwdINS6_IJSA_SA_SB_EEES9_NS_10bfloat16_tESG_Li256ELb1ELb0ELb0ELb1EEENS1_36VarlenDynamicPersistentTileSchedulerILi128ELi160ELi256ELi128ELb0ELb0ELb1ELb0ELb1ELb1EEEEEEEEEvNT_6ParamsE,(.L_x_2624 - _ZN7cutlass13device_kernelIN5flash11enable_sm90INS1_16FlashAttnFwdSm90INS1_25CollectiveMainloopFwdSm90ILi2EN4cute5tupleIJNS5_1CILi1EEES8_S8_EEENS6_IJNS7_ILi128EEENS7_ILi160EEENS7_ILi192EEEEEELi128ENS_12float_e4m3_tEfNS_4arch4Sm90ELb0ELb0ELb1ELb1ELb0ELb0ELb0ELb1ELb1ELb0ELb0ELb0EEENS1_21CollectiveEpilogueFwdINS6_IJSA_SA_SB_EEES9_NS_10bfloat16_tESG_Li256ELb1ELb0ELb0ELb1EEENS1_36VarlenDynamicPersistentTileSchedulerILi128ELi160ELi256ELi128ELb0ELb0ELb1ELb0ELb1ELb1EEEEEEEEEvNT_6ParamsE)
        .other          _ZN7cutlass13device_kernelIN5flash11enable_sm90INS1_16FlashAttnFwdSm90INS1_25CollectiveMainloopFwdSm90ILi2EN4cute5tupleIJNS5_1CILi1EEES8_S8_EEENS6_IJNS7_ILi128EEENS7_ILi160EEENS7_ILi192EEEEEELi128ENS_12float_e4m3_tEfNS_4arch4Sm90ELb0ELb0ELb1ELb1ELb0ELb0ELb0ELb1ELb1ELb0ELb0ELb0EEENS1_21CollectiveEpilogueFwdINS6_IJSA_SA_SB_EEES9_NS_10bfloat16_tESG_Li256ELb1ELb0ELb0ELb1EEENS1_36VarlenDynamicPersistentTileSchedulerILi128ELi160ELi256ELi128ELb0ELb0ELb1ELb0ELb1ELb1EEEEEEEEEvNT_6ParamsE,@"STO_CUDA_ENTRY STV_DEFAULT"
_ZN7cutlass13device_kernelIN5flash11enable_sm90INS1_16FlashAttnFwdSm90INS1_25CollectiveMainloopFwdSm90ILi2EN4cute5tupleIJNS5_1CILi1EEES8_S8_EEENS6_IJNS7_ILi128EEENS7_ILi160EEENS7_ILi192EEEEEELi128ENS_12float_e4m3_tEfNS_4arch4Sm90ELb0ELb0ELb1ELb1ELb0ELb0ELb0ELb1ELb1ELb0ELb0ELb0EEENS1_21CollectiveEpilogueFwdINS6_IJSA_SA_SB_EEES9_NS_10bfloat16_tESG_Li256ELb1ELb0ELb0ELb1EEENS1_36VarlenDynamicPersistentTileSchedulerILi128ELi160ELi256ELi128ELb0ELb0ELb1ELb0ELb1ELb1EEEEEEEEEvNT_6ParamsE:
[----:B------:R-:W0:Y:S02]  /*0000*/  LDC R1, c[0x0][0x28] ;  /* 0x00000a00ff017b82 */ /* 0x000e240000000800 */
[----:B0-----:R-:W-:Y:S01]  /*0010*/  VIADD R1, R1, 0xffffffc8 ;  /* 0xffffffc801017836 */ /* 0x001fe20000000000 */
[----:B------:R-:W0:Y:S01]  /*0020*/  S2R R3, SR_TID.X ;  /* 0x0000000000037919 */ /* 0x000e220000002100 */
[----:B------:R-:W-:Y:S01]  /*0030*/  ELECT P0, URZ, PT ;  /* 0x00000000003f782f */ /* 0x000fe20003800000 */
[----:B------:R-:W-:Y:S01]  /*0040*/  BSSY B0, `(.L_x_238) ;  /* 0x0000011000007945 */ /* 0x000fe20003800000 */
[--C-:B0-----:R-:W-:Y:S02]  /*0050*/  SHF.R.U32.HI R0, RZ, 0x5, R3.reuse ;  /* 0x00000005ff007819 */ /* 0x101fe40000011603 */
[----:B------:R-:W-:-:S03]  /*0060*/  SHF.R.U32.HI R22, RZ, 0x7, R3 ;  /* 0x00000007ff167819 */ /* 0x000fc60000011603 */
[----:B------:R-:W0:Y:S02]  /*0070*/  SHFL.IDX PT, R2, R0, RZ, 0x1f ;  /* 0x00001fff00027589 */ /* 0x000e2400000e0000 */
[----:B0-----:R-:W-:-:S13]  /*0080*/  ISETP.EQ.AND P0, PT, R2, RZ, P0 ;  /* 0x000000ff0200720c */ /* 0x001fda0000702270 */
[----:B------:R-:W-:Y:S05]  /*0090*/  @!P0 BRA `(.L_x_239) ;  /* 0x00000000002c8947 */ /* 0x000fea0003800000 */
[----:B------:R-:W-:Y:S02]  /*00a0*/  ULDC.64 UR4, c[0x0][0x198] ;  /* 0x0000660000047ab9 */ /* 0x000fe40000000a00 */
[----:B------:R-:W-:Y:S02]  /*00b0*/  UIADD3 UR6, UP0, UR4, 0x270, URZ ;  /* 0x0000027004067890 */ /* 0x000fe4000ff1e03f */
[----:B------:R-:W-:Y:S02]  /*00c0*/  UIADD3 UR8, UP1, UR4, 0x370, URZ ;  /* 0x0000037004087890 */ /* 0x000fe4000ff3e03f */
[----:B------:R-:W-:Y:S02]  /*00d0*/  UIADD3 UR4, UP2, UR4, 0x470, URZ ;  /* 0x0000047004047890 */ /* 0x000fe4000ff5e03f */
[----:B------:R-:W-:Y:S02]  /*00e0*/  UIADD3.X UR7, URZ, UR5, URZ, UP0, !UPT ;  /* 0x000000053f077290 */ /* 0x000fe400087fe43f */
[----:B------:R-:W-:-:S02]  /*00f0*/  UIADD3.X UR9, URZ, UR5, URZ, UP1, !UPT ;  /* 0x000000053f097290 */ /* 0x000fc40008ffe43f */
[----:B------:R-:W-:-:S05]  /*0100*/  UIADD3.X UR5, URZ, UR5, URZ, UP2, !UPT ;  /* 0x000000053f057290 */ /* 0x000fca00097fe43f */
[----:B------:R0:W-:Y:S02]  /*0110*/  UTMACCTL.PF [UR6] ;  /* 0x00000000060079b9 */ /* 0x0001e40008040000 */
[----:B------:R0:W-:Y:S02]  /*0120*/  UTMACCTL.PF [UR8] ;  /* 0x00000000080079b9 */ /* 0x0001e40008040000 */
[----:B------:R0:W-:Y:S02]  /*0130*/  UTMACCTL.PF [UR4] ;  /* 0x00000000040079b9 */ /* 0x0001e40008040000 */
[----:B0-----:R-:W-:Y:S01]  /*0140*/  NOP ;  /* 0x0000000000007918 */ /* 0x001fe20000000000 */
.L_x_239:
[----:B------:R-:W-:Y:S05]  /*0150*/  BSYNC B0 ;  /* 0x0000000000007941 */ /* 0x000fea0003800000 */
.L_x_238:
[----:B------:R-:W-:Y:S01]  /*0160*/  VOTEU.ANY UP0, P0 ;  /* 0x00000000003f7886 */ /* 0x000fe20000000100 */
[----:B------:R-:W0:Y:S01]  /*0170*/  SHFL.IDX PT, R3, R22, RZ, 0x1f ;  /* 0x00001fff16037589 */ /* 0x000e2200000e0000 */
[----:B------:R-:W-:Y:S01]  /*0180*/  UMOV UR4, 0x1 ;  /* 0x0000000100047882 */ /* 0x000fe20000000000 */
[----:B------:R-:W-:Y:S01]  /*0190*/  UMOV UR7, 0x100 ;  /* 0x0000010000077882 */ /* 0x000fe20000000000 */
[----:B------:R-:W-:Y:S01]  /*01a0*/  VOTEU.ANY UP1, P0 ;  /* 0x00000000003f7886 */ /* 0x000fe20000020100 */
[----:B------:R-:W1:Y:S01]  /*01b0*/  @UP0 S2UR UR8, SR_CgaCtaId ;  /* 0x00000000000809c3 */ /* 0x000e620000008800 */
[----:B------:R-:W2:Y:S01]  /*01c0*/  SHFL.IDX PT, R2, R0, RZ, 0x1f ;  /* 0x00001fff00027589 */ /* 0x000ea200000e0000 */
[----:B------:R-:W-:Y:S01]  /*01d0*/  @UP0 UMOV UR6, 0x400 ;  /* 0x0000040000060882 */ /* 0x000fe20000000000 */
[----:B------:R-:W-:-:S04]  /*01e0*/  @UP0 UIADD3 UR4, -UR4, 0x100000, URZ ;  /* 0x0010000004040890 */ /* 0x000fc8000fffe13f */
[----:B------:R-:W-:Y:S02]  /*01f0*/  @UP0 USHF.L.U32 UR5, UR4, 0xb, URZ ;  /* 0x0000000b04050899 */ /* 0x000fe4000800063f */
[----:B------:R-:W-:Y:S01]  /*0200*/  @UP0 USHF.L.U32 UR4, UR4, 0x1, URZ ;  /* 0x0000000104040899 */ /* 0x000fe2000800063f */
[----:B------:R-:W-:Y:S01]  /*0210*/  VOTEU.ANY UP2, P0 ;  /* 0x00000000003f7886 */ /* 0x000fe20000040100 */
[----:B0-----:R-:W-:Y:S01]  /*0220*/  R2UR UR9, R3 ;  /* 0x00000000030972ca */ /* 0x001fe200000e0000 */
[----:B-1----:R-:W-:Y:S01]  /*0230*/  @UP0 ULEA UR8, UR8, UR6, 0x18 ;  /* 0x0000000608080291 */ /* 0x002fe2000f8ec03f */
[----:B--2---:R-:W-:Y:S01]  /*0240*/  ISETP.NE.AND P1, PT, R2, RZ, PT ;  /* 0x000000ff0200720c */ /* 0x004fe20003f25270 */
[----:B------:R-:W-:-:S04]  /*0250*/  @UP0 UIADD3 UR6, -UR7, 0x100000, URZ ;  /* 0x0010000007060890 */ /* 0x000fc8000fffe13f */
[----:B------:R-:W-:Y:S02]  /*0260*/  @UP0 USHF.L.U32 UR7, UR6, 0xb, URZ ;  /* 0x0000000b06070899 */ /* 0x000fe4000800063f */
[----:B------:R-:W-:-:S04]  /*0270*/  @UP0 USHF.L.U32 UR6, UR6, 0x1, URZ ;  /* 0x0000000106060899 */ /* 0x000fc8000800063f */
[----:B------:R-:W-:Y:S01]  /*0280*/  UISETP.NE.AND UP0, UPT, UR9, URZ, UPT ;  /* 0x0000003f0900728c */ /* 0x000fe2000bf05270 */
[----:B------:R-:W0:Y:S02]  /*0290*/  FENCE.VIEW.ASYNC.S ;  /* 0x00000000000073c6 */ /* 0x000e240000000000 */
[----:B0-----:R0:W1:Y:S05]  /*02a0*/  @UP1 SYNCS.EXCH.64 URZ, [UR8+0x29800], UR4 ;  /* 0x02980004083f15b2 */ /* 0x00106a0008000100 */
[----:B------:R0:W2:Y:S01]  /*02b0*/  @UP2 SYNCS.EXCH.64 URZ, [UR8+0x29820], UR6 ;  /* 0x02982006083f25b2 */ /* 0x0000a20008000100 */
[----:B------:R-:W-:Y:S05]  /*02c0*/  @P1 BRA `(.L_x_240) ;  /* 0x0000000000481947 */ /* 0x000fea0003800000 */
[----:B0-----:R-:W0:Y:S01]  /*02d0*/  S2UR UR5, SR_CgaCtaId ;  /* 0x00000000000579c3 */ /* 0x001e220000008800 */
[----:B------:R-:W-:Y:S01]  /*02e0*/  UMOV UR4, 0x400 ;  /* 0x0000040000047882 */ /* 0x000fe20000000000 */
[----:B------:R-:W-:Y:S01]  /*02f0*/  UMOV UR6, 0x1 ;  /* 0x0000000100067882 */ /* 0x000fe20000000000 */
[----:B------:R-:W-:Y:S01]  /*0300*/  UMOV UR9, 0x2 ;  /* 0x0000000200097882 */ /* 0x000fe20000000000 */
[----:B------:R-:W-:-:S04]  /*0310*/  UIADD3 UR6, -UR6, 0x100000, URZ ;  /* 0x0010000006067890 */ /* 0x000fc8000fffe13f */
[----:B------:R-:W-:Y:S02]  /*0320*/  USHF.L.U32 UR7, UR6, 0xb, URZ ;  /* 0x0000000b06077899 */ /* 0x000fe4000800063f */
[----:B------:R-:W-:Y:S01]  /*0330*/  USHF.L.U32 UR6, UR6, 0x1, URZ ;  /* 0x0000000106067899 */ /* 0x000fe2000800063f */
[----:B------:R-:W-:Y:S01]  /*0340*/  ELECT P0, URZ, PT ;  /* 0x00000000003f782f */ /* 0x000fe20003800000 */
[----:B0-----:R-:W-:Y:S02]  /*0350*/  ULEA UR8, UR5, UR4, 0x18 ;  /* 0x0000000405087291 */ /* 0x001fe4000f8ec03f */
[----:B------:R-:W-:-:S04]  /*0360*/  UIADD3 UR4, -UR9, 0x100000, URZ ;  /* 0x0010000009047890 */ /* 0x000fc8000fffe13f */
[----:B------:R-:W-:Y:S02]  /*0370*/  USHF.L.U32 UR5, UR4, 0xb, URZ ;  /* 0x0000000b04057899 */ /* 0x000fe4000800063f */
[----:B------:R-:W-:Y:S01]  /*0380*/  USHF.L.U32 UR4, UR4, 0x1, URZ ;  /* 0x0000000104047899 */ /* 0x000fe2000800063f */
[----:B------:R-:W0:Y:S03]  /*0390*/  FENCE.VIEW.ASYNC.S ;  /* 0x00000000000073c6 */ /* 0x000e260000000000 */
[----:B0-----:R3:W4:Y:S08]  /*03a0*/  SYNCS.EXCH.64 URZ, [UR8+0x29830], UR6 ;  /* 0x02983006083f75b2 */ /* 0x0017300008000100 */
[----:B------:R3:W0:Y:S01]  /*03b0*/  SYNCS.EXCH.64 URZ, [UR8+0x29840], UR4 ;  /* 0x02984004083f75b2 */ /* 0x0006220008000100 */
[----:B------:R3:W0:Y:S01]  /*03c0*/  SYNCS.EXCH.64 URZ, [UR8+0x29838], UR6 ;  /* 0x02983806083f75b2 */ /* 0x0006220008000100 */
[----:B------:R3:W0:Y:S02]  /*03d0*/  SYNCS.EXCH.64 URZ, [UR8+0x29848], UR4 ;  /* 0x02984804083f75b2 */ /* 0x0006240008000100 */
[----:B---3--:R-:W-:Y:S01]  /*03e0*/  NOP ;  /* 0x0000000000007918 */ /* 0x008fe20000000000 */
.L_x_240:
[----:B------:R-:W3:Y:S01]  /*03f0*/  SHFL.IDX PT, R2, R0, RZ, 0x1f ;  /* 0x00001fff00027589 */ /* 0x000ee200000e0000 */
[----:B------:R-:W-:Y:S01]  /*0400*/  NOP ;  /* 0x0000000000007918 */ /* 0x000fe20000000000 */
[----:B---3--:R-:W-:-:S13]  /*0410*/  ISETP.NE.AND P0, PT, R2, RZ, PT ;  /* 0x000000ff0200720c */ /* 0x008fda0003f05270 */
[----:B------:R-:W-:Y:S05]  /*0420*/  @P0 BRA `(.L_x_241) ;  /* 0x0000000000480947 */ /* 0x000fea0003800000 */
[----:B0-----:R-:W0:Y:S01]  /*0430*/  S2UR UR5, SR_CgaCtaId ;  /* 0x00000000000579c3 */ /* 0x001e220000008800 */
[----:B------:R-:W-:Y:S01]  /*0440*/  UMOV UR4, 0x400 ;  /* 0x0000040000047882 */ /* 0x000fe20000000000 */
[----:B------:R-:W-:Y:S01]  /*0450*/  UMOV UR6, 0x80 ;  /* 0x0000008000067882 */ /* 0x000fe20000000000 */
[----:B------:R-:W-:Y:S01]  /*0460*/  UMOV UR7, 0x100 ;  /* 0x0000010000077882 */ /* 0x000fe20000000000 */
[----:B------:R-:W-:Y:S01]  /*0470*/  ELECT P0, URZ, PT ;  /* 0x00000000003f782f */ /* 0x000fe20003800000 */
[----:B0-----:R-:W-:Y:S02]  /*0480*/  ULEA UR8, UR5, UR4, 0x18 ;  /* 0x0000000405087291 */ /* 0x001fe4000f8ec03f */
[----:B------:R-:W-:-:S04]  /*0490*/  UIADD3 UR4, -UR6, 0x100000, URZ ;  /* 0x0010000006047890 */ /* 0x000fc8000fffe13f */
[----:B------:R-:W-:Y:S02]  /*04a0*/  USHF.L.U32 UR5, UR4, 0xb, URZ ;  /* 0x0000000b04057899 */ /* 0x000fe4000800063f */
[----:B------:R-:W-:Y:S02]  /*04b0*/  USHF.L.U32 UR4, UR4, 0x1, URZ ;  /* 0x0000000104047899 */ /* 0x000fe4000800063f */
[----:B------:R-:W-:-:S04]  /*04c0*/  UIADD3 UR6, -UR7, 0x100000, URZ ;  /* 0x0010000007067890 */ /* 0x000fc8000fffe13f */
[----:B------:R-:W-:Y:S02]  /*04d0*/  USHF.L.U32 UR7, UR6, 0xb, URZ ;  /* 0x0000000b06077899 */ /* 0x000fe4000800063f */
[----:B------:R-:W-:Y:S01]  /*04e0*/  USHF.L.U32 UR6, UR6, 0x1, URZ ;  /* 0x0000000106067899 */ /* 0x000fe2000800063f */
[----:B------:R-:W0:Y:S03]  /*04f0*/  FENCE.VIEW.ASYNC.S ;  /* 0x00000000000073c6 */ /* 0x000e260000000000 */
[----:B0-----:R3:W0:Y:S08]  /*0500*/  SYNCS.EXCH.64 URZ, [UR8+0x29850], UR4 ;  /* 0x02985004083f75b2 */ /* 0x0016300008000100 */
[----:B------:R3:W0:Y:S01]  /*0510*/  SYNCS.EXCH.64 URZ, [UR8+0x29860], UR6 ;  /* 0x02986006083f75b2 */ /* 0x0006220008000100 */
[----:B------:R3:W0:Y:S01]  /*0520*/  SYNCS.EXCH.64 URZ, [UR8+0x29858], UR4 ;  /* 0x02985804083f75b2 */ /* 0x0006220008000100 */
[----:B------:R3:W0:Y:S02]  /*0530*/  SYNCS.EXCH.64 URZ, [UR8+0x29868], UR6 ;  /* 0x02986806083f75b2 */ /* 0x0006240008000100 */
[----:B---3--:R-:W-:Y:S01]  /*0540*/  NOP ;  /* 0x0000000000007918 */ /* 0x008fe20000000000 */
.L_x_241:
[----:B------:R-:W3:Y:S01]  /*0550*/  SHFL.IDX PT, R2, R0, RZ, 0x1f ;  /* 0x00001fff00027589 */ /* 0x000ee200000e0000 */
[----:B------:R-:W-:Y:S01]  /*0560*/  NOP ;  /* 0x0000000000007918 */ /* 0x000fe20000000000 */
[----:B---3--:R-:W-:-:S13]  /*0570*/  ISETP.NE.AND P0, PT, R2, RZ, PT ;  /* 0x000000ff0200720c */ /* 0x008fda0003f05270 */
[----:B------:R-:W-:Y:S05]  /*0580*/  @P0 BRA `(.L_x_242) ;  /* 0x0000000000380947 */ /* 0x000fea0003800000 */
[----:B0-----:R-:W0:Y:S01]  /*0590*/  S2UR UR5, SR_CgaCtaId ;  /* 0x00000000000579c3 */ /* 0x001e220000008800 */
[----:B------:R-:W-:Y:S01]  /*05a0*/  UMOV UR4, 0x400 ;  /* 0x0000040000047882 */ /* 0x000fe20000000000 */
[----:B------:R-:W-:Y:S01]  /*05b0*/  UMOV UR7, 0x1 ;  /* 0x0000000100077882 */ /* 0x000fe20000000000 */
[----:B------:R-:W-:Y:S01]  /*05c0*/  ELECT P0, URZ, PT ;  /* 0x00000000003f782f */ /* 0x000fe20003800000 */
[----:B0-----:R-:W-:Y:S02]  /*05d0*/  ULEA UR6, UR5, UR4, 0x18 ;  /* 0x0000000405067291 */ /* 0x001fe4000f8ec03f */
[----:B------:R-:W-:-:S04]  /*05e0*/  UIADD3 UR4, -UR7, 0x100000, URZ ;  /* 0x0010000007047890 */ /* 0x000fc8000fffe13f */
[----:B------:R-:W-:Y:S02]  /*05f0*/  USHF.L.U32 UR5, UR4, 0xb, URZ ;  /* 0x0000000b04057899 */ /* 0x000fe4000800063f */
[----:B------:R-:W-:Y:S01]  /*0600*/  USHF.L.U32 UR4, UR4, 0x1, URZ ;  /* 0x0000000104047899 */ /* 0x000fe2000800063f */
[----:B------:R-:W0:Y:S11]  /*0610*/  FENCE.VIEW.ASYNC.S ;  /* 0x00000000000073c6 */ /* 0x000e360000000000 */
[----:B0-----:R3:W0:Y:S01]  /*0620*/  SYNCS.EXCH.64 URZ, [UR6+0x29870], UR4 ;  /* 0x02987004063f75b2 */ /* 0x0016220008000100 */
[----:B------:R3:W0:Y:S01]  /*0630*/  SYNCS.EXCH.64 URZ, [UR6+0x29880], UR4 ;  /* 0x02988004063f75b2 */ /* 0x0006220008000100 */
[----:B------:R3:W0:Y:S01]  /*0640*/  SYNCS.EXCH.64 URZ, [UR6+0x29878], UR4 ;  /* 0x02987804063f75b2 */ /* 0x0006220008000100 */
[----:B------:R3:W0:Y:S02]  /*0650*/  SYNCS.EXCH.64 URZ, [UR6+0x29888], UR4 ;  /* 0x02988804063f75b2 */ /* 0x0006240008000100 */
[----:B---3--:R-:W-:Y:S01]  /*0660*/  NOP ;  /* 0x0000000000007918 */ /* 0x008fe20000000000 */
.L_x_242:
        /* <DEDUP_REMOVED lines=22> */
.L_x_243:
        /* <DEDUP_REMOVED lines=22> */
.L_x_244:
[----:B------:R-:W-:Y:S01]  /*0930*/  PLOP3.LUT P0, PT, PT, PT, UP0, 0x80, 0x0 ;  /* 0x000000000000781c */ /* 0x000fe20003f0f008 */
[----:B------:R-:W-:Y:S01]  /*0940*/  UMOV UR40, 0x1 ;  /* 0x0000000100287882 */ /* 0x000fe20000000000 */
[----:B------:R-:W-:Y:S01]  /*0950*/  NOP ;  /* 0x0000000000007918 */ /* 0x000fe20000000000 */
[----:B------:R-:W-:Y:S01]  /*0960*/  USEL UR40, UR40, 0x2, !UP0 ;  /* 0x0000000228287887 */ /* 0x000fe2000c000000 */
[----:B------:R-:W-:Y:S01]  /*0970*/  ULDC.64 UR46, c[0x0][0x208] ;  /* 0x00008200002e7ab9 */ /* 0x000fe20000000a00 */
[----:B012-4-:R-:W-:Y:S08]  /*0980*/  BAR.SYNC.DEFER_BLOCKING 0x0 ;  /* 0x0000000000007b1d */ /* 0x017ff00000010000 */
[----:B------:R-:W-:Y:S05]  /*0990*/  @!P0 BRA `(.L_x_245) ;  /* 0x000000b400488947 */ /* 0x000fea0003800000 */
.L_x_246:
[----:B------:R-:W-:-:S08]  /*09a0*/  NOP ;  /* 0x0000000000007918 */ /* 0x000fd00000000000 */
[----:B------:R-:W0:Y:S02]  /*09b0*/  USETMAXREG.TRY_ALLOC.CTAPOOL UP0, 0xf0 ;  /* 0x000000f0000079c8 */ /* 0x000e240008000600 */
[----:B0-----:R-:W-:-:S13]  /*09c0*/  PLOP3.LUT P0, PT, PT, PT, UP0, 0x80, 0x0 ;  /* 0x000000000000781c */ /* 0x001fda0003f0f008 */
[----:B------:R-:W-:Y:S05]  /*09d0*/  @!P0 BRA `(.L_x_246) ;  /* 0xfffffffc00f08947 */ /* 0x000fea000383ffff */
[----:B------:R-:W0:Y:S01]  /*09e0*/  S2R R2, SR_TID.X ;  /* 0x0000000000027919 */ /* 0x000e220000002100 */
[----:B------:R-:W1:Y:S01]  /*09f0*/  S2UR UR5, SR_CgaCtaId ;  /* 0x00000000000579c3 */ /* 0x000e620000008800 */
[----:B------:R-:W-:-:S07]  /*0a00*/  UMOV UR4, 0x400 ;  /* 0x0000040000047882 */ /* 0x000fce0000000000 */
[----:B------:R-:W-:Y:S06]  /*0a10*/  BAR.ARV 0x8, 0x120 ;  /* 0x0204800000007b1d */ /* 0x000fec0000002000 */
[----:B-1----:R-:W-:Y:S01]  /*0a20*/  ULEA UR4, UR5, UR4, 0x18 ;  /* 0x0000000405047291 */ /* 0x002fe2000f8ec03f */
[----:B0-----:R-:W-:-:S04]  /*0a30*/  LOP3.LUT R0, R2, 0xffffff80, RZ, 0xc0, !PT ;  /* 0xffffff8002007812 */ /* 0x001fc800078ec0ff */
[----:B------:R-:W-:-:S13]  /*0a40*/  ISETP.NE.AND P0, PT, R0, 0x80, PT ;  /* 0x000000800000780c */ /* 0x000fda0003f05270 */
[----:B------:R-:W-:Y:S08]  /*0a50*/  @!P0 BAR.ARV 0x9, 0x100 ;  /* 0x0244000000008b1d */ /* 0x000ff00000002000 */
[----:B------:R-:W-:Y:S06]  /*0a60*/  BAR.SYNC.DEFER_BLOCKING 0x5, 0x180 ;  /* 0x0146000000007b1d */ /* 0x000fec0000010000 */
[----:B------:R-:W0:Y:S01]  /*0a70*/  LDS.128 R48, [UR4+0x298d0] ;  /* 0x0298d004ff307984 */ /* 0x000e220008000c00 */
[----:B------:R-:W-:Y:S01]  /*0a80*/  ULDC UR4, c[0x0][0xc14] ;  /* 0x0003050000047ab9 */ /* 0x000fe20000000800 */
[----:B------:R-:W-:Y:S06]  /*0a90*/  BAR.ARV 0x4, 0x180 ;  /* 0x0106000000007b1d */ /* 0x000fec0000002000 */
[----:B0-----:R-:W-:-:S13]  /*0aa0*/  ISETP.GE.AND P0, PT, R51, UR4, PT ;  /* 0x0000000433007c0c */ /* 0x001fda000bf06270 */
[----:B------:R-:W-:Y:S05]  /*0ab0*/  @P0 EXIT ;  /* 0x000000000000094d */ /* 0x000fea0003800000 */
[----:B------:R-:W-:Y:S01]  /*0ac0*/  VIADD R171, R2, 0xffffff80 ;  /* 0xffffff8002ab7836 */ /* 0x000fe20000000000 */
[----:B------:R-:W-:Y:S01]  /*0ad0*/  R2UR UR5, R50 ;  /* 0x00000000320572ca */ /* 0x000fe200000e0000 */
[----:B------:R-:W-:Y:S01]  /*0ae0*/  ULOP3.LUT UR44, UR40, 0x1, URZ, 0xfc, !UPT ;  /* 0x00000001282c7892 */ /* 0x000fe2000f8efc3f */
[----:B------:R-:W-:Y:S02]  /*0af0*/  UMOV UR43, URZ ;  /* 0x0000003f002b7c82 */ /* 0x000fe40008000000 */
[----:B------:R-:W-:Y:S01]  /*0b00*/  SHF.R.S32.HI R0, RZ, 0x1f, R171 ;  /* 0x0000001fff007819 */ /* 0x000fe200000114ab */
[----:B------:R-:W-:Y:S01]  /*0b10*/  UMOV UR42, URZ ;  /* 0x0000003f002a7c82 */ /* 0x000fe20008000000 */
[----:B------:R-:W-:Y:S02]  /*0b20*/  UMOV UR50, URZ ;  /* 0x0000003f00327c82 */ /* 0x000fe40008000000 */
[CC--:B------:R-:W-:Y:S02]  /*0b30*/  LEA.HI R2, R0.reuse, R171.reuse, RZ, 0x7 ;  /* 0x000000ab00027211 */ /* 0x0c0fe400078f38ff */
[----:B------:R-:W-:-:S02]  /*0b40*/  LEA.HI R3, R0, R171, RZ, 0x4 ;  /* 0x000000ab00037211 */ /* 0x000fc400078f20ff */
[----:B------:R-:W-:Y:S02]  /*0b50*/  LOP3.LUT R4, R2, 0xffffff80, RZ, 0xc0, !PT ;  /* 0xffffff8002047812 */ /* 0x000fe400078ec0ff */
[----:B------:R-:W-:Y:S02]  /*0b60*/  SHF.R.S32.HI R6, RZ, 0x4, R3 ;  /* 0x00000004ff067819 */ /* 0x000fe40000011403 */
[----:B------:R-:W-:Y:S01]  /*0b70*/  SHF.R.S32.HI R23, RZ, 0x7, R2 ;  /* 0x00000007ff177819 */ /* 0x000fe20000011402 */
[----:B------:R-:W-:Y:S01]  /*0b80*/  IMAD.IADD R19, R171, 0x1, -R4 ;  /* 0x00000001ab137824 */ /* 0x000fe200078e0a04 */
[----:B------:R-:W-:Y:S02]  /*0b90*/  LEA.HI R4, R0, R171, RZ, 0x5 ;  /* 0x000000ab00047211 */ /* 0x000fe400078f28ff */
[----:B------:R-:W-:Y:S02]  /*0ba0*/  LEA.HI R2, R2, R23, RZ, 0x1 ;  /* 0x0000001702027211 */ /* 0x000fe400078f08ff */
[----:B------:R-:W-:Y:S01]  /*0bb0*/  SHF.R.S32.HI R8, RZ, 0x1f, R19 ;  /* 0x0000001fff087819 */ /* 0x000fe20000011413 */
[----:B------:R-:W-:Y:S01]  /*0bc0*/  IMAD.SHL.U32 R5, R4, 0x20, RZ ;  /* 0x0000002004057824 */ /* 0x000fe200078e00ff */
[----:B------:R-:W-:-:S02]  /*0bd0*/  LOP3.LUT R4, R3, 0x3fffff0, RZ, 0xc0, !PT ;  /* 0x03fffff003047812 */ /* 0x000fc400078ec0ff */
[----:B------:R-:W-:Y:S02]  /*0be0*/  LEA.HI R7, R8, R19, RZ, 0x2 ;  /* 0x0000001308077211 */ /* 0x000fe400078f10ff */
[----:B------:R-:W-:Y:S01]  /*0bf0*/  LEA.HI R3, R3, R6, RZ, 0x1 ;  /* 0x0000000603037211 */ /* 0x000fe200078f08ff */
[----:B------:R-:W-:Y:S01]  /*0c00*/  IMAD.IADD R4, R171, 0x1, -R4 ;  /* 0x00000001ab047824 */ /* 0x000fe200078e0a04 */
[--C-:B------:R-:W-:Y:S02]  /*0c10*/  SHF.R.S32.HI R9, RZ, 0x2, R7.reuse ;  /* 0x00000002ff097819 */ /* 0x100fe40000011407 */
[----:B------:R-:W-:Y:S02]  /*0c20*/  SHF.R.S32.HI R10, RZ, 0x1f, R7 ;  /* 0x0000001fff0a7819 */ /* 0x000fe40000011407 */
[----:B------:R-:W-:Y:S02]  /*0c30*/  LOP3.LUT R3, R3, 0x1ffffffe, RZ, 0xc0, !PT ;  /* 0x1ffffffe03037812 */ /* 0x000fe400078ec0ff */
[----:B------:R-:W-:-:S02]  /*0c40*/  LEA.HI R10, R10, R9, RZ, 0x3 ;  /* 0x000000090a0a7211 */ /* 0x000fc400078f18ff */
[----:B------:R-:W-:Y:S01]  /*0c50*/  LOP3.LUT R2, R2, 0x3fffffe, RZ, 0xc0, !PT ;  /* 0x03fffffe02027812 */ /* 0x000fe200078ec0ff */
[----:B------:R-:W-:Y:S01]  /*0c60*/  IMAD.IADD R3, R6, 0x1, -R3 ;  /* 0x0000000106037824 */ /* 0x000fe200078e0a03 */
[----:B------:R-:W-:Y:S02]  /*0c70*/  LOP3.LUT R10, R10, 0xfffffff8, RZ, 0xc0, !PT ;  /* 0xfffffff80a0a7812 */ /* 0x000fe400078ec0ff */
[----:B------:R-:W-:Y:S01]  /*0c80*/  LEA.HI R8, R8, R19, RZ, 0x5 ;  /* 0x0000001308087211 */ /* 0x000fe200078f28ff */
[----:B------:R-:W-:Y:S01]  /*0c90*/  IMAD.IADD R169, R23, 0x1, -R2 ;  /* 0x0000000117a97824 */ /* 0x000fe200078e0a02 */
[----:B------:R-:W-:Y:S01]  /*0ca0*/  LEA.HI R0, R0, R171, RZ, 0x3 ;  /* 0x000000ab00007211 */ /* 0x000fe200078f18ff */
[----:B------:R-:W-:Y:S01]  /*0cb0*/  IMAD.IADD R9, R9, 0x1, -R10 ;  /* 0x0000000109097824 */ /* 0x000fe200078e0a0a */
[----:B------:R-:W-:Y:S02]  /*0cc0*/  LOP3.LUT R5, R5, 0xfffffc00, RZ, 0xc0, !PT ;  /* 0xfffffc0005057812 */ /* 0x000fe400078ec0ff */
[----:B------:R-:W-:-:S02]  /*0cd0*/  LOP3.LUT R6, R7, 0x7ffffffc, RZ, 0xc0, !PT ;  /* 0x7ffffffc07067812 */ /* 0x000fc400078ec0ff */
[----:B------:R-:W-:Y:S01]  /*0ce0*/  SHF.R.S32.HI R8, RZ, 0x5, R8 ;  /* 0x00000005ff087819 */ /* 0x000fe20000011408 */
[----:B------:R-:W-:Y:S01]  /*0cf0*/  IMAD R4, R4, 0x40, R5 ;  /* 0x0000004004047824 */ /* 0x000fe200078e0205 */
[----:B------:R-:W-:Y:S01]  /*0d00*/  LOP3.LUT R2, R0, 0x1ffffff8, RZ, 0xc0, !PT ;  /* 0x1ffffff800027812 */ /* 0x000fe200078ec0ff */
[----:B------:R-:W-:Y:S01]  /*0d10*/  IMAD.MOV.U32 R5, RZ, RZ, -0x2 ;  /* 0xfffffffeff057424 */ /* 0x000fe200078e00ff */
[----:B------:R-:W-:Y:S01]  /*0d20*/  SHF.R.S32.HI R16, RZ, 0x3, R0 ;  /* 0x00000003ff107819 */ /* 0x000fe20000011400 */
[----:B------:R-:W-:Y:S02]  /*0d30*/  IMAD.IADD R6, R19, 0x1, -R6 ;  /* 0x0000000113067824 */ /* 0x000fe400078e0a06 */
[----:B------:R-:W-:Y:S02]  /*0d40*/  IMAD R8, R8, 0x10, R9 ;  /* 0x0000001008087824 */ /* 0x000fe400078e0209 */
[----:B------:R-:W-:Y:S02]  /*0d50*/  IMAD.IADD R2, R171, 0x1, -R2 ;  /* 0x00000001ab027824 */ /* 0x000fe400078e0a02 */
[----:B------:R-:W-:-:S02]  /*0d60*/  IMAD R170, R3, 0x8, R4 ;  /* 0x0000000803aa7824 */ /* 0x000fc400078e0204 */
[----:B------:R-:W-:Y:S02]  /*0d70*/  IMAD R168, R6, R5, 0xa0 ;  /* 0x000000a006a87424 */ /* 0x000fe400078e0205 */
[----:B------:R-:W-:Y:S02]  /*0d80*/  IMAD R169, R169, 0x40, R8 ;  /* 0x00000040a9a97824 */ /* 0x000fe400078e0208 */
[----:B------:R-:W-:-:S07]  /*0d90*/  IMAD.SHL.U32 R2, R2, 0x8, RZ ;  /* 0x0000000802027824 */ /* 0x000fce00078e00ff */
.L_x_290:
[----:B0-----:R-:W0:Y:S01]  /*0da0*/  LDC.64 R4, c[0x0][0xc60] ;  /* 0x00031800ff047b82 */ /* 0x001e220000000a00 */
[----:B------:R-:W-:Y:S01]  /*0db0*/  ULDC.64 UR6, c[0x0][0xa28] ;  /* 0x00028a0000067ab9 */ /* 0x000fe20000000a00 */
[----:B------:R-:W-:Y:S01]  /*0dc0*/  ULDC.64 UR8, c[0x0][0xa20] ;  /* 0x0002880000087ab9 */ /* 0x000fe20000000a00 */
[----:B------:R-:W-:Y:S01]  /*0dd0*/  ULDC UR4, c[0x0][0x404] ;  /* 0x0001010000047ab9 */ /* 0x000fe20000000800 */
[----:B0-----:R-:W-:-:S06]  /*0de0*/  IMAD.WIDE R4, R51, 0x4, R4 ;  /* 0x0000000433047825 */ /* 0x001fcc00078e0204 */
[----:B--2---:R-:W2:Y:S01]  /*0df0*/  LDG.E R4, desc[UR46][R4.64] ;  /* 0x0000002e04047981 */ /* 0x004ea2000c1e1900 */
[----:B------:R-:W-:Y:S02]  /*0e00*/  UISETP.NE.U32.AND UP0, UPT, UR6, URZ, UPT ;  /* 0x0000003f0600728c */ /* 0x000fe4000bf05070 */
[----:B------:R-:W-:Y:S02]  /*0e10*/  UISETP.NE.U32.AND UP1, UPT, UR8, URZ, UPT ;  /* 0x0000003f0800728c */ /* 0x000fe4000bf25070 */
[----:B------:R-:W-:Y:S02]  /*0e20*/  UISETP.NE.AND.EX UP0, UPT, UR7, URZ, UPT, UP0 ;  /* 0x0000003f0700728c */ /* 0x000fe4000bf05300 */
[----:B------:R-:W-:-:S04]  /*0e30*/  UISETP.NE.AND.EX UP1, UPT, UR9, URZ, UPT, UP1 ;  /* 0x0000003f0900728c */ /* 0x000fc8000bf25310 */
[----:B------:R-:W-:Y:S02]  /*0e40*/  PLOP3.LUT P0, PT, PT, PT, UP0, 0x80, 0x0 ;  /* 0x000000000000781c */ /* 0x000fe40003f0f008 */
[----:B------:R-:W-:Y:S02]  /*0e50*/  PLOP3.LUT P1, PT, PT, PT, UP1, 0x80, 0x0 ;  /* 0x000000000000781c */ /* 0x000fe40003f2f018 */
[----:B--2---:R-:W-:-:S13]  /*0e60*/  R2UR UR36, R4 ;  /* 0x00000000042472ca */ /* 0x004fda00000e0000 */
[----:B------:R-:W-:Y:S02]  /*0e70*/  USHF.R.S32.HI UR37, URZ, 0x1f, UR36 ;  /* 0x0000001f3f257899 */ /* 0x000fe40008011424 */
[----:B------:R-:W-:Y:S02]  /*0e80*/  @UP0 ULEA UR6, UP2, UR36, UR6, 0x2 ;  /* 0x0000000624060291 */ /* 0x000fe4000f84103f */
[----:B------:R-:W-:Y:S02]  /*0e90*/  @UP1 ULEA UR8, UP3, UR36, UR8, 0x2 ;  /* 0x0000000824081291 */ /* 0x000fe4000f86103f */
[----:B------:R-:W-:Y:S02]  /*0ea0*/  @UP0 ULEA.HI.X UR7, UR36, UR7, UR37, 0x2, UP2 ;  /* 0x0000000724070291 */ /* 0x000fe400090f1425 */
[----:B------:R-:W-:Y:S01]  /*0eb0*/  @UP1 ULEA.HI.X UR9, UR36, UR9, UR37, 0x2, UP3 ;  /* 0x0000000924091291 */ /* 0x000fe200098f1425 */
[----:B------:R-:W-:Y:S02]  /*0ec0*/  IMAD.U32 R4, RZ, RZ, UR6 ;  /* 0x00000006ff047e24 */ /* 0x000fe4000f8e00ff */
[----:B---34-:R-:W-:-:S02]  /*0ed0*/  IMAD.U32 R6, RZ, RZ, UR8 ;  /* 0x00000008ff067e24 */ /* 0x018fc4000f8e00ff */
[----:B------:R-:W-:Y:S01]  /*0ee0*/  IMAD.U32 R5, RZ, RZ, UR7 ;  /* 0x00000007ff057e24 */ /* 0x000fe2000f8e00ff */
[----:B------:R-:W-:Y:S01]  /*0ef0*/  ULDC.64 UR6, c[0x0][0x3f8] ;  /* 0x0000fe0000067ab9 */ /* 0x000fe20000000a00 */
[----:B------:R-:W-:-:S03]  /*0f00*/  IMAD.U32 R7, RZ, RZ, UR9 ;  /* 0x00000009ff077e24 */ /* 0x000fc6000f8e00ff */
[----:B------:R-:W2:Y:S04]  /*0f10*/  @P0 LDG.E R4, desc[UR46][R4.64] ;  /* 0x0000002e04040981 */ /* 0x000ea8000c1e1900 */
[----:B------:R-:W3:Y:S01]  /*0f20*/  @P1 LDG.E R6, desc[UR46][R6.64] ;  /* 0x0000002e06061981 */ /* 0x000ee2000c1e1900 */
[----:B------:R-:W-:Y:S01]  /*0f30*/  UISETP.NE.U32.AND UP0, UPT, UR6, URZ, UPT ;  /* 0x0000003f0600728c */ /* 0x000fe2000bf05070 */
[----:B------:R-:W-:Y:S01]  /*0f40*/  IMAD.MOV.U32 R18, RZ, RZ, R49 ;  /* 0x000000ffff127224 */ /* 0x000fe200078e0031 */
[----:B------:R-:W-:Y:S01]  /*0f50*/  UMOV UR49, URZ ;  /* 0x0000003f00317c82 */ /* 0x000fe20008000000 */
[----:B------:R-:W-:Y:S01]  /*0f60*/  ULDC UR6, c[0x0][0x2e0] ;  /* 0x0000b80000067ab9 */ /* 0x000fe20000000800 */
[----:B------:R-:W-:Y:S01]  /*0f70*/  UISETP.NE.AND.EX UP0, UPT, UR7, URZ, UPT, UP0 ;  /* 0x0000003f0700728c */ /* 0x000fe2000bf05300 */
[----:B------:R-:W-:Y:S01]  /*0f80*/  IMAD.MOV.U32 R0, RZ, RZ, RZ ;  /* 0x000000ffff007224 */ /* 0x000fe200078e00ff */
[----:B------:R-:W-:Y:S01]  /*0f90*/  UMOV UR38, UR5 ;  /* 0x0000000500267c82 */ /* 0x000fe20008000000 */
[----:B------:R-:W-:Y:S01]  /*0fa0*/  IMAD.MOV.U32 R3, RZ, RZ, RZ ;  /* 0x000000ffff037224 */ /* 0x000fe200078e00ff */
[----:B------:R-:W-:Y:S01]  /*0fb0*/  USEL UR4, UR4, 0x1, UP0 ;  /* 0x0000000104047887 */ /* 0x000fe20008000000 */
[----:B------:R-:W-:Y:S01]  /*0fc0*/  IMAD.MOV.U32 R87, RZ, RZ, RZ ;  /* 0x000000ffff577224 */ /* 0x000fe200078e00ff */
[----:B-----5:R-:W-:-:S02]  /*0fd0*/  CS2R R8, SRZ ;  /* 0x0000000000087805 */ /* 0x020fc4000001ff00 */
[----:B------:R-:W-:Y:S01]  /*0fe0*/  CS2R R10, SRZ ;  /* 0x00000000000a7805 */ /* 0x000fe2000001ff00 */
[----:B------:R-:W-:Y:S01]  /*0ff0*/  UIMAD UR4, UR4, UR6, URZ ;  /* 0x00000006040472a4 */ /* 0x000fe2000f8e023f */
[----:B-1----:R-:W-:Y:S02]  /*1000*/  CS2R R12, SRZ ;  /* 0x00000000000c7805 */ /* 0x002fe4000001ff00 */
[----:B------:R-:W-:Y:S01]  /*1010*/  CS2R R14, SRZ ;  /* 0x00000000000e7805 */ /* 0x000fe2000001ff00 */
[----:B------:R-:W-:Y:S01]  /*1020*/  ULDC UR6, c[0x0][0x428] ;  /* 0x00010a0000067ab9 */ /* 0x000fe20000000800 */
[----:B------:R-:W-:Y:S01]  /*1030*/  CS2R R20, SRZ ;  /* 0x0000000000147805 */ /* 0x000fe2000001ff00 */
[----:B------:R-:W-:Y:S01]  /*1040*/  UISETP.NE.AND UP0, UPT, UR6, 0x1, UPT ;  /* 0x000000010600788c */ /* 0x000fe2000bf05270 */
        /* <DEDUP_REMOVED lines=17> */
[----:B------:R-:W-:Y:S01]  /*1160*/  CS2R R92, SRZ ;  /* 0x00000000005c7805 */ /* 0x000fe2000001ff00 */
[----:B------:R-:W-:Y:S01]  /*1170*/  IMAD.MOV.U32 R64, RZ, RZ, RZ ;  /* 0x000000ffff407224 */ /* 0x000fe200078e00ff */
[----:B------:R-:W-:Y:S01]  /*1180*/  CS2R R94, SRZ ;  /* 0x00000000005e7805 */ /* 0x000fe2000001ff00 */
[----:B------:R-:W-:Y:S02]  /*1190*/  IMAD.MOV.U32 R68, RZ, RZ, RZ ;  /* 0x000000ffff447224 */ /* 0x000fe400078e00ff */
[----:B------:R-:W-:Y:S01]  /*11a0*/  IMAD.MOV.U32 R97, RZ, RZ, RZ ;  /* 0x000000ffff617224 */ /* 0x000fe200078e00ff */
[----:B--2---:R-:W-:-:S02]  /*11b0*/  @P0 R2UR UR49, R4 ;  /* 0x00000000043102ca */ /* 0x004fc400000e0000 */
[----:B------:R-:W-:Y:S02]  /*11c0*/  PLOP3.LUT P0, PT, PT, PT, PT, 0x80, 0x0 ;  /* 0x000000000000781c */ /* 0x000fe40003f0f070 */
[----:B---3--:R-:W-:Y:S01]  /*11d0*/  @P1 R2UR UR4, R6 ;  /* 0x00000000060412ca */ /* 0x008fe200000e0000 */
[----:B------:R-:W-:-:S14]  /*11e0*/  @P1 BRA `(.L_x_247) ;  /* 0x0000000000341947 */ /* 0x000fdc0003800000 */
[----:B------:R-:W-:Y:S02]  /*11f0*/  ULDC.64 UR6, c[0x0][0xa08] ;  /* 0x0002820000067ab9 */ /* 0x000fe40000000a00 */
[----:B------:R-:W-:-:S04]  /*1200*/  ISETP.NE.U32.AND P1, PT, RZ, UR6, PT ;  /* 0x00000006ff007c0c */ /* 0x000fc8000bf25070 */
[----:B------:R-:W-:-:S13]  /*1210*/  ISETP.NE.AND.EX P1, PT, RZ, UR7, PT, P1 ;  /* 0x00000007ff007c0c */ /* 0x000fda000bf25310 */
[----:B------:R-:W-:Y:S05]  /*1220*/  @!P1 BRA `(.L_x_247) ;  /* 0x0000000000249947 */ /* 0x000fea0003800000 */
[----:B------:R-:W-:Y:S02]  /*1230*/  ULDC.64 UR6, c[0x0][0xa08] ;  /* 0x0002820000067ab9 */ /* 0x000fe40000000a00 */
[----:B------:R-:W-:-:S06]  /*1240*/  UIMAD.WIDE UR6, UR36, 0x4, UR6 ;  /* 0x00000004240678a5 */ /* 0x000fcc000f8e0206 */
[----:B------:R-:W-:Y:S02]  /*1250*/  IMAD.U32 R4, RZ, RZ, UR6 ;  /* 0x00000006ff047e24 */ /* 0x000fe4000f8e00ff */
[----:B------:R-:W-:-:S05]  /*1260*/  IMAD.U32 R5, RZ, RZ, UR7 ;  /* 0x00000007ff057e24 */ /* 0x000fca000f8e00ff */
[----:B------:R-:W2:Y:S04]  /*1270*/  LDG.E R7, desc[UR46][R4.64] ;  /* 0x0000002e04077981 */ /* 0x000ea8000c1e1900 */
[----:B------:R-:W3:Y:S01]  /*1280*/  LDG.E R6, desc[UR46][R4.64+0x4] ;  /* 0x0000042e04067981 */ /* 0x000ee2000c1e1900 */
[----:B--2---:R-:W-:Y:S02]  /*1290*/  R2UR UR4, R7 ;  /* 0x00000000070472ca */ /* 0x004fe400000e0000 */
[----:B---3--:R-:W-:-:S13]  /*12a0*/  R2UR UR6, R6 ;  /* 0x00000000060672ca */ /* 0x008fda00000e0000 */
[----:B------:R-:W-:-:S12]  /*12b0*/  UIADD3 UR4, -UR4, UR6, URZ ;  /* 0x0000000604047290 */ /* 0x000fd8000fffe13f */
.L_x_247:
[----:B------:R-:W-:Y:S01]  /*12c0*/  UIADD3 UR49, -UR49, UR4, URZ ;  /* 0x0000000431317290 */ /* 0x000fe2000fffe13f */
[----:B------:R-:W-:Y:S01]  /*12d0*/  IMAD.MOV.U32 R5, RZ, RZ, RZ ;  /* 0x000000ffff057224 */ /* 0x000fe200078e00ff */
[----:B------:R-:W-:Y:S01]  /*12e0*/  @UP0 ULDC UR6, c[0x0][0x42c] ;  /* 0x00010b0000060ab9 */ /* 0x000fe20000000800 */
[----:B------:R-:W-:Y:S01]  /*12f0*/  @UP0 ULDC UR4, c[0x0][0x430] ;  /* 0x00010c0000040ab9 */ /* 0x000fe20000000800 */
[----:B------:R-:W-:Y:S01]  /*1300*/  UISETP.GE.AND UP1, UPT, UR49, 0x1, UPT ;  /* 0x000000013100788c */ /* 0x000fe2000bf26270 */
[----:B------:R-:W-:Y:S01]  /*1310*/  IMAD.MOV.U32 R72, RZ, RZ, RZ ;  /* 0x000000ffff487224 */ /* 0x000fe200078e00ff */
[----:B------:R-:W-:Y:S01]  /*1320*/  UIADD3 UR8, UR49, 0x9f, URZ ;  /* 0x0000009f31087890 */ /* 0x000fe2000fffe03f */
[----:B------:R-:W-:Y:S01]  /*1330*/  IMAD.MOV.U32 R96, RZ, RZ, RZ ;  /* 0x000000ffff607224 */ /* 0x000fe200078e00ff */
[----:B------:R-:W-:Y:S01]  /*1340*/  UIMAD.WIDE.U32 UR6, UR5, UR6, URZ ;  /* 0x00000006050672a5 */ /* 0x000fe2000f8e003f */
[----:B------:R-:W-:Y:S02]  /*1350*/  CS2R R98, SRZ ;  /* 0x0000000000627805 */ /* 0x000fe4000001ff00 */
[----:B------:R-:W-:Y:S01]  /*1360*/  PLOP3.LUT P1, PT, PT, PT, UP1, 0x80, 0x0 ;  /* 0x000000000000781c */ /* 0x000fe20003f2f018 */
[----:B------:R-:W-:Y:S01]  /*1370*/  UIMAD.WIDE UR8, UR8, 0x66666667, URZ ;  /* 0x66666667080878a5 */ /* 0x000fe2000f8e023f */
[----:B------:R-:W-:Y:S01]  /*1380*/  IMAD.MOV.U32 R65, RZ, RZ, RZ ;  /* 0x000000ffff417224 */ /* 0x000fe200078e00ff */
[----:B------:R-:W-:Y:S01]  /*1390*/  @UP0 USHF.R.U32.HI UR38, URZ, UR4, UR7 ;  /* 0x000000043f260299 */ /* 0x000fe20008011607 */
[----:B------:R-:W-:Y:S01]  /*13a0*/  IMAD.MOV.U32 R76, RZ, RZ, RZ ;  /* 0x000000ffff4c7224 */ /* 0x000fe200078e00ff */
[----:B------:R-:W-:Y:S01]  /*13b0*/  USHF.R.U32.HI UR48, URZ, 0x1f, UR9 ;  /* 0x0000001f3f307899 */ /* 0x000fe20008011609 */
[----:B------:R-:W-:Y:S01]  /*13c0*/  CS2R R100, SRZ ;  /* 0x0000000000647805 */ /* 0x000fe2000001ff00 */
[----:B------:R-:W-:Y:S01]  /*13d0*/  UMOV UR39, UR5 ;  /* 0x0000000500277c82 */ /* 0x000fe20008000000 */
[----:B------:R-:W-:Y:S01]  /*13e0*/  IMAD.MOV.U32 R69, RZ, RZ, RZ ;  /* 0x000000ffff457224 */ /* 0x000fe200078e00ff */
[----:B------:R-:W-:Y:S01]  /*13f0*/  ULEA.HI.SX32 UR48, UR9, UR48, 0x1a ;  /* 0x0000003009307291 */ /* 0x000fe2000f8fd23f */
[----:B------:R-:W-:-:S02]  /*1400*/  IMAD.MOV.U32 R80, RZ, RZ, RZ ;  /* 0x000000ffff507224 */ /* 0x000fc400078e00ff */
[----:B------:R-:W-:Y:S01]  /*1410*/  IMAD.MOV.U32 R103, RZ, RZ, RZ ;  /* 0x000000ffff677224 */ /* 0x000fe200078e00ff */
[----:B------:R-:W-:Y:S08]  /*1420*/  @!P1 BRA `(.L_x_248) ;  /* 0x0000008400409947 */ /* 0x000ff00003800000 */
[----:B------:R-:W0:Y:S01]  /*1430*/  SHFL.IDX PT, R0, R23, RZ, 0x1f ;  /* 0x00001fff17007589 */ /* 0x000e2200000e0000 */
[----:B------:R-:W1:Y:S01]  /*1440*/  S2UR UR6, SR_CgaCtaId ;  /* 0x00000000000679c3 */ /* 0x000e620000008800 */
[----:B------:R-:W-:Y:S01]  /*1450*/  UMOV UR5, 0x400 ;  /* 0x0000040000057882 */ /* 0x000fe20000000000 */
[----:B0-----:R-:W-:Y:S01]  /*1460*/  R2UR UR41, R0 ;  /* 0x00000000002972ca */ /* 0x001fe200000e0000 */
[----:B-1----:R-:W-:-:S04]  /*1470*/  ULEA UR5, UR6, UR5, 0x18 ;  /* 0x0000000506057291 */ /* 0x002fc8000f8ec03f */
[----:B------:R-:W-:-:S04]  /*1480*/  UIADD3 UR5, UR5, 0x14400, URZ ;  /* 0x0001440005057890 */ /* 0x000fc8000fffe03f */
[----:B------:R-:W-:-:S04]  /*1490*/  ULOP3.LUT UP0, URZ, UR5, 0x9f, URZ, 0xc0, !UPT ;  /* 0x0000009f053f7892 */ /* 0x000fc8000f80c03f */
[----:B------:R-:W-:Y:S02]  /*14a0*/  ULEA.HI UR4, UR41, UR41, URZ, 0x1 ;  /* 0x0000002929047291 */ /* 0x000fe4000f8f083f */
[----:B------:R-:W-:Y:S02]  /*14b0*/  PLOP3.LUT P0, PT, PT, PT, UP0, 0x80, 0x0 ;  /* 0x000000000000781c */ /* 0x000fe40003f0f008 */
[----:B------:R-:W-:-:S04]  /*14c0*/  ULOP3.LUT UR4, UR4, 0x3e, URZ, 0xc0, !UPT ;  /* 0x0000003e04047892 */ /* 0x000fc8000f8ec03f */
[----:B------:R-:W-:-:S04]  /*14d0*/  UIADD3 UR4, UR41, -UR4, URZ ;  /* 0x8000000429047290 */ /* 0x000fc8000fffe03f */
[----:B------:R-:W-:-:S04]  /*14e0*/  ULEA UR4, UR4, UR5, 0xc ;  /* 0x0000000504047291 */ /* 0x000fc8000f8e603f */
[----:B------:R-:W-:-:S04]  /*14f0*/  USHF.R.U32.HI UR4, URZ, 0x4, UR4 ;  /* 0x000000043f047899 */ /* 0x000fc80008011604 */
[----:B------:R-:W-:Y:S01]  /*1500*/  ULOP3.LUT UR51, UR4, 0x3fff, URZ, 0xc0, !UPT ;  /* 0x00003fff04337892 */ /* 0x000fe2000f8ec03f */
[----:B------:R-:W-:Y:S11]  /*1510*/  @!P0 BRA `(.L_x_249) ;  /* 0x0000000000408947 */ /* 0x000ff60003800000 */
[----:B------:R-:W-:Y:S01]  /*1520*/  MOV R0, 0x0 ;  /* 0x0000000000007802 */ /* 0x000fe20000000f00 */
[----:B------:R-:W-:Y:S01]  /*1530*/  ULDC.64 UR4, c[0x4][0xc8] ;  /* 0x0100320000047ab9 */ /* 0x000fe20000000a00 */
[----:B------:R-:W-:Y:S01]  /*1540*/  ULDC.64 UR6, c[0x4][0x30] ;  /* 0x01000c0000067ab9 */ /* 0x000fe20000000a00 */
[----:B------:R-:W-:Y:S01]  /*1550*/  IMAD.U32 R4, RZ, RZ, UR4 ;  /* 0x00000004ff047e24 */ /* 0x000fe2000f8e00ff */
[----:B------:R0:W1:Y:S01]  /*1560*/  LDC.64 R14, c[0x4][R0] ;  /* 0x01000000000e7b82 */ /* 0x0000620000000a00 */
        /* <DEDUP_REMOVED lines=8> */
[----:B0-----:R-:W-:-:S07]  /*15f0*/  IMAD.MOV.U32 R13, RZ, RZ, RZ ;  /* 0x000000ffff0d7224 */ /* 0x001fce00078e00ff */
[----:B------:R-:W-:-:S07]  /*1600*/  LEPC R20, `(.L_x_249) ;  /* 0x000000001014794e */ /* 0x000fce0000000000 */
[----:B-1----:R-:W-:Y:S05]  /*1610*/  CALL.ABS.NOINC R14 ;  /* 0x000000000e007343 */ /* 0x002fea0003c00000 */
.L_x_249:
        /* <DEDUP_REMOVED lines=10> */
[----:B------:R-:W-:Y:S01]  /*16c0*/  @UP0 ULDC.64 UR14, c[0x0][0x9a8] ;  /* 0x00026a00000e0ab9 */ /* 0x000fe20000000a00 */
[----:B------:R-:W-:Y:S01]  /*16d0*/  @UP0 ULDC.64 UR18, c[0x0][0x9b0] ;  /* 0x00026c0000120ab9 */ /* 0x000fe20000000a00 */
[----:B------:R-:W-:Y:S01]  /*16e0*/  @UP1 ULDC.64 UR16, c[0x0][0x9b8] ;  /* 0x00026e0000101ab9 */ /* 0x000fe20000000a00 */
[----:B------:R-:W-:Y:S02]  /*16f0*/  @UP0 UIMAD UR8, UR37, UR14, URZ ;  /* 0x0000000e250802a4 */ /* 0x000fe4000f8e023f */
[----:B------:R-:W-:Y:S02]  /*1700*/  @UP1 UIMAD UR10, UR37, UR16, URZ ;  /* 0x00000010250a12a4 */ /* 0x000fe4000f8e023f */
[----:B------:R-:W-:Y:S02]  /*1710*/  @UP0 UIMAD UR15, UR36, UR15, UR8 ;  /* 0x0000000f240f02a4 */ /* 0x000fe4000f8e0208 */
[----:B------:R-:W-:Y:S02]  /*1720*/  @UP1 UIMAD.WIDE.U32 UR8, UR36, UR16, URZ ;  /* 0x00000010240812a5 */ /* 0x000fe4000f8e003f */
[----:B------:R-:W-:-:S02]  /*1730*/  @UP0 UIMAD.WIDE.U32 UR12, UR36, UR14, URZ ;  /* 0x0000000e240c02a5 */ /* 0x000fc4000f8e003f */
[----:B------:R-:W-:Y:S02]  /*1740*/  @UP1 UIMAD UR16, UR36, UR17, UR10 ;  /* 0x00000011241012a4 */ /* 0x000fe4000f8e020a */
[----:B------:R-:W-:Y:S02]  /*1750*/  @UP1 USHF.R.S32.HI UR17, URZ, 0x1f, UR38 ;  /* 0x0000001f3f111899 */ /* 0x000fe40008011426 */
[----:B------:R-:W-:Y:S01]  /*1760*/  @UP0 USHF.R.S32.HI UR14, URZ, 0x1f, UR38 ;  /* 0x0000001f3f0e0899 */ /* 0x000fe20008011426 */
[----:B------:R-:W-:Y:S01]  /*1770*/  @UP1 ULDC.64 UR10, c[0x0][0x9c0] ;  /* 0x00027000000a1ab9 */ /* 0x000fe20000000a00 */
[----:B------:R-:W-:Y:S02]  /*1780*/  @UP0 UIADD3 UR13, UR13, UR15, URZ ;  /* 0x0000000f0d0d0290 */ /* 0x000fe4000fffe03f */
[----:B------:R-:W-:Y:S02]  /*1790*/  @UP1 UIMAD UR15, UR17, UR10, URZ ;  /* 0x0000000a110f12a4 */ /* 0x000fe4000f8e023f */
[----:B------:R-:W-:-:S02]  /*17a0*/  @UP0 UIMAD UR14, UR14, UR18, URZ ;  /* 0x000000120e0e02a4 */ /* 0x000fc4000f8e023f */
[----:B------:R-:W-:Y:S02]  /*17b0*/  @UP1 UIADD3 UR9, UR9, UR16, URZ ;  /* 0x0000001009091290 */ /* 0x000fe4000fffe03f */
[----:B------:R-:W-:Y:S02]  /*17c0*/  @UP1 UIMAD UR15, UR38, UR11, UR15 ;  /* 0x0000000b260f12a4 */ /* 0x000fe4000f8e020f */
[----:B------:R-:W-:Y:S02]  /*17d0*/  @UP0 UIMAD UR14, UR38, UR19, UR14 ;  /* 0x00000013260e02a4 */ /* 0x000fe4000f8e020e */
[----:B------:R-:W-:Y:S02]  /*17e0*/  @UP0 UIMAD.WIDE.U32 UR12, UR38, UR18, UR12 ;  /* 0x00000012260c02a5 */ /* 0x000fe4000f8e000c */
[----:B------:R-:W-:Y:S02]  /*17f0*/  @UP1 UIMAD.WIDE.U32 UR10, UR38, UR10, UR8 ;  /* 0x0000000a260a12a5 */ /* 0x000fe4000f8e0008 */
[----:B------:R-:W-:-:S02]  /*1800*/  @UP0 UIADD3 UR9, UR13, UR14, URZ ;  /* 0x0000000e0d090290 */ /* 0x000fc4000fffe03f */
[----:B------:R-:W-:Y:S02]  /*1810*/  @UP0 ULEA UR6, UP2, UR12, UR6, 0x2 ;  /* 0x000000060c060291 */ /* 0x000fe4000f84103f */
[----:B------:R-:W-:Y:S02]  /*1820*/  @UP1 UIADD3 UR8, UR11, UR15, URZ ;  /* 0x0000000f0b081290 */ /* 0x000fe4000fffe03f */
[----:B------:R-:W-:Y:S02]  /*1830*/  @UP1 ULEA UR4, UP3, UR10, UR4, 0x2 ;  /* 0x000000040a041291 */ /* 0x000fe4000f86103f */
[----:B------:R-:W-:Y:S01]  /*1840*/  @UP0 ULEA.HI.X UR7, UR12, UR7, UR9, 0x2, UP2 ;  /* 0x000000070c070291 */ /* 0x000fe200090f1409 */
[----:B------:R-:W-:Y:S01]  /*1850*/  IMAD.U32 R6, RZ, RZ, UR6 ;  /* 0x00000006ff067e24 */ /* 0x000fe2000f8e00ff */
[----:B------:R-:W-:Y:S02]  /*1860*/  @UP1 ULEA.HI.X UR5, UR10, UR5, UR8, 0x2, UP3 ;  /* 0x000000050a051291 */ /* 0x000fe400098f1408 */
[----:B------:R-:W-:-:S02]  /*1870*/  MOV R8, UR4 ;  /* 0x0000000400087c02 */ /* 0x000fc40008000f00 */
[----:B------:R-:W-:Y:S02]  /*1880*/  IMAD.U32 R7, RZ, RZ, UR7 ;  /* 0x00000007ff077e24 */ /* 0x000fe4000f8e00ff */
[----:B------:R-:W-:-:S03]  /*1890*/  IMAD.U32 R9, RZ, RZ, UR5 ;  /* 0x00000005ff097e24 */ /* 0x000fc6000f8e00ff */
[----:B------:R0:W2:Y:S04]  /*18a0*/  @P0 LDG.E R5, desc[UR46][R6.64] ;  /* 0x0000002e06050981 */ /* 0x0000a8000c1e1900 */
[----:B------:R-:W2:Y:S01]  /*18b0*/  @P1 LDG.E R0, desc[UR46][R8.64] ;  /* 0x0000002e08001981 */ /* 0x000ea2000c1e1900 */
[----:B------:R-:W1:Y:S01]  /*18c0*/  S2UR UR5, SR_CgaCtaId ;  /* 0x00000000000579c3 */ /* 0x000e620000008800 */
[----:B------:R-:W-:Y:S01]  /*18d0*/  ULEA.HI UR4, UR43, UR43, URZ, 0x1 ;  /* 0x0000002b2b047291 */ /* 0x000fe2000f8f083f */
[----:B------:R-:W-:-:S03]  /*18e0*/  MOV R3, 0x400 ;  /* 0x0000040000037802 */ /* 0x000fc60000000f00 */
[----:B------:R-:W-:Y:S01]  /*18f0*/  ULOP3.LUT UR4, UR4, 0xfffffffe, URZ, 0xc0, !UPT ;  /* 0xfffffffe04047892 */ /* 0x000fe2000f8ec03f */
[----:B0-----:R-:W-:-:S03]  /*1900*/  IMAD.U32 R6, RZ, RZ, UR44 ;  /* 0x0000002cff067e24 */ /* 0x001fc6000f8e00ff */
[----:B------:R-:W-:Y:S02]  /*1910*/  UIADD3 UR4, UR43, -UR4, URZ ;  /* 0x800000042b047290 */ /* 0x000fe4000fffe03f */
[----:B------:R-:W-:-:S04]  /*1920*/  ISETP.NE.AND P0, PT, R6, 0x3, PT ;  /* 0x000000030600780c */ /* 0x000fc80003f05270 */
[----:B------:R-:W-:Y:S01]  /*1930*/  IMAD.U32 R10, RZ, RZ, UR4 ;  /* 0x00000004ff0a7e24 */ /* 0x000fe2000f8e00ff */
[----:B------:R-:W-:-:S04]  /*1940*/  ULDC UR4, c[0x0][0x9d8] ;  /* 0x0002760000047ab9 */ /* 0x000fc80000000800 */
[----:B------:R-:W-:Y:S01]  /*1950*/  SHF.L.U32 R10, R10, 0x1f, RZ ;  /* 0x0000001f0a0a7819 */ /* 0x000fe200000006ff */
[----:B-1----:R-:W-:-:S05]  /*1960*/  IMAD.U32 R4, RZ, RZ, UR5 ;  /* 0x00000005ff047e24 */ /* 0x002fca000f8e00ff */
[----:B------:R-:W-:-:S04]  /*1970*/  LEA R3, R4, R3, 0x18 ;  /* 0x0000000304037211 */ /* 0x000fc800078ec0ff */
[----:B------:R-:W0:Y:S01]  /*1980*/  SYNCS.PHASECHK.TRANS64.TRYWAIT P1, [R3+URZ+0x29800], R10 ;  /* 0x0298000a030075a7 */ /* 0x000e22000802017f */
[----:B--2---:R-:W-:-:S04]  /*1990*/  FMUL.FTZ R0, R5, R0 ;  /* 0x0000000005007220 */ /* 0x004fc80000410000 */
[----:B------:R-:W-:Y:S01]  /*19a0*/  FMUL.FTZ R0, R0, UR4 ;  /* 0x0000000400007c20 */ /* 0x000fe20008410000 */
[----:B0-----:R-:W-:Y:S06]  /*19b0*/  @!P1 BRA `(.L_x_250) ;  /* 0x000000ec00f49947 */ /* 0x001fec0003800000 */
.L_x_377:
[----:B------:R-:W-:Y:S05]  /*19c0*/  @!P0 BRA `(.L_x_251) ;  /* 0x0000000000048947 */ /* 0x000fea0003800000 */
[----:B------:R-:W-:Y:S01]  /*19d0*/  BPT.TRAP 0x1 ;  /* 0x000000040000795c */ /* 0x000fe20000300000 */
.L_x_251:
[----:B------:R-:W-:Y:S02]  /*19e0*/  IMAD.U32 R6, RZ, RZ, UR50 ;  /* 0x00000032ff067e24 */ /* 0x000fe4000f8e00ff */
[----:B------:R-:W-:Y:S02]  /*19f0*/  IMAD.U32 R7, RZ, RZ, UR42 ;  /* 0x0000002aff077e24 */ /* 0x000fe4000f8e00ff */
[----:B------:R-:W-:-:S03]  /*1a00*/  IMAD R5, R6, 0x8, R3 ;  /* 0x0000000806057824 */ /* 0x000fc600078e0203 */
[----:B------:R-:W-:-:S04]  /*1a10*/  SHF.L.U32 R6, R7, 0x1f, RZ ;  /* 0x0000001f07067819 */ /* 0x000fc800000006ff */
[----:B------:R1:W2:Y:S01]  /*1a20*/  SYNCS.PHASECHK.TRANS64.TRYWAIT P1, [R5+URZ+0x29830], R6 ;  /* 0x02983006050075a7 */ /* 0x0002a2000802017f */
[----:B------:R-:W-:Y:S05]  /*1a30*/  @!P0 BRA `(.L_x_252) ;  /* 0x0000000000048947 */ /* 0x000fea0003800000 */
[----:B------:R-:W-:Y:S01]  /*1a40*/  BPT.TRAP 0x1 ;  /* 0x000000040000795c */ /* 0x000fe20000300000 */
.L_x_252:
[----:B------:R-:W3:Y:S01]  /*1a50*/  S2R R7, SR_TID.X ;  /* 0x0000000000077919 */ /* 0x000ee20000002100 */
[----:B------:R-:W-:Y:S01]  /*1a60*/  IMAD.MOV.U32 R87, RZ, RZ, RZ ;  /* 0x000000ffff577224 */ /* 0x000fe200078e00ff */
[----:B---3--:R-:W-:Y:S01]  /*1a70*/  LOP3.LUT P2, RZ, R7, 0x7f, RZ, 0xc0, !PT ;  /* 0x0000007f07ff7812 */ /* 0x008fe2000784c0ff */
[----:B--2---:R-:W-:-:S12]  /*1a80*/  @P1 BRA `(.L_x_253) ;  /* 0x0000000000081947 */ /* 0x004fd80003800000 */
[----:B------:R-:W2:Y:S02]  /*1a90*/  SYNCS.PHASECHK.TRANS64.TRYWAIT P1, [R5+URZ+0x29830], R6 ;  /* 0x02983006050075a7 */ /* 0x000ea4000802017f */
[----:B--2---:R-:W-:Y:S05]  /*1aa0*/  @!P1 BRA `(.L_x_254) ;  /* 0x000000ec00cc9947 */ /* 0x004fea0003800000 */
.L_x_253:
[----:B------:R-:W-:Y:S05]  /*1ab0*/  WARPSYNC.ALL ;  /* 0x0000000000007948 */ /* 0x000fea0003800000 */
[----:B------:R-:W-:Y:S01]  /*1ac0*/  R2UR UR4, R3 ;  /* 0x00000000030472ca */ /* 0x000fe200000e0000 */
[----:B------:R-:W-:Y:S01]  /*1ad0*/  ULOP3.LUT UR28, UR51, 0x10000, URZ, 0xfc, !UPT ;  /* 0x00010000331c7892 */ /* 0x000fe2000f8efc3f */
[----:B------:R-:W-:Y:S01]  /*1ae0*/  WARPGROUP.ARRIVE ;  /* 0x00000000000079c5 */ /* 0x000fe20000000000 */
[----:B------:R-:W-:Y:S01]  /*1af0*/  UMOV UR25, 0x80000020 ;  /* 0x8000002000197882 */ /* 0x000fe20000000000 */
[----:B------:R-:W-:Y:S01]  /*1b00*/  UMOV UR27, 0x80000020 ;  /* 0x80000020001b7882 */ /* 0x000fe20000000000 */
[----:B------:R-:W-:Y:S01]  /*1b10*/  UMOV UR5, UR25 ;  /* 0x0000001900057c82 */ /* 0x000fe20008000000 */
[----:B------:R-:W-:Y:S01]  /*1b20*/  UMOV UR7, 0x80000020 ;  /* 0x8000002000077882 */ /* 0x000fe20000000000 */
[----:B------:R-:W-:Y:S01]  /*1b30*/  UMOV UR9, UR25 ;  /* 0x0000001900097c82 */ /* 0x000fe20008000000 */
[----:B------:R-:W-:Y:S01]  /*1b40*/  UMOV UR24, UR28 ;  /* 0x0000001c00187c82 */ /* 0x000fe20008000000 */
[----:B------:R-:W-:Y:S01]  /*1b50*/  UMOV UR11, 0x80000020 ;  /* 0x80000020000b7882 */ /* 0x000fe20000000000 */
[----:B------:R-:W-:Y:S01]  /*1b60*/  UMOV UR8, UR24 ;  /* 0x0000001800087c82 */ /* 0x000fe20008000000 */
[----:B------:R-:W-:Y:S01]  /*1b70*/  UIADD3 UR12, UR28, 0x2, URZ ;  /* 0x000000021c0c7890 */ /* 0x000fe2000fffe03f */
[----:B------:R-:W-:Y:S01]  /*1b80*/  VIADD R9, R168, UR49 ;  /* 0x00000031a8097c36 */ /* 0x000fe20008000000 */
[----:B------:R-:W-:Y:S01]  /*1b90*/  UIADD3 UR4, UR4, 0x1a400, URZ ;  /* 0x0001a40004047890 */ /* 0x000fe2000fffe03f */
[----:B------:R-:W3:Y:S01]  /*1ba0*/  S2R R77, SR_TID.X ;  /* 0x00000000004d7919 */ /* 0x000ee20000002100 */
[----:B------:R-:W-:Y:S01]  /*1bb0*/  UMOV UR15, 0x80000020 ;  /* 0x80000020000f7882 */ /* 0x000fe20000000000 */
[----:B------:R-:W-:-:S02]  /*1bc0*/  UIADD3 UR16, UR28, 0x200, URZ ;  /* 0x000002001c107890 */ /* 0x000fc4000fffe03f */
[----:B------:R-:W-:Y:S01]  /*1bd0*/  USHF.R.U32.HI UR4, URZ, 0x4, UR4 ;  /* 0x000000043f047899 */ /* 0x000fe20008011604 */
[----:B------:R-:W-:Y:S01]  /*1be0*/  UMOV UR19, 0x80000020 ;  /* 0x8000002000137882 */ /* 0x000fe20000000000 */
[----:B------:R-:W-:Y:S02]  /*1bf0*/  UMOV UR23, 0x80000020 ;  /* 0x8000002000177882 */ /* 0x000fe40000000000 */
[----:B------:R-:W-:Y:S01]  /*1c00*/  ULOP3.LUT UR4, UR4, 0x3fff, URZ, 0xc0, !UPT ;  /* 0x00003fff04047892 */ /* 0x000fe2000f8ec03f */
[----:B------:R-:W-:Y:S01]  /*1c10*/  UMOV UR31, 0x80000020 ;  /* 0x80000020001f7882 */ /* 0x000fe20000000000 */
[----:B------:R-:W-:Y:S02]  /*1c20*/  UISETP.GE.AND UP0, UPT, UR49, 0xa1, UPT ;  /* 0x000000a13100788c */ /* 0x000fe4000bf06270 */
[----:B------:R-:W-:-:S03]  /*1c30*/  ULOP3.LUT UR45, UR4, 0x10000, URZ, 0xfc, !UPT ;  /* 0x00010000042d7892 */ /* 0x000fc6000f8efc3f */
[----:B------:R-:W-:Y:S01]  /*1c40*/  UMOV UR4, UR24 ;  /* 0x0000001800047c82 */ /* 0x000fe20008000000 */
[----:B------:R-:W-:-:S04]  /*1c50*/  UIMAD UR32, UR50, 0x780, UR45 ;  /* 0x00000780322078a4 */ /* 0x000fc8000f8e022d */
[----:B------:R-:W-:Y:S02]  /*1c60*/  UIADD3 UR6, UR32, 0x100, URZ ;  /* 0x0000010020067890 */ /* 0x000fe4000fffe03f */
[----:B------:R-:W-:Y:S02]  /*1c70*/  UIADD3 UR10, UR32, 0x180, URZ ;  /* 0x00000180200a7890 */ /* 0x000fe4000fffe03f */
[----:B------:R-:W-:Y:S01]  /*1c80*/  UMOV UR26, UR32 ;  /* 0x00000020001a7c82 */ /* 0x000fe20008000000 */
[----:B------:R-:W-:Y:S01]  /*1c90*/  UIADD3 UR14, UR32, 0x182, URZ ;  /* 0x00000182200e7890 */ /* 0x000fe2000fffe03f */
[----:B------:R-:W-:Y:S01]  /*1ca0*/  QGMMA.64x32x32.F32.E4M3.E4M3 R104, gdesc[UR24], RZ, !UPT, gsb0 ;  /* 0x00600000186879f3 */ /* 0x000fe2000c0008ff */
[----:B------:R-:W-:Y:S01]  /*1cb0*/  UIADD3 UR26, UR32, 0x80, URZ ;  /* 0x00000080201a7890 */ /* 0x000fe2000fffe03f */
[----:B------:R-:W-:Y:S01]  /*1cc0*/  UMOV UR27, 0x80000020 ;  /* 0x80000020001b7882 */ /* 0x000fe20000000000 */
[----:B------:R-:W-:Y:S02]  /*1cd0*/  UIADD3 UR18, UR32, 0x400, URZ ;  /* 0x0000040020127890 */ /* 0x000fe4000fffe03f */
[----:B------:R-:W-:-:S02]  /*1ce0*/  UIADD3 UR22, UR32, 0x402, URZ ;  /* 0x0000040220167890 */ /* 0x000fc4000fffe03f */
[----:B------:R-:W-:Y:S01]  /*1cf0*/  UIADD3 UR30, UR32, 0x680, URZ ;  /* 0x00000680201e7890 */ /* 0x000fe2000fffe03f */
        /* <DEDUP_REMOVED lines=168> */
[----:B-12---:R-:W1:Y:S08]  /*2780*/  MUFU.TANH R6, R106 ;  /* 0x0000006a00067308 */ /* 0x006e700000002400 */
[----:B------:R-:W2:Y:S08]  /*2790*/  MUFU.TANH R74, R112 ;  /* 0x00000070004a7308 */ /* 0x000eb00000002400 */
[----:B------:R-:W2:Y:S08]  /*27a0*/  MUFU.TANH R7, R107 ;  /* 0x0000006b00077308 */ /* 0x000eb00000002400 */
[----:B------:R-:W-:Y:S01]  /*27b0*/  MUFU.TANH R86, R116 ;  /* 0x0000007400567308 */ /* 0x000fe20000002400 */
        /* <DEDUP_REMOVED lines=21> */
[----:B0-----:R-:W0:Y:S01]  /*2910*/  MUFU.TANH R10, R111 ;  /* 0x0000006f000a7308 */ /* 0x001e220000002400 */
[C---:B------:R-:W-:Y:S01]  /*2920*/  FMUL.FTZ R99, R0.reuse, R99 ;  /* 0x0000006300637220 */ /* 0x040fe20000410000 */
[----:B------:R-:W-:-:S06]  /*2930*/  FMUL.FTZ R103, R0, R103 ;  /* 0x0000006700677220 */ /* 0x000fcc0000410000 */
[----:B------:R-:W0:Y:S08]  /*2940*/  MUFU.TANH R117, R117 ;  /* 0x0000007500757308 */ /* 0x000e300000002400 */
[----:B------:R-:W0:Y:S08]  /*2950*/  MUFU.TANH R12, R114 ;  /* 0x00000072000c7308 */ /* 0x000e300000002400 */
[----:B------:R-:W0:Y:S08]  /*2960*/  MUFU.TANH R84, R88 ;  /* 0x0000005800547308 */ /* 0x000e300000002400 */
[----:B------:R-:W0:Y:S08]  /*2970*/  MUFU.TANH R14, R115 ;  /* 0x00000073000e7308 */ /* 0x000e300000002400 */
[----:B------:R-:W0:Y:S01]  /*2980*/  MUFU.TANH R82, R89 ;  /* 0x0000005900527308 */ /* 0x000e220000002400 */
[----:B------:R-:W-:-:S02]  /*2990*/  WARPGROUP.DEPBAR.LE gsb0, 0x0 ;  /* 0x00008000000079c5 */ /* 0x000fc40000010000 */
[----:B------:R-:W-:Y:S01]  /*29a0*/  WARPGROUP.ARRIVE ;  /* 0x00000000000079c5 */ /* 0x000fe20000000000 */
[C---:B------:R-:W-:Y:S01]  /*29b0*/  FMUL.FTZ R56, R0.reuse, R56 ;  /* 0x0000003800387220 */ /* 0x040fe20000410000 */
[C---:B------:R-:W-:Y:S01]  /*29c0*/  FMUL.FTZ R64, R0.reuse, R64 ;  /* 0x0000004000407220 */ /* 0x040fe20000410000 */
[C---:B------:R-:W-:Y:S01]  /*29d0*/  FMUL.FTZ R66, R0.reuse, R66 ;  /* 0x0000004200427220 */ /* 0x040fe20000410000 */
[C---:B------:R-:W-:Y:S01]  /*29e0*/  FMUL.FTZ R70, R0.reuse, R70 ;  /* 0x0000004600467220 */ /* 0x040fe20000410000 */
[----:B------:R4:W-:Y:S01]  /*29f0*/  MUFU.TANH R13, R56 ;  /* 0x00000038000d7308 */ /* 0x0009e20000002400 */
[----:B------:R-:W-:Y:S01]  /*2a00*/  QGMMA.64x32x32.F32.E4M3.E4M3 R40, gdesc[UR20], R40, gsb0 ;  /* 0x00600000142879f3 */ /* 0x000fe20008000828 */
[----:B------:R-:W-:Y:S01]  /*2a10*/  UIADD3 UR22, UR32, 0x702, URZ ;  /* 0x0000070220167890 */ /* 0x000fe2000fffe03f */
[C---:B------:R-:W-:Y:S01]  /*2a20*/  FMUL.FTZ R57, R0.reuse, R57 ;  /* 0x0000003900397220 */ /* 0x040fe20000410000 */
[----:B------:R-:W-:Y:S01]  /*2a30*/  UMOV UR23, 0x80000020 ;  /* 0x8000002000177882 */ /* 0x000fe20000000000 */
        /* <DEDUP_REMOVED lines=9> */
[C---:B------:R-:W-:Y:S01]  /*2ad0*/  FMUL.FTZ R68, R0.reuse, R68 ;  /* 0x0000004400447220 */ /* 0x040fe20000410000 */
[C---:B------:R-:W-:Y:S01]  /*2ae0*/  FMUL.FTZ R62, R0.reuse, R62 ;  /* 0x0000003e003e7220 */ /* 0x040fe20000410000 */
[----:B------:R3:W-:Y:S01]  /*2af0*/  MUFU.TANH R15, R66 ;  /* 0x00000042000f7308 */ /* 0x0007e20000002400 */
[C---:B------:R-:W-:Y:S01]  /*2b00*/  FMUL.FTZ R63, R0.reuse, R63 ;  /* 0x0000003f003f7220 */ /* 0x040fe20000410000 */
[C---:B------:R-:W-:Y:S01]  /*2b10*/  ISETP.GT.AND P1, PT, R9.reuse, RZ, PT ;  /* 0x000000ff0900720c */ /* 0x040fe20003f24270 */
[C---:B------:R-:W-:Y:S01]  /*2b20*/  FMUL.FTZ R69, R0.reuse, R69 ;  /* 0x0000004500457220 */ /* 0x040fe20000410000 */
[C---:B------:R-:W-:Y:S01]  /*2b30*/  ISETP.GT.AND P2, PT, R9.reuse, 0x1, PT ;  /* 0x000000010900780c */ /* 0x040fe20003f44270 */
[----:B------:R-:W-:Y:S01]  /*2b40*/  FMUL.FTZ R71, R0, R71 ;  /* 0x0000004700477220 */ /* 0x000fe20000410000 */
[----:B------:R-:W-:Y:S01]  /*2b50*/  ISETP.GT.AND P3, PT, R9, 0x8, PT ;  /* 0x000000080900780c */ /* 0x000fe20003f64270 */
[----:B------:R-:W-:Y:S01]  /*2b60*/  IMAD.U32 R89, RZ, RZ, UR6 ;  /* 0x00000006ff597e24 */ /* 0x000fe2000f8e00ff */
[----:B-----5:R-:W-:Y:S01]  /*2b70*/  FSEL R64, R104, -INF , P1 ;  /* 0xff80000068407808 */ /* 0x020fe20000800000 */
[----:B------:R4:W-:Y:S01]  /*2b80*/  MUFU.TANH R72, R70 ;  /* 0x0000004600487308 */ /* 0x0009e20000002400 */
[----:B------:R-:W-:-:S02]  /*2b90*/  FSEL R11, R11, -INF , P2 ;  /* 0xff8000000b0b7808 */ /* 0x000fc40001000000 */
[C---:B------:R-:W-:Y:S02]  /*2ba0*/  ISETP.GT.AND P4, PT, R9.reuse, 0x9, PT ;  /* 0x000000090900780c */ /* 0x040fe40003f84270 */
[----:B---3--:R-:W-:Y:S02]  /*2bb0*/  FSEL R66, R108, -INF , P3 ;  /* 0xff8000006c427808 */ /* 0x008fe40001800000 */
[----:B------:R-:W-:Y:S01]  /*2bc0*/  FMNMX.FTZ R75, R64, R11, !PT ;  /* 0x0000000b404b7209 */ /* 0x000fe20007810000 */
[----:B------:R-:W3:Y:S01]  /*2bd0*/  MUFU.TANH R20, R118 ;  /* 0x0000007600147308 */ /* 0x000ee20000002400 */
[----:B------:R-:W-:Y:S02]  /*2be0*/  ISETP.GT.AND P5, PT, R9, 0x10, PT ;  /* 0x000000100900780c */ /* 0x000fe40003fa4270 */
[----:B----4-:R-:W-:Y:S02]  /*2bf0*/  FSEL R70, R109, -INF , P4 ;  /* 0xff8000006d467808 */ /* 0x010fe40002000000 */
[----:B------:R-:W-:-:S02]  /*2c00*/  FMNMX.FTZ R75, R66, R75, !PT ;  /* 0x0000004b424b7209 */ /* 0x000fc40007810000 */
[----:B-1----:R-:W-:Y:S01]  /*2c10*/  FSEL R6, R6, -INF , P1 ;  /* 0xff80000006067808 */ /* 0x002fe20000800000 */
[----:B------:R1:W4:Y:S01]  /*2c20*/  MUFU.TANH R76, R92 ;  /* 0x0000005c004c7308 */ /* 0x0003220000002400 */
[----:B------:R-:W-:Y:S02]  /*2c30*/  ISETP.GT.AND P1, PT, R9, 0x11, PT ;  /* 0x000000110900780c */ /* 0x000fe40003f24270 */
[----:B--2---:R-:W-:Y:S02]  /*2c40*/  FSEL R74, R74, -INF , P5 ;  /* 0xff8000004a4a7808 */ /* 0x004fe40002800000 */
[----:B------:R-:W-:Y:S02]  /*2c50*/  FMNMX.FTZ R75, R70, R75, !PT ;  /* 0x0000004b464b7209 */ /* 0x000fe40007810000 */
[----:B------:R-:W-:Y:S01]  /*2c60*/  FSEL R7, R7, -INF , P2 ;  /* 0xff80000007077808 */ /* 0x000fe20001000000 */
[----:B------:R-:W2:Y:S01]  /*2c70*/  MUFU.TANH R119, R119 ;  /* 0x0000007700777308 */ /* 0x000ea20000002400 */
[----:B------:R-:W-:-:S02]  /*2c80*/  ISETP.GT.AND P2, PT, R9, 0x18, PT ;  /* 0x000000180900780c */ /* 0x000fc40003f44270 */
[----:B------:R-:W-:Y:S02]  /*2c90*/  FSEL R78, R78, -INF , P1 ;  /* 0xff8000004e4e7808 */ /* 0x000fe40000800000 */
[----:B------:R-:W-:Y:S02]  /*2ca0*/  FMNMX.FTZ R75, R74, R75, !PT ;  /* 0x0000004b4a4b7209 */ /* 0x000fe40007810000 */
[----:B------:R-:W-:Y:S01]  /*2cb0*/  FSEL R8, R8, -INF , P3 ;  /* 0xff80000008087808 */ /* 0x000fe20001800000 */
[----:B------:R-:W-:Y:S01]  /*2cc0*/  MUFU.TANH R90, R90 ;  /* 0x0000005a005a7308 */ /* 0x000fe20000002400 */
[C---:B------:R-:W-:Y:S02]  /*2cd0*/  ISETP.GT.AND P3, PT, R9.reuse, 0x19, PT ;  /* 0x000000190900780c */ /* 0x040fe40003f64270 */
[----:B------:R-:W-:Y:S01]  /*2ce0*/  FSEL R86, R86, -INF , P2 ;  /* 0xff80000056567808 */ /* 0x000fe20001000000 */
[----:B------:R-:W-:Y:S02]  /*2cf0*/  WARPGROUP.DEPBAR.LE gsb0, 0x0 ;  /* 0x00008000000079c5 */ /* 0x000fe40000010000 */
[----:B------:R-:W-:Y:S01]  /*2d00*/  WARPGROUP.ARRIVE ;  /* 0x00000000000079c5 */ /* 0x000fe20000000000 */
[----:B------:R-:W-:Y:S01]  /*2d10*/  FMNMX.FTZ R75, R78, R75, !PT ;  /* 0x0000004b4e4b7209 */ /* 0x000fe20007810000 */
[----:B------:R-:W-:Y:S01]  /*2d20*/  MUFU.TANH R93, R93 ;  /* 0x0000005d005d7308 */ /* 0x000fe20000002400 */
[----:B0-----:R-:W-:Y:S01]  /*2d30*/  FSEL R10, R10, -INF , P4 ;  /* 0xff8000000a0a7808 */ /* 0x001fe20002000000 */
[C---:B------:R-:W-:Y:S01]  /*2d40*/  FMUL.FTZ R40, R0.reuse, R40 ;  /* 0x0000002800287220 */ /* 0x040fe20000410000 */
[----:B------:R-:W-:Y:S01]  /*2d50*/  ISETP.GT.AND P4, PT, R9, 0x20, PT ;  /* 0x000000200900780c */ /* 0x000fe20003f84270 */
[----:B------:R-:W-:Y:S01]  /*2d60*/  QGMMA.64x32x32.F32.E4M3.E4M3 R24, gdesc[UR20], R24, gsb0 ;  /* 0x00600000141879f3 */ /* 0x000fe20008000818 */
[----:B-1----:R-:W-:Y:S01]  /*2d70*/  FSEL R92, R117, -INF , P3 ;  /* 0xff800000755c7808 */ /* 0x002fe20001800000 */
[----:B------:R-:W-:Y:S01]  /*2d80*/  FMUL.FTZ R42, R0, R42 ;  /* 0x0000002a002a7220 */ /* 0x000fe20000410000 */
[----:B------:R-:W-:Y:S01]  /*2d90*/  FMNMX.FTZ R75, R86, R75, !PT ;  /* 0x0000004b564b7209 */ /* 0x000fe20007810000 */
[----:B------:R-:W0:Y:S01]  /*2da0*/  MUFU.TANH R96, R96 ;  /* 0x0000006000607308 */ /* 0x000e220000002400 */
[----:B------:R-:W-:Y:S01]  /*2db0*/  FSEL R12, R12, -INF , P5 ;  /* 0xff8000000c0c7808 */ /* 0x000fe20002800000 */
[C---:B------:R-:W-:Y:S01]  /*2dc0*/  FMUL.FTZ R44, R0.reuse, R44 ;  /* 0x0000002c002c7220 */ /* 0x040fe20000410000 */
[C---:B------:R-:W-:Y:S01]  /*2dd0*/  ISETP.GT.AND P5, PT, R9.reuse, 0x21, PT ;  /* 0x000000210900780c */ /* 0x040fe20003fa4270 */
[----:B------:R-:W-:Y:S01]  /*2de0*/  FMUL.FTZ R46, R0, R46 ;  /* 0x0000002e002e7220 */ /* 0x000fe20000410000 */
[----:B------:R-:W-:Y:S01]  /*2df0*/  FSEL R84, R84, -INF , P4 ;  /* 0xff80000054547808 */ /* 0x000fe20002000000 */
[----:B------:R-:W-:Y:S01]  /*2e00*/  FMUL.FTZ R48, R0, R48 ;  /* 0x0000003000307220 */ /* 0x000fe20000410000 */
[----:B------:R-:W-:Y:S01]  /*2e10*/  FMNMX.FTZ R75, R92, R75, !PT ;  /* 0x0000004b5c4b7209 */ /* 0x000fe20007810000 */
[----:B------:R-:W1:Y:S01]  /*2e20*/  MUFU.TANH R91, R91 ;  /* 0x0000005b005b7308 */ /* 0x000e620000002400 */
[----:B------:R-:W-:Y:S01]  /*2e30*/  FSEL R14, R14, -INF , P1 ;  /* 0xff8000000e0e7808 */ /* 0x000fe20000800000 */
[C---:B------:R-:W-:Y:S01]  /*2e40*/  FMUL.FTZ R50, R0.reuse, R50 ;  /* 0x0000003200327220 */ /* 0x040fe20000410000 */
[C---:B------:R-:W-:Y:S01]  /*2e50*/  ISETP.GT.AND P1, PT, R9.reuse, 0x28, PT ;  /* 0x000000280900780c */ /* 0x040fe20003f24270 */
[----:B------:R-:W-:Y:S01]  /*2e60*/  FMUL.FTZ R73, R0, R54 ;  /* 0x0000003600497220 */ /* 0x000fe20000410000 */
[----:B------:R-:W-:Y:S01]  /*2e70*/  FSEL R82, R82, -INF , P5 ;  /* 0xff80000052527808 */ /* 0x000fe20002800000 */
[----:B------:R-:W-:Y:S01]  /*2e80*/  FMUL.FTZ R56, R0, R51 ;  /* 0x0000003300387220 */ /* 0x000fe20000410000 */
[----:B------:R-:W-:Y:S01]  /*2e90*/  FMNMX.FTZ R75, R84, R75, !PT ;  /* 0x0000004b544b7209 */ /* 0x000fe20007810000 */
[----:B------:R-:W-:Y:S01]  /*2ea0*/  MUFU.TANH R94, R94 ;  /* 0x0000005e005e7308 */ /* 0x000fe20000002400 */
[----:B---3--:R-:W-:Y:S01]  /*2eb0*/  FSEL R20, R20, -INF , P2 ;  /* 0xff80000014147808 */ /* 0x008fe20001000000 */
[C---:B------:R-:W-:Y:S01]  /*2ec0*/  FMUL.FTZ R41, R0.reuse, R41 ;  /* 0x0000002900297220 */ /* 0x040fe20000410000 */
[----:B------:R-:W-:Y:S01]  /*2ed0*/  ISETP.GT.AND P2, PT, R9, 0x29, PT ;  /* 0x000000290900780c */ /* 0x000fe20003f44270 */
[----:B------:R-:W-:Y:S01]  /*2ee0*/  FMUL.FTZ R45, R0, R45 ;  /* 0x0000002d002d7220 */ /* 0x000fe20000410000 */
[----:B----4-:R-:W-:Y:S01]  /*2ef0*/  FSEL R76, R76, -INF , P1 ;  /* 0xff8000004c4c7808 */ /* 0x010fe20000800000 */
[----:B------:R-:W-:Y:S01]  /*2f00*/  FMUL.FTZ R53, R0, R53 ;  /* 0x0000003500357220 */ /* 0x000fe20000410000 */
[----:B------:R-:W-:Y:S01]  /*2f10*/  FMNMX.FTZ R75, R82, R75, !PT ;  /* 0x0000004b524b7209 */ /* 0x000fe20007810000 */
[----:B------:R-:W-:Y:S01]  /*2f20*/  MUFU.TANH R97, R97 ;  /* 0x0000006100617308 */ /* 0x000fe20000002400 */
[C---:B------:R-:W-:Y:S01]  /*2f30*/  FMUL.FTZ R55, R0.reuse, R55 ;  /* 0x0000003700377220 */ /* 0x040fe20000410000 */
[----:B------:R-:W-:Y:S01]  /*2f40*/  FMUL.FTZ R43, R0, R43 ;  /* 0x0000002b002b7220 */ /* 0x000fe20000410000 */
[----:B------:R-:W-:Y:S01]  /*2f50*/  FMNMX.FTZ R75, R76, R75, !PT ;  /* 0x0000004b4c4b7209 */ /* 0x000fe20007810000 */
[C---:B------:R-:W-:Y:S01]  /*2f60*/  FMUL.FTZ R49, R0.reuse, R49 ;  /* 0x0000003100317220 */ /* 0x040fe20000410000 */
[----:B------:R-:W-:-:S03]  /*2f70*/  FMUL.FTZ R47, R0, R47 ;  /* 0x0000002f002f7220 */ /* 0x000fc60000410000 */
[----:B------:R-:W3:Y:S08]  /*2f80*/  MUFU.TANH R100, R100 ;  /* 0x0000006400647308 */ /* 0x000ef00000002400 */
[----:B------:R-:W-:Y:S08]  /*2f90*/  MUFU.TANH R95, R95 ;  /* 0x0000005f005f7308 */ /* 0x000ff00000002400 */
[----:B------:R-:W4:Y:S08]  /*2fa0*/  MUFU.TANH R102, R102 ;  /* 0x0000006600667308 */ /* 0x000f300000002400 */
[----:B------:R2:W-:Y:S01]  /*2fb0*/  MUFU.TANH R128, R40 ;  /* 0x0000002800807308 */ /* 0x0005e20000002400 */
[----:B------:R-:W-:-:S02]  /*2fc0*/  WARPGROUP.DEPBAR.LE gsb0, 0x0 ;  /* 0x00008000000079c5 */ /* 0x000fc40000010000 */
[C---:B------:R-:W-:Y:S01]  /*2fd0*/  FMUL.FTZ R25, R0.reuse, R25 ;  /* 0x0000001900197220 */ /* 0x040fe20000410000 */
[C---:B------:R-:W-:Y:S01]  /*2fe0*/  FMUL.FTZ R27, R0.reuse, R27 ;  /* 0x0000001b001b7220 */ /* 0x040fe20000410000 */
[C---:B------:R-:W-:Y:S01]  /*2ff0*/  FMUL.FTZ R29, R0.reuse, R29 ;  /* 0x0000001d001d7220 */ /* 0x040fe20000410000 */
[C---:B------:R-:W-:Y:S01]  /*3000*/  FMUL.FTZ R33, R0.reuse, R33 ;  /* 0x0000002100217220 */ /* 0x040fe20000410000 */
[C---:B------:R-:W-:Y:S01]  /*3010*/  FMUL.FTZ R37, R0.reuse, R37 ;  /* 0x0000002500257220 */ /* 0x040fe20000410000 */
[----:B------:R5:W-:Y:S01]  /*3020*/  MUFU.TANH R80, R42 ;  /* 0x0000002a00507308 */ /* 0x000be20000002400 */
[----:B--2---:R-:W-:Y:S01]  /*3030*/  FSEL R40, R119, -INF , P3 ;  /* 0xff80000077287808 */ /* 0x004fe20001800000 */
[C---:B------:R-:W-:Y:S01]  /*3040*/  FMUL.FTZ R31, R0.reuse, R31 ;  /* 0x0000001f001f7220 */ /* 0x040fe20000410000 */
[----:B------:R-:W-:Y:S01]  /*3050*/  ISETP.GT.AND P3, PT, R9, 0x30, PT ;  /* 0x000000300900780c */ /* 0x000fe20003f64270 */
[C---:B------:R-:W-:Y:S01]  /*3060*/  FMUL.FTZ R35, R0.reuse, R35 ;  /* 0x0000002300237220 */ /* 0x040fe20000410000 */
[----:B------:R-:W-:-:S02]  /*3070*/  FMUL.FTZ R39, R0, R39 ;  /* 0x0000002700277220 */ /* 0x000fc40000410000 */
[----:B0-----:R-:W-:Y:S01]  /*3080*/  FSEL R96, R96, -INF , P3 ;  /* 0xff80000060607808 */ /* 0x001fe20001800000 */
[----:B------:R-:W0:Y:S01]  /*3090*/  MUFU.TANH R101, R101 ;  /* 0x0000006500657308 */ /* 0x000e220000002400 */
[----:B-----5:R-:W-:Y:S02]  /*30a0*/  FSEL R42, R90, -INF , P4 ;  /* 0xff8000005a2a7808 */ /* 0x020fe40002000000 */
[----:B------:R-:W-:Y:S02]  /*30b0*/  FSEL R90, R93, -INF , P2 ;  /* 0xff8000005d5a7808 */ /* 0x000fe40001000000 */
[----:B------:R-:W-:Y:S02]  /*30c0*/  ISETP.GT.AND P4, PT, R9, 0x31, PT ;  /* 0x000000310900780c */ /* 0x000fe40003f84270 */
[----:B------:R-:W-:Y:S01]  /*30d0*/  FMNMX.FTZ R75, R90, R75, !PT ;  /* 0x0000004b5a4b7209 */ /* 0x000fe20007810000 */
[----:B------:R-:W-:Y:S03]  /*30e0*/  MUFU.TANH R98, R98 ;  /* 0x0000006200627308 */ /* 0x000fe60000002400 */
[----:B------:R-:W-:-:S05]  /*30f0*/  FMNMX.FTZ R75, R96, R75, !PT ;  /* 0x0000004b604b7209 */ /* 0x000fca0007810000 */
[----:B------:R-:W-:Y:S08]  /*3100*/  MUFU.TANH R99, R99 ;  /* 0x0000006300637308 */ /* 0x000ff00000002400 */
[----:B------:R1:W-:Y:S08]  /*3110*/  MUFU.TANH R126, R44 ;  /* 0x0000002c007e7308 */ /* 0x0003f00000002400 */
[----:B------:R2:W-:Y:S01]  /*3120*/  MUFU.TANH R21, R46 ;  /* 0x0000002e00157308 */ /* 0x0005e20000002400 */
[----:B-1----:R-:W-:-:S02]  /*3130*/  FSEL R44, R91, -INF , P5 ;  /* 0xff8000005b2c7808 */ /* 0x002fc40002800000 */
[----:B------:R-:W-:-:S04]  /*3140*/  ISETP.GT.AND P5, PT, R9, 0x38, PT ;  /* 0x000000380900780c */ /* 0x000fc80003fa4270 */
[----:B---3--:R-:W-:Y:S01]  /*3150*/  FSEL R100, R100, -INF , P5 ;  /* 0xff80000064647808 */ /* 0x008fe20002800000 */
[----:B------:R-:W-:Y:S01]  /*3160*/  MUFU.TANH R57, R57 ;  /* 0x0000003900397308 */ /* 0x000fe20000002400 */
[----:B--2---:R-:W-:Y:S02]  /*3170*/  FSEL R46, R94, -INF , P1 ;  /* 0xff8000005e2e7808 */ /* 0x004fe40000800000 */
[----:B------:R-:W-:Y:S02]  /*3180*/  FSEL R94, R97, -INF , P4 ;  /* 0xff800000615e7808 */ /* 0x000fe40002000000 */
[----:B------:R-:W-:Y:S02]  /*3190*/  ISETP.GT.AND P1, PT, R9, 0x39, PT ;  /* 0x000000390900780c */ /* 0x000fe40003f24270 */
[----:B------:R-:W-:Y:S01]  /*31a0*/  FMNMX.FTZ R75, R94, R75, !PT ;  /* 0x0000004b5e4b7209 */ /* 0x000fe20007810000 */
[----:B------:R-:W-:Y:S01]  /*31b0*/  MUFU.TANH R60, R60 ;  /* 0x0000003c003c7308 */ /* 0x000fe20000002400 */
[----:B----4-:R-:W-:-:S02]  /*31c0*/  FSEL R54, R102, -INF , P5 ;  /* 0xff80000066367808 */ /* 0x010fc40002800000 */
[----:B0-----:R-:W-:Y:S02]  /*31d0*/  FSEL R102, R101, -INF , P1 ;  /* 0xff80000065667808 */ /* 0x001fe40000800000 */
[----:B------:R-:W-:Y:S02]  /*31e0*/  FMNMX.FTZ R75, R100, R75, !PT ;  /* 0x0000004b644b7209 */ /* 0x000fe40007810000 */
[----:B------:R-:W-:Y:S01]  /*31f0*/  ISETP.GT.AND P5, PT, R9, 0x49, PT ;  /* 0x000000490900780c */ /* 0x000fe20003fa4270 */
[----:B------:R-:W-:Y:S01]  /*3200*/  MUFU.TANH R103, R103 ;  /* 0x0000006700677308 */ /* 0x000fe20000002400 */
[----:B------:R-:W-:-:S07]  /*3210*/  FMNMX.FTZ R75, R102, R75, !PT ;  /* 0x0000004b664b7209 */ /* 0x000fce0007810000 */
[----:B------:R0:W-:Y:S08]  /*3220*/  MUFU.TANH R132, R48 ;  /* 0x0000003000847308 */ /* 0x0001f00000002400 */
[----:B------:R-:W1:Y:S01]  /*3230*/  MUFU.TANH R61, R61 ;  /* 0x0000003d003d7308 */ /* 0x000e620000002400 */
[----:B0-----:R-:W-:Y:S02]  /*3240*/  FSEL R48, R95, -INF , P2 ;  /* 0xff8000005f307808 */ /* 0x001fe40001000000 */
[----:B------:R-:W-:-:S04]  /*3250*/  ISETP.GT.AND P2, PT, R9, 0x40, PT ;  /* 0x000000400900780c */ /* 0x000fc80003f44270 */
[----:B------:R-:W-:Y:S01]  /*3260*/  FSEL R104, R13, -INF , P2 ;  /* 0xff8000000d687808 */ /* 0x000fe20001000000 */
[----:B------:R-:W0:Y:S01]  /*3270*/  MUFU.TANH R58, R58 ;  /* 0x0000003a003a7308 */ /* 0x000e220000002400 */
[----:B------:R-:W-:Y:S02]  /*3280*/  FMUL.FTZ R13, R0, R24 ;  /* 0x00000018000d7220 */ /* 0x000fe40000410000 */
[----:B------:R-:W-:-:S05]  /*3290*/  FMNMX.FTZ R75, R104, R75, !PT ;  /* 0x0000004b684b7209 */ /* 0x000fca0007810000 */
[----:B------:R2:W-:Y:S01]  /*32a0*/  MUFU.TANH R51, R50 ;  /* 0x0000003200337308 */ /* 0x0005e20000002400 */
[----:B-1----:R-:W-:-:S07]  /*32b0*/  FSEL R112, R61, -INF , P5 ;  /* 0xff8000003d707808 */ /* 0x002fce0002800000 */
[----:B------:R1:W-:Y:S01]  /*32c0*/  MUFU.TANH R118, R68 ;  /* 0x0000004400767308 */ /* 0x0003e20000002400 */
[----:B--2---:R-:W-:Y:S02]  /*32d0*/  FSEL R50, R98, -INF , P3 ;  /* 0xff80000062327808 */ /* 0x004fe40001800000 */
[----:B------:R-:W-:Y:S02]  /*32e0*/  ISETP.GT.AND P3, PT, R9, 0x41, PT ;  /* 0x000000410900780c */ /* 0x000fe40003f64270 */
[----:B0-----:R-:W-:Y:S02]  /*32f0*/  FSEL R58, R58, -INF , P2 ;  /* 0xff8000003a3a7808 */ /* 0x001fe40001000000 */
[----:B------:R-:W-:Y:S01]  /*3300*/  FSEL R110, R57, -INF , P3 ;  /* 0xff800000396e7808 */ /* 0x000fe20001800000 */
[----:B------:R-:W0:Y:S01]  /*3310*/  MUFU.TANH R59, R59 ;  /* 0x0000003b003b7308 */ /* 0x000e220000002400 */
[C---:B-1----:R-:W-:Y:S01]  /*3320*/  FMUL.FTZ R68, R0.reuse, R52 ;  /* 0x0000003400447220 */ /* 0x042fe20000410000 */
[----:B------:R-:W-:Y:S01]  /*3330*/  FSEL R52, R99, -INF , P4 ;  /* 0xff80000063347808 */ /* 0x000fe20002000000 */
[----:B------:R-:W-:Y:S01]  /*3340*/  FMUL.FTZ R57, R0, R26 ;  /* 0x0000001a00397220 */ /* 0x000fe20000410000 */
[----:B------:R-:W-:-:S02]  /*3350*/  ISETP.GT.AND P4, PT, R9, 0x48, PT ;  /* 0x000000480900780c */ /* 0x000fc40003f84270 */
[----:B------:R-:W-:Y:S02]  /*3360*/  FMNMX.FTZ R75, R110, R75, !PT ;  /* 0x0000004b6e4b7209 */ /* 0x000fe40007810000 */
[----:B------:R-:W1:Y:S01]  /*3370*/  MUFU.TANH R65, R65 ;  /* 0x0000004100417308 */ /* 0x000e620000002400 */
[----:B------:R-:W-:Y:S02]  /*3380*/  FSEL R106, R60, -INF , P4 ;  /* 0xff8000003c6a7808 */ /* 0x000fe40002000000 */
[----:B------:R-:W-:Y:S02]  /*3390*/  ISETP.GT.AND P2, PT, R9, 0x51, PT ;  /* 0x000000510900780c */ /* 0x000fe40003f44270 */
[----:B------:R-:W-:-:S03]  /*33a0*/  FMNMX.FTZ R75, R106, R75, !PT ;  /* 0x0000004b6a4b7209 */ /* 0x000fc60007810000 */
[----:B------:R-:W-:Y:S01]  /*33b0*/  MUFU.TANH R67, R67 ;  /* 0x0000004300437308 */ /* 0x000fe20000002400 */
[----:B------:R-:W-:Y:S02]  /*33c0*/  FMNMX.FTZ R75, R112, R75, !PT ;  /* 0x0000004b704b7209 */ /* 0x000fe40007810000 */
[----:B0-----:R-:W-:Y:S02]  /*33d0*/  FSEL R24, R59, -INF , P3 ;  /* 0xff8000003b187808 */ /* 0x001fe40001800000 */
[----:B------:R-:W-:-:S03]  /*33e0*/  ISETP.GT.AND P3, PT, R9, 0x58, PT ;  /* 0x000000580900780c */ /* 0x000fc60003f64270 */
[----:B------:R-:W0:Y:S01]  /*33f0*/  MUFU.TANH R62, R62 ;  /* 0x0000003e003e7308 */ /* 0x000e220000002400 */
[----:B-1----:R-:W-:Y:S02]  /*3400*/  FSEL R120, R65, -INF , P2 ;  /* 0xff80000041787808 */ /* 0x002fe40001000000 */
[----:B------:R-:W-:Y:S02]  /*3410*/  FSEL R118, R118, -INF , P3 ;  /* 0xff80000076767808 */ /* 0x000fe40001800000 */
[----:B------:R-:W-:Y:S02]  /*3420*/  FSEL R72, R72, -INF , P3 ;  /* 0xff80000048487808 */ /* 0x000fe40001800000 */
[----:B------:R-:W-:Y:S01]  /*3430*/  ISETP.GT.AND P3, PT, R9, 0x69, PT ;  /* 0x000000690900780c */ /* 0x000fe20003f64270 */
[----:B------:R-:W-:Y:S08]  /*3440*/  MUFU.TANH R41, R41 ;  /* 0x0000002900297308 */ /* 0x000ff00000002400 */
[----:B------:R-:W1:Y:S01]  /*3450*/  MUFU.TANH R63, R63 ;  /* 0x0000003f003f7308 */ /* 0x000e620000002400 */
[----:B0-----:R-:W-:-:S02]  /*3460*/  FSEL R60, R62, -INF , P4 ;  /* 0xff8000003e3c7808 */ /* 0x001fc40002000000 */
[----:B------:R-:W-:-:S05]  /*3470*/  ISETP.GT.AND P4, PT, R9, 0x59, PT ;  /* 0x000000590900780c */ /* 0x000fca0003f84270 */
[----:B------:R0:W-:Y:S08]  /*3480*/  MUFU.TANH R114, R56 ;  /* 0x0000003800727308 */ /* 0x0001f00000002400 */
[----:B------:R-:W2:Y:S01]  /*3490*/  MUFU.TANH R69, R69 ;  /* 0x0000004500457308 */ /* 0x000ea20000002400 */
[----:B0-----:R-:W-:Y:S02]  /*34a0*/  FSEL R56, R103, -INF , P1 ;  /* 0xff80000067387808 */ /* 0x001fe40000800000 */
[----:B------:R-:W-:-:S02]  /*34b0*/  ISETP.GT.AND P1, PT, R9, 0x50, PT ;  /* 0x000000500900780c */ /* 0x000fc40003f24270 */
[----:B-1----:R-:W-:Y:S02]  /*34c0*/  FSEL R62, R63, -INF , P5 ;  /* 0xff8000003f3e7808 */ /* 0x002fe40002800000 */
[----:B------:R-:W-:Y:S01]  /*34d0*/  FSEL R116, R116, -INF , P1 ;  /* 0xff80000074747808 */ /* 0x000fe20000800000 */
[----:B------:R0:W-:Y:S01]  /*34e0*/  MUFU.TANH R138, R68 ;  /* 0x00000044008a7308 */ /* 0x0001e20000002400 */
[----:B------:R-:W-:Y:S01]  /*34f0*/  FSEL R26, R15, -INF , P1 ;  /* 0xff8000000f1a7808 */ /* 0x000fe20000800000 */
[----:B------:R-:W-:Y:S01]  /*3500*/  FMUL.FTZ R15, R0, R28 ;  /* 0x0000001c000f7220 */ /* 0x000fe20000410000 */
[----:B------:R-:W-:Y:S02]  /*3510*/  ISETP.GT.AND P1, PT, R9, 0x61, PT ;  /* 0x000000610900780c */ /* 0x000fe40003f24270 */
[----:B------:R-:W-:Y:S02]  /*3520*/  FMNMX.FTZ R75, R116, R75, !PT ;  /* 0x0000004b744b7209 */ /* 0x000fe40007810000 */
[----:B------:R-:W-:Y:S01]  /*3530*/  FSEL R122, R41, -INF , P1 ;  /* 0xff800000297a7808 */ /* 0x000fe20000800000 */
[----:B------:R-:W-:Y:S01]  /*3540*/  FMUL.FTZ R41, R0, R30 ;  /* 0x0000001e00297220 */ /* 0x000fe20000410000 */
[----:B0-----:R-:W-:Y:S01]  /*3550*/  FSEL R68, R67, -INF , P2 ;  /* 0xff80000043447808 */ /* 0x001fe20001000000 */
[----:B------:R-:W0:Y:S01]  /*3560*/  MUFU.TANH R71, R71 ;  /* 0x0000004700477308 */ /* 0x000e220000002400 */
[----:B------:R-:W-:-:S02]  /*3570*/  ISETP.GT.AND P2, PT, R9, 0x68, PT ;  /* 0x000000680900780c */ /* 0x000fc40003f44270 */
[----:B------:R-:W-:Y:S02]  /*3580*/  FMNMX.FTZ R75, R120, R75, !PT ;  /* 0x0000004b784b7209 */ /* 0x000fe40007810000 */
[----:B------:R-:W-:Y:S01]  /*3590*/  FSEL R30, R21, -INF , P2 ;  /* 0xff800000151e7808 */ /* 0x000fe20001000000 */
[----:B------:R-:W-:Y:S01]  /*35a0*/  FMUL.FTZ R21, R0, R32 ;  /* 0x0000002000157220 */ /* 0x000fe20000410000 */
[----:B------:R-:W-:Y:S01]  /*35b0*/  ISETP.GT.AND P5, PT, R9, 0x60, PT ;  /* 0x000000600900780c */ /* 0x000fe20003fa4270 */
[----:B------:R-:W1:Y:S01]  /*35c0*/  MUFU.TANH R45, R45 ;  /* 0x0000002d002d7308 */ /* 0x000e620000002400 */
[----:B--2---:R-:W-:Y:S02]  /*35d0*/  FSEL R124, R69, -INF , P4 ;  /* 0xff800000457c7808 */ /* 0x004fe40002000000 */
[----:B------:R-:W-:Y:S02]  /*35e0*/  FMNMX.FTZ R75, R118, R75, !PT ;  /* 0x0000004b764b7209 */ /* 0x000fe40007810000 */
[----:B------:R-:W-:-:S02]  /*35f0*/  FSEL R128, R128, -INF , P5 ;  /* 0xff80000080807808 */ /* 0x000fc40002800000 */
[----:B------:R-:W-:Y:S01]  /*3600*/  FMNMX.FTZ R75, R124, R75, !PT ;  /* 0x0000004b7c4b7209 */ /* 0x000fe20007810000 */
[----:B------:R-:W2:Y:S01]  /*3610*/  MUFU.TANH R53, R53 ;  /* 0x0000003500357308 */ /* 0x000ea20000002400 */
[----:B------:R-:W-:Y:S02]  /*3620*/  FSEL R126, R126, -INF , P2 ;  /* 0xff8000007e7e7808 */ /* 0x000fe40001000000 */
[----:B------:R-:W-:Y:S02]  /*3630*/  FMNMX.FTZ R75, R128, R75, !PT ;  /* 0x0000004b804b7209 */ /* 0x000fe40007810000 */
[----:B------:R-:W-:Y:S02]  /*3640*/  ISETP.GT.AND P2, PT, R9, 0x79, PT ;  /* 0x000000790900780c */ /* 0x000fe40003f44270 */
[----:B------:R-:W-:Y:S01]  /*3650*/  FMNMX.FTZ R75, R122, R75, !PT ;  /* 0x0000004b7a4b7209 */ /* 0x000fe20007810000 */
[----:B------:R-:W3:Y:S01]  /*3660*/  MUFU.TANH R55, R55 ;  /* 0x0000003700377308 */ /* 0x000ee20000002400 */
[----:B0-----:R-:W-:-:S02]  /*3670*/  FSEL R28, R71, -INF , P4 ;  /* 0xff800000471c7808 */ /* 0x001fc40002000000 */
[----:B------:R-:W-:Y:S02]  /*3680*/  ISETP.GT.AND P4, PT, R9, 0x70, PT ;  /* 0x000000700900780c */ /* 0x000fe40003f84270 */
[----:B-1----:R-:W-:Y:S02]  /*3690*/  FSEL R130, R45, -INF , P3 ;  /* 0xff8000002d827808 */ /* 0x002fe40001800000 */
[----:B------:R-:W-:Y:S01]  /*36a0*/  FMNMX.FTZ R75, R126, R75, !PT ;  /* 0x0000004b7e4b7209 */ /* 0x000fe20007810000 */
[----:B------:R-:W0:Y:S01]  /*36b0*/  MUFU.TANH R21, R21 ;  /* 0x0000001500157308 */ /* 0x000e220000002400 */
[----:B--2---:R-:W-:Y:S02]  /*36c0*/  FSEL R140, R53, -INF , P2 ;  /* 0xff800000358c7808 */ /* 0x004fe40001000000 */
[----:B------:R-:W-:Y:S02]  /*36d0*/  FSEL R80, R80, -INF , P5 ;  /* 0xff80000050507808 */ /* 0x000fe40002800000 */
[----:B------:R-:W-:-:S02]  /*36e0*/  ISETP.GT.AND P5, PT, R9, 0x71, PT ;  /* 0x000000710900780c */ /* 0x000fc40003fa4270 */
[----:B------:R-:W-:Y:S01]  /*36f0*/  FSEL R132, R132, -INF , P4 ;  /* 0xff80000084847808 */ /* 0x000fe20002000000 */
[----:B------:R-:W1:Y:S01]  /*3700*/  MUFU.TANH R43, R43 ;  /* 0x0000002b002b7308 */ /* 0x000e620000002400 */
[----:B---3--:R-:W-:Y:S02]  /*3710*/  FSEL R136, R55, -INF , P2 ;  /* 0xff80000037887808 */ /* 0x008fe40001000000 */
[----:B------:R-:W-:Y:S02]  /*3720*/  ISETP.GT.AND P2, PT, R9, 0x90, PT ;  /* 0x000000900900780c */ /* 0x000fe40003f44270 */
[----:B------:R-:W-:Y:S02]  /*3730*/  FMNMX.FTZ R75, R130, R75, !PT ;  /* 0x0000004b824b7209 */ /* 0x000fe40007810000 */
[----:B------:R-:W-:Y:S01]  /*3740*/  FSEL R32, R51, -INF , P4 ;  /* 0xff80000033207808 */ /* 0x000fe20002000000 */
[----:B------:R-:W2:Y:S01]  /*3750*/  MUFU.TANH R49, R49 ;  /* 0x0000003100317308 */ /* 0x000ea20000002400 */
[----:B0-----:R-:W-:-:S02]  /*3760*/  FSEL R156, R21, -INF , P2 ;  /* 0xff800000159c7808 */ /* 0x001fc40001000000 */
[----:B------:R-:W-:Y:S02]  /*3770*/  FMNMX.FTZ R21, R6, R7, !PT ;  /* 0x0000000706157209 */ /* 0x000fe40007810000 */
[----:B------:R-:W-:Y:S02]  /*3780*/  FMNMX.FTZ R75, R132, R75, !PT ;  /* 0x0000004b844b7209 */ /* 0x000fe40007810000 */
[----:B------:R-:W-:Y:S01]  /*3790*/  ISETP.GT.AND P4, PT, R9, 0x81, PT ;  /* 0x000000810900780c */ /* 0x000fe20003f84270 */
[----:B------:R-:W0:Y:S01]  /*37a0*/  MUFU.TANH R25, R25 ;  /* 0x0000001900197308 */ /* 0x000e220000002400 */
[----:B-1----:R-:W-:Y:S01]  /*37b0*/  FSEL R98, R43, -INF , P1 ;  /* 0xff8000002b627808 */ /* 0x002fe20000800000 */
[----:B------:R-:W-:Y:S01]  /*37c0*/  FMUL.FTZ R43, R0, R36 ;  /* 0x00000024002b7220 */ /* 0x000fe20000410000 */
[----:B------:R-:W-:Y:S02]  /*37d0*/  ISETP.GT.AND P1, PT, R9, 0x78, PT ;  /* 0x000000780900780c */ /* 0x000fe40003f24270 */
[----:B------:R-:W-:-:S02]  /*37e0*/  FMNMX.FTZ R21, R8, R21, !PT ;  /* 0x0000001508157209 */ /* 0x000fc40007810000 */
[----:B------:R-:W-:Y:S01]  /*37f0*/  FSEL R138, R138, -INF , P1 ;  /* 0xff8000008a8a7808 */ /* 0x000fe20000800000 */
[----:B------:R-:W1:Y:S01]  /*3800*/  MUFU.TANH R47, R47 ;  /* 0x0000002f002f7308 */ /* 0x000e620000002400 */
[----:B--2---:R-:W-:Y:S02]  /*3810*/  FSEL R134, R49, -INF , P5 ;  /* 0xff80000031867808 */ /* 0x004fe40002800000 */
[----:B------:R-:W-:Y:S02]  /*3820*/  FSEL R114, R114, -INF , P5 ;  /* 0xff80000072727808 */ /* 0x000fe40002800000 */
[----:B------:R-:W-:Y:S02]  /*3830*/  FMNMX.FTZ R75, R134, R75, !PT ;  /* 0x0000004b864b7209 */ /* 0x000fe40007810000 */
[----:B------:R-:W-:Y:S01]  /*3840*/  ISETP.GT.AND P5, PT, R9, 0x88, PT ;  /* 0x000000880900780c */ /* 0x000fe20003fa4270 */
[----:B------:R-:W2:Y:S01]  /*3850*/  MUFU.TANH R13, R13 ;  /* 0x0000000d000d7308 */ /* 0x000ea20000002400 */
[----:B0-----:R-:W-:-:S02]  /*3860*/  FSEL R146, R25, -INF , P4 ;  /* 0xff80000019927808 */ /* 0x001fc40002000000 */
[----:B------:R-:W-:Y:S02]  /*3870*/  FMNMX.FTZ R25, R10, R21, !PT ;  /* 0x000000150a197209 */ /* 0x000fe40007810000 */
[----:B------:R-:W-:Y:S02]  /*3880*/  FMNMX.FTZ R75, R138, R75, !PT ;  /* 0x0000004b8a4b7209 */ /* 0x000fe40007810000 */
[----:B------:R-:W-:Y:S01]  /*3890*/  FMNMX.FTZ R25, R12, R25, !PT ;  /* 0x000000190c197209 */ /* 0x000fe20007810000 */
[----:B------:R-:W0:Y:S01]  /*38a0*/  MUFU.TANH R73, R73 ;  /* 0x0000004900497308 */ /* 0x000e220000002400 */
[----:B-1----:R-:W-:Y:S02]  /*38b0*/  FSEL R108, R47, -INF , P3 ;  /* 0xff8000002f6c7808 */ /* 0x002fe40001800000 */
[----:B------:R-:W-:Y:S02]  /*38c0*/  ISETP.GT.AND P3, PT, R9, 0x80, PT ;  /* 0x000000800900780c */ /* 0x000fe40003f64270 */
[----:B------:R-:W-:-:S02]  /*38d0*/  FMNMX.FTZ R75, R140, R75, !PT ;  /* 0x0000004b8c4b7209 */ /* 0x000fc40007810000 */
[----:B------:R-:W-:Y:S01]  /*38e0*/  FMNMX.FTZ R25, R14, R25, !PT ;  /* 0x000000190e197209 */ /* 0x000fe20007810000 */
[----:B------:R-:W1:Y:S01]  /*38f0*/  MUFU.TANH R15, R15 ;  /* 0x0000000f000f7308 */ /* 0x000e620000002400 */
[----:B--2---:R-:W-:Y:S02]  /*3900*/  FSEL R142, R13, -INF , P3 ;  /* 0xff8000000d8e7808 */ /* 0x004fe40001800000 */
[----:B------:R-:W-:Y:S02]  /*3910*/  FMNMX.FTZ R25, R20, R25, !PT ;  /* 0x0000001914197209 */ /* 0x000fe40007810000 */
[----:B------:R-:W-:-:S03]  /*3920*/  FMNMX.FTZ R75, R142, R75, !PT ;  /* 0x0000004b8e4b7209 */ /* 0x000fc60007810000 */
[----:B------:R-:W2:Y:S01]  /*3930*/  MUFU.TANH R27, R27 ;  /* 0x0000001b001b7308 */ /* 0x000ea20000002400 */
[----:B0-----:R-:W-:Y:S02]  /*3940*/  FSEL R36, R73, -INF , P1 ;  /* 0xff80000049247808 */ /* 0x001fe40000800000 */
[----:B------:R-:W-:Y:S02]  /*3950*/  ISETP.GT.AND P1, PT, R9, 0x89, PT ;  /* 0x000000890900780c */ /* 0x000fe40003f24270 */
[----:B------:R-:W-:-:S03]  /*3960*/  FMNMX.FTZ R75, R146, R75, !PT ;  /* 0x0000004b924b7209 */ /* 0x000fc60007810000 */
[----:B------:R-:W0:Y:S01]  /*3970*/  MUFU.TANH R29, R29 ;  /* 0x0000001d001d7308 */ /* 0x000e220000002400 */
[----:B-1----:R-:W-:Y:S01]  /*3980*/  FSEL R150, R15, -INF , P5 ;  /* 0xff8000000f967808 */ /* 0x002fe20002800000 */
[----:B------:R-:W-:-:S03]  /*3990*/  FMUL.FTZ R15, R0, R38 ;  /* 0x00000026000f7220 */ /* 0x000fc60000410000 */
[----:B------:R-:W-:-:S03]  /*39a0*/  FMNMX.FTZ R75, R150, R75, !PT ;  /* 0x0000004b964b7209 */ /* 0x000fc60007810000 */
[----:B------:R-:W1:Y:S01]  /*39b0*/  MUFU.TANH R57, R57 ;  /* 0x0000003900397308 */ /* 0x000e620000002400 */
[----:B--2---:R-:W-:Y:S02]  /*39c0*/  FSEL R148, R27, -INF , P4 ;  /* 0xff8000001b947808 */ /* 0x004fe40002000000 */
[----:B------:R-:W-:Y:S02]  /*39d0*/  FMNMX.FTZ R27, R40, R25, !PT ;  /* 0x00000019281b7209 */ /* 0x000fe40007810000 */
[----:B------:R-:W-:Y:S02]  /*39e0*/  ISETP.GT.AND P4, PT, R9, 0x98, PT ;  /* 0x000000980900780c */ /* 0x000fe40003f84270 */
[----:B------:R-:W-:Y:S01]  /*39f0*/  FMNMX.FTZ R27, R42, R27, !PT ;  /* 0x0000001b2a1b7209 */ /* 0x000fe20007810000 */
[----:B------:R-:W2:Y:S01]  /*3a00*/  MUFU.TANH R33, R33 ;  /* 0x0000002100217308 */ /* 0x000ea20000002400 */
[----:B0-----:R-:W-:Y:S02]  /*3a10*/  FSEL R154, R29, -INF , P1 ;  /* 0xff8000001d9a7808 */ /* 0x001fe40000800000 */
[----:B------:R-:W-:-:S02]  /*3a20*/  FMNMX.FTZ R27, R44, R27, !PT ;  /* 0x0000001b2c1b7209 */ /* 0x000fc40007810000 */
[----:B------:R-:W-:Y:S02]  /*3a30*/  FMNMX.FTZ R75, R154, R75, !PT ;  /* 0x0000004b9a4b7209 */ /* 0x000fe40007810000 */
[----:B------:R-:W-:Y:S01]  /*3a40*/  FMNMX.FTZ R27, R46, R27, !PT ;  /* 0x0000001b2e1b7209 */ /* 0x000fe20007810000 */
[----:B------:R-:W0:Y:S01]  /*3a50*/  MUFU.TANH R41, R41 ;  /* 0x0000002900297308 */ /* 0x000e220000002400 */
[----:B-1----:R-:W-:Y:S02]  /*3a60*/  FSEL R144, R57, -INF , P3 ;  /* 0xff80000039907808 */ /* 0x002fe40001800000 */
[----:B------:R-:W-:Y:S02]  /*3a70*/  ISETP.GT.AND P3, PT, R9, 0x91, PT ;  /* 0x000000910900780c */ /* 0x000fe40003f64270 */
[----:B------:R-:W-:Y:S02]  /*3a80*/  FMNMX.FTZ R75, R156, R75, !PT ;  /* 0x0000004b9c4b7209 */ /* 0x000fe40007810000 */
[----:B------:R-:W-:Y:S01]  /*3a90*/  FMNMX.FTZ R29, R48, R27, !PT ;  /* 0x0000001b301d7209 */ /* 0x000fe20007810000 */
[----:B------:R-:W1:Y:S01]  /*3aa0*/  MUFU.TANH R43, R43 ;  /* 0x0000002b002b7308 */ /* 0x000e620000002400 */
[----:B--2---:R-:W-:-:S02]  /*3ab0*/  FSEL R158, R33, -INF , P3 ;  /* 0xff800000219e7808 */ /* 0x004fc40001800000 */
[----:B------:R-:W-:Y:S02]  /*3ac0*/  FMNMX.FTZ R29, R50, R29, !PT ;  /* 0x0000001d321d7209 */ /* 0x000fe40007810000 */
[----:B------:R-:W-:Y:S02]  /*3ad0*/  FMNMX.FTZ R75, R158, R75, !PT ;  /* 0x0000004b9e4b7209 */ /* 0x000fe40007810000 */
[----:B------:R-:W-:Y:S01]  /*3ae0*/  FMNMX.FTZ R29, R52, R29, !PT ;  /* 0x0000001d341d7209 */ /* 0x000fe20007810000 */
[----:B------:R-:W2:Y:S01]  /*3af0*/  MUFU.TANH R37, R37 ;  /* 0x0000002500257308 */ /* 0x000ea20000002400 */
[----:B0-----:R-:W-:Y:S02]  /*3b00*/  FSEL R152, R41, -INF , P5 ;  /* 0xff80000029987808 */ /* 0x001fe40002800000 */
[----:B------:R-:W-:Y:S02]  /*3b10*/  ISETP.GT.AND P5, PT, R9, 0x99, PT ;  /* 0x000000990900780c */ /* 0x000fe40003fa4270 */
[----:B------:R-:W-:-:S03]  /*3b20*/  FMNMX.FTZ R29, R54, R29, !PT ;  /* 0x0000001d361d7209 */ /* 0x000fc60007810000 */
[----:B------:R0:W-:Y:S01]  /*3b30*/  MUFU.TANH R41, R31 ;  /* 0x0000001f00297308 */ /* 0x0001e20000002400 */
[----:B-1----:R-:W-:-:S04]  /*3b40*/  FSEL R160, R43, -INF , P4 ;  /* 0xff8000002ba07808 */ /* 0x002fc80002000000 */
[----:B------:R-:W-:-:S03]  /*3b50*/  FMNMX.FTZ R75, R160, R75, !PT ;  /* 0x0000004ba04b7209 */ /* 0x000fc60007810000 */
[----:B------:R1:W3:Y:S01]  /*3b60*/  MUFU.TANH R45, R35 ;  /* 0x00000023002d7308 */ /* 0x0002e20000002400 */
[----:B--2---:R-:W-:Y:S02]  /*3b70*/  FSEL R162, R37, -INF , P5 ;  /* 0xff80000025a27808 */ /* 0x004fe40002800000 */
[----:B0-----:R-:W-:Y:S02]  /*3b80*/  FMNMX.FTZ R31, R56, R29, !PT ;  /* 0x0000001d381f7209 */ /* 0x001fe40007810000 */
[----:B------:R-:W-:Y:S02]  /*3b90*/  FMNMX.FTZ R75, R162, R75, !PT ;  /* 0x0000004ba24b7209 */ /* 0x000fe40007810000 */
[----:B------:R-:W-:Y:S01]  /*3ba0*/  FMNMX.FTZ R31, R58, R31, !PT ;  /* 0x0000001f3a1f7209 */ /* 0x000fe20007810000 */
[----:B------:R0:W-:Y:S02]  /*3bb0*/  MUFU.TANH R49, R39 ;  /* 0x0000002700317308 */ /* 0x0001e40000002400 */
[----:B------:R-:W2:Y:S01]  /*3bc0*/  SHFL.BFLY PT, R88, R75, 0x2, 0x1f ;  /* 0x0c401f004b587f89 */ /* 0x000ea200000e0000 */
[----:B------:R-:W-:-:S04]  /*3bd0*/  FMNMX.FTZ R31, R24, R31, !PT ;  /* 0x0000001f181f7209 */ /* 0x000fc80007810000 */
[----:B------:R-:W-:Y:S01]  /*3be0*/  FMNMX.FTZ R31, R60, R31, !PT ;  /* 0x0000001f3c1f7209 */ /* 0x000fe20007810000 */
[----:B------:R4:W5:Y:S03]  /*3bf0*/  MUFU.TANH R47, R15 ;  /* 0x0000000f002f7308 */ /* 0x0009660000002400 */
[----:B------:R-:W-:-:S04]  /*3c00*/  FMNMX.FTZ R33, R62, R31, !PT ;  /* 0x0000001f3e217209 */ /* 0x000fc80007810000 */
[----:B------:R-:W-:-:S04]  /*3c10*/  FMNMX.FTZ R33, R26, R33, !PT ;  /* 0x000000211a217209 */ /* 0x000fc80007810000 */
[----:B------:R-:W-:-:S04]  /*3c20*/  FMNMX.FTZ R33, R68, R33, !PT ;  /* 0x0000002144217209 */ /* 0x000fc80007810000 */
[----:B------:R-:W-:Y:S02]  /*3c30*/  FMNMX.FTZ R33, R72, R33, !PT ;  /* 0x0000002148217209 */ /* 0x000fe40007810000 */
[----:B--2---:R-:W-:Y:S02]  /*3c40*/  FMNMX.FTZ R9, R75, R88, !PT ;  /* 0x000000584b097209 */ /* 0x004fe40007810000 */
        /* <DEDUP_REMOVED lines=12> */
[----:B0-----:R-:W-:-:S04]  /*3d10*/  FMNMX.FTZ R39, R136, R37, !PT ;  /* 0x0000002588277209 */ /* 0x001fc80007810000 */
[----:B------:R-:W-:Y:S01]  /*3d20*/  FSEL R55, R13, RZ, P6 ;  /* 0x000000ff0d377208 */ /* 0x000fe20003000000 */
[----:B------:R-:W-:Y:S01]  /*3d30*/  FMUL.FTZ R13, R0, R34 ;  /* 0x00000022000d7220 */ /* 0x000fe20000410000 */
[----:B------:R-:W-:Y:S02]  /*3d40*/  FMNMX.FTZ R39, R144, R39, !PT ;  /* 0x0000002790277209 */ /* 0x000fe40007810000 */
[----:B------:R-:W-:Y:S01]  /*3d50*/  LOP3.LUT P6, RZ, R77, 0x7f, RZ, 0xc0, !PT ;  /* 0x0000007f4dff7812 */ /* 0x000fe200078cc0ff */
[----:B------:R-:W0:Y:S01]  /*3d60*/  MUFU.TANH R43, R13 ;  /* 0x0000000d002b7308 */ /* 0x000e220000002400 */
[----:B------:R-:W-:-:S01]  /*3d70*/  FFMA.FTZ R116, R116, R89, -R55 ;  /* 0x0000005974747223 */ /* 0x000fc20000010837 */
[----:B------:R-:W-:Y:S01]  /*3d80*/  FMNMX.FTZ R39, R148, R39, !PT ;  /* 0x0000002794277209 */ /* 0x000fe20007810000 */
[----:B------:R-:W-:-:S01]  /*3d90*/  FFMA.FTZ R51, R118, R89, -R55 ;  /* 0x0000005976337223 */ /* 0x000fc20000010837 */
[-CC-:B----4-:R-:W-:Y:S01]  /*3da0*/  FFMA.FTZ R15, R86, R89.reuse, -R55.reuse ;  /* 0x00000059560f7223 */ /* 0x190fe20000010837 */
[----:B------:R-:W-:-:S01]  /*3db0*/  FFMA.FTZ R86, R120, R89, -R55 ;  /* 0x0000005978567223 */ /* 0x000fc20000010837 */
[----:B------:R-:W-:Y:S01]  /*3dc0*/  FMNMX.FTZ R39, R152, R39, !PT ;  /* 0x0000002798277209 */ /* 0x000fe20007810000 */
[----:B------:R-:W-:-:S01]  /*3dd0*/  FFMA.FTZ R34, R11, R89, -R55 ;  /* 0x000000590b227223 */ /* 0x000fc20000010837 */
[----:B------:R1:W-:Y:S01]  /*3de0*/  MUFU.EX2 R35, R116 ;  /* 0x0000007400237308 */ /* 0x0003e20000000800 */
[----:B------:R-:W-:-:S01]  /*3df0*/  FFMA.FTZ R76, R76, R89, -R55 ;  /* 0x000000594c4c7223 */ /* 0x000fc20000010837 */
[----:B---3--:R-:W-:Y:S01]  /*3e00*/  FSEL R120, R45, -INF , P3 ;  /* 0xff8000002d787808 */ /* 0x008fe20001800000 */
[----:B------:R-:W-:-:S01]  /*3e10*/  FFMA.FTZ R11, R66, R89, -R55 ;  /* 0x00000059420b7223 */ /* 0x000fc20000010837 */
[-CC-:B------:R-:W-:Y:S01]  /*3e20*/  FFMA.FTZ R66, R92, R89.reuse, -R55.reuse ;  /* 0x000000595c427223 */ /* 0x180fe20000010837 */
[----:B------:R-:W-:-:S01]  /*3e30*/  FFMA.FTZ R94, R94, R89, -R55 ;  /* 0x000000595e5e7223 */ /* 0x000fc20000010837 */
[-CC-:B------:R-:W-:Y:S01]  /*3e40*/  FFMA.FTZ R92, R124, R89.reuse, -R55.reuse ;  /* 0x000000597c5c7223 */ /* 0x180fe20000010837 */
[----:B-----5:R-:W-:Y:S01]  /*3e50*/  FSEL R124, R47, -INF , P4 ;  /* 0xff8000002f7c7808 */ /* 0x020fe20002000000 */
[----:B------:R-:W-:Y:S01]  /*3e60*/  MUFU.EX2 R25, R76 ;  /* 0x0000004c00197308 */ /* 0x000fe20000000800 */
[----:B-1----:R-:W-:Y:S01]  /*3e70*/  FSEL R116, R41, -INF , P1 ;  /* 0xff80000029747808 */ /* 0x002fe20000800000 */
[-CC-:B------:R-:W-:Y:S01]  /*3e80*/  FFMA.FTZ R13, R74, R89.reuse, -R55.reuse ;  /* 0x000000594a0d7223 */ /* 0x180fe20000010837 */
[----:B0-----:R-:W-:Y:S01]  /*3e90*/  FSEL R118, R43, -INF , P2 ;  /* 0xff8000002b767808 */ /* 0x001fe20001000000 */
[--C-:B------:R-:W-:Y:S01]  /*3ea0*/  FFMA.FTZ R74, R90, R89, -R55.reuse ;  /* 0x000000595a4a7223 */ /* 0x100fe20000010837 */
[----:B------:R-:W-:Y:S01]  /*3eb0*/  FMNMX.FTZ R41, R116, R39, !PT ;  /* 0x0000002774297209 */ /* 0x000fe20007810000 */
[-CC-:B------:R-:W-:Y:S01]  /*3ec0*/  FFMA.FTZ R9, R64, R89.reuse, -R55.reuse ;  /* 0x0000005940097223 */ /* 0x180fe20000010837 */
[----:B------:R-:W-:-:S01]  /*3ed0*/  FFMA.FTZ R38, R70, R89, -R55 ;  /* 0x0000005946267223 */ /* 0x000fc20000010837 */
[----:B------:R0:W-:Y:S01]  /*3ee0*/  MUFU.EX2 R76, R94 ;  /* 0x0000005e004c7308 */ /* 0x0001e20000000800 */
        /* <DEDUP_REMOVED lines=8> */
[----:B0-----:R-:W-:-:S01]  /*3f70*/  FFMA.FTZ R94, R122, R89, -R55 ;  /* 0x000000597a5e7223 */ /* 0x001fc20000010837 */
[----:B------:R-:W-:Y:S01]  /*3f80*/  FSEL R122, R49, -INF , P5 ;  /* 0xff800000317a7808 */ /* 0x000fe20002800000 */
[----:B------:R-:W-:-:S01]  /*3f90*/  FFMA.FTZ R64, R78, R89, -R55 ;  /* 0x000000594e407223 */ /* 0x000fc20000010837 */
[----:B------:R-:W-:Y:S01]  /*3fa0*/  FMNMX.FTZ R41, R124, R41, !PT ;  /* 0x000000297c297209 */ /* 0x000fe20007810000 */
[----:B------:R-:W-:-:S01]  /*3fb0*/  FFMA.FTZ R70, R82, R89, -R55 ;  /* 0x0000005952467223 */ /* 0x000fc20000010837 */
[-CC-:B------:R-:W-:Y:S01]  /*3fc0*/  FFMA.FTZ R78, R102, R89.reuse, -R55.reuse ;  /* 0x00000059664e7223 */ /* 0x180fe20000010837 */
[----:B------:R-:W-:-:S01]  /*3fd0*/  FFMA.FTZ R82, R110, R89, -R55 ;  /* 0x000000596e527223 */ /* 0x000fc20000010837 */
[----:B------:R-:W-:Y:S01]  /*3fe0*/  FMNMX.FTZ R47, R122, R41, !PT ;  /* 0x000000297a2f7209 */ /* 0x000fe20007810000 */
[----:B------:R-:W-:Y:S01]  /*3ff0*/  MUFU.EX2 R34, R34 ;  /* 0x0000002200227308 */ /* 0x000fe20000000800 */
[----:B------:R-:W-:-:S01]  /*4000*/  FFMA.FTZ R128, R128, R89, -R55 ;  /* 0x0000005980807223 */ /* 0x000fc20000010837 */
[-CC-:B------:R-:W-:Y:S01]  /*4010*/  FFMA.FTZ R126, R126, R89.reuse, -R55.reuse ;  /* 0x000000597e7e7223 */ /* 0x180fe20000010837 */
[----:B------:R-:W-:-:S01]  /*4020*/  FFMA.FTZ R43, R132, R89, -R55 ;  /* 0x00000059842b7223 */ /* 0x000fc20000010837 */
[----:B------:R-:W0:Y:S01]  /*4030*/  SHFL.BFLY PT, R90, R47, 0x2, 0x1f ;  /* 0x0c401f002f5a7f89 */ /* 0x000e2200000e0000 */
[----:B------:R-:W-:-:S01]  /*4040*/  FFMA.FTZ R45, R138, R89, -R55 ;  /* 0x000000598a2d7223 */ /* 0x000fc20000010837 */
[-CC-:B------:R-:W-:Y:S01]  /*4050*/  FFMA.FTZ R102, R140, R89.reuse, -R55.reuse ;  /* 0x000000598c667223 */ /* 0x180fe20000010837 */
[----:B------:R-:W-:-:S01]  /*4060*/  FFMA.FTZ R49, R150, R89, -R55 ;  /* 0x0000005996317223 */ /* 0x000fc20000010837 */
[----:B------:R-:W-:Y:S01]  /*4070*/  MUFU.EX2 R11, R11 ;  /* 0x0000000b000b7308 */ /* 0x000fe20000000800 */
[----:B------:R-:W-:-:S01]  /*4080*/  FFMA.FTZ R110, R158, R89, -R55 ;  /* 0x000000599e6e7223 */ /* 0x000fc20000010837 */
[----:B------:R-:W-:-:S05]  /*4090*/  @!P6 VIADD R5, R5, 0x29840 ;  /* 0x000298400505e836 */ /* 0x000fca0000000000 */
[----:B------:R-:W-:Y:S01]  /*40a0*/  @!P6 PRMT R5, RZ, 0x654, R5 ;  /* 0x00000654ff05e816 */ /* 0x000fe20000000005 */
[----:B------:R1:W-:Y:S03]  /*40b0*/  MUFU.EX2 R21, R84 ;  /* 0x0000005400157308 */ /* 0x0003e60000000800 */
[----:B------:R2:W-:Y:S05]  /*40c0*/  @!P6 SYNCS.ARRIVE.TRANS64.RED.A1T0 RZ, [R5+URZ], RZ ;  /* 0x000000ff05ffe9a7 */ /* 0x0005ea000810043f */
[----:B------:R3:W-:Y:S01]  /*40d0*/  MUFU.EX2 R27, R96 ;  /* 0x00000060001b7308 */ /* 0x0007e20000000800 */
[----:B-1----:R-:W-:-:S01]  /*40e0*/  FFMA.FTZ R84, R112, R89, -R55 ;  /* 0x0000005970547223 */ /* 0x002fc20000010837 */
[-CC-:B------:R-:W-:Y:S01]  /*40f0*/  FFMA.FTZ R112, R162, R89.reuse, -R55.reuse ;  /* 0x00000059a2707223 */ /* 0x180fe20000010837 */
[----:B0-----:R-:W-:Y:S01]  /*4100*/  FMNMX.FTZ R53, R47, R90, !PT ;  /* 0x0000005a2f357209 */ /* 0x001fe20007810000 */
[----:B------:R-:W-:-:S04]  /*4110*/  FFMA.FTZ R47, R142, R89, -R55 ;  /* 0x000000598e2f7223 */ /* 0x000fc80000010837 */
[----:B------:R0:W-:Y:S01]  /*4120*/  MUFU.EX2 R29, R100 ;  /* 0x00000064001d7308 */ /* 0x0001e20000000800 */
[----:B------:R-:W1:Y:S01]  /*4130*/  SHFL.BFLY PT, R90, R53, 0x1, 0x1f ;  /* 0x0c201f00355a7f89 */ /* 0x000e6200000e0000 */
[----:B---3--:R-:W-:-:S06]  /*4140*/  FFMA.FTZ R96, R134, R89, -R55 ;  /* 0x0000005986607223 */ /* 0x008fcc0000010837 */
[----:B------:R3:W-:Y:S01]  /*4150*/  MUFU.EX2 R31, R104 ;  /* 0x00000068001f7308 */ /* 0x0007e20000000800 */
[----:B0-----:R-:W-:-:S07]  /*4160*/  FFMA.FTZ R100, R130, R89, -R55 ;  /* 0x0000005982647223 */ /* 0x001fce0000010837 */
[----:B------:R0:W-:Y:S01]  /*4170*/  MUFU.EX2 R33, R106 ;  /* 0x0000006a00217308 */ /* 0x0001e20000000800 */
[----:B---3--:R-:W-:-:S07]  /*4180*/  FFMA.FTZ R104, R146, R89, -R55 ;  /* 0x0000005992687223 */ /* 0x008fce0000010837 */
[----:B------:R3:W-:Y:S01]  /*4190*/  MUFU.EX2 R37, R51 ;  /* 0x0000003300257308 */ /* 0x0007e20000000800 */
[----:B-1----:R-:W-:Y:S01]  /*41a0*/  FMNMX.FTZ R90, R53, R90, !PT ;  /* 0x0000005a355a7209 */ /* 0x002fe20007810000 */
[-CC-:B0-----:R-:W-:Y:S01]  /*41b0*/  FFMA.FTZ R106, R154, R89.reuse, -R55.reuse ;  /* 0x000000599a6a7223 */ /* 0x181fe20000010837 */
[----:B------:R-:W-:-:S02]  /*41c0*/  FFMA.FTZ R53, R160, R89, -R55 ;  /* 0x00000059a0357223 */ /* 0x000fc40000010837 */
[C---:B------:R-:W-:Y:S01]  /*41d0*/  FSETP.NEU.FTZ.AND P1, PT, R90.reuse, -INF , PT ;  /* 0xff8000005a00780b */ /* 0x040fe20003f3d000 */
[----:B------:R-:W-:-:S02]  /*41e0*/  FFMA.FTZ R57, R90, R89, -8 ;  /* 0xc10000005a397423 */ /* 0x000fc40000010059 */
[----:B------:R-:W-:Y:S01]  /*41f0*/  MUFU.EX2 R38, R38 ;  /* 0x0000002600267308 */ /* 0x000fe20000000800 */
[----:B---3--:R-:W-:-:S02]  /*4200*/  FFMA.FTZ R51, R156, R89, -R55 ;  /* 0x000000599c337223 */ /* 0x008fc40000010837 */
[----:B------:R-:W-:-:S02]  /*4210*/  FSEL R57, R57, RZ, P1 ;  /* 0x000000ff39397208 */ /* 0x000fc40000800000 */
        /* <DEDUP_REMOVED lines=22> */
[----:B------:R-:W0:Y:S01]  /*4380*/  MUFU.EX2 R7, R7 ;  /* 0x0000000700077308 */ /* 0x000e220000000800 */
        /* <DEDUP_REMOVED lines=15> */
[----:B------:R3:W4:Y:S01]  /*4480*/  MUFU.EX2 R55, R10 ;  /* 0x0000000a00377308 */ /* 0x0007220000000800 */
[----:B0-----:R-:W-:-:S01]  /*4490*/  FADD.FTZ R79, R6, R7 ;  /* 0x00000007064f7221 */ /* 0x001fc20000010000 */
[-CC-:B------:R-:W-:Y:S01]  /*44a0*/  FFMA.FTZ R148, R148, R89.reuse, -R57.reuse ;  /* 0x0000005994947223 */ /* 0x180fe20000010839 */
[----:B------:R-:W-:-:S01]  /*44b0*/  FFMA.FTZ R152, R152, R89, -R57 ;  /* 0x0000005998987223 */ /* 0x000fc20000010839 */
[-CC-:B------:R-:W-:Y:S01]  /*44c0*/  FFMA.FTZ R116, R116, R89.reuse, -R57.reuse ;  /* 0x0000005974747223 */ /* 0x180fe20000010839 */
[----:B------:R-:W-:-:S01]  /*44d0*/  FFMA.FTZ R118, R118, R89, -R57 ;  /* 0x0000005976767223 */ /* 0x000fc20000010839 */
[-CC-:B------:R-:W-:Y:S01]  /*44e0*/  FFMA.FTZ R120, R120, R89.reuse, -R57.reuse ;  /* 0x0000005978787223 */ /* 0x180fe20000010839 */
[----:B------:R-:W-:-:S01]  /*44f0*/  FFMA.FTZ R124, R124, R89, -R57 ;  /* 0x000000597c7c7223 */ /* 0x000fc20000010839 */
[----:B------:R-:W0:Y:S01]  /*4500*/  MUFU.EX2 R12, R12 ;  /* 0x0000000c000c7308 */ /* 0x000e220000000800 */
[----:B---3--:R-:W-:-:S01]  /*4510*/  FADD.FTZ R10, R9, R34 ;  /* 0x00000022090a7221 */ /* 0x008fc20000010000 */
[----:B------:R-:W-:-:S03]  /*4520*/  FFMA.FTZ R57, R122, R89, -R57 ;  /* 0x000000597a397223 */ /* 0x000fc60000010839 */
[----:B------:R-:W-:Y:S01]  /*4530*/  FADD.FTZ R81, R11, R10 ;  /* 0x0000000a0b517221 */ /* 0x000fe20000010000 */
[----:B-1----:R-:W-:-:S02]  /*4540*/  FADD.FTZ R10, R8, R79 ;  /* 0x0000004f080a7221 */ /* 0x002fc40000010000 */
[----:B------:R-:W1:Y:S02]  /*4550*/  MUFU.EX2 R64, R64 ;  /* 0x0000004000407308 */ /* 0x000e640000000800 */
[----:B----4-:R-:W-:-:S01]  /*4560*/  FADD.FTZ R79, R55, R10 ;  /* 0x0000000a374f7221 */ /* 0x010fc20000010000 */
[----:B------:R-:W-:-:S04]  /*4570*/  F2FP.SATFINITE.E4M3.F32.PACK_AB_MERGE_C R55, R55, R8, RZ ;  /* 0x000000083737723e */ /* 0x000fc800048070ff */
[----:B------:R-:W-:Y:S01]  /*4580*/  F2FP.SATFINITE.E4M3.F32.PACK_AB_MERGE_C R173, R7, R6, R55 ;  /* 0x0000000607ad723e */ /* 0x000fe20004807037 */
[----:B------:R3:W4:Y:S01]  /*4590*/  MUFU.EX2 R59, R14 ;  /* 0x0000000e003b7308 */ /* 0x0007220000000800 */
[----:B0-----:R-:W-:-:S01]  /*45a0*/  FADD.FTZ R10, R12, R79 ;  /* 0x0000004f0c0a7221 */ /* 0x001fc20000010000 */
[----:B------:R-:W-:-:S06]  /*45b0*/  IMAD.MOV.U32 R55, RZ, RZ, R87 ;  /* 0x000000ffff377224 */ /* 0x000fcc00078e0057 */
[----:B------:R-:W0:Y:S01]  /*45c0*/  MUFU.EX2 R15, R15 ;  /* 0x0000000f000f7308 */ /* 0x000e220000000800 */
[----:B---3--:R-:W-:-:S01]  /*45d0*/  FADD.FTZ R14, R38, R81 ;  /* 0x00000051260e7221 */ /* 0x008fc20000010000 */
[----:B------:R-:W-:-:S03]  /*45e0*/  F2FP.SATFINITE.E4M3.F32.PACK_AB_MERGE_C R38, R38, R11, RZ ;  /* 0x0000000b2626723e */ /* 0x000fc600048070ff */
[----:B------:R-:W-:Y:S01]  /*45f0*/  FADD.FTZ R81, R13, R14 ;  /* 0x0000000e0d517221 */ /* 0x000fe20000010000 */
[----:B------:R-:W-:Y:S01]  /*4600*/  F2FP.SATFINITE.E4M3.F32.PACK_AB_MERGE_C R172, R34, R9, R38 ;  /* 0x0000000922ac723e */ /* 0x000fe20004807026 */
[----:B------:R-:W-:Y:S01]  /*4610*/  IMAD.MOV.U32 R38, RZ, RZ, R87 ;  /* 0x000000ffff267224 */ /* 0x000fe200078e0057 */
[----:B------:R-:W3:Y:S01]  /*4620*/  MUFU.EX2 R20, R20 ;  /* 0x0000001400147308 */ /* 0x000ee20000000800 */
[----:B-1----:R-:W-:-:S01]  /*4630*/  FADD.FTZ R14, R64, R81 ;  /* 0x00000051400e7221 */ /* 0x002fc20000010000 */
[----:B----4-:R-:W-:Y:S01]  /*4640*/  FADD.FTZ R79, R59, R10 ;  /* 0x0000000a3b4f7221 */ /* 0x010fe20000010000 */
[----:B------:R-:W-:-:S05]  /*4650*/  IMAD.MOV.U32 R34, RZ, RZ, R87 ;  /* 0x000000ffff227224 */ /* 0x000fca00078e0057 */
[----:B------:R-:W1:Y:S01]  /*4660*/  MUFU.EX2 R66, R66 ;  /* 0x0000004200427308 */ /* 0x000e620000000800 */
[----:B0-----:R-:W-:-:S07]  /*4670*/  FADD.FTZ R81, R15, R14 ;  /* 0x0000000e0f517221 */ /* 0x001fce0000010000 */
[----:B------:R0:W4:Y:S01]  /*4680*/  MUFU.EX2 R61, R40 ;  /* 0x00000028003d7308 */ /* 0x0001220000000800 */
[----:B---3--:R-:W-:-:S07]  /*4690*/  FADD.FTZ R10, R20, R79 ;  /* 0x0000004f140a7221 */ /* 0x008fce0000010000 */
[----:B------:R-:W3:Y:S01]  /*46a0*/  MUFU.EX2 R42, R42 ;  /* 0x0000002a002a7308 */ /* 0x000ee20000000800 */
[----:B-1----:R-:W-:-:S01]  /*46b0*/  FADD.FTZ R14, R66, R81 ;  /* 0x00000051420e7221 */ /* 0x002fc20000010000 */
[----:B------:R-:W-:Y:S01]  /*46c0*/  F2FP.SATFINITE.E4M3.F32.PACK_AB_MERGE_C R66, R66, R15, RZ ;  /* 0x0000000f4242723e */ /* 0x000fe200048070ff */
[--C-:B0-----:R-:W-:Y:S02]  /*46d0*/  IMAD.MOV.U32 R40, RZ, RZ, R87.reuse ;  /* 0x000000ffff287224 */ /* 0x101fe400078e0057 */
[----:B------:R-:W-:Y:S01]  /*46e0*/  FADD.FTZ R81, R21, R14 ;  /* 0x0000000e15517221 */ /* 0x000fe20000010000 */
[----:B------:R-:W-:Y:S01]  /*46f0*/  F2FP.SATFINITE.E4M3.F32.PACK_AB_MERGE_C R174, R64, R13, R66 ;  /* 0x0000000d40ae723e */ /* 0x000fe20004807042 */
[----:B------:R-:W-:Y:S01]  /*4700*/  IMAD.MOV.U32 R66, RZ, RZ, R87 ;  /* 0x000000ffff427224 */ /* 0x000fe200078e0057 */
[----:B------:R-:W0:Y:S01]  /*4710*/  MUFU.EX2 R70, R70 ;  /* 0x0000004600467308 */ /* 0x000e220000000800 */
[----:B----4-:R-:W-:-:S01]  /*4720*/  FADD.FTZ R79, R61, R10 ;  /* 0x0000000a3d4f7221 */ /* 0x010fc20000010000 */
[----:B------:R-:W-:Y:S01]  /*4730*/  F2FP.SATFINITE.E4M3.F32.PACK_AB_MERGE_C R20, R61, R20, RZ ;  /* 0x000000143d14723e */ /* 0x000fe200048070ff */
[----:B------:R-:W-:-:S02]  /*4740*/  IMAD.MOV.U32 R64, RZ, RZ, R87 ;  /* 0x000000ffff407224 */ /* 0x000fc400078e0057 */
[--C-:B------:R-:W-:Y:S01]  /*4750*/  IMAD.MOV.U32 R61, RZ, RZ, R87.reuse ;  /* 0x000000ffff3d7224 */ /* 0x100fe200078e0057 */
[----:B------:R-:W-:Y:S01]  /*4760*/  F2FP.SATFINITE.E4M3.F32.PACK_AB_MERGE_C R175, R59, R12, R20 ;  /* 0x0000000c3baf723e */ /* 0x000fe20004807014 */
[----:B------:R-:W-:Y:S01]  /*4770*/  IMAD.MOV.U32 R59, RZ, RZ, R87 ;  /* 0x000000ffff3b7224 */ /* 0x000fe200078e0057 */
[----:B------:R1:W4:Y:S01]  /*4780*/  MUFU.EX2 R63, R44 ;  /* 0x0000002c003f7308 */ /* 0x0003220000000800 */
[----:B---3--:R-:W-:-:S07]  /*4790*/  FADD.FTZ R10, R42, R79 ;  /* 0x0000004f2a0a7221 */ /* 0x008fce0000010000 */
[----:B------:R-:W3:Y:S01]  /*47a0*/  MUFU.EX2 R46, R46 ;  /* 0x0000002e002e7308 */ /* 0x000ee20000000800 */
[----:B0-----:R-:W-:-:S01]  /*47b0*/  FADD.FTZ R14, R70, R81 ;  /* 0x00000051460e7221 */ /* 0x001fc20000010000 */
[----:B-1----:R-:W-:-:S03]  /*47c0*/  IMAD.MOV.U32 R44, RZ, RZ, R87 ;  /* 0x000000ffff2c7224 */ /* 0x002fc600078e0057 */
[----:B------:R-:W-:-:S03]  /*47d0*/  FADD.FTZ R83, R25, R14 ;  /* 0x0000000e19537221 */ /* 0x000fc60000010000 */
[----:B------:R-:W0:Y:S01]  /*47e0*/  MUFU.EX2 R74, R74 ;  /* 0x0000004a004a7308 */ /* 0x000e220000000800 */
[----:B----4-:R-:W-:-:S07]  /*47f0*/  FADD.FTZ R81, R63, R10 ;  /* 0x0000000a3f517221 */ /* 0x010fce0000010000 */
[----:B------:R1:W4:Y:S01]  /*4800*/  MUFU.EX2 R65, R48 ;  /* 0x0000003000417308 */ /* 0x0003220000000800 */
[----:B---3--:R-:W-:-:S07]  /*4810*/  FADD.FTZ R10, R46, R81 ;  /* 0x000000512e0a7221 */ /* 0x008fce0000010000 */
[----:B------:R-:W3:Y:S01]  /*4820*/  MUFU.EX2 R50, R50 ;  /* 0x0000003200327308 */ /* 0x000ee20000000800 */
[----:B0-----:R-:W-:-:S01]  /*4830*/  FADD.FTZ R14, R74, R83 ;  /* 0x000000534a0e7221 */ /* 0x001fc20000010000 */
[----:B------:R-:W-:Y:S01]  /*4840*/  F2FP.SATFINITE.E4M3.F32.PACK_AB_MERGE_C R74, R74, R25, RZ ;  /* 0x000000194a4a723e */ /* 0x000fe200048070ff */
[--C-:B-1----:R-:W-:Y:S02]  /*4850*/  IMAD.MOV.U32 R48, RZ, RZ, R87.reuse ;  /* 0x000000ffff307224 */ /* 0x102fe400078e0057 */
[----:B------:R-:W-:Y:S01]  /*4860*/  FADD.FTZ R83, R27, R14 ;  /* 0x0000000e1b537221 */ /* 0x000fe20000010000 */
[----:B------:R-:W-:Y:S01]  /*4870*/  F2FP.SATFINITE.E4M3.F32.PACK_AB_MERGE_C R176, R70, R21, R74 ;  /* 0x0000001546b0723e */ /* 0x000fe2000480704a */
[----:B------:R-:W-:Y:S01]  /*4880*/  IMAD.MOV.U32 R74, RZ, RZ, R87 ;  /* 0x000000ffff4a7224 */ /* 0x000fe200078e0057 */
[----:B------:R0:W1:Y:S01]  /*4890*/  MUFU.EX2 R67, R52 ;  /* 0x0000003400437308 */ /* 0x0000620000000800 */
[----:B----4-:R-:W-:-:S01]  /*48a0*/  FADD.FTZ R81, R65, R10 ;  /* 0x0000000a41517221 */ /* 0x010fc20000010000 */
[----:B------:R-:W-:Y:S01]  /*48b0*/  FADD.FTZ R14, R76, R83 ;  /* 0x000000534c0e7221 */ /* 0x000fe20000010000 */
[----:B------:R-:W-:Y:S01]  /*48c0*/  F2FP.SATFINITE.E4M3.F32.PACK_AB_MERGE_C R46, R65, R46, RZ ;  /* 0x0000002e412e723e */ /* 0x000fe200048070ff */
[----:B------:R-:W-:-:S02]  /*48d0*/  IMAD.MOV.U32 R70, RZ, RZ, R87 ;  /* 0x000000ffff467224 */ /* 0x000fc400078e0057 */
[----:B------:R-:W-:-:S01]  /*48e0*/  FADD.FTZ R85, R29, R14 ;  /* 0x0000000e1d557221 */ /* 0x000fc20000010000 */
[----:B------:R-:W-:Y:S01]  /*48f0*/  F2FP.SATFINITE.E4M3.F32.PACK_AB_MERGE_C R177, R63, R42, R46 ;  /* 0x0000002a3fb1723e */ /* 0x000fe2000480702e */
[----:B------:R-:W4:Y:S01]  /*4900*/  MUFU.EX2 R54, R54 ;  /* 0x0000003600367308 */ /* 0x000f220000000800 */
[----:B---3--:R-:W-:-:S01]  /*4910*/  FADD.FTZ R10, R50, R81 ;  /* 0x00000051320a7221 */ /* 0x008fc20000010000 */
[--C-:B------:R-:W-:Y:S02]  /*4920*/  IMAD.MOV.U32 R65, RZ, RZ, R87.reuse ;  /* 0x000000ffff417224 */ /* 0x100fe400078e0057 */
[--C-:B------:R-:W-:Y:S02]  /*4930*/  IMAD.MOV.U32 R63, RZ, RZ, R87.reuse ;  /* 0x000000ffff3f7224 */ /* 0x100fe400078e0057 */
[----:B0-----:R-:W-:Y:S02]  /*4940*/  IMAD.MOV.U32 R52, RZ, RZ, R87 ;  /* 0x000000ffff347224 */ /* 0x001fe400078e0057 */
[----:B------:R-:W0:Y:S01]  /*4950*/  MUFU.EX2 R78, R78 ;  /* 0x0000004e004e7308 */ /* 0x000e220000000800 */
[----:B-1----:R-:W-:-:S01]  /*4960*/  FADD.FTZ R83, R67, R10 ;  /* 0x0000000a43537221 */ /* 0x002fc20000010000 */
[----:B------:R-:W-:-:S02]  /*4970*/  IMAD.MOV.U32 R46, RZ, RZ, R87 ;  /* 0x000000ffff2e7224 */ /* 0x000fc400078e0057 */
[----:B------:R-:W-:-:S04]  /*4980*/  IMAD.MOV.U32 R42, RZ, RZ, R87 ;  /* 0x000000ffff2a7224 */ /* 0x000fc800078e0057 */
[----:B------:R-:W1:Y:S01]  /*4990*/  MUFU.EX2 R69, R56 ;  /* 0x0000003800457308 */ /* 0x000e620000000800 */
[----:B----4-:R-:W-:-:S01]  /*49a0*/  FADD.FTZ R10, R54, R83 ;  /* 0x00000053360a7221 */ /* 0x010fc20000010000 */
[----:B------:R-:W-:-:S06]  /*49b0*/  IMAD.MOV.U32 R83, RZ, RZ, R87 ;  /* 0x000000ffff537224 */ /* 0x000fcc00078e0057 */
[----:B------:R-:W3:Y:S01]  /*49c0*/  MUFU.EX2 R58, R58 ;  /* 0x0000003a003a7308 */ /* 0x000ee20000000800 */
[----:B0-----:R-:W-:-:S01]  /*49d0*/  FADD.FTZ R14, R78, R85 ;  /* 0x000000554e0e7221 */ /* 0x001fc20000010000 */
[----:B------:R-:W-:Y:S01]  /*49e0*/  F2FP.SATFINITE.E4M3.F32.PACK_AB_MERGE_C R29, R78, R29, RZ ;  /* 0x0000001d4e1d723e */ /* 0x000fe200048070ff */
[----:B------:R-:W-:Y:S02]  /*49f0*/  IMAD.MOV.U32 R85, RZ, RZ, R87 ;  /* 0x000000ffff557224 */ /* 0x000fe400078e0057 */
[----:B------:R-:W-:Y:S01]  /*4a00*/  FADD.FTZ R15, R31, R14 ;  /* 0x0000000e1f0f7221 */ /* 0x000fe20000010000 */
[----:B------:R-:W-:Y:S01]  /*4a10*/  F2FP.SATFINITE.E4M3.F32.PACK_AB_MERGE_C R178, R76, R27, R29 ;  /* 0x0000001b4cb2723e */ /* 0x000fe2000480701d */
[----:B------:R-:W-:Y:S01]  /*4a20*/  IMAD.MOV.U32 R78, RZ, RZ, R87 ;  /* 0x000000ffff4e7224 */ /* 0x000fe200078e0057 */
[----:B------:R-:W0:Y:S01]  /*4a30*/  MUFU.EX2 R82, R82 ;  /* 0x0000005200527308 */ /* 0x000e220000000800 */
[----:B-1----:R-:W-:-:S01]  /*4a40*/  FADD.FTZ R11, R69, R10 ;  /* 0x0000000a450b7221 */ /* 0x002fc20000010000 */
[----:B------:R-:W-:Y:S01]  /*4a50*/  F2FP.SATFINITE.E4M3.F32.PACK_AB_MERGE_C R54, R69, R54, RZ ;  /* 0x000000364536723e */ /* 0x000fe200048070ff */
[----:B------:R-:W-:-:S02]  /*4a60*/  IMAD.MOV.U32 R76, RZ, RZ, R87 ;  /* 0x000000ffff4c7224 */ /* 0x000fc400078e0057 */
[--C-:B------:R-:W-:Y:S01]  /*4a70*/  IMAD.MOV.U32 R69, RZ, RZ, R87.reuse ;  /* 0x000000ffff457224 */ /* 0x100fe200078e0057 */
[----:B------:R-:W-:Y:S01]  /*4a80*/  F2FP.SATFINITE.E4M3.F32.PACK_AB_MERGE_C R179, R67, R50, R54 ;  /* 0x0000003243b3723e */ /* 0x000fe20004807036 */
[----:B------:R-:W-:Y:S01]  /*4a90*/  IMAD.MOV.U32 R67, RZ, RZ, R87 ;  /* 0x000000ffff437224 */ /* 0x000fe200078e0057 */
[----:B------:R1:W4:Y:S01]  /*4aa0*/  MUFU.EX2 R71, R24 ;  /* 0x0000001800477308 */ /* 0x0003220000000800 */
[----:B---3--:R-:W-:-:S01]  /*4ab0*/  FADD.FTZ R8, R58, R11 ;  /* 0x0000000b3a087221 */ /* 0x008fc20000010000 */
[--C-:B------:R-:W-:Y:S02]  /*4ac0*/  IMAD.MOV.U32 R56, RZ, RZ, R87.reuse ;  /* 0x000000ffff387224 */ /* 0x100fe400078e0057 */
[--C-:B------:R-:W-:Y:S02]  /*4ad0*/  IMAD.MOV.U32 R54, RZ, RZ, R87.reuse ;  /* 0x000000ffff367224 */ /* 0x100fe400078e0057 */
[----:B------:R-:W-:Y:S02]  /*4ae0*/  IMAD.MOV.U32 R50, RZ, RZ, R87 ;  /* 0x000000ffff327224 */ /* 0x000fe400078e0057 */
[----:B------:R-:W3:Y:S01]  /*4af0*/  MUFU.EX2 R60, R60 ;  /* 0x0000003c003c7308 */ /* 0x000ee20000000800 */
[----:B0-----:R-:W-:-:S01]  /*4b00*/  FADD.FTZ R10, R82, R15 ;  /* 0x0000000f520a7221 */ /* 0x001fc20000010000 */
[----:B------:R-:W-:-:S02]  /*4b10*/  IMAD.MOV.U32 R29, RZ, RZ, R87 ;  /* 0x000000ffff1d7224 */ /* 0x000fc400078e0057 */
[--C-:B------:R-:W-:Y:S02]  /*4b20*/  IMAD.MOV.U32 R27, RZ, RZ, R87.reuse ;  /* 0x000000ffff1b7224 */ /* 0x100fe400078e0057 */
[----:B------:R-:W-:Y:S01]  /*4b30*/  FADD.FTZ R25, R33, R10 ;  /* 0x0000000a21197221 */ /* 0x000fe20000010000 */
[----:B-1----:R-:W-:Y:S01]  /*4b40*/  IMAD.MOV.U32 R24, RZ, RZ, R87 ;  /* 0x000000ffff187224 */ /* 0x002fe200078e0057 */
[----:B------:R-:W0:Y:S01]  /*4b50*/  MUFU.EX2 R84, R84 ;  /* 0x0000005400547308 */ /* 0x000e220000000800 */
[----:B----4-:R-:W-:-:S07]  /*4b60*/  FADD.FTZ R15, R71, R8 ;  /* 0x00000008470f7221 */ /* 0x010fce0000010000 */
[----:B------:R-:W1:Y:S01]  /*4b70*/  MUFU.EX2 R73, R62 ;  /* 0x0000003e00497308 */ /* 0x000e620000000800 */
[----:B---3--:R-:W-:-:S07]  /*4b80*/  FADD.FTZ R8, R60, R15 ;  /* 0x0000000f3c087221 */ /* 0x008fce0000010000 */
        /* <DEDUP_REMOVED lines=21> */
[----:B-1----:R-:W-:-:S02]  /*4ce0*/  IMAD.MOV.U32 R68, RZ, RZ, R87 ;  /* 0x000000ffff447224 */ /* 0x002fc400078e0057 */
[----:B------:R-:W-:Y:S02]  /*4cf0*/  IMAD.MOV.U32 R31, RZ, RZ, R87 ;  /* 0x000000ffff1f7224 */ /* 0x000fe400078e0057 */
[----:B------:R-:W-:Y:S02]  /*4d00*/  FADD.FTZ R25, R37, R10 ;  /* 0x0000000a25197221 */ /* 0x000fe40000010000 */
[----:B------:R-:W0:Y:S01]  /*4d10*/  MUFU.EX2 R92, R92 ;  /* 0x0000005c005c7308 */ /* 0x000e220000000800 */
[----:B----4-:R-:W-:-:S07]  /*4d20*/  FADD.FTZ R15, R75, R8 ;  /* 0x000000084b0f7221 */ /* 0x010fce0000010000 */
[----:B------:R1:W4:Y:S01]  /*4d30*/  MUFU.EX2 R77, R28 ;  /* 0x0000001c004d7308 */ /* 0x0003220000000800 */
[----:B---3--:R-:W-:-:S07]  /*4d40*/  FADD.FTZ R8, R72, R15 ;  /* 0x0000000f48087221 */ /* 0x008fce0000010000 */
[----:B------:R-:W3:Y:S01]  /*4d50*/  MUFU.EX2 R39, R128 ;  /* 0x0000008000277308 */ /* 0x000ee20000000800 */
[C---:B0-----:R-:W-:Y:S01]  /*4d60*/  F2FP.SATFINITE.E4M3.F32.PACK_AB_MERGE_C R37, R92.reuse, R37, RZ ;  /* 0x000000255c25723e */ /* 0x041fe200048070ff */
[----:B------:R-:W-:Y:S01]  /*4d70*/  FADD.FTZ R92, R92, R25 ;  /* 0x000000195c5c7221 */ /* 0x000fe20000010000 */
[----:B-1----:R-:W-:Y:S02]  /*4d80*/  IMAD.MOV.U32 R28, RZ, RZ, R87 ;  /* 0x000000ffff1c7224 */ /* 0x002fe400078e0057 */
[----:B------:R-:W-:Y:S01]  /*4d90*/  F2FP.SATFINITE.E4M3.F32.PACK_AB_MERGE_C R182, R86, R35, R37 ;  /* 0x0000002356b6723e */ /* 0x000fe20004807025 */
[--C-:B------:R-:W-:Y:S02]  /*4da0*/  IMAD.MOV.U32 R86, RZ, RZ, R87.reuse ;  /* 0x000000ffff567224 */ /* 0x100fe400078e0057 */
[----:B------:R-:W0:Y:S01]  /*4db0*/  MUFU.EX2 R80, R80 ;  /* 0x0000005000507308 */ /* 0x000e220000000800 */
[C---:B----4-:R-:W-:Y:S01]  /*4dc0*/  F2FP.SATFINITE.E4M3.F32.PACK_AB_MERGE_C R72, R77.reuse, R72, RZ ;  /* 0x000000484d48723e */ /* 0x050fe200048070ff */
[----:B------:R-:W-:Y:S01]  /*4dd0*/  FADD.FTZ R77, R77, R8 ;  /* 0x000000084d4d7221 */ /* 0x000fe20000010000 */
[----:B------:R-:W-:-:S02]  /*4de0*/  IMAD.MOV.U32 R37, RZ, RZ, R87 ;  /* 0x000000ffff257224 */ /* 0x000fc400078e0057 */
[----:B------:R-:W-:Y:S01]  /*4df0*/  F2FP.SATFINITE.E4M3.F32.PACK_AB_MERGE_C R183, R75, R26, R72 ;  /* 0x0000001a4bb7723e */ /* 0x000fe20004807048 */
[----:B------:R-:W-:Y:S02]  /*4e00*/  IMAD.MOV.U32 R75, RZ, RZ, R87 ;  /* 0x000000ffff4b7224 */ /* 0x000fe400078e0057 */
[----:B------:R-:W1:Y:S01]  /*4e10*/  MUFU.EX2 R94, R94 ;  /* 0x0000005e005e7308 */ /* 0x000e620000000800 */
[----:B---3--:R-:W-:-:S01]  /*4e20*/  FADD.FTZ R13, R39, R92 ;  /* 0x0000005c270d7221 */ /* 0x008fc20000010000 */
[--C-:B------:R-:W-:Y:S02]  /*4e30*/  IMAD.MOV.U32 R72, RZ, RZ, R87.reuse ;  /* 0x000000ffff487224 */ /* 0x100fe400078e0057 */
[--C-:B------:R-:W-:Y:S02]  /*4e40*/  IMAD.MOV.U32 R35, RZ, RZ, R87.reuse ;  /* 0x000000ffff237224 */ /* 0x100fe400078e0057 */
[----:B------:R-:W-:Y:S02]  /*4e50*/  IMAD.MOV.U32 R26, RZ, RZ, R87 ;  /* 0x000000ffff1a7224 */ /* 0x000fe400078e0057 */
[----:B--2---:R-:W2:Y:S01]  /*4e60*/  MUFU.EX2 R5, R98 ;  /* 0x0000006200057308 */ /* 0x004ea20000000800 */
[----:B0-----:R-:W-:-:S01]  /*4e70*/  FADD.FTZ R6, R80, R77 ;  /* 0x0000004d50067221 */ /* 0x001fc20000010000 */
[----:B------:R-:W-:-:S02]  /*4e80*/  IMAD.MOV.U32 R77, RZ, RZ, R87 ;  /* 0x000000ffff4d7224 */ /* 0x000fc400078e0057 */
[----:B------:R-:W-:-:S04]  /*4e90*/  IMAD.MOV.U32 R25, RZ, RZ, R87 ;  /* 0x000000ffff197224 */ /* 0x000fc800078e0057 */
[----:B------:R-:W0:Y:S01]  /*4ea0*/  MUFU.EX2 R41, R126 ;  /* 0x0000007e00297308 */ /* 0x000e220000000800 */
[----:B-1----:R-:W-:-:S07]  /*4eb0*/  FADD.FTZ R8, R94, R13 ;  /* 0x0000000d5e087221 */ /* 0x002fce0000010000 */
[----:B------:R-:W1:Y:S01]  /*4ec0*/  MUFU.EX2 R30, R30 ;  /* 0x0000001e001e7308 */ /* 0x000e620000000800 */
[----:B--2---:R-:W-:-:S07]  /*4ed0*/  FADD.FTZ R13, R5, R6 ;  /* 0x00000006050d7221 */ /* 0x004fce0000010000 */
[----:B------:R-:W2:Y:S01]  /*4ee0*/  MUFU.EX2 R100, R100 ;  /* 0x0000006400647308 */ /* 0x000ea20000000800 */
[----:B0-----:R-:W-:-:S07]  /*4ef0*/  FADD.FTZ R15, R41, R8 ;  /* 0x00000008290f7221 */ /* 0x001fce0000010000 */
[----:B------:R-:W0:Y:S01]  /*4f00*/  MUFU.EX2 R79, R108 ;  /* 0x0000006c004f7308 */ /* 0x000e220000000800 */
[----:B-1----:R-:W-:-:S07]  /*4f10*/  FADD.FTZ R6, R30, R13 ;  /* 0x0000000d1e067221 */ /* 0x002fce0000010000 */
[----:B------:R-:W1:Y:S01]  /*4f20*/  MUFU.EX2 R43, R43 ;  /* 0x0000002b002b7308 */ /* 0x000e620000000800 */
[C---:B--2---:R-:W-:Y:S01]  /*4f30*/  F2FP.SATFINITE.E4M3.F32.PACK_AB_MERGE_C R41, R100.reuse, R41, RZ ;  /* 0x000000296429723e */ /* 0x044fe200048070ff */
[----:B------:R-:W-:-:S03]  /*4f40*/  FADD.FTZ R100, R100, R15 ;  /* 0x0000000f64647221 */ /* 0x000fc60000010000 */
[----:B------:R-:W-:Y:S01]  /*4f50*/  F2FP.SATFINITE.E4M3.F32.PACK_AB_MERGE_C R184, R94, R39, R41 ;  /* 0x000000275eb8723e */ /* 0x000fe20004807029 */
[--C-:B------:R-:W-:Y:S02]  /*4f60*/  IMAD.MOV.U32 R41, RZ, RZ, R87.reuse ;  /* 0x000000ffff297224 */ /* 0x100fe400078e0057 */
[----:B------:R-:W2:Y:S01]  /*4f70*/  MUFU.EX2 R32, R32 ;  /* 0x0000002000207308 */ /* 0x000ea20000000800 */
[C---:B0-----:R-:W-:Y:S01]  /*4f80*/  F2FP.SATFINITE.E4M3.F32.PACK_AB_MERGE_C R30, R79.reuse, R30, RZ ;  /* 0x0000001e4f1e723e */ /* 0x041fe200048070ff */
[----:B------:R-:W-:Y:S01]  /*4f90*/  FADD.FTZ R79, R79, R6 ;  /* 0x000000064f4f7221 */ /* 0x000fe20000010000 */
[--C-:B------:R-:W-:Y:S02]  /*4fa0*/  IMAD.MOV.U32 R39, RZ, RZ, R87.reuse ;  /* 0x000000ffff277224 */ /* 0x100fe400078e0057 */
[----:B------:R-:W-:Y:S01]  /*4fb0*/  F2FP.SATFINITE.E4M3.F32.PACK_AB_MERGE_C R185, R5, R80, R30 ;  /* 0x0000005005b9723e */ /* 0x000fe2000480701e */
[----:B------:R-:W-:Y:S02]  /*4fc0*/  IMAD.MOV.U32 R80, RZ, RZ, R87 ;  /* 0x000000ffff507224 */ /* 0x000fe400078e0057 */
[----:B------:R-:W0:Y:S01]  /*4fd0*/  MUFU.EX2 R96, R96 ;  /* 0x0000006000607308 */ /* 0x000e220000000800 */
[----:B-1----:R-:W-:-:S01]  /*4fe0*/  FADD.FTZ R13, R43, R100 ;  /* 0x000000642b0d7221 */ /* 0x002fc20000010000 */
[----:B------:R-:W-:-:S06]  /*4ff0*/  IMAD.MOV.U32 R30, RZ, RZ, R87 ;  /* 0x000000ffff1e7224 */ /* 0x000fcc00078e0057 */
[----:B------:R-:W1:Y:S01]  /*5000*/  MUFU.EX2 R81, R114 ;  /* 0x0000007200517308 */ /* 0x000e620000000800 */
[----:B--2---:R-:W-:-:S01]  /*5010*/  FADD.FTZ R6, R32, R79 ;  /* 0x0000004f20067221 */ /* 0x004fc20000010000 */
[----:B------:R-:W-:-:S06]  /*5020*/  IMAD.MOV.U32 R79, RZ, RZ, R87 ;  /* 0x000000ffff4f7224 */ /* 0x000fcc00078e0057 */
[----:B------:R-:W2:Y:S01]  /*5030*/  MUFU.EX2 R45, R45 ;  /* 0x0000002d002d7308 */ /* 0x000ea20000000800 */
[----:B0-----:R-:W-:-:S07]  /*5040*/  FADD.FTZ R8, R96, R13 ;  /* 0x0000000d60087221 */ /* 0x001fce0000010000 */
[----:B------:R-:W0:Y:S01]  /*5050*/  MUFU.EX2 R36, R36 ;  /* 0x0000002400247308 */ /* 0x000e220000000800 */
[----:B-1----:R-:W-:-:S07]  /*5060*/  FADD.FTZ R15, R81, R6 ;  /* 0x00000006510f7221 */ /* 0x002fce0000010000 */
[----:B------:R-:W1:Y:S01]  /*5070*/  MUFU.EX2 R102, R102 ;  /* 0x0000006600667308 */ /* 0x000e620000000800 */
[----:B--2---:R-:W-:-:S07]  /*5080*/  FADD.FTZ R21, R45, R8 ;  /* 0x000000082d157221 */ /* 0x004fce0000010000 */
[----:B------:R-:W2:Y:S01]  /*5090*/  MUFU.EX2 R11, R136 ;  /* 0x00000088000b7308 */ /* 0x000ea20000000800 */
[----:B0-----:R-:W-:-:S07]  /*50a0*/  FADD.FTZ R6, R36, R15 ;  /* 0x0000000f24067221 */ /* 0x001fce0000010000 */
[----:B------:R-:W0:Y:S01]  /*50b0*/  MUFU.EX2 R47, R47 ;  /* 0x0000002f002f7308 */ /* 0x000e220000000800 */
[C---:B-1----:R-:W-:Y:S01]  /*50c0*/  F2FP.SATFINITE.E4M3.F32.PACK_AB_MERGE_C R45, R102.reuse, R45, RZ ;  /* 0x0000002d662d723e */ /* 0x042fe200048070ff */
[----:B------:R-:W-:-:S03]  /*50d0*/  FADD.FTZ R102, R102, R21 ;  /* 0x0000001566667221 */ /* 0x000fc60000010000 */
[----:B------:R-:W-:Y:S01]  /*50e0*/  F2FP.SATFINITE.E4M3.F32.PACK_AB_MERGE_C R186, R96, R43, R45 ;  /* 0x0000002b60ba723e */ /* 0x000fe2000480702d */
[--C-:B------:R-:W-:Y:S02]  /*50f0*/  IMAD.MOV.U32 R45, RZ, RZ, R87.reuse ;  /* 0x000000ffff2d7224 */ /* 0x100fe400078e0057 */
[----:B------:R-:W1:Y:S01]  /*5100*/  MUFU.EX2 R144, R144 ;  /* 0x0000009000907308 */ /* 0x000e620000000800 */
[C---:B--2---:R-:W-:Y:S01]  /*5110*/  F2FP.SATFINITE.E4M3.F32.PACK_AB_MERGE_C R36, R11.reuse, R36, RZ ;  /* 0x000000240b24723e */ /* 0x044fe200048070ff */
[----:B------:R-:W-:Y:S01]  /*5120*/  FADD.FTZ R11, R11, R6 ;  /* 0x000000060b0b7221 */ /* 0x000fe20000010000 */
[--C-:B------:R-:W-:Y:S02]  /*5130*/  IMAD.MOV.U32 R43, RZ, RZ, R87.reuse ;  /* 0x000000ffff2b7224 */ /* 0x100fe400078e0057 */
[----:B------:R-:W-:Y:S01]  /*5140*/  F2FP.SATFINITE.E4M3.F32.PACK_AB_MERGE_C R187, R81, R32, R36 ;  /* 0x0000002051bb723e */ /* 0x000fe20004807024 */
[----:B------:R-:W-:Y:S02]  /*5150*/  IMAD.MOV.U32 R81, RZ, RZ, R87 ;  /* 0x000000ffff517224 */ /* 0x000fe400078e0057 */
[----:B------:R-:W2:Y:S01]  /*5160*/  MUFU.EX2 R104, R104 ;  /* 0x0000006800687308 */ /* 0x000ea20000000800 */
        /* <DEDUP_REMOVED lines=12> */
[----:B--2---:R-:W-:-:S07]  /*5230*/  FADD.FTZ R6, R152, R11 ;  /* 0x0000000b98067221 */ /* 0x004fce0000010000 */
[----:B------:R-:W2:Y:S01]  /*5240*/  MUFU.EX2 R51, R51 ;  /* 0x0000003300337308 */ /* 0x000ea20000000800 */
[C---:B0-----:R-:W-:Y:S01]  /*5250*/  F2FP.SATFINITE.E4M3.F32.PACK_AB_MERGE_C R49, R106.reuse, R49, RZ ;  /* 0x000000316a31723e */ /* 0x041fe200048070ff */
[----:B------:R-:W-:-:S03]  /*5260*/  FADD.FTZ R106, R106, R15 ;  /* 0x0000000f6a6a7221 */ /* 0x000fc60000010000 */
[----:B------:R-:W-:Y:S01]  /*5270*/  F2FP.SATFINITE.E4M3.F32.PACK_AB_MERGE_C R188, R104, R47, R49 ;  /* 0x0000002f68bc723e */ /* 0x000fe20004807031 */
[--C-:B------:R-:W-:Y:S02]  /*5280*/  IMAD.MOV.U32 R49, RZ, RZ, R87.reuse ;  /* 0x000000ffff317224 */ /* 0x100fe400078e0057 */
[----:B------:R-:W0:Y:S01]  /*5290*/  MUFU.EX2 R118, R118 ;  /* 0x0000007600767308 */ /* 0x000e220000000800 */
[C---:B-1----:R-:W-:Y:S01]  /*52a0*/  F2FP.SATFINITE.E4M3.F32.PACK_AB_MERGE_C R152, R7.reuse, R152, RZ ;  /* 0x000000980798723e */ /* 0x042fe200048070ff */
[----:B------:R-:W-:Y:S01]  /*52b0*/  FADD.FTZ R7, R7, R6 ;  /* 0x0000000607077221 */ /* 0x000fe20000010000 */
[----:B------:R-:W-:Y:S02]  /*52c0*/  IMAD.MOV.U32 R47, RZ, RZ, R87 ;  /* 0x000000ffff2f7224 */ /* 0x000fe400078e0057 */
[----:B------:R-:W-:-:S03]  /*52d0*/  F2FP.SATFINITE.E4M3.F32.PACK_AB_MERGE_C R189, R9, R144, R152 ;  /* 0x0000009009bd723e */ /* 0x000fc60004807098 */
        /* <DEDUP_REMOVED lines=12> */
[----:B------:R-:W-:Y:S01]  /*53a0*/  FADD.FTZ R7, R112, R7 ;  /* 0x0000000770077221 */ /* 0x000fe20000010000 */
[----:B------:R-:W-:Y:S02]  /*53b0*/  MOV R53, R87 ;  /* 0x0000005700357202 */ /* 0x000fe40000000f00 */
[----:B------:R-:W-:Y:S01]  /*53c0*/  F2FP.SATFINITE.E4M3.F32.PACK_AB_MERGE_C R190, R110, R51, R9 ;  /* 0x000000336ebe723e */ /* 0x000fe20004807009 */
[----:B------:R-:W-:Y:S02]  /*53d0*/  IMAD.MOV.U32 R51, RZ, RZ, R87 ;  /* 0x000000ffff337224 */ /* 0x000fe400078e0057 */
[----:B--2---:R-:W-:Y:S01]  /*53e0*/  FADD.FTZ R6, R124, R5 ;  /* 0x000000057c067221 */ /* 0x004fe20000010000 */
[----:B0-----:R-:W-:-:S03]  /*53f0*/  F2FP.SATFINITE.E4M3.F32.PACK_AB_MERGE_C R10, R57, R124, RZ ;  /* 0x0000007c390a723e */ /* 0x001fc600048070ff */
[----:B------:R-:W-:Y:S01]  /*5400*/  FADD.FTZ R6, R57, R6 ;  /* 0x0000000639067221 */ /* 0x000fe20000010000 */
[----:B------:R-:W-:Y:S01]  /*5410*/  IMAD.MOV.U32 R57, RZ, RZ, R87 ;  /* 0x000000ffff397224 */ /* 0x000fe200078e0057 */
        /* <DEDUP_REMOVED lines=39> */
.L_x_265:
[----:B------:R-:W-:Y:S01]  /*5690*/  ISETP.NE.AND P2, PT, RZ, UR41, PT ;  /* 0x00000029ff007c0c */ /* 0x000fe2000bf45270 */
[----:B------:R-:W-:-:S04]  /*56a0*/  UISETP.NE.AND UP0, UPT, UR49, 0x1, UPT ;  /* 0x000000013100788c */ /* 0x000fc8000bf05270 */
[----:B------:R-:W-:-:S04]  /*56b0*/  USEL UR42, URZ, 0x1, UP0 ;  /* 0x000000013f2a7887 */ /* 0x000fc80008000000 */
[----:B------:R-:W-:-:S04]  /*56c0*/  ULOP3.LUT UR42, UR51, UR42, URZ, 0x3c, !UPT ;  /* 0x0000002a332a7292 */ /* 0x000fc8000f8e3c3f */
[----:B------:R-:W-:Y:S08]  /*56d0*/  @P2 BRA `(.L_x_256) ;  /* 0x0000000000442947 */ /* 0x000ff00003800000 */
[----:B------:R-:W-:Y:S05]  /*56e0*/  @!P0 BRA `(.L_x_257) ;  /* 0x0000000000048947 */ /* 0x000fea0003800000 */
[----:B------:R-:W-:Y:S01]  /*56f0*/  BPT.TRAP 0x1 ;  /* 0x000000040000795c */ /* 0x000fe20000300000 */
.L_x_257:
[----:B------:R-:W0:Y:S01]  /*5700*/  S2UR UR10, SR_CgaCtaId ;  /* 0x00000000000a79c3 */ /* 0x000e220000008800 */
[----:B------:R-:W-:Y:S01]  /*5710*/  UIADD3 UR6, UR49, 0x1, URZ ;  /* 0x0000000131067890 */ /* 0x000fe2000fffe03f */
[----:B------:R-:W-:Y:S01]  /*5720*/  IMAD.U32 R3, RZ, RZ, UR42 ;  /* 0x0000002aff037e24 */ /* 0x000fe2000f8e00ff */
[----:B------:R-:W-:Y:S02]  /*5730*/  UMOV UR7, 0x400 ;  /* 0x0000040000077882 */ /* 0x000fe40000000000 */
[----:B------:R-:W-:Y:S02]  /*5740*/  UISETP.NE.AND UP0, UPT, UR6, 0x2, UPT ;  /* 0x000000020600788c */ /* 0x000fe4000bf05270 */
[----:B------:R-:W-:Y:S02]  /*5750*/  SHF.L.U32 R3, R3, 0x1f, RZ ;  /* 0x0000001f03037819 */ /* 0x000fe400000006ff */
[----:B------:R-:W-:Y:S02]  /*5760*/  USEL UR6, UR6, URZ, UP0 ;  /* 0x0000003f06067287 */ /* 0x000fe40008000000 */
[----:B0-----:R-:W-:-:S04]  /*5770*/  ULEA UR7, UR10, UR7, 0x18 ;  /* 0x000000070a077291 */ /* 0x001fc8000f8ec03f */
[----:B------:R-:W-:-:S09]  /*5780*/  ULEA UR6, UR6, UR7, 0x3 ;  /* 0x0000000706067291 */ /* 0x000fd2000f8e183f */
[----:B------:R0:W1:Y:S01]  /*5790*/  SYNCS.PHASECHK.TRANS64.TRYWAIT P1, [UR6+0x29830], R3 ;  /* 0x02983003ff0075a7 */ /* 0x0000620008020146 */
[----:B------:R-:W-:Y:S05]  /*57a0*/  @!P0 BRA `(.L_x_258) ;  /* 0x0000000000048947 */ /* 0x000fea0003800000 */
[----:B------:R-:W-:Y:S01]  /*57b0*/  BPT.TRAP 0x1 ;  /* 0x000000040000795c */ /* 0x000fe20000300000 */
.L_x_258:
[----:B-1----:R-:W-:Y:S05]  /*57c0*/  @P1 BRA `(.L_x_256) ;  /* 0x0000000000081947 */ /* 0x002fea0003800000 */
[----:B------:R-:W1:Y:S02]  /*57d0*/  SYNCS.PHASECHK.TRANS64.TRYWAIT P1, [UR6+0x29830], R3 ;  /* 0x02983003ff0075a7 */ /* 0x000e640008020146 */
[----:B-1----:R-:W-:Y:S05]  /*57e0*/  @!P1 BRA `(.L_x_259) ;  /* 0x000000b000909947 */ /* 0x002fea0003800000 */
.L_x_256:
[----:B01----:R-:W-:Y:S01]  /*57f0*/  VIADD R3, R22, 0x8 ;  /* 0x0000000816037836 */ /* 0x003fe20000000000 */
        /* <DEDUP_REMOVED lines=185> */
[----:B0-----:R-:W-:Y:S05]  /*6390*/  @P2 BRA `(.L_x_260) ;  /* 0x0000000000382947 */ /* 0x001fea0003800000 */
[----:B------:R-:W-:Y:S05]  /*63a0*/  @!P0 BRA `(.L_x_261) ;  /* 0x0000000000048947 */ /* 0x000fea0003800000 */
[----:B------:R-:W-:Y:S01]  /*63b0*/  BPT.TRAP 0x1 ;  /* 0x000000040000795c */ /* 0x000fe20000300000 */
.L_x_261:
[----:B------:R-:W0:Y:S01]  /*63c0*/  S2UR UR7, SR_CgaCtaId ;  /* 0x00000000000779c3 */ /* 0x000e220000008800 */
[----:B------:R-:W-:Y:S01]  /*63d0*/  UMOV UR6, 0x400 ;  /* 0x0000040000067882 */ /* 0x000fe20000000000 */
[----:B------:R-:W-:-:S05]  /*63e0*/  IMAD.U32 R3, RZ, RZ, UR51 ;  /* 0x00000033ff037e24 */ /* 0x000fca000f8e00ff */
[----:B------:R-:W-:Y:S01]  /*63f0*/  SHF.L.U32 R3, R3, 0x1f, RZ ;  /* 0x0000001f03037819 */ /* 0x000fe200000006ff */
[----:B0-----:R-:W-:-:S04]  /*6400*/  ULEA UR6, UR7, UR6, 0x18 ;  /* 0x0000000607067291 */ /* 0x001fc8000f8ec03f */
[----:B------:R-:W-:-:S09]  /*6410*/  ULEA UR6, UR49, UR6, 0x3 ;  /* 0x0000000631067291 */ /* 0x000fd2000f8e183f */
[----:B------:R0:W1:Y:S01]  /*6420*/  SYNCS.PHASECHK.TRANS64.TRYWAIT P1, [UR6+0x29850], R3 ;  /* 0x02985003ff0075a7 */ /* 0x0000620008020146 */
[----:B------:R-:W-:Y:S05]  /*6430*/  @!P0 BRA `(.L_x_262) ;  /* 0x0000000000048947 */ /* 0x000fea0003800000 */
[----:B------:R-:W-:Y:S01]  /*6440*/  BPT.TRAP 0x1 ;  /* 0x000000040000795c */ /* 0x000fe20000300000 */
.L_x_262:
[----:B-1----:R-:W-:Y:S05]  /*6450*/  @P1 BRA `(.L_x_260) ;  /* 0x0000000000081947 */ /* 0x002fea0003800000 */
[----:B------:R-:W1:Y:S02]  /*6460*/  SYNCS.PHASECHK.TRANS64.TRYWAIT P1, [UR6+0x29850], R3 ;  /* 0x02985003ff0075a7 */ /* 0x000e640008020146 */
[----:B-1----:R-:W-:Y:S05]  /*6470*/  @!P1 BRA `(.L_x_263) ;  /* 0x000000a400849947 */ /* 0x002fea0003800000 */
.L_x_260:
[C---:B------:R-:W-:Y:S01]  /*6480*/  FMUL.FTZ R10, R0.reuse, R152 ;  /* 0x00000098000a7220 */ /* 0x040fe20000410000 */
[C---:B------:R-:W-:Y:S01]  /*6490*/  FMUL.FTZ R11, R0.reuse, R154 ;  /* 0x0000009a000b7220 */ /* 0x040fe20000410000 */
[C---:B------:R-:W-:Y:S01]  /*64a0*/  FMUL.FTZ R9, R0.reuse, R153 ;  /* 0x0000009900097220 */ /* 0x040fe20000410000 */
[C---:B------:R-:W-:Y:S01]  /*64b0*/  FMUL.FTZ R12, R0.reuse, R155 ;  /* 0x0000009b000c7220 */ /* 0x040fe20000410000 */
[C---:B------:R-:W-:Y:S01]  /*64c0*/  FMUL.FTZ R13, R0.reuse, R156 ;  /* 0x0000009c000d7220 */ /* 0x040fe20000410000 */
[C---:B------:R-:W-:Y:S01]  /*64d0*/  FMUL.FTZ R14, R0.reuse, R157 ;  /* 0x0000009d000e7220 */ /* 0x040fe20000410000 */
        /* <DEDUP_REMOVED lines=8> */
[----:B------:R-:W0:Y:S01]  /*6560*/  MUFU.TANH R11, R11 ;  /* 0x0000000b000b7308 */ /* 0x000e220000002400 */
[C---:B------:R-:W-:Y:S01]  /*6570*/  FMUL.FTZ R141, R0.reuse, R141 ;  /* 0x0000008d008d7220 */ /* 0x040fe20000410000 */
[C---:B------:R-:W-:Y:S01]  /*6580*/  FMUL.FTZ R144, R0.reuse, R144 ;  /* 0x0000009000907220 */ /* 0x040fe20000410000 */
[C---:B------:R-:W-:Y:S01]  /*6590*/  FMUL.FTZ R145, R0.reuse, R145 ;  /* 0x0000009100917220 */ /* 0x040fe20000410000 */
[C---:B------:R-:W-:Y:S01]  /*65a0*/  FMUL.FTZ R148, R0.reuse, R148 ;  /* 0x0000009400947220 */ /* 0x040fe20000410000 */
[C---:B------:R-:W-:Y:S01]  /*65b0*/  FMUL.FTZ R149, R0.reuse, R149 ;  /* 0x0000009500957220 */ /* 0x040fe20000410000 */
[C---:B------:R-:W-:Y:S01]  /*65c0*/  FMUL.FTZ R120, R0.reuse, R120 ;  /* 0x0000007800787220 */ /* 0x040fe20000410000 */
[----:B------:R-:W-:Y:S01]  /*65d0*/  FMUL.FTZ R121, R0, R121 ;  /* 0x0000007900797220 */ /* 0x000fe20000410000 */
[----:B------:R-:W2:Y:S01]  /*65e0*/  MUFU.TANH R9, R9 ;  /* 0x0000000900097308 */ /* 0x000ea20000002400 */
        /* <DEDUP_REMOVED lines=8> */
[----:B0-----:R-:W-:Y:S01]  /*6670*/  FMNMX.FTZ R3, R11, R8, !PT ;  /* 0x000000080b037209 */ /* 0x001fe20007810000 */
[C---:B------:R-:W-:Y:S01]  /*6680*/  FMUL.FTZ R20, R0.reuse, R159 ;  /* 0x0000009f00147220 */ /* 0x040fe20000410000 */
[C---:B------:R-:W-:Y:S01]  /*6690*/  FMUL.FTZ R164, R0.reuse, R133 ;  /* 0x0000008500a47220 */ /* 0x040fe20000410000 */
[C---:B------:R-:W-:Y:S01]  /*66a0*/  FMUL.FTZ R153, R0.reuse, R162 ;  /* 0x000000a200997220 */ /* 0x040fe20000410000 */
[C---:B------:R-:W-:Y:S01]  /*66b0*/  FMUL.FTZ R104, R0.reuse, R104 ;  /* 0x0000006800687220 */ /* 0x040fe20000410000 */
[C---:B------:R-:W-:Y:S01]  /*66c0*/  FMUL.FTZ R154, R0.reuse, R163 ;  /* 0x000000a3009a7220 */ /* 0x040fe20000410000 */
[C---:B------:R-:W-:Y:S01]  /*66d0*/  FMUL.FTZ R192, R0.reuse, R105 ;  /* 0x0000006900c07220 */ /* 0x040fe20000410000 */
[----:B------:R-:W0:Y:S01]  /*66e0*/  MUFU.TANH R13, R13 ;  /* 0x0000000d000d7308 */ /* 0x000e220000002400 */
        /* <DEDUP_REMOVED lines=22> */
[----:B------:R-:W-:Y:S01]  /*6850*/  FMUL.FTZ R216, R0, R92 ;  /* 0x0000005c00d87220 */ /* 0x000fe20000410000 */
[----:B------:R-:W0:Y:S01]  /*6860*/  MUFU.TANH R152, R152 ;  /* 0x0000009800987308 */ /* 0x000e220000002400 */
        /* <DEDUP_REMOVED lines=8> */
[----:B-1----:R-:W-:Y:S01]  /*68f0*/  FMNMX.FTZ R3, R21, R4, !PT ;  /* 0x0000000415037209 */ /* 0x002fe20007810000 */
[C---:B------:R-:W-:Y:S01]  /*6900*/  FMUL.FTZ R126, R0.reuse, R126 ;  /* 0x0000007e007e7220 */ /* 0x040fe20000410000 */
[C---:B------:R-:W-:Y:S01]  /*6910*/  FMUL.FTZ R224, R0.reuse, R100 ;  /* 0x0000006400e07220 */ /* 0x040fe20000410000 */
[C---:B------:R-:W-:Y:S01]  /*6920*/  FMUL.FTZ R127, R0.reuse, R127 ;  /* 0x0000007f007f7220 */ /* 0x040fe20000410000 */
[C---:B------:R-:W-:Y:S01]  /*6930*/  FMUL.FTZ R226, R0.reuse, R101 ;  /* 0x0000006500e27220 */ /* 0x040fe20000410000 */
[----:B------:R-:W1:Y:S01]  /*6940*/  S2UR UR6, SR_CgaCtaId ;  /* 0x00000000000679c3 */ /* 0x000e620000008800 */
[----:B------:R-:W-:Y:S01]  /*6950*/  FMUL.FTZ R210, R0, R91 ;  /* 0x0000005b00d27220 */ /* 0x000fe20000410000 */
[----:B------:R-:W3:Y:S01]  /*6960*/  MUFU.TANH R156, R156 ;  /* 0x0000009c009c7308 */ /* 0x000ee20000002400 */
[----:B0-----:R-:W-:Y:S01]  /*6970*/  FMNMX.FTZ R4, R152, R3, !PT ;  /* 0x0000000398047209 */ /* 0x001fe20007810000 */
[----:B------:R-:W-:Y:S01]  /*6980*/  WARPGROUP.ARRIVE ;  /* 0x00000000000079c5 */ /* 0x000fe20000000000 */
[----:B------:R-:W-:Y:S01]  /*6990*/  UMOV UR7, 0xc0000010 ;  /* 0xc000001000077882 */ /* 0x000fe20000000000 */
        /* <DEDUP_REMOVED lines=21> */
[----:B0-----:R-:W-:Y:S01]  /*6af0*/  FMNMX.FTZ R4, R136, R3, !PT ;  /* 0x0000000388047209 */ /* 0x001fe20007810000 */
[C---:B------:R-:W-:Y:S01]  /*6b00*/  FMUL.FTZ R100, R0.reuse, R102 ;  /* 0x0000006600647220 */ /* 0x040fe20000410000 */
[----:B------:R-:W-:Y:S01]  /*6b10*/  FMUL.FTZ R102, R0, R103 ;  /* 0x0000006700667220 */ /* 0x000fe20000410000 */
[----:B------:R-:W0:Y:S04]  /*6b20*/  S2R R193, SR_TID.X ;  /* 0x0000000000c17919 */ /* 0x000e280000002100 */
[----:B------:R-:W4:Y:S01]  /*6b30*/  MUFU.TANH R141, R141 ;  /* 0x0000008d008d7308 */ /* 0x000f220000002400 */
[----:B--2---:R-:W-:-:S07]  /*6b40*/  FMNMX.FTZ R3, R137, R4, !PT ;  /* 0x0000000489037209 */ /* 0x004fce0007810000 */
[----:B------:R-:W2:Y:S01]  /*6b50*/  MUFU.TANH R144, R144 ;  /* 0x0000009000907308 */ /* 0x000ea20000002400 */
[----:B---3--:R-:W-:-:S07]  /*6b60*/  FMNMX.FTZ R4, R140, R3, !PT ;  /* 0x000000038c047209 */ /* 0x008fce0007810000 */
[----:B------:R-:W3:Y:S01]  /*6b70*/  MUFU.TANH R145, R145 ;  /* 0x0000009100917308 */ /* 0x000ee20000002400 */
[----:B----4-:R-:W-:-:S07]  /*6b80*/  FMNMX.FTZ R3, R141, R4, !PT ;  /* 0x000000048d037209 */ /* 0x010fce0007810000 */
[----:B------:R-:W4:Y:S01]  /*6b90*/  MUFU.TANH R148, R148 ;  /* 0x0000009400947308 */ /* 0x000f220000002400 */
[----:B--2---:R-:W-:Y:S02]  /*6ba0*/  FMNMX.FTZ R4, R144, R3, !PT ;  /* 0x0000000390047209 */ /* 0x004fe40007810000 */
[----:B0-----:R-:W-:-:S05]  /*6bb0*/  LOP3.LUT P1, RZ, R193, 0x7f, RZ, 0xc0, !PT ;  /* 0x0000007fc1ff7812 */ /* 0x001fca000782c0ff */
[----:B------:R-:W0:Y:S01]  /*6bc0*/  MUFU.TANH R149, R149 ;  /* 0x0000009500957308 */ /* 0x000e220000002400 */
[----:B---3--:R-:W-:-:S07]  /*6bd0*/  FMNMX.FTZ R3, R145, R4, !PT ;  /* 0x0000000491037209 */ /* 0x008fce0007810000 */
[----:B------:R-:W2:Y:S01]  /*6be0*/  MUFU.TANH R120, R120 ;  /* 0x0000007800787308 */ /* 0x000ea20000002400 */
[----:B----4-:R-:W-:-:S07]  /*6bf0*/  FMNMX.FTZ R4, R148, R3, !PT ;  /* 0x0000000394047209 */ /* 0x010fce0007810000 */
[----:B------:R-:W3:Y:S01]  /*6c00*/  MUFU.TANH R121, R121 ;  /* 0x0000007900797308 */ /* 0x000ee20000002400 */
[----:B0-----:R-:W-:-:S07]  /*6c10*/  FMNMX.FTZ R3, R149, R4, !PT ;  /* 0x0000000495037209 */ /* 0x001fce0007810000 */
[----:B------:R-:W0:Y:S01]  /*6c20*/  MUFU.TANH R124, R124 ;  /* 0x0000007c007c7308 */ /* 0x000e220000002400 */
[----:B--2---:R-:W-:-:S07]  /*6c30*/  FMNMX.FTZ R4, R120, R3, !PT ;  /* 0x0000000378047209 */ /* 0x004fce0007810000 */
[----:B------:R-:W2:Y:S01]  /*6c40*/  MUFU.TANH R125, R125 ;  /* 0x0000007d007d7308 */ /* 0x000ea20000002400 */
[----:B---3--:R-:W-:-:S07]  /*6c50*/  FMNMX.FTZ R3, R121, R4, !PT ;  /* 0x0000000479037209 */ /* 0x008fce0007810000 */
[----:B------:R-:W3:Y:S01]  /*6c60*/  MUFU.TANH R128, R128 ;  /* 0x0000008000807308 */ /* 0x000ee20000002400 */
[----:B0-----:R-:W-:-:S07]  /*6c70*/  FMNMX.FTZ R4, R124, R3, !PT ;  /* 0x000000037c047209 */ /* 0x001fce0007810000 */
[----:B------:R-:W0:Y:S01]  /*6c80*/  MUFU.TANH R160, R160 ;  /* 0x000000a000a07308 */ /* 0x000e220000002400 */
[----:B--2---:R-:W-:Y:S01]  /*6c90*/  FMNMX.FTZ R3, R125, R4, !PT ;  /* 0x000000047d037209 */ /* 0x004fe20007810000 */
[----:B-1----:R-:W-:-:S06]  /*6ca0*/  IMAD.U32 R4, RZ, RZ, UR6 ;  /* 0x00000006ff047e24 */ /* 0x002fcc000f8e00ff */
[----:B------:R-:W1:Y:S01]  /*6cb0*/  MUFU.TANH R15, R15 ;  /* 0x0000000f000f7308 */ /* 0x000e620000002400 */
[----:B---3--:R-:W-:-:S07]  /*6cc0*/  FMNMX.FTZ R3, R128, R3, !PT ;  /* 0x0000000380037209 */ /* 0x008fce0007810000 */
[----:B------:R-:W2:Y:S01]  /*6cd0*/  MUFU.TANH R132, R132 ;  /* 0x0000008400847308 */ /* 0x000ea20000002400 */
[----:B0-----:R-:W-:-:S07]  /*6ce0*/  FMNMX.FTZ R3, R160, R3, !PT ;  /* 0x00000003a0037209 */ /* 0x001fce0007810000 */
[----:B------:R-:W0:Y:S01]  /*6cf0*/  MUFU.TANH R20, R20 ;  /* 0x0000001400147308 */ /* 0x000e220000002400 */
[----:B-1----:R-:W-:-:S07]  /*6d00*/  FMNMX.FTZ R105, R15, R208, !PT ;  /* 0x000000d00f697209 */ /* 0x002fce0007810000 */
[----:B------:R-:W1:Y:S01]  /*6d10*/  MUFU.TANH R164, R164 ;  /* 0x000000a400a47308 */ /* 0x000e620000002400 */
[----:B--2---:R-:W-:-:S07]  /*6d20*/  FMNMX.FTZ R3, R132, R3, !PT ;  /* 0x0000000384037209 */ /* 0x004fce0007810000 */
[----:B------:R-:W2:Y:S01]  /*6d30*/  MUFU.TANH R153, R153 ;  /* 0x0000009900997308 */ /* 0x000ea20000002400 */
[----:B0-----:R-:W-:-:S07]  /*6d40*/  FMNMX.FTZ R208, R20, R105, !PT ;  /* 0x0000006914d07209 */ /* 0x001fce0007810000 */
[----:B------:R-:W0:Y:S01]  /*6d50*/  MUFU.TANH R104, R104 ;  /* 0x0000006800687308 */ /* 0x000e220000002400 */
[----:B-1----:R-:W-:-:S07]  /*6d60*/  FMNMX.FTZ R3, R164, R3, !PT ;  /* 0x00000003a4037209 */ /* 0x002fce0007810000 */
[----:B------:R-:W1:Y:S01]  /*6d70*/  MUFU.TANH R154, R154 ;  /* 0x0000009a009a7308 */ /* 0x000e620000002400 */
[----:B--2---:R-:W-:Y:S01]  /*6d80*/  FMNMX.FTZ R105, R153, R208, !PT ;  /* 0x000000d099697209 */ /* 0x004fe20007810000 */
[----:B------:R-:W-:-:S06]  /*6d90*/  FMUL.FTZ R208, R0, R90 ;  /* 0x0000005a00d07220 */ /* 0x000fcc0000410000 */
        /* <DEDUP_REMOVED lines=61> */
[----:B0-----:R-:W-:-:S05]  /*7170*/  FMNMX.FTZ R88, R226, R3, !PT ;  /* 0x00000003e2587209 */ /* 0x001fca0007810000 */
[----:B------:R-:W0:Y:S02]  /*7180*/  SHFL.BFLY PT, R3, R88, 0x2, 0x1f ;  /* 0x0c401f0058037f89 */ /* 0x000e2400000e0000 */
[----:B------:R-:W3:Y:S01]  /*7190*/  MUFU.TANH R134, R134 ;  /* 0x0000008600867308 */ /* 0x000ee20000002400 */
[----:B-1----:R-:W-:-:S07]  /*71a0*/  FMNMX.FTZ R89, R130, R89, !PT ;  /* 0x0000005982597209 */ /* 0x002fce0007810000 */
[----:B------:R-:W1:Y:S01]  /*71b0*/  MUFU.TANH R166, R166 ;  /* 0x000000a600a67308 */ /* 0x000e620000002400 */
[----:B--2---:R-:W-:-:S07]  /*71c0*/  FMNMX.FTZ R89, R162, R89, !PT ;  /* 0x00000059a2597209 */ /* 0x004fce0007810000 */
[----:B------:R-:W2:Y:S01]  /*71d0*/  MUFU.TANH R106, R106 ;  /* 0x0000006a006a7308 */ /* 0x000ea20000002400 */
[----:B---3--:R-:W-:Y:S02]  /*71e0*/  FMNMX.FTZ R89, R134, R89, !PT ;  /* 0x0000005986597209 */ /* 0x008fe40007810000 */
[----:B0-----:R-:W-:Y:S02]  /*71f0*/  FMNMX.FTZ R91, R88, R3, !PT ;  /* 0x00000003585b7209 */ /* 0x001fe40007810000 */
[----:B------:R-:W-:-:S03]  /*7200*/  MOV R3, 0x400 ;  /* 0x0000040000037802 */ /* 0x000fc60000000f00 */
[----:B------:R-:W0:Y:S01]  /*7210*/  MUFU.TANH R194, R194 ;  /* 0x000000c200c27308 */ /* 0x000e220000002400 */
[----:B-1----:R-:W-:Y:S01]  /*7220*/  FMNMX.FTZ R89, R166, R89, !PT ;  /* 0x00000059a6597209 */ /* 0x002fe20007810000 */
[----:B------:R-:W1:Y:S01]  /*7230*/  SHFL.BFLY PT, R228, R91, 0x1, 0x1f ;  /* 0x0c201f005be47f89 */ /* 0x000e6200000e0000 */
[----:B------:R-:W-:-:S04]  /*7240*/  LEA R3, R4, R3, 0x18 ;  /* 0x0000000304037211 */ /* 0x000fc800078ec0ff */
[----:B------:R-:W-:Y:S01]  /*7250*/  R2UR UR6, R3 ;  /* 0x00000000030672ca */ /* 0x000fe200000e0000 */
[----:B------:R-:W3:Y:S01]  /*7260*/  MUFU.TANH R110, R110 ;  /* 0x0000006e006e7308 */ /* 0x000ee20000002400 */
[----:B--2---:R-:W-:-:S07]  /*7270*/  FMNMX.FTZ R89, R106, R89, !PT ;  /* 0x000000596a597209 */ /* 0x004fce0007810000 */
[----:B------:R-:W2:Y:S01]  /*7280*/  MUFU.TANH R198, R198 ;  /* 0x000000c600c67308 */ /* 0x000ea20000002400 */
[----:B0-----:R-:W-:-:S03]  /*7290*/  FMNMX.FTZ R89, R194, R89, !PT ;  /* 0x00000059c2597209 */ /* 0x001fc60007810000 */
[----:B------:R-:W-:-:S04]  /*72a0*/  UIADD3 UR6, UR6, 0x400, URZ ;  /* 0x0000040006067890 */ /* 0x000fc8000fffe03f */
[----:B------:R-:W-:Y:S01]  /*72b0*/  USHF.R.U32.HI UR6, URZ, 0x4, UR6 ;  /* 0x000000043f067899 */ /* 0x000fe20008011606 */
[----:B------:R-:W0:Y:S01]  /*72c0*/  MUFU.TANH R114, R114 ;  /* 0x0000007200727308 */ /* 0x000e220000002400 */
[----:B---3--:R-:W-:Y:S02]  /*72d0*/  FMNMX.FTZ R89, R110, R89, !PT ;  /* 0x000000596e597209 */ /* 0x008fe40007810000 */
[----:B------:R-:W-:Y:S01]  /*72e0*/  ULOP3.LUT UR6, UR6, 0x3fff, URZ, 0xc0, !UPT ;  /* 0x00003fff06067892 */ /* 0x000fe2000f8ec03f */
[----:B-1----:R-:W-:-:S03]  /*72f0*/  FMNMX.FTZ R88, R91, R228, !PT ;  /* 0x000000e45b587209 */ /* 0x002fc60007810000 */
[----:B------:R-:W-:Y:S01]  /*7300*/  ULOP3.LUT UR6, UR6, 0x10000, URZ, 0xfc, !UPT ;  /* 0x0001000006067892 */ /* 0x000fe2000f8efc3f */
[----:B------:R-:W1:Y:S01]  /*7310*/  MUFU.TANH R202, R202 ;  /* 0x000000ca00ca7308 */ /* 0x000e620000002400 */
[----:B--2---:R-:W-:Y:S01]  /*7320*/  FMNMX.FTZ R89, R198, R89, !PT ;  /* 0x00000059c6597209 */ /* 0x004fe20007810000 */
[----:B------:R-:W-:-:S01]  /*7330*/  FADD.FTZ R228, -R88, R5 ;  /* 0x0000000558e47221 */ /* 0x000fc20000010100 */
[----:B------:R-:W-:-:S05]  /*7340*/  UIMAD UR10, UR49, 0x500, UR6 ;  /* 0x00000500310a78a4 */ /* 0x000fca000f8e0206 */
[----:B------:R-:W2:Y:S01]  /*7350*/  MUFU.TANH R118, R118 ;  /* 0x0000007600767308 */ /* 0x000ea20000002400 */
[----:B0-----:R-:W-:Y:S01]  /*7360*/  FMNMX.FTZ R89, R114, R89, !PT ;  /* 0x0000005972597209 */ /* 0x001fe20007810000 */
[----:B------:R-:W-:Y:S02]  /*7370*/  UMOV UR6, UR10 ;  /* 0x0000000a00067c82 */ /* 0x000fe40008000000 */
[----:B------:R-:W-:Y:S01]  /*7380*/  QGMMA.64x128x32.F32.E4M3.E4M3 R24, R172, gdesc[UR4], R24, gsb0 ;  /* 0x01e00004ac187df3 */ /* 0x000fe20008000818 */
[----:B------:R-:W-:Y:S01]  /*7390*/  UIADD3 UR6, UR10, 0x100, URZ ;  /* 0x000001000a067890 */ /* 0x000fe2000fffe03f */
[----:B------:R-:W-:Y:S02]  /*73a0*/  UMOV UR7, 0xc0000010 ;  /* 0xc000001000077882 */ /* 0x000fe40000000000 */
        /* <DEDUP_REMOVED lines=17> */
[----:B0-----:R-:W-:-:S04]  /*74c0*/  FMNMX.FTZ R89, R98, R89, !PT ;  /* 0x0000005962597209 */ /* 0x001fc80007810000 */
[----:B-1----:R-:W-:-:S04]  /*74d0*/  FMNMX.FTZ R89, R100, R89, !PT ;  /* 0x0000005964597209 */ /* 0x002fc80007810000 */
[----:B--2---:R-:W-:-:S05]  /*74e0*/  FMNMX.FTZ R90, R102, R89, !PT ;  /* 0x00000059665a7209 */ /* 0x004fca0007810000 */
[----:B------:R-:W0:Y:S02]  /*74f0*/  SHFL.BFLY PT, R89, R90, 0x2, 0x1f ;  /* 0x0c401f005a597f89 */ /* 0x000e2400000e0000 */
[----:B0-----:R-:W-:Y:S02]  /*7500*/  FMNMX.FTZ R93, R90, R89, !PT ;  /* 0x000000595a5d7209 */ /* 0x001fe40007810000 */
[----:B------:R-:W0:Y:S03]  /*7510*/  LDC R89, c[0x0][0x988] ;  /* 0x00026200ff597b82 */ /* 0x000e260000000800 */
[----:B------:R-:W1:Y:S01]  /*7520*/  SHFL.BFLY PT, R230, R93, 0x1, 0x1f ;  /* 0x0c201f005de67f89 */ /* 0x000e6200000e0000 */
[----:B0-----:R-:W-:-:S01]  /*7530*/  FFMA.FTZ R105, R88, R89, -8 ;  /* 0xc100000058697423 */ /* 0x001fc20000010059 */
[----:B------:R-:W-:Y:S01]  /*7540*/  FMUL.FTZ R228, R228, R89 ;  /* 0x00000059e4e47220 */ /* 0x000fe20000410000 */
[----:B------:R-:W-:-:S02]  /*7550*/  WARPGROUP.DEPBAR.LE gsb0, 0x0 ;  /* 0x00008000000079c5 */ /* 0x000fc40000010000 */
[----:B------:R-:W-:Y:S01]  /*7560*/  WARPGROUP.ARRIVE ;  /* 0x00000000000079c5 */ /* 0x000fe20000000000 */
[----:B-1----:R-:W-:Y:S01]  /*7570*/  FMNMX.FTZ R90, R93, R230, !PT ;  /* 0x000000e65d5a7209 */ /* 0x002fe20007810000 */
[-CC-:B------:R-:W-:Y:S01]  /*7580*/  FFMA.FTZ R91, R10, R89.reuse, -R105.reuse ;  /* 0x000000590a5b7223 */ /* 0x180fe20000010869 */
[----:B------:R-:W-:-:S01]  /*7590*/  FFMA.FTZ R10, R9, R89, -R105 ;  /* 0x00000059090a7223 */ /* 0x000fc20000010869 */
[-CC-:B------:R-:W-:Y:S01]  /*75a0*/  FFMA.FTZ R9, R13, R89.reuse, -R105.reuse ;  /* 0x000000590d097223 */ /* 0x180fe20000010869 */
[----:B------:R-:W-:-:S01]  /*75b0*/  FFMA.FTZ R101, R120, R89, -R105 ;  /* 0x0000005978657223 */ /* 0x000fc20000010869 */
[----:B------:R-:W-:Y:S01]  /*75c0*/  QGMMA.64x128x32.F32.E4M3.E4M3 R24, R176, gdesc[UR4], R24, gsb0 ;  /* 0x01e00004b0187df3 */ /* 0x000fe20008000818 */
[----:B------:R-:W-:Y:S01]  /*75d0*/  UIADD3 UR6, UR10, 0x200, URZ ;  /* 0x000002000a067890 */ /* 0x000fe2000fffe03f */
[-CC-:B------:R-:W-:Y:S01]  /*75e0*/  FFMA.FTZ R103, R124, R89.reuse, -R105.reuse ;  /* 0x000000597c677223 */ /* 0x180fe20000010869 */
[----:B------:R-:W-:Y:S01]  /*75f0*/  UMOV UR7, 0xc0000010 ;  /* 0xc000001000077882 */ /* 0x000fe20000000000 */
        /* <DEDUP_REMOVED lines=34> */
[----:B------:R-:W-:Y:S01]  /*7820*/  FFMA.FTZ R174, R226, R89, -R105 ;  /* 0x00000059e2ae7223 */ /* 0x000fe20000010869 */
[----:B------:R-:W-:-:S01]  /*7830*/  FADD.FTZ R230, -R90, R8 ;  /* 0x000000085ae67221 */ /* 0x000fc20000010100 */
[-C--:B------:R-:W-:Y:S01]  /*7840*/  FFMA.FTZ R105, R90, R89.reuse, -8 ;  /* 0xc10000005a697423 */ /* 0x080fe20000010059 */
[----:B------:R-:W-:Y:S02]  /*7850*/  MUFU.EX2 R8, R228 ;  /* 0x000000e400087308 */ /* 0x000fe40000000800 */
[-C--:B------:R-:W-:Y:S01]  /*7860*/  FMUL.FTZ R5, R230, R89.reuse ;  /* 0x00000059e6057220 */ /* 0x080fe20000410000 */
[-CC-:B------:R-:W-:Y:S01]  /*7870*/  FFMA.FTZ R131, R154, R89.reuse, -R105.reuse ;  /* 0x000000599a837223 */ /* 0x180fe20000010869 */
[----:B------:R-:W-:-:S01]  /*7880*/  FFMA.FTZ R133, R157, R89, -R105 ;  /* 0x000000599d857223 */ /* 0x000fc20000010869 */
[-CC-:B------:R-:W-:Y:S01]  /*7890*/  FFMA.FTZ R154, R158, R89.reuse, -R105.reuse ;  /* 0x000000599e9a7223 */ /* 0x180fe20000010869 */
[----:B------:R-:W-:-:S01]  /*78a0*/  FFMA.FTZ R135, R138, R89, -R105 ;  /* 0x000000598a877223 */ /* 0x000fc20000010869 */
[-CC-:B------:R-:W-:Y:S01]  /*78b0*/  FFMA.FTZ R138, R139, R89.reuse, -R105.reuse ;  /* 0x000000598b8a7223 */ /* 0x180fe20000010869 */
        /* <DEDUP_REMOVED lines=17> */
[----:B0-----:R-:W-:-:S01]  /*79d0*/  FFMA.FTZ R7, R8, R7, R91 ;  /* 0x0000000708077223 */ /* 0x001fc2000001005b */
        /* <DEDUP_REMOVED lines=11> */
[----:B------:R-:W-:-:S03]  /*7a90*/  FFMA.FTZ R102, R102, R89, -R105 ;  /* 0x0000005966667223 */ /* 0x000fc60000010869 */
[----:B------:R-:W2:Y:S01]  /*7aa0*/  MUFU.EX2 R14, R14 ;  /* 0x0000000e000e7308 */ /* 0x000ea20000000800 */
[----:B-1----:R-:W-:-:S07]  /*7ab0*/  FADD.FTZ R158, R10, R7 ;  /* 0x000000070a9e7221 */ /* 0x002fce0000010000 */
[----:B------:R-:W1:Y:S01]  /*7ac0*/  MUFU.EX2 R13, R13 ;  /* 0x0000000d000d7308 */ /* 0x000e620000000800 */
[----:B0-----:R-:W-:-:S07]  /*7ad0*/  FADD.FTZ R147, R9, R158 ;  /* 0x0000009e09937221 */ /* 0x001fce0000010000 */
[----:B------:R-:W0:Y:S01]  /*7ae0*/  MUFU.EX2 R152, R152 ;  /* 0x0000009800987308 */ /* 0x000e220000000800 */
[----:B--2---:R-:W-:-:S07]  /*7af0*/  FADD.FTZ R158, R14, R147 ;  /* 0x000000930e9e7221 */ /* 0x004fce0000010000 */
[----:B------:R-:W-:Y:S01]  /*7b00*/  MUFU.EX2 R131, R131 ;  /* 0x0000008300837308 */ /* 0x000fe20000000800 */
[----:B-1----:R-:W-:-:S07]  /*7b10*/  FADD.FTZ R147, R13, R158 ;  /* 0x0000009e0d937221 */ /* 0x002fce0000010000 */
[----:B------:R-:W-:Y:S01]  /*7b20*/  MUFU.EX2 R21, R21 ;  /* 0x0000001500157308 */ /* 0x000fe20000000800 */
[----:B0-----:R-:W-:-:S01]  /*7b30*/  FADD.FTZ R158, R152, R147 ;  /* 0x00000093989e7221 */ /* 0x001fc20000010000 */
[----:B------:R-:W-:-:S06]  /*7b40*/  FFMA.FTZ R147, R194, R89, -R105 ;  /* 0x00000059c2937223 */ /* 0x000fcc0000010869 */
[----:B------:R-:W-:Y:S08]  /*7b50*/  MUFU.EX2 R133, R133 ;  /* 0x0000008500857308 */ /* 0x000ff00000000800 */
[----:B------:R-:W-:Y:S08]  /*7b60*/  MUFU.EX2 R156, R156 ;  /* 0x0000009c009c7308 */ /* 0x000ff00000000800 */
[----:B------:R-:W-:Y:S01]  /*7b70*/  MUFU.EX2 R154, R154 ;  /* 0x0000009a009a7308 */ /* 0x000fe20000000800 */
[----:B------:R-:W-:-:S02]  /*7b80*/  WARPGROUP.DEPBAR.LE gsb0, 0x0 ;  /* 0x00008000000079c5 */ /* 0x000fc40000010000 */
[----:B------:R-:W-:Y:S01]  /*7b90*/  WARPGROUP.ARRIVE ;  /* 0x00000000000079c5 */ /* 0x000fe20000000000 */
[----:B------:R-:W-:-:S01]  /*7ba0*/  FFMA.FTZ R176, R11, R89, -R105 ;  /* 0x000000590bb07223 */ /* 0x000fc20000010869 */
[-CC-:B------:R-:W-:Y:S01]  /*7bb0*/  FFMA.FTZ R11, R12, R89.reuse, -R105.reuse ;  /* 0x000000590c0b7223 */ /* 0x180fe20000010869 */
[----:B------:R-:W-:-:S01]  /*7bc0*/  FFMA.FTZ R12, R15, R89, -R105 ;  /* 0x000000590f0c7223 */ /* 0x000fc20000010869 */
[-CC-:B------:R-:W-:Y:S01]  /*7bd0*/  FFMA.FTZ R15, R20, R89.reuse, -R105.reuse ;  /* 0x00000059140f7223 */ /* 0x180fe20000010869 */
[----:B------:R-:W-:-:S01]  /*7be0*/  FFMA.FTZ R20, R153, R89, -R105 ;  /* 0x0000005999147223 */ /* 0x000fc20000010869 */
[----:B------:R-:W-:Y:S01]  /*7bf0*/  QGMMA.64x128x32.F32.E4M3.E4M3 R24, R180, gdesc[UR4], R24, gsb0 ;  /* 0x01e00004b4187df3 */ /* 0x000fe20008000818 */
[----:B------:R-:W-:Y:S01]  /*7c00*/  UIADD3 UR6, UR10, 0x300, URZ ;  /* 0x000003000a067890 */ /* 0x000fe2000fffe03f */
[----:B------:R-:W0:Y:S01]  /*7c10*/  MUFU.EX2 R176, R176 ;  /* 0x000000b000b07308 */ /* 0x000e220000000800 */
[----:B------:R-:W-:-:S07]  /*7c20*/  UMOV UR7, 0xc0000010 ;  /* 0xc000001000077882 */ /* 0x000fce0000000000 */
[----:B------:R-:W1:Y:S08]  /*7c30*/  MUFU.EX2 R11, R11 ;  /* 0x0000000b000b7308 */ /* 0x000e700000000800 */
[----:B------:R-:W2:Y:S01]  /*7c40*/  MUFU.EX2 R12, R12 ;  /* 0x0000000c000c7308 */ /* 0x000ea20000000800 */
[----:B0-----:R-:W-:-:S07]  /*7c50*/  FFMA.FTZ R6, R5, R6, R176 ;  /* 0x0000000605067223 */ /* 0x001fce00000100b0 */
[----:B------:R-:W0:Y:S01]  /*7c60*/  MUFU.EX2 R15, R15 ;  /* 0x0000000f000f7308 */ /* 0x000e220000000800 */
[----:B-1----:R-:W-:-:S07]  /*7c70*/  FADD.FTZ R7, R11, R6 ;  /* 0x000000060b077221 */ /* 0x002fce0000010000 */
[----:B------:R-:W1:Y:S01]  /*7c80*/  MUFU.EX2 R20, R20 ;  /* 0x0000001400147308 */ /* 0x000e620000000800 */
[----:B--2---:R-:W-:-:S07]  /*7c90*/  FADD.FTZ R6, R12, R7 ;  /* 0x000000070c067221 */ /* 0x004fce0000010000 */
[----:B------:R-:W2:Y:S01]  /*7ca0*/  MUFU.EX2 R93, R93 ;  /* 0x0000005d005d7308 */ /* 0x000ea20000000800 */
[----:B0-----:R-:W-:-:S07]  /*7cb0*/  FADD.FTZ R7, R15, R6 ;  /* 0x000000060f077221 */ /* 0x001fce0000010000 */
[----:B------:R-:W0:Y:S01]  /*7cc0*/  MUFU.EX2 R135, R135 ;  /* 0x0000008700877308 */ /* 0x000e220000000800 */
[----:B-1----:R-:W-:-:S01]  /*7cd0*/  FADD.FTZ R6, R20, R7 ;  /* 0x0000000714067221 */ /* 0x002fc20000010000 */
[----:B------:R-:W-:-:S03]  /*7ce0*/  FADD.FTZ R7, R21, R158 ;  /* 0x0000009e15077221 */ /* 0x000fc60000010000 */
[----:B------:R-:W-:-:S03]  /*7cf0*/  FADD.FTZ R6, R131, R6 ;  /* 0x0000000683067221 */ /* 0x000fc60000010000 */
[----:B------:R-:W1:Y:S01]  /*7d00*/  MUFU.EX2 R136, R136 ;  /* 0x0000008800887308 */ /* 0x000e620000000800 */
[----:B------:R-:W-:-:S01]  /*7d10*/  FADD.FTZ R149, R133, R6 ;  /* 0x0000000685957221 */ /* 0x000fc20000010000 */
[----:B------:R-:W-:-:S03]  /*7d20*/  FADD.FTZ R6, R156, R7 ;  /* 0x000000079c067221 */ /* 0x000fc60000010000 */
[----:B------:R-:W-:Y:S01]  /*7d30*/  FADD.FTZ R158, R154, R149 ;  /* 0x000000959a9e7221 */ /* 0x000fe20000010000 */
[----:B--2---:R-:W-:-:S02]  /*7d40*/  FADD.FTZ R7, R93, R6 ;  /* 0x000000065d077221 */ /* 0x004fc40000010000 */
[----:B------:R-:W2:Y:S01]  /*7d50*/  MUFU.EX2 R138, R138 ;  /* 0x0000008a008a7308 */ /* 0x000ea20000000800 */
[----:B0-----:R-:W-:-:S07]  /*7d60*/  FADD.FTZ R149, R135, R158 ;  /* 0x0000009e87957221 */ /* 0x001fce0000010000 */
[----:B------:R-:W0:Y:S01]  /*7d70*/  MUFU.EX2 R95, R95 ;  /* 0x0000005f005f7308 */ /* 0x000e220000000800 */
[----:B-1----:R-:W-:-:S07]  /*7d80*/  FADD.FTZ R6, R136, R7 ;  /* 0x0000000788067221 */ /* 0x002fce0000010000 */
[----:B------:R-:W1:Y:S01]  /*7d90*/  MUFU.EX2 R137, R137 ;  /* 0x0000008900897308 */ /* 0x000e620000000800 */
[----:B--2---:R-:W-:-:S01]  /*7da0*/  FADD.FTZ R158, R138, R149 ;  /* 0x000000958a9e7221 */ /* 0x004fc20000010000 */
[----:B------:R-:W-:-:S06]  /*7db0*/  FFMA.FTZ R149, R198, R89, -R105 ;  /* 0x00000059c6957223 */ /* 0x000fcc0000010869 */
        /* <DEDUP_REMOVED lines=13> */
[----:B0-----:R-:W-:-:S01]  /*7e90*/  FADD.FTZ R6, R144, R7 ;  /* 0x0000000790067221 */ /* 0x001fc20000010000 */
[----:B------:R-:W-:Y:S02]  /*7ea0*/  WARPGROUP.DEPBAR.LE gsb0, 0x0 ;  /* 0x00008000000079c5 */ /* 0x000fe40000010000 */
[----:B------:R-:W-:-:S04]  /*7eb0*/  WARPGROUP.ARRIVE ;  /* 0x00000000000079c5 */ /* 0x000fc80000000000 */
[----:B------:R-:W0:Y:S01]  /*7ec0*/  MUFU.EX2 R141, R141 ;  /* 0x0000008d008d7308 */ /* 0x000e220000000800 */
[----:B-1----:R-:W-:-:S01]  /*7ed0*/  FADD.FTZ R158, R146, R151 ;  /* 0x00000097929e7221 */ /* 0x002fc20000010000 */
[----:B------:R-:W-:Y:S01]  /*7ee0*/  FFMA.FTZ R151, R202, R89, -R105 ;  /* 0x00000059ca977223 */ /* 0x000fe20000010869 */
[----:B------:R-:W-:Y:S01]  /*7ef0*/  QGMMA.64x128x32.F32.E4M3.E4M3 R24, R184, gdesc[UR4], R24, gsb0 ;  /* 0x01e00004b8187df3 */ /* 0x000fe20008000818 */
[----:B------:R-:W-:Y:S01]  /*7f00*/  UIADD3 UR6, UR10, 0x400, URZ ;  /* 0x000004000a067890 */ /* 0x000fe2000fffe03f */
[----:B------:R-:W-:-:S03]  /*7f10*/  UMOV UR7, 0xc0000010 ;  /* 0xc000001000077882 */ /* 0x000fc60000000000 */
        /* <DEDUP_REMOVED lines=22> */
[----:B------:R-:W-:-:S06]  /*8080*/  FFMA.FTZ R153, R208, R89, -R105 ;  /* 0x00000059d0997223 */ /* 0x000fcc0000010869 */
        /* <DEDUP_REMOVED lines=15> */
[----:B------:R-:W-:Y:S02]  /*8180*/  WARPGROUP.DEPBAR.LE gsb0, 0x0 ;  /* 0x00008000000079c5 */ /* 0x000fe40000010000 */
[----:B------:R-:W-:-:S04]  /*8190*/  WARPGROUP.ARRIVE ;  /* 0x00000000000079c5 */ /* 0x000fc80000000000 */
[----:B------:R-:W1:Y:S01]  /*81a0*/  MUFU.EX2 R104, R104 ;  /* 0x0000006800687308 */ /* 0x000e620000000800 */
[----:B--2---:R-:W-:-:S01]  /*81b0*/  FADD.FTZ R157, R132, R157 ;  /* 0x0000009d849d7221 */ /* 0x004fc20000010000 */
[----:B------:R-:W-:Y:S06]  /*81c0*/  QGMMA.64x128x32.F32.E4M3.E4M3 R24, R188, gdesc[UR4], R24, gsb0 ;  /* 0x01e00004bc187df3 */ /* 0x000fec0008000818 */
        /* <DEDUP_REMOVED lines=16> */
[----:B------:R-:W-:-:S06]  /*82d0*/  IADD3 R6, -R22, 0xb, RZ ;  /* 0x0000000b16067810 */ /* 0x000fcc0007ffe1ff */
[----:B------:R-:W1:Y:S01]  /*82e0*/  MUFU.EX2 R114, R114 ;  /* 0x0000007200727308 */ /* 0x000e620000000800 */
[----:B--2---:R-:W-:-:S07]  /*82f0*/  FADD.FTZ R157, R149, R162 ;  /* 0x000000a2959d7221 */ /* 0x004fce0000010000 */
[----:B------:R-:W2:Y:S01]  /*8300*/  MUFU.EX2 R115, R115 ;  /* 0x0000007300737308 */ /* 0x000ea20000000800 */
[----:B0-----:R-:W-:-:S07]  /*8310*/  FADD.FTZ R162, R112, R7 ;  /* 0x0000000770a27221 */ /* 0x001fce0000010000 */
[----:B------:R-:W0:Y:S01]  /*8320*/  MUFU.EX2 R151, R151 ;  /* 0x0000009700977308 */ /* 0x000e220000000800 */
[----:B-1----:R-:W-:-:S07]  /*8330*/  FADD.FTZ R166, R114, R157 ;  /* 0x0000009d72a67221 */ /* 0x002fce0000010000 */
[----:B------:R-:W-:Y:S01]  /*8340*/  MUFU.EX2 R116, R116 ;  /* 0x0000007400747308 */ /* 0x000fe20000000800 */
[----:B--2---:R-:W-:-:S07]  /*8350*/  FADD.FTZ R7, R115, R162 ;  /* 0x000000a273077221 */ /* 0x004fce0000010000 */
[----:B------:R-:W1:Y:S01]  /*8360*/  MUFU.EX2 R118, R118 ;  /* 0x0000007600767308 */ /* 0x000e620000000800 */
[----:B0-----:R-:W-:-:S01]  /*8370*/  FADD.FTZ R157, R151, R166 ;  /* 0x000000a6979d7221 */ /* 0x001fc20000010000 */
[----:B------:R-:W-:-:S06]  /*8380*/  IMAD.U32 R166, RZ, RZ, UR50 ;  /* 0x00000032ffa67e24 */ /* 0x000fcc000f8e00ff */
[----:B------:R-:W-:Y:S08]  /*8390*/  MUFU.EX2 R117, R117 ;  /* 0x0000007500757308 */ /* 0x000ff00000000800 */
[----:B------:R-:W0:Y:S01]  /*83a0*/  MUFU.EX2 R155, R155 ;  /* 0x0000009b009b7308 */ /* 0x000e220000000800 */
[----:B-1----:R-:W-:-:S07]  /*83b0*/  FADD.FTZ R162, R118, R157 ;  /* 0x0000009d76a27221 */ /* 0x002fce0000010000 */
[----:B------:R-:W-:Y:S08]  /*83c0*/  MUFU.EX2 R119, R119 ;  /* 0x0000007700777308 */ /* 0x000ff00000000800 */
[----:B------:R-:W1:Y:S01]  /*83d0*/  MUFU.EX2 R153, R153 ;  /* 0x0000009900997308 */ /* 0x000e620000000800 */
[----:B0-----:R-:W-:-:S07]  /*83e0*/  FADD.FTZ R162, R155, R162 ;  /* 0x000000a29ba27221 */ /* 0x001fce0000010000 */
[----:B------:R-:W-:Y:S01]  /*83f0*/  MUFU.EX2 R160, R160 ;  /* 0x000000a000a07308 */ /* 0x000fe20000000800 */
[----:B------:R-:W-:-:S07]  /*8400*/  WARPGROUP.DEPBAR.LE gsb0, 0x0 ;  /* 0x00008000000079c5 */ /* 0x000fce0000010000 */
[----:B------:R-:W0:Y:S01]  /*8410*/  MUFU.EX2 R158, R158 ;  /* 0x0000009e009e7308 */ /* 0x000e220000000800 */
[----:B-1----:R-:W-:-:S07]  /*8420*/  FADD.FTZ R157, R153, R162 ;  /* 0x000000a2999d7221 */ /* 0x002fce0000010000 */
[----:B------:R-:W-:Y:S08]  /*8430*/  MUFU.EX2 R121, R121 ;  /* 0x0000007900797308 */ /* 0x000ff00000000800 */
[----:B------:R-:W1:Y:S01]  /*8440*/  MUFU.EX2 R178, R92 ;  /* 0x0000005c00b27308 */ /* 0x000e620000000800 */
[----:B0-----:R-:W-:-:S07]  /*8450*/  FADD.FTZ R157, R158, R157 ;  /* 0x0000009d9e9d7221 */ /* 0x001fce0000010000 */
[----:B------:R0:W2:Y:S08]  /*8460*/  MUFU.EX2 R159, R94 ;  /* 0x0000005e009f7308 */ /* 0x0000b00000000800 */
[----:B------:R-:W-:Y:S01]  /*8470*/  MUFU.EX2 R164, R164 ;  /* 0x000000a400a47308 */ /* 0x000fe20000000800 */
[----:B0-----:R-:W-:-:S01]  /*8480*/  FADD.FTZ R94, R116, R7 ;  /* 0x00000007745e7221 */ /* 0x001fc20000010000 */
[----:B-1----:R-:W-:-:S03]  /*8490*/  FADD.FTZ R157, R178, R157 ;  /* 0x0000009db29d7221 */ /* 0x002fc60000010000 */
[----:B------:R-:W-:-:S03]  /*84a0*/  FADD.FTZ R94, R117, R94 ;  /* 0x0000005e755e7221 */ /* 0x000fc60000010000 */
[----:B------:R0:W1:Y:S01]  /*84b0*/  MUFU.EX2 R92, R96 ;  /* 0x00000060005c7308 */ /* 0x0000620000000800 */
[----:B------:R-:W-:-:S01]  /*84c0*/  FADD.FTZ R7, R119, R94 ;  /* 0x0000005e77077221 */ /* 0x000fc20000010000 */
[----:B--2---:R-:W-:-:S03]  /*84d0*/  FADD.FTZ R157, R159, R157 ;  /* 0x0000009d9f9d7221 */ /* 0x004fc60000010000 */
[----:B------:R-:W-:-:S03]  /*84e0*/  FADD.FTZ R94, R160, R7 ;  /* 0x00000007a05e7221 */ /* 0x000fc60000010000 */
[----:B------:R-:W2:Y:S01]  /*84f0*/  MUFU.EX2 R125, R125 ;  /* 0x0000007d007d7308 */ /* 0x000ea20000000800 */
[----:B0-----:R-:W-:Y:S01]  /*8500*/  @!P1 IMAD R96, R166, 0x8, R3 ;  /* 0x00000008a6609824 */ /* 0x001fe200078e0203 */
[----:B------:R0:W-:Y:S06]  /*8510*/  BAR.ARV R6, 0x100 ;  /* 0x000400060000751d */ /* 0x0001ec0000002000 */
[----:B------:R-:W-:Y:S01]  /*8520*/  MUFU.EX2 R172, R172 ;  /* 0x000000ac00ac7308 */ /* 0x000fe20000000800 */
[----:B------:R-:W-:-:S01]  /*8530*/  FADD.FTZ R7, R121, R94 ;  /* 0x0000005e79077221 */ /* 0x000fc20000010000 */
[----:B0-----:R-:W-:-:S02]  /*8540*/  @!P1 VIADD R6, R96, 0x29840 ;  /* 0x0002984060069836 */ /* 0x001fc40000000000 */
[----:B-1----:R-:W-:-:S03]  /*8550*/  FADD.FTZ R157, R92, R157 ;  /* 0x0000009d5c9d7221 */ /* 0x002fc60000010000 */
[----:B------:R-:W-:Y:S01]  /*8560*/  @!P1 PRMT R6, RZ, 0x654, R6 ;  /* 0x00000654ff069816 */ /* 0x000fe20000000006 */
[----:B------:R-:W0:Y:S03]  /*8570*/  MUFU.EX2 R98, R98 ;  /* 0x0000006200627308 */ /* 0x000e260000000800 */
[----:B------:R1:W-:Y:S05]  /*8580*/  @!P1 SYNCS.ARRIVE.TRANS64.RED.A1T0 RZ, [R6+URZ], RZ ;  /* 0x000000ff06ff99a7 */ /* 0x0003ea000810043f */
[----:B------:R-:W3:Y:S01]  /*8590*/  MUFU.EX2 R129, R129 ;  /* 0x0000008100817308 */ /* 0x000ee20000000800 */
[----:B-1----:R-:W-:-:S04]  /*85a0*/  FADD.FTZ R6, R164, R7 ;  /* 0x00000007a4067221 */ /* 0x002fc80000010000 */
[----:B--2---:R-:W-:-:S03]  /*85b0*/  FADD.FTZ R7, R125, R6 ;  /* 0x000000067d077221 */ /* 0x004fc60000010000 */
[----:B------:R-:W1:Y:S01]  /*85c0*/  MUFU.EX2 R100, R100 ;  /* 0x0000006400647308 */ /* 0x000e620000000800 */
[----:B0-----:R-:W-:-:S01]  /*85d0*/  FADD.FTZ R157, R98, R157 ;  /* 0x0000009d629d7221 */ /* 0x001fc20000010000 */
[----:B------:R-:W-:-:S06]  /*85e0*/  FADD.FTZ R6, R172, R7 ;  /* 0x00000007ac067221 */ /* 0x000fcc0000010000 */
[----:B------:R-:W0:Y:S01]  /*85f0*/  MUFU.EX2 R174, R174 ;  /* 0x000000ae00ae7308 */ /* 0x000e220000000800 */
[----:B---3--:R-:W-:-:S07]  /*8600*/  FADD.FTZ R7, R129, R6 ;  /* 0x0000000681077221 */ /* 0x008fce0000010000 */
[----:B------:R-:W2:Y:S01]  /*8610*/  MUFU.EX2 R102, R102 ;  /* 0x0000006600667308 */ /* 0x000ea20000000800 */
[----:B-1----:R-:W-:-:S01]  /*8620*/  FADD.FTZ R157, R100, R157 ;  /* 0x0000009d649d7221 */ /* 0x002fc20000010000 */
[----:B0-----:R-:W-:-:S03]  /*8630*/  FADD.FTZ R7, R174, R7 ;  /* 0x00000007ae077221 */ /* 0x001fc60000010000 */
[----:B--2---:R-:W-:Y:S01]  /*8640*/  FADD.FTZ R6, R102, R157 ;  /* 0x0000009d66067221 */ /* 0x004fe20000010000 */
[----:B------:R-:W-:Y:S06]  /*8650*/  @!P0 BRA `(.L_x_264) ;  /* 0x0000000000048947 */ /* 0x000fec0003800000 */
[----:B------:R-:W-:Y:S01]  /*8660*/  BPT.TRAP 0x1 ;  /* 0x000000040000795c */ /* 0x000fe20000300000 */
.L_x_264:
[----:B------:R-:W-:Y:S01]  /*8670*/  F2FP.SATFINITE.E4M3.F32.PACK_AB_MERGE_C R12, R15, R12, RZ ;  /* 0x0000000c0f0c723e */ /* 0x000fe200048070ff */
[----:B------:R-:W-:Y:S01]  /*8680*/  UIADD3 UR6, UR48, -0x1, URZ ;  /* 0xffffffff30067890 */ /* 0x000fe2000fffe03f */
[----:B------:R-:W-:Y:S01]  /*8690*/  F2FP.SATFINITE.E4M3.F32.PACK_AB_MERGE_C R9, R14, R9, RZ ;  /* 0x000000090e09723e */ /* 0x000fe200048070ff */
[----:B------:R-:W-:Y:S01]  /*86a0*/  UMOV UR51, UR42 ;  /* 0x0000002a00337c82 */ /* 0x000fe20008000000 */
[----:B------:R-:W-:Y:S01]  /*86b0*/  F2FP.SATFINITE.E4M3.F32.PACK_AB_MERGE_C R173, R11, R176, R12 ;  /* 0x000000b00bad723e */ /* 0x000fe2000480700c */
[----:B------:R-:W-:Y:S01]  /*86c0*/  IMAD.U32 R12, RZ, RZ, UR49 ;  /* 0x00000031ff0c7e24 */ /* 0x000fe2000f8e00ff */
[----:B------:R-:W-:Y:S01]  /*86d0*/  F2FP.SATFINITE.E4M3.F32.PACK_AB_MERGE_C R10, R10, R91, R9 ;  /* 0x0000005b0a0a723e */ /* 0x000fe20004807009 */
[----:B------:R-:W-:Y:S01]  /*86e0*/  UMOV UR49, UR50 ;  /* 0x0000003200317c82 */ /* 0x000fe20008000000 */
[----:B------:R-:W-:Y:S01]  /*86f0*/  ISETP.LT.AND P1, PT, RZ, UR48, PT ;  /* 0x00000030ff007c0c */ /* 0x000fe2000bf21270 */
[----:B------:R-:W-:Y:S01]  /*8700*/  IMAD R9, R12, 0x8, R3 ;  /* 0x000000080c097824 */ /* 0x000fe200078e0203 */
[----:B------:R-:W-:Y:S01]  /*8710*/  F2FP.SATFINITE.E4M3.F32.PACK_AB_MERGE_C R129, R174, R129, RZ ;  /* 0x00000081ae81723e */ /* 0x000fe200048070ff */
[----:B------:R-:W-:Y:S01]  /*8720*/  UMOV UR48, UR6 ;  /* 0x0000000600307c82 */ /* 0x000fe20008000000 */
[----:B------:R-:W-:Y:S01]  /*8730*/  F2FP.SATFINITE.E4M3.F32.PACK_AB_MERGE_C R21, R156, R21, RZ ;  /* 0x000000159c15723e */ /* 0x000fe200048070ff */
[----:B------:R-:W-:Y:S01]  /*8740*/  VIADD R9, R9, 0x29860 ;  /* 0x0002986009097836 */ /* 0x000fe20000000000 */
[----:B------:R-:W-:Y:S01]  /*8750*/  F2FP.SATFINITE.E4M3.F32.PACK_AB_MERGE_C R133, R154, R133, RZ ;  /* 0x000000859a85723e */ /* 0x000fe200048070ff */
[-C--:B------:R-:W-:Y:S01]  /*8760*/  FMUL.FTZ R24, R24, R8.reuse ;  /* 0x0000000818187220 */ /* 0x080fe20000410000 */
[----:B------:R-:W-:Y:S01]  /*8770*/  F2FP.SATFINITE.E4M3.F32.PACK_AB_MERGE_C R95, R140, R95, RZ ;  /* 0x0000005f8c5f723e */ /* 0x000fe200048070ff */
[-C--:B------:R-:W-:Y:S01]  /*8780*/  FMUL.FTZ R25, R25, R8.reuse ;  /* 0x0000000819197220 */ /* 0x080fe20000410000 */
[----:B------:R-:W-:Y:S01]  /*8790*/  PRMT R9, R4, 0x654, R9 ;  /* 0x0000065404097816 */ /* 0x000fe20000000009 */
[-C--:B------:R-:W-:Y:S01]  /*87a0*/  FMUL.FTZ R28, R28, R8.reuse ;  /* 0x000000081c1c7220 */ /* 0x080fe20000410000 */
[----:B------:R-:W-:Y:S01]  /*87b0*/  F2FP.SATFINITE.E4M3.F32.PACK_AB_MERGE_C R137, R142, R137, RZ ;  /* 0x000000898e89723e */ /* 0x000fe200048070ff */
[-C--:B------:R-:W-:Y:S01]  /*87c0*/  FMUL.FTZ R29, R29, R8.reuse ;  /* 0x000000081d1d7220 */ /* 0x080fe20000410000 */
[----:B------:R-:W-:Y:S01]  /*87d0*/  F2FP.SATFINITE.E4M3.F32.PACK_AB_MERGE_C R99, R148, R99, RZ ;  /* 0x000000639463723e */ /* 0x000fe200048070ff */
[----:B------:R0:W-:Y:S01]  /*87e0*/  SYNCS.ARRIVE.TRANS64.RED.A1T0 RZ, [R9+URZ], RZ ;  /* 0x000000ff09ff79a7 */ /* 0x0001e2000810043f */
        /* <DEDUP_REMOVED lines=93> */
[----:B0-----:R-:W-:Y:S06]  /*8dc0*/  @P1 BRA `(.L_x_265) ;  /* 0xffffffc800301947 */ /* 0x001fec000383ffff */
.L_x_255:
[----:B------:R-:W-:Y:S06]  /*8dd0*/  BAR.ARV 0x8, 0x120 ;  /* 0x0204800000007b1d */ /* 0x000fec0000002000 */
[----:B------:R-:W-:Y:S05]  /*8de0*/  @!P0 BRA `(.L_x_266) ;  /* 0x0000000000048947 */ /* 0x000fea0003800000 */
[----:B------:R-:W-:Y:S01]  /*8df0*/  BPT.TRAP 0x1 ;  /* 0x000000040000795c */ /* 0x000fe20000300000 */
.L_x_266:
[----:B------:R-:W-:Y:S01]  /*8e00*/  IMAD.U32 R0, RZ, RZ, UR50 ;  /* 0x00000032ff007e24 */ /* 0x000fe2000f8e00ff */
[----:B------:R-:W-:-:S03]  /*8e10*/  MOV R5, UR42 ;  /* 0x0000002a00057c02 */ /* 0x000fc60008000f00 */
[----:B------:R-:W-:Y:S01]  /*8e20*/  IMAD R15, R0, 0x8, R3 ;  /* 0x00000008000f7824 */ /* 0x000fe200078e0203 */
[----:B------:R-:W-:-:S04]  /*8e30*/  SHF.L.U32 R0, R5, 0x1f, RZ ;  /* 0x0000001f05007819 */ /* 0x000fc800000006ff */
[----:B------:R0:W1:Y:S01]  /*8e40*/  SYNCS.PHASECHK.TRANS64.TRYWAIT P1, [R15+URZ+0x29850], R0 ;  /* 0x029850000f0075a7 */ /* 0x000062000802017f */
[----:B------:R-:W-:Y:S05]  /*8e50*/  @!P0 BRA `(.L_x_267) ;  /* 0x0000000000048947 */ /* 0x000fea0003800000 */
[----:B------:R-:W-:Y:S01]  /*8e60*/  BPT.TRAP 0x1 ;  /* 0x000000040000795c */ /* 0x000fe20000300000 */
.L_x_267:
[----:B------:R-:W-:Y:S02]  /*8e70*/  VIADD R3, R3, 0x400 ;  /* 0x0000040003037836 */ /* 0x000fe40000000000 */
[----:B------:R-:W-:-:S03]  /*8e80*/  IMAD.U32 R8, RZ, RZ, UR50 ;  /* 0x00000032ff087e24 */ /* 0x000fc6000f8e00ff */
[----:B------:R-:W-:-:S04]  /*8e90*/  SHF.R.U32.HI R3, RZ, 0x4, R3 ;  /* 0x00000004ff037819 */ /* 0x000fc80000011603 */
[----:B------:R-:W-:-:S04]  /*8ea0*/  LOP3.LUT R3, R3, 0x3fff, RZ, 0xc0, !PT ;  /* 0x00003fff03037812 */ /* 0x000fc800078ec0ff */
[----:B------:R-:W-:Y:S01]  /*8eb0*/  LOP3.LUT R3, R3, 0x10000, RZ, 0xfc, !PT ;  /* 0x0001000003037812 */ /* 0x000fe200078efcff */
[----:B-1----:R-:W-:Y:S06]  /*8ec0*/  @P1 BRA `(.L_x_268) ;  /* 0x0000000000081947 */ /* 0x002fec0003800000 */
[----:B------:R-:W1:Y:S02]  /*8ed0*/  SYNCS.PHASECHK.TRANS64.TRYWAIT P1, [R15+URZ+0x29850], R0 ;  /* 0x029850000f0075a7 */ /* 0x000e64000802017f */
[----:B-1----:R-:W-:Y:S05]  /*8ee0*/  @!P1 BRA `(.L_x_269) ;  /* 0x0000007c00009947 */ /* 0x002fea0003800000 */
.L_x_268:
[----:B------:R-:W-:Y:S01]  /*8ef0*/  IMAD R8, R8, 0x500, R3 ;  /* 0x0000050008087824 */ /* 0x000fe200078e0203 */
[----:B------:R-:W-:Y:S05]  /*8f00*/  WARPSYNC.ALL ;  /* 0x0000000000007948 */ /* 0x000fea0003800000 */
[----:B------:R-:W-:Y:S01]  /*8f10*/  IMAD.MOV.U32 R9, RZ, RZ, -0x3ffffff0 ;  /* 0xc0000010ff097424 */ /* 0x000fe200078e00ff */
[C---:B------:R-:W-:Y:S01]  /*8f20*/  R2UR UR6, R8.reuse ;  /* 0x00000000080672ca */ /* 0x040fe200000e0000 */
[----:B------:R-:W-:Y:S01]  /*8f30*/  WARPGROUP.ARRIVE ;  /* 0x00000000000079c5 */ /* 0x000fe20000000000 */
[----:B------:R-:W-:Y:S01]  /*8f40*/  VIADD R10, R8, 0x100 ;  /* 0x00000100080a7836 */ /* 0x000fe20000000000 */
[----:B------:R-:W-:Y:S01]  /*8f50*/  ULDC.64 UR8, c[0x0][0x9a0] ;  /* 0x0002680000087ab9 */ /* 0x000fe20000000a00 */
[----:B------:R-:W-:Y:S01]  /*8f60*/  R2UR UR7, R9 ;  /* 0x00000000090772ca */ /* 0x000fe200000e0000 */
[----:B------:R-:W-:Y:S01]  /*8f70*/  IMAD.MOV.U32 R11, RZ, RZ, -0x3ffffff0 ;  /* 0xc0000010ff0b7424 */ /* 0x000fe200078e00ff */
[----:B------:R-:W-:Y:S01]  /*8f80*/  UISETP.NE.U32.AND UP0, UPT, UR8, URZ, UPT ;  /* 0x0000003f0800728c */ /* 0x000fe2000bf05070 */
[----:B------:R-:W-:-:S03]  /*8f90*/  IMAD.MOV.U32 R5, RZ, RZ, 0x3f800000 ;  /* 0x3f800000ff057424 */ /* 0x000fc600078e00ff */
[----:B------:R-:W-:-:S06]  /*8fa0*/  UISETP.NE.AND.EX UP0, UPT, UR9, URZ, UPT, UP0 ;  /* 0x0000003f0900728c */ /* 0x000fcc000bf05300 */
[----:B------:R-:W-:Y:S01]  /*8fb0*/  PLOP3.LUT P1, PT, PT, PT, UP0, 0x80, 0x0 ;  /* 0x000000000000781c */ /* 0x000fe20003f2f008 */
[----:B------:R-:W-:Y:S01]  /*8fc0*/  QGMMA.64x128x32.F32.E4M3.E4M3 R24, R172, gdesc[UR4], R24, gsb0 ;  /* 0x01e00004ac187df3 */ /* 0x000fe20008000818 */
[----:B------:R-:W-:Y:S01]  /*8fd0*/  R2UR UR6, R10 ;  /* 0x000000000a0672ca */ /* 0x000fe200000e0000 */
[----:B------:R-:W-:Y:S01]  /*8fe0*/  VIADD R10, R8, 0x200 ;  /* 0x00000200080a7836 */ /* 0x000fe20000000000 */
[----:B------:R-:W-:Y:S01]  /*8ff0*/  R2UR UR7, R11 ;  /* 0x000000000b0772ca */ /* 0x000fe200000e0000 */
[----:B------:R-:W-:Y:S01]  /*9000*/  @UP0 ULDC.64 UR10, c[0x0][0x9c8] ;  /* 0x00027200000a0ab9 */ /* 0x000fe20000000a00 */
[----:B------:R-:W-:Y:S01]  /*9010*/  IMAD.MOV.U32 R11, RZ, RZ, -0x3ffffff0 ;  /* 0xc0000010ff0b7424 */ /* 0x000fe200078e00ff */
[----:B------:R-:W-:Y:S01]  /*9020*/  @UP0 UIMAD.WIDE.U32 UR4, UR36, UR10, URZ ;  /* 0x0000000a240402a5 */ /* 0x000fe2000f8e003f */
[----:B------:R-:W-:Y:S02]  /*9030*/  WARPGROUP.DEPBAR.LE gsb0, 0x0 ;  /* 0x00008000000079c5 */ /* 0x000fe40000010000 */
[----:B------:R-:W-:-:S07]  /*9040*/  WARPGROUP.ARRIVE ;  /* 0x00000000000079c5 */ /* 0x000fce0000000000 */
[----:B------:R-:W-:Y:S01]  /*9050*/  QGMMA.64x128x32.F32.E4M3.E4M3 R24, R176, gdesc[UR4], R24, gsb0 ;  /* 0x01e00004b0187df3 */ /* 0x000fe20008000818 */
[----:B------:R-:W-:Y:S02]  /*9060*/  @UP0 UIMAD UR6, UR37, UR10, URZ ;  /* 0x0000000a250602a4 */ /* 0x000fe4000f8e023f */
[----:B------:R-:W-:Y:S02]  /*9070*/  @UP0 USHF.R.S32.HI UR7, URZ, 0x1f, UR38 ;  /* 0x0000001f3f070899 */ /* 0x000fe40008011426 */
[----:B------:R-:W-:-:S03]  /*9080*/  @UP0 UIMAD UR6, UR36, UR11, UR6 ;  /* 0x0000000b240602a4 */ /* 0x000fc6000f8e0206 */
[----:B------:R-:W-:Y:S01]  /*9090*/  @UP0 ULDC.64 UR10, c[0x0][0x9d0] ;  /* 0x00027400000a0ab9 */ /* 0x000fe20000000a00 */
[----:B------:R-:W-:Y:S02]  /*90a0*/  @UP0 UIADD3 UR5, UR5, UR6, URZ ;  /* 0x0000000605050290 */ /* 0x000fe4000fffe03f */
[----:B------:R-:W-:Y:S02]  /*90b0*/  @UP0 UIMAD UR6, UR7, UR10, URZ ;  /* 0x0000000a070602a4 */ /* 0x000fe4000f8e023f */
[----:B------:R-:W-:Y:S02]  /*90c0*/  @UP0 UIMAD.WIDE.U32 UR4, UR38, UR10, UR4 ;  /* 0x0000000a260402a5 */ /* 0x000fe4000f8e0004 */
[----:B------:R-:W-:-:S04]  /*90d0*/  @UP0 UIMAD UR6, UR38, UR11, UR6 ;  /* 0x0000000b260602a4 */ /* 0x000fc8000f8e0206 */
[----:B------:R-:W-:Y:S02]  /*90e0*/  @UP0 UIADD3 UR5, UR5, UR6, URZ ;  /* 0x0000000605050290 */ /* 0x000fe4000fffe03f */
[----:B------:R-:W-:Y:S01]  /*90f0*/  @UP0 ULEA UR6, UP1, UR4, UR8, 0x2 ;  /* 0x0000000804060291 */ /* 0x000fe2000f82103f */
[----:B------:R-:W-:-:S03]  /*9100*/  R2UR UR7, R11 ;  /* 0x000000000b0772ca */ /* 0x000fc600000e0000 */
[----:B------:R-:W-:-:S03]  /*9110*/  @UP0 ULEA.HI.X UR5, UR4, UR9, UR5, 0x2, UP1 ;  /* 0x0000000904050291 */ /* 0x000fc600088f1405 */
[----:B------:R-:W-:Y:S01]  /*9120*/  @UP0 UMOV UR4, UR6 ;  /* 0x0000000600040c82 */ /* 0x000fe20008000000 */
[----:B------:R-:W-:Y:S01]  /*9130*/  R2UR UR6, R10 ;  /* 0x000000000a0672ca */ /* 0x000fe200000e0000 */
[----:B------:R-:W-:Y:S02]  /*9140*/  IMAD.U32 R12, RZ, RZ, UR4 ;  /* 0x00000004ff0c7e24 */ /* 0x000fe4000f8e00ff */
[----:B------:R-:W-:-:S05]  /*9150*/  IMAD.U32 R13, RZ, RZ, UR5 ;  /* 0x00000005ff0d7e24 */ /* 0x000fca000f8e00ff */
[----:B------:R2:W3:Y:S01]  /*9160*/  @P1 LDG.E R5, desc[UR46][R12.64] ;  /* 0x0000002e0c051981 */ /* 0x0004e2000c1e1900 */
[----:B------:R-:W-:Y:S02]  /*9170*/  VIADD R10, R8, 0x300 ;  /* 0x00000300080a7836 */ /* 0x000fe40000000000 */
[----:B------:R-:W-:Y:S01]  /*9180*/  IMAD.MOV.U32 R11, RZ, RZ, -0x3ffffff0 ;  /* 0xc0000010ff0b7424 */ /* 0x000fe200078e00ff */
[----:B------:R-:W-:Y:S02]  /*9190*/  WARPGROUP.DEPBAR.LE gsb0, 0x0 ;  /* 0x00008000000079c5 */ /* 0x000fe40000010000 */
[----:B------:R-:W-:-:S06]  /*91a0*/  WARPGROUP.ARRIVE ;  /* 0x00000000000079c5 */ /* 0x000fcc0000000000 */
[----:B------:R-:W-:Y:S01]  /*91b0*/  QGMMA.64x128x32.F32.E4M3.E4M3 R24, R180, gdesc[UR4], R24, gsb0 ;  /* 0x01e00004b4187df3 */ /* 0x000fe20008000818 */
[----:B------:R-:W-:Y:S02]  /*91c0*/  R2UR UR6, R10 ;  /* 0x000000000a0672ca */ /* 0x000fe400000e0000 */
[----:B------:R-:W-:Y:S01]  /*91d0*/  R2UR UR7, R11 ;  /* 0x000000000b0772ca */ /* 0x000fe200000e0000 */
[----:B------:R-:W-:Y:S02]  /*91e0*/  VIADD R8, R8, 0x400 ;  /* 0x0000040008087836 */ /* 0x000fe40000000000 */
[----:B------:R-:W-:Y:S01]  /*91f0*/  IMAD.MOV.U32 R9, RZ, RZ, -0x3ffffff0 ;  /* 0xc0000010ff097424 */ /* 0x000fe200078e00ff */
[----:B01----:R-:W0:Y:S01]  /*9200*/  SHFL.BFLY PT, R0, R7, 0x2, 0x1f ;  /* 0x0c401f0007007f89 */ /* 0x003e2200000e0000 */
[----:B------:R-:W-:Y:S02]  /*9210*/  WARPGROUP.DEPBAR.LE gsb0, 0x0 ;  /* 0x00008000000079c5 */ /* 0x000fe40000010000 */
[----:B------:R-:W-:-:S06]  /*9220*/  WARPGROUP.ARRIVE ;  /* 0x00000000000079c5 */ /* 0x000fcc0000000000 */
[----:B------:R-:W-:Y:S01]  /*9230*/  QGMMA.64x128x32.F32.E4M3.E4M3 R24, R184, gdesc[UR4], R24, gsb0 ;  /* 0x01e00004b8187df3 */ /* 0x000fe20008000818 */
[----:B------:R-:W-:Y:S02]  /*9240*/  R2UR UR6, R8 ;  /* 0x00000000080672ca */ /* 0x000fe400000e0000 */
[----:B------:R-:W-:Y:S02]  /*9250*/  R2UR UR7, R9 ;  /* 0x00000000090772ca */ /* 0x000fe400000e0000 */
[----:B------:R-:W1:Y:S01]  /*9260*/  SHFL.BFLY PT, R9, R6, 0x2, 0x1f ;  /* 0x0c401f0006097f89 */ /* 0x000e6200000e0000 */
[----:B0-----:R-:W-:-:S05]  /*9270*/  FADD.FTZ R0, R0, R7 ;  /* 0x0000000700007221 */ /* 0x001fca0000010000 */
[----:B------:R-:W0:Y:S01]  /*9280*/  SHFL.BFLY PT, R3, R0, 0x1, 0x1f ;  /* 0x0c201f0000037f89 */ /* 0x000e2200000e0000 */
[----:B-1----:R-:W-:-:S05]  /*9290*/  FADD.FTZ R9, R9, R6 ;  /* 0x0000000609097221 */ /* 0x002fca0000010000 */
[----:B------:R-:W1:Y:S01]  /*92a0*/  SHFL.BFLY PT, R8, R9, 0x1, 0x1f ;  /* 0x0c201f0009087f89 */ /* 0x000e6200000e0000 */
[----:B0-----:R-:W-:-:S05]  /*92b0*/  FADD.FTZ R11, R0, R3 ;  /* 0x00000003000b7221 */ /* 0x001fca0000010000 */
[C---:B------:R-:W-:Y:S01]  /*92c0*/  FSETP.NE.FTZ.AND P1, PT, R11.reuse, RZ, PT ;  /* 0x000000ff0b00720b */ /* 0x040fe20003f35000 */
[----:B--2---:R-:W-:Y:S01]  /*92d0*/  FMUL.FTZ R13, R11, 0.00390625 ;  /* 0x3b8000000b0d7820 */ /* 0x004fe20000410000 */
[----:B------:R-:W-:-:S04]  /*92e0*/  IMAD.MOV.U32 R6, RZ, RZ, RZ ;  /* 0x000000ffff067224 */ /* 0x000fc800078e00ff */
[----:B------:R-:W-:Y:S01]  /*92f0*/  FSETP.NE.FTZ.AND P2, PT, R13, RZ, PT ;  /* 0x000000ff0d00720b */ /* 0x000fe20003f55000 */
[----:B-1----:R-:W-:-:S04]  /*9300*/  FADD.FTZ R12, R9, R8 ;  /* 0x00000008090c7221 */ /* 0x002fc80000010000 */
[----:B------:R-:W-:Y:S02]  /*9310*/  FMUL.FTZ R14, R12, 0.00390625 ;  /* 0x3b8000000c0e7820 */ /* 0x000fe40000410000 */
[----:B------:R-:W-:Y:S03]  /*9320*/  @P1 MUFU.RCP R6, R11 ;  /* 0x0000000b00061308 */ /* 0x000fe60000001000 */
[----:B------:R-:W-:Y:S01]  /*9330*/  FSETP.NE.FTZ.AND P3, PT, R14, RZ, PT ;  /* 0x000000ff0e00720b */ /* 0x000fe20003f75000 */
[----:B------:R-:W-:Y:S02]  /*9340*/  WARPGROUP.DEPBAR.LE gsb0, 0x0 ;  /* 0x00008000000079c5 */ /* 0x000fe40000010000 */
[----:B------:R-:W-:-:S06]  /*9350*/  WARPGROUP.ARRIVE ;  /* 0x00000000000079c5 */ /* 0x000fcc0000000000 */
[----:B------:R-:W-:Y:S01]  /*9360*/  QGMMA.64x128x32.F32.E4M3.E4M3 R24, R188, gdesc[UR4], R24, gsb0 ;  /* 0x01e00004bc187df3 */ /* 0x000fe20008000818 */
[----:B------:R-:W-:Y:S01]  /*9370*/  FSETP.NE.FTZ.AND P1, PT, R12, RZ, PT ;  /* 0x000000ff0c00720b */ /* 0x000fe20003f35000 */
[----:B------:R-:W-:Y:S01]  /*9380*/  IMAD.MOV.U32 R10, RZ, RZ, RZ ;  /* 0x000000ffff0a7224 */ /* 0x000fe200078e00ff */
[----:B------:R-:W0:Y:S08]  /*9390*/  @P2 MUFU.LG2 R8, R13 ;  /* 0x0000000d00082308 */ /* 0x000e300000000c00 */
[----:B------:R-:W1:Y:S08]  /*93a0*/  @P3 MUFU.LG2 R9, R14 ;  /* 0x0000000e00093308 */ /* 0x000e700000000c00 */
[----:B------:R-:W2:Y:S01]  /*93b0*/  @P1 MUFU.RCP R10, R12 ;  /* 0x0000000c000a1308 */ /* 0x000ea20000001000 */
[C---:B------:R-:W-:Y:S01]  /*93c0*/  @P2 FMUL.FTZ R7, R89.reuse, 0.69314718246459960938 ;  /* 0x3f31721859072820 */ /* 0x040fe20000410000 */
[----:B0-----:R-:W-:Y:S01]  /*93d0*/  @P2 FMUL.FTZ R8, R8, 0.69314718246459960938 ;  /* 0x3f31721808082820 */ /* 0x001fe20000410000 */
[----:B------:R-:W-:Y:S01]  /*93e0*/  @P3 FMUL.FTZ R20, R89, 0.69314718246459960938 ;  /* 0x3f31721859143820 */ /* 0x000fe20000410000 */
[----:B------:R-:W-:-:S02]  /*93f0*/  IMAD.MOV.U32 R3, RZ, RZ, -0x800000 ;  /* 0xff800000ff037424 */ /* 0x000fc400078e00ff */
[----:B---3--:R-:W-:Y:S01]  /*9400*/  FMUL.FTZ R6, R6, R5 ;  /* 0x0000000506067220 */ /* 0x008fe20000410000 */
[----:B------:R-:W-:Y:S02]  /*9410*/  IMAD.MOV.U32 R0, RZ, RZ, -0x800000 ;  /* 0xff800000ff007424 */ /* 0x000fe400078e00ff */
[----:B-1----:R-:W-:Y:S01]  /*9420*/  @P3 FMUL.FTZ R9, R9, 0.69314718246459960938 ;  /* 0x3f31721809093820 */ /* 0x002fe20000410000 */
[----:B------:R-:W-:-:S03]  /*9430*/  @P2 FFMA.FTZ R3, R7, R88, R8 ;  /* 0x0000005807032223 */ /* 0x000fc60000010008 */
[----:B------:R-:W-:Y:S01]  /*9440*/  @P3 FFMA.FTZ R0, R20, R90, R9 ;  /* 0x0000005a14003223 */ /* 0x000fe20000010009 */
[----:B--2---:R-:W-:Y:S01]  /*9450*/  FMUL.FTZ R7, R10, R5 ;  /* 0x000000050a077220 */ /* 0x004fe20000410000 */
[----:B------:R-:W-:Y:S02]  /*9460*/  WARPGROUP.DEPBAR.LE gsb0, 0x0 ;  /* 0x00008000000079c5 */ /* 0x000fe40000010000 */
[----:B------:R-:W-:Y:S05]  /*9470*/  @!P0 BRA `(.L_x_270) ;  /* 0x0000000000048947 */ /* 0x000fea0003800000 */
[----:B------:R-:W-:Y:S01]  /*9480*/  BPT.TRAP 0x1 ;  /* 0x000000040000795c */ /* 0x000fe20000300000 */
.L_x_270:
[----:B------:R-:W-:Y:S01]  /*9490*/  VIADD R5, R15, 0x29860 ;  /* 0x000298600f057836 */ /* 0x000fe20000000000 */
[----:B------:R-:W-:Y:S01]  /*94a0*/  UIADD3 UR50, UR50, 0x1, URZ ;  /* 0x0000000132327890 */ /* 0x000fe2000fffe03f */
[-C--:B------:R-:W-:Y:S01]  /*94b0*/  FMUL.FTZ R100, R28, R6.reuse ;  /* 0x000000061c647220 */ /* 0x080fe20000410000 */
[-C--:B------:R-:W-:Y:S01]  /*94c0*/  FMUL.FTZ R98, R29, R6.reuse ;  /* 0x000000061d627220 */ /* 0x080fe20000410000 */
[-C--:B------:R-:W-:Y:S01]  /*94d0*/  FMUL.FTZ R99, R32, R6.reuse ;  /* 0x0000000620637220 */ /* 0x080fe20000410000 */
[----:B------:R-:W-:Y:S01]  /*94e0*/  PRMT R5, R4, 0x654, R5 ;  /* 0x0000065404057816 */ /* 0x000fe20000000005 */
[----:B------:R-:W-:Y:S01]  /*94f0*/  UISETP.NE.AND UP0, UPT, UR50, 0x2, UPT ;  /* 0x000000023200788c */ /* 0x000fe2000bf05270 */
        /* <DEDUP_REMOVED lines=19> */
[----:B------:R0:W-:Y:S01]  /*9630*/  SYNCS.ARRIVE.TRANS64.RED.A1T0 RZ, [R5+URZ], RZ ;  /* 0x000000ff05ff79a7 */ /* 0x0001e2000810043f */
        /* <DEDUP_REMOVED lines=9> */
[-C--:B0-----:R-:W-:Y:S01]  /*96d0*/  FMUL.FTZ R5, R38, R7.reuse ;  /* 0x0000000726057220 */ /* 0x081fe20000410000 */
[-C--:B------:R-:W-:Y:S01]  /*96e0*/  FMUL.FTZ R61, R39, R7.reuse ;  /* 0x00000007273d7220 */ /* 0x080fe20000410000 */
[-C--:B------:R-:W-:Y:S01]  /*96f0*/  FMUL.FTZ R64, R42, R7.reuse ;  /* 0x000000072a407220 */ /* 0x080fe20000410000 */
[-C--:B------:R-:W-:Y:S01]  /*9700*/  FMUL.FTZ R60, R43, R7.reuse ;  /* 0x000000072b3c7220 */ /* 0x080fe20000410000 */
[-C--:B------:R-:W-:Y:S01]  /*9710*/  FMUL.FTZ R57, R46, R7.reuse ;  /* 0x000000072e397220 */ /* 0x080fe20000410000 */
[-C--:B------:R-:W-:Y:S01]  /*9720*/  FMUL.FTZ R53, R47, R7.reuse ;  /* 0x000000072f357220 */ /* 0x080fe20000410000 */
[----:B------:R-:W-:Y:S01]  /*9730*/  USEL UR4, URZ, 0x1, UP0 ;  /* 0x000000013f047887 */ /* 0x000fe20008000000 */
        /* <DEDUP_REMOVED lines=22> */
[----:B------:R-:W-:Y:S01]  /*98a0*/  PLOP3.LUT P0, PT, PT, PT, PT, 0x8, 0x0 ;  /* 0x000000000000781c */ /* 0x000fe20003f0e170 */
[-C--:B------:R-:W-:Y:S01]  /*98b0*/  FMUL.FTZ R15, R79, R7.reuse ;  /* 0x000000074f0f7220 */ /* 0x080fe20000410000 */
[-C--:B------:R-:W-:Y:S01]  /*98c0*/  FMUL.FTZ R12, R82, R7.reuse ;  /* 0x00000007520c7220 */ /* 0x080fe20000410000 */
[-C--:B------:R-:W-:Y:S01]  /*98d0*/  FMUL.FTZ R8, R83, R7.reuse ;  /* 0x0000000753087220 */ /* 0x080fe20000410000 */
[-C--:B------:R-:W-:Y:S01]  /*98e0*/  FMUL.FTZ R11, R86, R7.reuse ;  /* 0x00000007560b7220 */ /* 0x080fe20000410000 */
[----:B------:R-:W-:Y:S01]  /*98f0*/  FMUL.FTZ R87, R87, R7 ;  /* 0x0000000757577220 */ /* 0x000fe20000410000 */
[----:B------:R-:W-:-:S02]  /*9900*/  UIADD3 UR43, UR43, 0x1, URZ ;  /* 0x000000012b2b7890 */ /* 0x000fc4000fffe03f */
[----:B------:R-:W-:Y:S02]  /*9910*/  USEL UR50, UR50, URZ, UP0 ;  /* 0x0000003f32327287 */ /* 0x000fe40008000000 */
[----:B------:R-:W-:-:S12]  /*9920*/  ULOP3.LUT UR42, UR42, UR4, URZ, 0x3c, !UPT ;  /* 0x000000042a2a7292 */ /* 0x000fd8000f8e3c3f */
.L_x_248:
[----:B------:R-:W0:Y:S01]  /*9930*/  S2R R7, SR_CgaCtaId ;  /* 0x0000000000077919 */ /* 0x000e220000008800 */
[----:B------:R-:W-:Y:S01]  /*9940*/  MOV R4, 0x400 ;  /* 0x0000040000047802 */ /* 0x000fe20000000f00 */
[----:B------:R-:W-:Y:S01]  /*9950*/  BSSY B0, `(.L_x_271) ;  /* 0x0000252000007945 */ /* 0x000fe20003800000 */
[----:B------:R-:W-:Y:S02]  /*9960*/  BAR.SYNC.DEFER_BLOCKING 0x5, 0x180 ;  /* 0x0146000000007b1d */ /* 0x000fe40000010000 */
[----:B0-----:R-:W-:-:S05]  /*9970*/  LEA R4, R7, R4, 0x18 ;  /* 0x0000000407047211 */ /* 0x001fca00078ec0ff */
[----:B------:R-:W0:Y:S02]  /*9980*/  LDS.128 R48, [R4+0x298d0] ;  /* 0x0298d00004307984 */ /* 0x000e240000000c00 */
[----:B0-----:R-:W-:Y:S01]  /*9990*/  R2UR UR5, R50 ;  /* 0x00000000320572ca */ /* 0x001fe200000e0000 */
[----:B------:R-:W-:Y:S06]  /*99a0*/  BAR.ARV 0x4, 0x180 ;  /* 0x0106000000007b1d */ /* 0x000fec0000002000 */
[----:B------:R-:W-:Y:S08]  /*99b0*/  @P0 BRA `(.L_x_272) ;  /* 0x0000001800900947 */ /* 0x000ff00003800000 */
[----:B------:R-:W0:Y:S01]  /*99c0*/  S2R R54, SR_TID.X ;  /* 0x0000000000367919 */ /* 0x000e220000002100 */
[----:B------:R-:W-:Y:S01]  /*99d0*/  ULDC.64 UR6, c[0x4][0x40] ;  /* 0x0100100000067ab9 */ /* 0x000fe20000000a00 */
[----:B0-----:R-:W-:-:S05]  /*99e0*/  IMAD.SHL.U32 R6, R54, 0x4, RZ ;  /* 0x0000000436067824 */ /* 0x001fca00078e00ff */
[----:B------:R-:W-:-:S04]  /*99f0*/  LOP3.LUT R6, R6, 0xc, RZ, 0xc0, !PT ;  /* 0x0000000c06067812 */ /* 0x000fc800078ec0ff */
[----:B------:R-:W-:-:S05]  /*9a00*/  IADD3 R6, P0, R6, UR6, RZ ;  /* 0x0000000606067c10 */ /* 0x000fca000ff1e0ff */
[----:B------:R-:W-:Y:S01]  /*9a10*/  IMAD.X R7, RZ, RZ, UR7, P0 ;  /* 0x00000007ff077e24 */ /* 0x000fe200080e06ff */
[----:B------:R-:W-:Y:S01]  /*9a20*/  F2FP.BF16.F32.PACK_AB R30, R27, R30 ;  /* 0x0000001e1b1e723e */ /* 0x000fe200000010ff */
[----:B------:R-:W-:-:S03]  /*9a30*/  ULDC.64 UR6, c[0x0][0xbd8] ;  /* 0x0002f60000067ab9 */ /* 0x000fc60000000a00 */
[----:B------:R0:W2:Y:S01]  /*9a40*/  LDG.E.CONSTANT R48, desc[UR46][R6.64] ;  /* 0x0000002e06307981 */ /* 0x0000a2000c1e9900 */
[----:B------:R-:W-:Y:S01]  /*9a50*/  F2FP.BF16.F32.PACK_AB R11, R11, R12 ;  /* 0x0000000c0b0b723e */ /* 0x000fe200000010ff */
[----:B------:R-:W-:Y:S01]  /*9a60*/  UISETP.NE.U32.AND UP0, UPT, UR6, URZ, UPT ;  /* 0x0000003f0600728c */ /* 0x000fe2000bf05070 */
[----:B------:R-:W-:Y:S01]  /*9a70*/  F2FP.BF16.F32.PACK_AB R5, R5, R72 ;  /* 0x000000480505723e */ /* 0x000fe200000010ff */
[----:B------:R-:W1:Y:S01]  /*9a80*/  S2R R27, SR_SWINHI ;  /* 0x00000000001b7919 */ /* 0x000e620000002f00 */
[----:B------:R-:W-:Y:S01]  /*9a90*/  F2FP.BF16.F32.PACK_AB R68, R61, R68 ;  /* 0x000000443d44723e */ /* 0x000fe200000010ff */
[----:B------:R-:W-:Y:S01]  /*9aa0*/  UISETP.NE.AND.EX UP0, UPT, UR7, URZ, UPT, UP0 ;  /* 0x0000003f0700728c */ /* 0x000fe2000bf05300 */
[----:B------:R-:W-:Y:S01]  /*9ab0*/  F2FP.BF16.F32.PACK_AB R10, R9, R10 ;  /* 0x0000000a090a723e */ /* 0x000fe200000010ff */
[----:B------:R-:W-:Y:S01]  /*9ac0*/  ULEA UR4, UP1, UR36, UR6, 0x2 ;  /* 0x0000000624047291 */ /* 0x000fe2000f82103f */
[----:B------:R-:W-:Y:S02]  /*9ad0*/  F2FP.BF16.F32.PACK_AB R12, R87, R8 ;  /* 0x00000008570c723e */ /* 0x000fe400000010ff */
[----:B0-----:R-:W-:Y:S01]  /*9ae0*/  LOP3.LUT P0, R6, R54, 0x3, RZ, 0xc0, !PT ;  /* 0x0000000336067812 */ /* 0x001fe2000780c0ff */
[----:B------:R-:W-:Y:S01]  /*9af0*/  ULEA.HI.X UR6, UR36, UR7, UR37, 0x2, UP1 ;  /* 0x0000000724067291 */ /* 0x000fe200088f1425 */
[----:B------:R-:W-:-:S02]  /*9b00*/  F2FP.BF16.F32.PACK_AB R57, R57, R64 ;  /* 0x000000403939723e */ /* 0x000fc400000010ff */
[----:B------:R-:W-:Y:S02]  /*9b10*/  ISETP.EQ.OR P0, PT, R6, 0x3, !P0 ;  /* 0x000000030600780c */ /* 0x000fe40004702670 */
[----:B------:R-:W-:Y:S02]  /*9b20*/  F2FP.BF16.F32.PACK_AB R60, R53, R60 ;  /* 0x0000003c353c723e */ /* 0x000fe400000010ff */
[----:B------:R-:W-:Y:S02]  /*9b30*/  SEL R61, R5, R68, P0 ;  /* 0x00000044053d7207 */ /* 0x000fe40000000000 */
[----:B------:R-:W-:Y:S02]  /*9b40*/  F2FP.BF16.F32.PACK_AB R76, R65, R76 ;  /* 0x0000004c414c723e */ /* 0x000fe400000010ff */
[----:B------:R-:W-:Y:S02]  /*9b50*/  F2FP.BF16.F32.PACK_AB R47, R47, R56 ;  /* 0x000000382f2f723e */ /* 0x000fe400000010ff */
[----:B------:R-:W-:-:S02]  /*9b60*/  F2FP.BF16.F32.PACK_AB R46, R43, R46 ;  /* 0x0000002e2b2e723e */ /* 0x000fc400000010ff */
[----:B------:R-:W-:Y:S02]  /*9b70*/  SEL R68, R68, R5, P0 ;  /* 0x0000000544447207 */ /* 0x000fe40000000000 */
[----:B------:R-:W-:Y:S02]  /*9b80*/  F2FP.BF16.F32.PACK_AB R39, R39, R42 ;  /* 0x0000002a2727723e */ /* 0x000fe400000010ff */
[----:B------:R-:W-:Y:S02]  /*9b90*/  F2FP.BF16.F32.PACK_AB R38, R35, R38 ;  /* 0x000000262326723e */ /* 0x000fe400000010ff */
[----:B------:R-:W-:Y:S02]  /*9ba0*/  F2FP.BF16.F32.PACK_AB R13, R13, R14 ;  /* 0x0000000e0d0d723e */ /* 0x000fe400000010ff */
[----:B------:R-:W-:Y:S02]  /*9bb0*/  SEL R65, R11, R12, P0 ;  /* 0x0000000c0b417207 */ /* 0x000fe40000000000 */
[----:B------:R-:W-:-:S02]  /*9bc0*/  MOV R6, R4 ;  /* 0x0000000400067202 */ /* 0x000fc40000000f00 */
[----:B-1----:R-:W-:Y:S02]  /*9bd0*/  MOV R7, R27 ;  /* 0x0000001b00077202 */ /* 0x002fe40000000f00 */
[----:B------:R-:W-:Y:S02]  /*9be0*/  SEL R54, R12, R11, P0 ;  /* 0x0000000b0c367207 */ /* 0x000fe40000000000 */
[----:B------:R-:W-:Y:S01]  /*9bf0*/  F2FP.BF16.F32.PACK_AB R69, R69, R80 ;  /* 0x000000504545723e */ /* 0x000fe200000010ff */
[----:B------:R-:W-:Y:S01]  /*9c00*/  IMAD.WIDE R8, R170, 0x2, R6 ;  /* 0x00000002aa087825 */ /* 0x000fe200078e0206 */
[----:B------:R-:W-:Y:S02]  /*9c10*/  SEL R63, R57, R60, P0 ;  /* 0x0000003c393f7207 */ /* 0x000fe40000000000 */
[----:B------:R-:W-:Y:S02]  /*9c20*/  F2FP.BF16.F32.PACK_AB R41, R40, R41 ;  /* 0x000000292829723e */ /* 0x000fe400000010ff */
[----:B------:R-:W-:-:S02]  /*9c30*/  LOP3.LUT R5, R8, 0x380, RZ, 0xc0, !PT ;  /* 0x0000038008057812 */ /* 0x000fc400078ec0ff */
[----:B------:R-:W-:Y:S02]  /*9c40*/  IADD3 R12, P6, R8, 0x20, RZ ;  /* 0x00000020080c7810 */ /* 0x000fe40007fde0ff */
[----:B------:R-:W-:Y:S02]  /*9c50*/  F2FP.BF16.F32.PACK_AB R31, R31, R34 ;  /* 0x000000221f1f723e */ /* 0x000fe400000010ff */
[----:B------:R-:W-:Y:S02]  /*9c60*/  SEL R60, R60, R57, P0 ;  /* 0x000000393c3c7207 */ /* 0x000fe40000000000 */
[----:B------:R-:W-:Y:S02]  /*9c70*/  SEL R57, R47, R46, P0 ;  /* 0x0000002e2f397207 */ /* 0x000fe40000000000 */
[----:B------:R-:W-:Y:S02]  /*9c80*/  SEL R40, R46, R47, P0 ;  /* 0x0000002f2e287207 */ /* 0x000fe40000000000 */
[----:B------:R-:W-:-:S02]  /*9c90*/  F2FP.BF16.F32.PACK_AB R44, R44, R45 ;  /* 0x0000002d2c2c723e */ /* 0x000fc400000010ff */
[----:B------:R-:W-:Y:S02]  /*9ca0*/  SEL R55, R13, R10, P0 ;  /* 0x0000000a0d377207 */ /* 0x000fe40000000000 */
[----:B------:R-:W-:Y:S02]  /*9cb0*/  SEL R34, R10, R13, P0 ;  /* 0x0000000d0a227207 */ /* 0x000fe40000000000 */
[----:B------:R-:W-:Y:S02]  /*9cc0*/  SEL R47, R39, R38, P0 ;  /* 0x00000026272f7207 */ /* 0x000fe40000000000 */
[----:B------:R-:W-:Y:S02]  /*9cd0*/  SHF.R.U64 R5, R5, 0x3, RZ ;  /* 0x0000000305057819 */ /* 0x000fe400000012ff */
[----:B------:R-:W-:Y:S01]  /*9ce0*/  F2FP.BF16.F32.PACK_AB R28, R28, R29 ;  /* 0x0000001d1c1c723e */ /* 0x000fe200000010ff */
[----:B------:R-:W-:Y:S01]  /*9cf0*/  IMAD.X R29, RZ, RZ, R9, P6 ;  /* 0x000000ffff1d7224 */ /* 0x000fe200030e0609 */
[----:B------:R-:W-:-:S02]  /*9d00*/  SEL R59, R69, R76, P0 ;  /* 0x0000004c453b7207 */ /* 0x000fc40000000000 */
[----:B------:R-:W-:Y:S02]  /*9d10*/  SEL R38, R38, R39, P0 ;  /* 0x0000002726267207 */ /* 0x000fe40000000000 */
[----:B------:R-:W-:Y:S02]  /*9d20*/  LOP3.LUT R10, R12, 0x380, RZ, 0xc0, !PT ;  /* 0x000003800c0a7812 */ /* 0x000fe400078ec0ff */
[----:B------:R-:W-:Y:S02]  /*9d30*/  F2FP.BF16.F32.PACK_AB R36, R36, R37 ;  /* 0x000000252424723e */ /* 0x000fe400000010ff */
[----:B------:R-:W-:Y:S02]  /*9d40*/  F2FP.BF16.F32.PACK_AB R33, R32, R33 ;  /* 0x000000212021723e */ /* 0x000fe400000010ff */
[----:B------:R-:W-:Y:S02]  /*9d50*/  SEL R76, R76, R69, P0 ;  /* 0x000000454c4c7207 */ /* 0x000fe40000000000 */
[----:B------:R-:W-:-:S02]  /*9d60*/  SEL R39, R31, R30, P0 ;  /* 0x0000001e1f277207 */ /* 0x000fc40000000000 */
[----:B------:R-:W-:Y:S02]  /*9d70*/  SEL R42, R30, R31, P0 ;  /* 0x0000001f1e2a7207 */ /* 0x000fe40000000000 */
[C---:B------:R-:W-:Y:S02]  /*9d80*/  IADD3 R67, P1, R8.reuse, 0x40, RZ ;  /* 0x0000004008437810 */ /* 0x040fe40007f3e0ff */
[C---:B------:R-:W-:Y:S02]  /*9d90*/  IADD3 R69, P2, R8.reuse, 0x60, RZ ;  /* 0x0000006008457810 */ /* 0x040fe40007f5e0ff */
[C---:B------:R-:W-:Y:S01]  /*9da0*/  IADD3 R30, P3, R8.reuse, 0x4000, RZ ;  /* 0x00004000081e7810 */ /* 0x040fe20007f7e0ff */
[----:B------:R-:W-:Y:S01]  /*9db0*/  IMAD.X R27, RZ, RZ, R9, P1 ;  /* 0x000000ffff1b7224 */ /* 0x000fe200008e0609 */
[C---:B------:R-:W-:Y:S02]  /*9dc0*/  IADD3 R71, P4, R8.reuse, 0x4020, RZ ;  /* 0x0000402008477810 */ /* 0x040fe40007f9e0ff */
[----:B------:R-:W-:-:S02]  /*9dd0*/  IADD3 R73, P5, R8, 0x4040, RZ ;  /* 0x0000404008497810 */ /* 0x000fc40007fbe0ff */
[----:B------:R-:W-:Y:S02]  /*9de0*/  IADD3 R75, P6, R8, 0x4060, RZ ;  /* 0x00004060084b7810 */ /* 0x000fe40007fde0ff */
[----:B------:R-:W-:Y:S01]  /*9df0*/  F2FP.BF16.F32.PACK_AB R21, R21, R24 ;  /* 0x000000181515723e */ /* 0x000fe200000010ff */
[--C-:B------:R-:W-:Y:S01]  /*9e00*/  IMAD.X R13, RZ, RZ, R9.reuse, P5 ;  /* 0x000000ffff0d7224 */ /* 0x100fe200028e0609 */
[----:B------:R-:W-:Y:S01]  /*9e10*/  SEL R53, R44, R41, P0 ;  /* 0x000000292c357207 */ /* 0x000fe20000000000 */
[----:B------:R-:W-:Y:S01]  /*9e20*/  IMAD.X R11, RZ, RZ, R9, P6 ;  /* 0x000000ffff0b7224 */ /* 0x000fe200030e0609 */
[----:B------:R-:W-:Y:S02]  /*9e30*/  LOP3.LUT R8, R5, R8, RZ, 0x3c, !PT ;  /* 0x0000000805087212 */ /* 0x000fe400078e3cff */
[----:B------:R-:W-:Y:S02]  /*9e40*/  SEL R44, R41, R44, P0 ;  /* 0x0000002c292c7207 */ /* 0x000fe40000000000 */
[----:B------:R-:W-:-:S02]  /*9e50*/  SHF.R.U64 R5, R10, 0x3, RZ ;  /* 0x000000030a057819 */ /* 0x000fc400000012ff */
[----:B------:R-:W-:Y:S02]  /*9e60*/  SEL R41, R36, R33, P0 ;  /* 0x0000002124297207 */ /* 0x000fe40000000000 */
[----:B------:R-:W-:Y:S02]  /*9e70*/  SEL R36, R33, R36, P0 ;  /* 0x0000002421247207 */ /* 0x000fe40000000000 */
[----:B------:R-:W-:Y:S02]  /*9e80*/  F2FP.BF16.F32.PACK_AB R25, R25, R26 ;  /* 0x0000001a1919723e */ /* 0x000fe400000010ff */
[----:B------:R-:W-:Y:S01]  /*9e90*/  F2FP.BF16.F32.PACK_AB R20, R15, R20 ;  /* 0x000000140f14723e */ /* 0x000fe200000010ff */
[--C-:B------:R-:W-:Y:S01]  /*9ea0*/  IMAD.X R15, RZ, RZ, R9.reuse, P4 ;  /* 0x000000ffff0f7224 */ /* 0x100fe200020e0609 */
[----:B------:R-:W-:Y:S02]  /*9eb0*/  SEL R33, R28, R21, P0 ;  /* 0x000000151c217207 */ /* 0x000fe40000000000 */
[----:B------:R-:W-:Y:S01]  /*9ec0*/  SEL R32, R21, R28, P0 ;  /* 0x0000001c15207207 */ /* 0x000fe20000000000 */
[----:B------:R-:W-:Y:S01]  /*9ed0*/  IMAD.X R21, RZ, RZ, R9, P3 ;  /* 0x000000ffff157224 */ /* 0x000fe200018e0609 */
[----:B------:R-:W-:-:S02]  /*9ee0*/  LOP3.LUT R28, R5, R12, RZ, 0x3c, !PT ;  /* 0x0000000c051c7212 */ /* 0x000fc400078e3cff */
[----:B------:R-:W-:Y:S02]  /*9ef0*/  LOP3.LUT R5, R30, 0x380, RZ, 0xc0, !PT ;  /* 0x000003801e057812 */ /* 0x000fe400078ec0ff */
[----:B------:R-:W-:Y:S02]  /*9f00*/  F2FP.BF16.F32.PACK_AB R89, R52, R89 ;  /* 0x000000593459723e */ /* 0x000fe400000010ff */
[----:B------:R-:W-:Y:S02]  /*9f10*/  LOP3.LUT R14, R67, 0x380, RZ, 0xc0, !PT ;  /* 0x00000380430e7812 */ /* 0x000fe400078ec0ff */
[----:B------:R-:W-:Y:S02]  /*9f20*/  SEL R31, R25, R20, P0 ;  /* 0x00000014191f7207 */ /* 0x000fe40000000000 */
[----:B------:R-:W-:Y:S01]  /*9f30*/  SEL R52, R20, R25, P0 ;  /* 0x0000001914347207 */ /* 0x000fe20000000000 */
[----:B------:R-:W-:Y:S01]  /*9f40*/  IMAD.X R25, RZ, RZ, R9, P2 ;  /* 0x000000ffff197224 */ /* 0x000fe200010e0609 */
[----:B------:R-:W-:-:S02]  /*9f50*/  F2FP.BF16.F32.PACK_AB R100, R100, R103 ;  /* 0x000000676464723e */ /* 0x000fc400000010ff */
[----:B------:R-:W-:Y:S02]  /*9f60*/  F2FP.BF16.F32.PACK_AB R101, R98, R101 ;  /* 0x000000656265723e */ /* 0x000fe400000010ff */
[----:B------:R-:W-:Y:S02]  /*9f70*/  LOP3.LUT R20, R69, 0x380, RZ, 0xc0, !PT ;  /* 0x0000038045147812 */ /* 0x000fe400078ec0ff */
[----:B------:R-:W-:Y:S02]  /*9f80*/  F2FP.BF16.F32.PACK_AB R96, R96, R99 ;  /* 0x000000636060723e */ /* 0x000fe400000010ff */
[----:B------:R-:W-:Y:S02]  /*9f90*/  F2FP.BF16.F32.PACK_AB R97, R94, R97 ;  /* 0x000000615e61723e */ /* 0x000fe400000010ff */
[----:B------:R-:W-:Y:S02]  /*9fa0*/  SHF.R.U64 R5, R5, 0x3, RZ ;  /* 0x0000000305057819 */ /* 0x000fe400000012ff */
[----:B------:R-:W-:-:S02]  /*9fb0*/  F2FP.BF16.F32.PACK_AB R92, R92, R95 ;  /* 0x0000005f5c5c723e */ /* 0x000fc400000010ff */
[----:B------:R-:W-:Y:S02]  /*9fc0*/  F2FP.BF16.F32.PACK_AB R93, R90, R93 ;  /* 0x0000005d5a5d723e */ /* 0x000fe400000010ff */
[----:B------:R-:W-:Y:S02]  /*9fd0*/  SHF.R.U64 R10, R14, 0x3, RZ ;  /* 0x000000030e0a7819 */ /* 0x000fe400000012ff */
[----:B------:R-:W-:Y:S02]  /*9fe0*/  F2FP.BF16.F32.PACK_AB R88, R88, R91 ;  /* 0x0000005b5858723e */ /* 0x000fe400000010ff */
[----:B------:R-:W-:Y:S02]  /*9ff0*/  SEL R35, R100, R101, P0 ;  /* 0x0000006564237207 */ /* 0x000fe40000000000 */
[----:B------:R-:W-:Y:S02]  /*a000*/  SHF.R.U64 R14, R20, 0x3, RZ ;  /* 0x00000003140e7819 */ /* 0x000fe400000012ff */
[----:B------:R-:W-:-:S02]  /*a010*/  SEL R100, R101, R100, P0 ;  /* 0x0000006465647207 */ /* 0x000fc40000000000 */
[----:B------:R-:W-:Y:S02]  /*a020*/  SEL R37, R96, R97, P0 ;  /* 0x0000006160257207 */ /* 0x000fe40000000000 */
[----:B------:R-:W-:Y:S02]  /*a030*/  LOP3.LUT R20, R5, R30, RZ, 0x3c, !PT ;  /* 0x0000001e05147212 */ /* 0x000fe400078e3cff */
[----:B------:R-:W-:Y:S02]  /*a040*/  SEL R96, R97, R96, P0 ;  /* 0x0000006061607207 */ /* 0x000fe40000000000 */
[----:B------:R-:W-:Y:S02]  /*a050*/  SEL R43, R92, R93, P0 ;  /* 0x0000005d5c2b7207 */ /* 0x000fe40000000000 */
[----:B------:R-:W-:Y:S02]  /*a060*/  LOP3.LUT R26, R10, R67, RZ, 0x3c, !PT ;  /* 0x000000430a1a7212 */ /* 0x000fe400078e3cff */
[----:B------:R-:W-:-:S02]  /*a070*/  SEL R92, R93, R92, P0 ;  /* 0x0000005c5d5c7207 */ /* 0x000fc40000000000 */
[----:B------:R-:W-:Y:S02]  /*a080*/  SEL R45, R88, R89, P0 ;  /* 0x00000059582d7207 */ /* 0x000fe40000000000 */
[----:B------:R-:W-:Y:S02]  /*a090*/  LOP3.LUT R10, R71, 0x380, RZ, 0xc0, !PT ;  /* 0x00000380470a7812 */ /* 0x000fe400078ec0ff */
[----:B------:R-:W-:Y:S02]  /*a0a0*/  LOP3.LUT R46, R75, 0x380, RZ, 0xc0, !PT ;  /* 0x000003804b2e7812 */ /* 0x000fe400078ec0ff */
[----:B------:R-:W-:Y:S02]  /*a0b0*/  SEL R88, R89, R88, P0 ;  /* 0x0000005859587207 */ /* 0x000fe40000000000 */
[----:B------:R-:W-:Y:S02]  /*a0c0*/  SHF.R.U64 R10, R10, 0x3, RZ ;  /* 0x000000030a0a7819 */ /* 0x000fe400000012ff */
[----:B------:R-:W-:-:S02]  /*a0d0*/  SHF.R.U64 R46, R46, 0x3, RZ ;  /* 0x000000032e2e7819 */ /* 0x000fc400000012ff */
[----:B------:R-:W-:Y:S02]  /*a0e0*/  MOV R64, R20 ;  /* 0x0000001400407202 */ /* 0x000fe40000000f00 */
[----:B------:R-:W-:Y:S02]  /*a0f0*/  LOP3.LUT R24, R14, R69, RZ, 0x3c, !PT ;  /* 0x000000450e187212 */ /* 0x000fe400078e3cff */
[----:B------:R-:W-:Y:S02]  /*a100*/  LOP3.LUT R14, R10, R71, RZ, 0x3c, !PT ;  /* 0x000000470a0e7212 */ /* 0x000fe400078e3cff */
[----:B------:R-:W-:Y:S02]  /*a110*/  LOP3.LUT R10, R46, R75, RZ, 0x3c, !PT ;  /* 0x0000004b2e0a7212 */ /* 0x000fe400078e3cff */
[----:B------:R-:W-:Y:S02]  /*a120*/  LOP3.LUT R12, R73, 0x380, RZ, 0xc0, !PT ;  /* 0x00000380490c7812 */ /* 0x000fe400078ec0ff */
[----:B------:R-:W-:-:S02]  /*a130*/  MOV R70, R8 ;  /* 0x0000000800467202 */ /* 0x000fc40000000f00 */
[----:B------:R-:W-:Y:S02]  /*a140*/  SHF.R.U64 R12, R12, 0x3, RZ ;  /* 0x000000030c0c7819 */ /* 0x000fe400000012ff */
[----:B------:R-:W-:Y:S02]  /*a150*/  MOV R56, R10 ;  /* 0x0000000a00387202 */ /* 0x000fe40000000f00 */
[----:B------:R-:W-:Y:S02]  /*a160*/  LOP3.LUT R12, R12, R73, RZ, 0x3c, !PT ;  /* 0x000000490c0c7212 */ /* 0x000fe400078e3cff */
[----:B------:R-:W-:Y:S02]  /*a170*/  MOV R69, R28 ;  /* 0x0000001c00457202 */ /* 0x000fe40000000f00 */
[----:B------:R-:W-:Y:S02]  /*a180*/  MOV R62, R14 ;  /* 0x0000000e003e7202 */ /* 0x000fe40000000f00 */
[----:B------:R-:W-:-:S02]  /*a190*/  MOV R58, R12 ;  /* 0x0000000c003a7202 */ /* 0x000fc40000000f00 */
[----:B------:R-:W-:Y:S02]  /*a1a0*/  MOV R67, R26 ;  /* 0x0000001a00437202 */ /* 0x000fe40000000f00 */
[----:B------:R-:W-:Y:S02]  /*a1b0*/  MOV R66, R24 ;  /* 0x0000001800427202 */ /* 0x000fe40000000f00 */
[----:B------:R-:W-:Y:S02]  /*a1c0*/  PLOP3.LUT P2, PT, PT, PT, UP0, 0x80, 0x0 ;  /* 0x000000000000781c */ /* 0x000fe40003f4f008 */
[----:B--2---:R-:W-:Y:S01]  /*a1d0*/  LOP3.LUT R5, R48, 0x2, RZ, 0x3c, !PT ;  /* 0x0000000230057812 */ /* 0x004fe200078e3cff */
[----:B------:R-:W-:Y:S04]  /*a1e0*/  SHFL.IDX PT, R35, R35, R48, 0x1c1f ;  /* 0x001c1f3023237589 */ /* 0x000fe800000e0000 */
[----:B------:R-:W0:Y:S04]  /*a1f0*/  SHFL.IDX PT, R100, R100, R5, 0x1c1f ;  /* 0x001c1f0564647589 */ /* 0x000e2800000e0000 */
[----:B------:R-:W-:Y:S04]  /*a200*/  SHFL.IDX PT, R59, R59, R48, 0x1c1f ;  /* 0x001c1f303b3b7589 */ /* 0x000fe800000e0000 */
[----:B------:R-:W1:Y:S04]  /*a210*/  SHFL.IDX PT, R76, R76, R5, 0x1c1f ;  /* 0x001c1f054c4c7589 */ /* 0x000e6800000e0000 */
[----:B------:R-:W-:Y:S04]  /*a220*/  SHFL.IDX PT, R37, R37, R48, 0x1c1f ;  /* 0x001c1f3025257589 */ /* 0x000fe800000e0000 */
[----:B------:R-:W-:Y:S04]  /*a230*/  SHFL.IDX PT, R61, R61, R48, 0x1c1f ;  /* 0x001c1f303d3d7589 */ /* 0x000fe800000e0000 */
[----:B------:R-:W-:Y:S04]  /*a240*/  SHFL.IDX PT, R57, R57, R48, 0x1c1f ;  /* 0x001c1f3039397589 */ /* 0x000fe800000e0000 */
[----:B------:R-:W2:Y:S01]  /*a250*/  SHFL.IDX PT, R96, R96, R5, 0x1c1f ;  /* 0x001c1f0560607589 */ /* 0x000ea200000e0000 */
[----:B0-----:R-:W-:-:S02]  /*a260*/  SEL R8, R35, R100, P0 ;  /* 0x0000006423087207 */ /* 0x001fc40000000000 */
[----:B------:R-:W-:Y:S01]  /*a270*/  SEL R10, R100, R35, P0 ;  /* 0x00000023640a7207 */ /* 0x000fe20000000000 */
[----:B------:R-:W0:Y:S04]  /*a280*/  SHFL.IDX PT, R68, R68, R5, 0x1c1f ;  /* 0x001c1f0544447589 */ /* 0x000e2800000e0000 */
[----:B------:R-:W3:Y:S01]  /*a290*/  SHFL.IDX PT, R40, R40, R5, 0x1c1f ;  /* 0x001c1f0528287589 */ /* 0x000ee200000e0000 */
[----:B-1----:R-:W-:Y:S02]  /*a2a0*/  SEL R9, R59, R76, P0 ;  /* 0x0000004c3b097207 */ /* 0x002fe40000000000 */
[----:B------:R-:W-:Y:S01]  /*a2b0*/  SEL R11, R76, R59, P0 ;  /* 0x0000003b4c0b7207 */ /* 0x000fe20000000000 */
[----:B------:R-:W-:Y:S04]  /*a2c0*/  SHFL.IDX PT, R43, R43, R48, 0x1c1f ;  /* 0x001c1f302b2b7589 */ /* 0x000fe800000e0000 */
[----:B------:R-:W-:Y:S04]  /*a2d0*/  SHFL.IDX PT, R41, R41, R48, 0x1c1f ;  /* 0x001c1f3029297589 */ /* 0x000fe800000e0000 */
[----:B------:R-:W-:Y:S04]  /*a2e0*/  SHFL.IDX PT, R63, R63, R48, 0x1c1f ;  /* 0x001c1f303f3f7589 */ /* 0x000fe800000e0000 */
[----:B------:R-:W1:Y:S01]  /*a2f0*/  SHFL.IDX PT, R92, R92, R5, 0x1c1f ;  /* 0x001c1f055c5c7589 */ /* 0x000e6200000e0000 */
[----:B--2---:R-:W-:-:S02]  /*a300*/  SEL R12, R37, R96, P0 ;  /* 0x00000060250c7207 */ /* 0x004fc40000000000 */
[----:B------:R-:W-:Y:S01]  /*a310*/  SEL R14, R96, R37, P0 ;  /* 0x00000025600e7207 */ /* 0x000fe20000000000 */
[----:B------:R-:W2:Y:S01]  /*a320*/  SHFL.IDX PT, R60, R60, R5, 0x1c1f ;  /* 0x001c1f053c3c7589 */ /* 0x000ea200000e0000 */
[----:B0-----:R-:W-:Y:S02]  /*a330*/  SEL R13, R61, R68, P0 ;  /* 0x000000443d0d7207 */ /* 0x001fe40000000000 */
[----:B------:R-:W-:Y:S01]  /*a340*/  SEL R15, R68, R61, P0 ;  /* 0x0000003d440f7207 */ /* 0x000fe20000000000 */
[----:B------:R-:W0:Y:S01]  /*a350*/  SHFL.IDX PT, R36, R36, R5, 0x1c1f ;  /* 0x001c1f0524247589 */ /* 0x000e2200000e0000 */
[----:B---3--:R-:W-:-:S03]  /*a360*/  SEL R29, R57, R40, P0 ;  /* 0x00000028391d7207 */ /* 0x008fc60000000000 */
[----:B------:R-:W-:Y:S04]  /*a370*/  SHFL.IDX PT, R45, R45, R48, 0x1c1f ;  /* 0x001c1f302d2d7589 */ /* 0x000fe800000e0000 */
[----:B------:R-:W-:Y:S04]  /*a380*/  SHFL.IDX PT, R53, R53, R48, 0x1c1f ;  /* 0x001c1f3035357589 */ /* 0x000fe800000e0000 */
[----:B------:R-:W-:Y:S04]  /*a390*/  SHFL.IDX PT, R33, R33, R48, 0x1c1f ;  /* 0x001c1f3021217589 */ /* 0x000fe800000e0000 */
[----:B------:R-:W-:Y:S01]  /*a3a0*/  SHFL.IDX PT, R55, R55, R48, 0x1c1f ;  /* 0x001c1f3037377589 */ /* 0x000fe200000e0000 */
[----:B-1----:R-:W-:-:S02]  /*a3b0*/  SEL R24, R43, R92, P0 ;  /* 0x0000005c2b187207 */ /* 0x002fc40000000000 */
[----:B------:R-:W-:Y:S01]  /*a3c0*/  SEL R26, R92, R43, P0 ;  /* 0x0000002b5c1a7207 */ /* 0x000fe20000000000 */
[----:B------:R-:W-:Y:S01]  /*a3d0*/  SHFL.IDX PT, R47, R47, R48, 0x1c1f ;  /* 0x001c1f302f2f7589 */ /* 0x000fe200000e0000 */
[----:B--2---:R-:W-:Y:S02]  /*a3e0*/  SEL R25, R63, R60, P0 ;  /* 0x0000003c3f197207 */ /* 0x004fe40000000000 */
[----:B------:R-:W-:Y:S01]  /*a3f0*/  SEL R27, R60, R63, P0 ;  /* 0x0000003f3c1b7207 */ /* 0x000fe20000000000 */
[----:B------:R-:W-:Y:S04]  /*a400*/  SHFL.IDX PT, R39, R39, R48, 0x1c1f ;  /* 0x001c1f3027277589 */ /* 0x000fe800000e0000 */
[----:B------:R-:W1:Y:S04]  /*a410*/  SHFL.IDX PT, R88, R88, R5, 0x1c1f ;  /* 0x001c1f0558587589 */ /* 0x000e6800000e0000 */
[----:B------:R2:W-:Y:S04]  /*a420*/  SHFL.IDX PT, R21, R31, R48, 0x1c1f ;  /* 0x001c1f301f157589 */ /* 0x0005e800000e0000 */
[----:B------:R-:W-:Y:S04]  /*a430*/  SHFL.IDX PT, R65, R65, R48, 0x1c1f ;  /* 0x001c1f3041417589 */ /* 0x000fe800000e0000 */
[----:B------:R-:W3:Y:S01]  /*a440*/  SHFL.IDX PT, R20, R32, R5, 0x1c1f ;  /* 0x001c1f0520147589 */ /* 0x000ee200000e0000 */
[----:B--2---:R-:W-:-:S03]  /*a450*/  SEL R31, R40, R57, P0 ;  /* 0x00000039281f7207 */ /* 0x004fc60000000000 */
[----:B------:R-:W2:Y:S01]  /*a460*/  SHFL.IDX PT, R44, R44, R5, 0x1c1f ;  /* 0x001c1f052c2c7589 */ /* 0x000ea200000e0000 */
[----:B0-----:R-:W-:-:S03]  /*a470*/  SEL R40, R41, R36, P0 ;  /* 0x0000002429287207 */ /* 0x001fc60000000000 */
[----:B------:R-:W0:Y:S04]  /*a480*/  SHFL.IDX PT, R48, R38, R5, 0x1c1f ;  /* 0x001c1f0526307589 */ /* 0x000e2800000e0000 */
[----:B------:R4:W0:Y:S01]  /*a490*/  SHFL.IDX PT, R50, R42, R5, 0x1c1f ;  /* 0x001c1f052a327589 */ /* 0x00082200000e0000 */
[----:B-1----:R-:W-:Y:S02]  /*a4a0*/  SEL R28, R45, R88, P0 ;  /* 0x000000582d1c7207 */ /* 0x002fe40000000000 */
[----:B------:R-:W-:Y:S01]  /*a4b0*/  SEL R30, R88, R45, P0 ;  /* 0x0000002d581e7207 */ /* 0x000fe20000000000 */
[----:B------:R-:W-:Y:S01]  /*a4c0*/  BAR.SYNC.DEFER_BLOCKING 0x1, 0x100 ;  /* 0x0044000000007b1d */ /* 0x000fe20000010000 */
[----:B----4-:R-:W-:-:S05]  /*a4d0*/  SEL R42, R36, R41, P0 ;  /* 0x00000029242a7207 */ /* 0x010fca0000000000 */
[----:B------:R1:W4:Y:S01]  /*a4e0*/  SHFL.IDX PT, R46, R34, R5, 0x1c1f ;  /* 0x001c1f05222e7589 */ /* 0x00032200000e0000 */
[----:B---3--:R-:W-:Y:S02]  /*a4f0*/  SEL R36, R33, R20, P0 ;  /* 0x0000001421247207 */ /* 0x008fe40000000000 */
[----:B------:R-:W-:Y:S01]  /*a500*/  SEL R38, R20, R33, P0 ;  /* 0x0000002114267207 */ /* 0x000fe20000000000 */
[----:B------:R-:W3:Y:S01]  /*a510*/  SHFL.IDX PT, R52, R52, R5, 0x1c1f ;  /* 0x001c1f0534347589 */ /* 0x000ee200000e0000 */
[----:B--2---:R-:W-:-:S03]  /*a520*/  SEL R32, R53, R44, P0 ;  /* 0x0000002c35207207 */ /* 0x004fc60000000000 */
[----:B------:R-:W2:Y:S01]  /*a530*/  SHFL.IDX PT, R54, R54, R5, 0x1c1f ;  /* 0x001c1f0536367589 */ /* 0x000ea200000e0000 */
[----:B0-----:R-:W-:Y:S02]  /*a540*/  SEL R33, R47, R48, P0 ;  /* 0x000000302f217207 */ /* 0x001fe40000000000 */
[----:B-1----:R-:W-:Y:S02]  /*a550*/  SEL R34, R44, R53, P0 ;  /* 0x000000352c227207 */ /* 0x002fe40000000000 */
[----:B------:R-:W-:Y:S02]  /*a560*/  SEL R35, R48, R47, P0 ;  /* 0x0000002f30237207 */ /* 0x000fe40000000000 */
[----:B------:R-:W-:Y:S01]  /*a570*/  SEL R41, R39, R50, P0 ;  /* 0x0000003227297207 */ /* 0x000fe20000000000 */
[----:B------:R0:W-:Y:S01]  /*a580*/  STSM.16.M88.4 [R70], R8 ;  /* 0x0000000846007844 */ /* 0x0001e20000000200 */
[----:B------:R-:W-:-:S03]  /*a590*/  SEL R43, R50, R39, P0 ;  /* 0x00000027322b7207 */ /* 0x000fc60000000000 */
[----:B------:R-:W-:Y:S01]  /*a5a0*/  STSM.16.M88.4 [R69], R12 ;  /* 0x0000000c45007844 */ /* 0x000fe20000000200 */
[----:B----4-:R-:W-:-:S03]  /*a5b0*/  SEL R44, R55, R46, P0 ;  /* 0x0000002e372c7207 */ /* 0x010fc60000000000 */
[----:B------:R-:W-:Y:S01]  /*a5c0*/  STSM.16.M88.4 [R67], R24 ;  /* 0x0000001843007844 */ /* 0x000fe20000000200 */
[----:B------:R-:W-:Y:S02]  /*a5d0*/  SEL R46, R46, R55, P0 ;  /* 0x000000372e2e7207 */ /* 0x000fe40000000000 */
[----:B---3--:R-:W-:Y:S01]  /*a5e0*/  SEL R37, R21, R52, P0 ;  /* 0x0000003415257207 */ /* 0x008fe20000000000 */
[----:B------:R-:W-:Y:S01]  /*a5f0*/  STSM.16.M88.4 [R66], R28 ;  /* 0x0000001c42007844 */ /* 0x000fe20000000200 */
[----:B------:R-:W-:Y:S02]  /*a600*/  SEL R39, R52, R21, P0 ;  /* 0x0000001534277207 */ /* 0x000fe40000000000 */
[----:B--2---:R-:W-:Y:S01]  /*a610*/  SEL R45, R65, R54, P0 ;  /* 0x00000036412d7207 */ /* 0x004fe20000000000 */
[----:B------:R1:W-:Y:S01]  /*a620*/  STSM.16.M88.4 [R64], R32 ;  /* 0x0000002040007844 */ /* 0x0003e20000000200 */
[----:B------:R-:W-:Y:S01]  /*a630*/  SEL R47, R54, R65, P0 ;  /* 0x00000041362f7207 */ /* 0x000fe20000000000 */
[----:B0-----:R-:W-:-:S02]  /*a640*/  IMAD.U32 R8, RZ, RZ, UR4 ;  /* 0x00000004ff087e24 */ /* 0x001fc4000f8e00ff */
[----:B------:R0:W-:Y:S01]  /*a650*/  STSM.16.M88.4 [R62], R40 ;  /* 0x000000283e007844 */ /* 0x0001e20000000200 */
[----:B------:R-:W-:Y:S01]  /*a660*/  IMAD.U32 R9, RZ, RZ, UR6 ;  /* 0x00000006ff097e24 */ /* 0x000fe2000f8e00ff */
[----:B------:R-:W-:Y:S02]  /*a670*/  ULDC.64 UR6, c[0x0][0xbe0] ;  /* 0x0002f80000067ab9 */ /* 0x000fe40000000a00 */
[----:B------:R0:W-:Y:S04]  /*a680*/  STSM.16.M88.4 [R58], R36 ;  /* 0x000000243a007844 */ /* 0x0001e80000000200 */
[----:B------:R0:W-:Y:S01]  /*a690*/  STSM.16.M88.4 [R56], R44 ;  /* 0x0000002c38007844 */ /* 0x0001e20000000200 */
[----:B------:R-:W-:Y:S06]  /*a6a0*/  BAR.SYNC.DEFER_BLOCKING 0x1, 0x100 ;  /* 0x0044000000007b1d */ /* 0x000fec0000010000 */
[----:B------:R-:W2:Y:S01]  /*a6b0*/  @P2 LDG.E R10, desc[UR46][R8.64] ;  /* 0x0000002e080a2981 */ /* 0x000ea2000c1e1900 */
[----:B------:R-:W-:Y:S01]  /*a6c0*/  UISETP.NE.U32.AND UP1, UPT, UR6, URZ, UPT ;  /* 0x0000003f0600728c */ /* 0x000fe2000bf25070 */
[----:B------:R-:W3:Y:S01]  /*a6d0*/  LDC R5, c[0x0][0xa88] ;  /* 0x0002a200ff057b82 */ /* 0x000ee20000000800 */
[----:B------:R-:W-:Y:S01]  /*a6e0*/  IMAD R11, R16, 0x40, R2 ;  /* 0x00000040100b7824 */ /* 0x000fe200078e0202 */
[----:B------:R-:W-:Y:S01]  /*a6f0*/  UMOV UR4, URZ ;  /* 0x0000003f00047c82 */ /* 0x000fe20008000000 */
[----:B------:R-:W-:-:S02]  /*a700*/  UISETP.NE.AND.EX UP1, UPT, UR7, URZ, UPT, UP1 ;  /* 0x0000003f0700728c */ /* 0x000fc4000bf25310 */
[----:B------:R-:W-:-:S04]  /*a710*/  IMAD.WIDE R6, R11, 0x2, R6 ;  /* 0x000000020b067825 */ /* 0x000fc800078e0206 */
[----:B------:R-:W-:Y:S02]  /*a720*/  PLOP3.LUT P0, PT, PT, PT, UP1, 0x80, 0x0 ;  /* 0x000000000000781c */ /* 0x000fe40003f0f018 */
[----:B-1----:R-:W-:-:S03]  /*a730*/  IADD3 R33, P1, R6, 0x1000, RZ ;  /* 0x0000100006217810 */ /* 0x002fc60007f3e0ff */
[----:B------:R-:W-:Y:S02]  /*a740*/  @UP1 ULDC.64 UR6, c[0x0][0xbe0] ;  /* 0x0002f80000061ab9 */ /* 0x000fe40000000a00 */
[----:B------:R-:W-:-:S06]  /*a750*/  @UP1 UIMAD.WIDE UR6, UR36, 0x4, UR6 ;  /* 0x00000004240618a5 */ /* 0x000fcc000f8e0206 */
[----:B------:R-:W-:Y:S01]  /*a760*/  IMAD.U32 R11, RZ, RZ, UR7 ;  /* 0x00000007ff0b7e24 */ /* 0x000fe2000f8e00ff */
[----:B--2---:R-:W-:Y:S01]  /*a770*/  @P2 R2UR UR4, R10 ;  /* 0x000000000a0422ca */ /* 0x004fe200000e0000 */
[----:B------:R-:W-:-:S05]  /*a780*/  IMAD.U32 R10, RZ, RZ, UR6 ;  /* 0x00000006ff0a7e24 */ /* 0x000fca000f8e00ff */
[----:B---3--:R0:W5:Y:S01]  /*a790*/  @P0 LDG.E R5, desc[UR46][R10.64] ;  /* 0x0000002e0a050981 */ /* 0x008162000c1e1900 */
[----:B------:R-:W-:Y:S08]  /*a7a0*/  @P0 BRA `(.L_x_273) ;  /* 0x0000000000100947 */ /* 0x000ff00003800000 */
[----:B------:R-:W-:Y:S05]  /*a7b0*/  @!P2 BRA `(.L_x_273) ;  /* 0x00000000000ca947 */ /* 0x000fea0003800000 */
[----:B0-----:R-:W2:Y:S04]  /*a7c0*/  LDG.E R10, desc[UR46][R8.64] ;  /* 0x0000002e080a7981 */ /* 0x001ea8000c1e1900 */
[----:B-----5:R-:W2:Y:S02]  /*a7d0*/  LDG.E R5, desc[UR46][R8.64+0x4] ;  /* 0x0000042e08057981 */ /* 0x020ea4000c1e1900 */
[----:B--2---:R-:W-:-:S07]  /*a7e0*/  IMAD.IADD R5, R5, 0x1, -R10 ;  /* 0x0000000105057824 */ /* 0x004fce00078e0a0a */
.L_x_273:
[----:B------:R-:W-:Y:S01]  /*a7f0*/  USHF.R.S32.HI UR11, URZ, 0x1f, UR39 ;  /* 0x0000001f3f0b7899 */ /* 0x000fe20008011427 */
[----:B------:R-:W-:Y:S01]  /*a800*/  IMAD R12, R18, 0x80, R169 ;  /* 0x00000080120c7824 */ /* 0x000fe200078e02a9 */
[----:B------:R-:W-:Y:S01]  /*a810*/  ULDC.64 UR12, c[0x0][0xb70] ;  /* 0x0002dc00000c7ab9 */ /* 0x000fe20000000a00 */
[----:B------:R-:W-:Y:S01]  /*a820*/  USHF.R.S32.HI UR9, URZ, 0x1f, UR4 ;  /* 0x0000001f3f097899 */ /* 0x000fe20008011404 */
[----:B------:R-:W-:Y:S01]  /*a830*/  LOP3.LUT R32, R33, 0x380, RZ, 0xc0, !PT ;  /* 0x0000038021207812 */ /* 0x000fe200078ec0ff */
[----:B------:R-:W-:Y:S01]  /*a840*/  UIMAD UR10, UR11, UR12, URZ ;  /* 0x0000000c0b0a72a4 */ /* 0x000fe2000f8e023f */
[----:B------:R-:W-:Y:S01]  /*a850*/  SHF.R.S32.HI R9, RZ, 0x1f, R12 ;  /* 0x0000001fff097819 */ /* 0x000fe2000001140c */
[----:B------:R-:W-:Y:S01]  /*a860*/  UMOV UR8, UR4 ;  /* 0x0000000400087c82 */ /* 0x000fe20008000000 */
[----:B------:R-:W-:Y:S01]  /*a870*/  USEL UR37, UR37, URZ, !UP0 ;  /* 0x0000003f25257287 */ /* 0x000fe2000c000000 */
[C---:B------:R-:W-:Y:S01]  /*a880*/  IADD3 R25, P2, R6.reuse, 0x2000, RZ ;  /* 0x0000200006197810 */ /* 0x040fe20007f5e0ff */
[----:B------:R-:W-:Y:S01]  /*a890*/  UIMAD.WIDE.U32 UR6, UR39, UR12, UR8 ;  /* 0x0000000c270672a5 */ /* 0x000fe2000f8e0008 */
[----:B0-----:R-:W-:Y:S01]  /*a8a0*/  IADD3 R11, P6, R6, 0x3000, RZ ;  /* 0x00003000060b7810 */ /* 0x001fe20007fde0ff */
[----:B------:R-:W-:Y:S01]  /*a8b0*/  UIMAD UR10, UR39, UR13, UR10 ;  /* 0x0000000d270a72a4 */ /* 0x000fe2000f8e020a */
[----:B------:R-:W-:Y:S01]  /*a8c0*/  SHF.R.U64 R32, R32, 0x3, RZ ;  /* 0x0000000320207819 */ /* 0x000fe200000012ff */
[----:B------:R-:W-:Y:S01]  /*a8d0*/  USEL UR36, UR36, URZ, !UP0 ;  /* 0x0000003f24247287 */ /* 0x000fe2000c000000 */
[----:B------:R-:W-:Y:S01]  /*a8e0*/  LOP3.LUT R24, R25, 0x380, RZ, 0xc0, !PT ;  /* 0x0000038019187812 */ /* 0x000fe200078ec0ff */
[----:B------:R-:W-:Y:S01]  /*a8f0*/  ULDC.64 UR12, c[0x0][0xb78] ;  /* 0x0002de00000c7ab9 */ /* 0x000fe20000000a00 */
[----:B------:R-:W-:Y:S01]  /*a900*/  UIADD3 UR7, UR7, UR10, URZ ;  /* 0x0000000a07077290 */ /* 0x000fe2000fffe03f */
[----:B------:R-:W-:Y:S01]  /*a910*/  LOP3.LUT R8, R11, 0x380, RZ, 0xc0, !PT ;  /* 0x000003800b087812 */ /* 0x000fe200078ec0ff */
[----:B------:R-:W-:Y:S01]  /*a920*/  UIMAD UR8, UR37, UR12, URZ ;  /* 0x0000000c250872a4 */ /* 0x000fe2000f8e023f */
[----:B------:R-:W-:Y:S01]  /*a930*/  LOP3.LUT R32, R32, R33, RZ, 0x3c, !PT ;  /* 0x0000002120207212 */ /* 0x000fe200078e3cff */
[----:B------:R-:W-:Y:S01]  /*a940*/  UIMAD.WIDE.U32 UR6, UR36, UR12, UR6 ;  /* 0x0000000c240672a5 */ /* 0x000fe2000f8e0006 */
[----:B------:R-:W-:Y:S01]  /*a950*/  SHF.R.U64 R24, R24, 0x3, RZ ;  /* 0x0000000318187819 */ /* 0x000fe200000012ff */
[----:B------:R-:W-:Y:S01]  /*a960*/  UIMAD UR8, UR36, UR13, UR8 ;  /* 0x0000000d240872a4 */ /* 0x000fe2000f8e0208 */
[----:B------:R-:W-:Y:S01]  /*a970*/  IMAD.X R33, RZ, RZ, R7, P1 ;  /* 0x000000ffff217224 */ /* 0x000fe200008e0607 */
[----:B------:R-:W-:Y:S01]  /*a980*/  SHF.R.U64 R8, R8, 0x3, RZ ;  /* 0x0000000308087819 */ /* 0x000fe200000012ff */
[----:B------:R-:W-:Y:S01]  /*a990*/  ULDC.64 UR12, c[0x0][0xaa0] ;  /* 0x0002a800000c7ab9 */ /* 0x000fe20000000a00 */
[----:B------:R-:W-:-:S02]  /*a9a0*/  IADD3 R10, P0, R12, UR6, RZ ;  /* 0x000000060c0a7c10 */ /* 0x000fc4000ff1e0ff */
[----:B------:R-:W-:Y:S01]  /*a9b0*/  IMAD.U32 R14, RZ, RZ, UR8 ;  /* 0x00000008ff0e7e24 */ /* 0x000fe2000f8e00ff */
[C---:B------:R-:W-:Y:S02]  /*a9c0*/  IADD3 R41, P5, R6.reuse, 0x4000, RZ ;  /* 0x0000400006297810 */ /* 0x040fe40007fbe0ff */
[C---:B------:R-:W-:Y:S02]  /*a9d0*/  IADD3 R45, P4, R6.reuse, 0x5000, RZ ;  /* 0x00005000062d7810 */ /* 0x040fe40007f9e0ff */
[----:B------:R-:W-:Y:S01]  /*a9e0*/  IADD3.X R9, R9, UR7, R14, P0, !PT ;  /* 0x0000000709097c10 */ /* 0x000fe200087fe40e */
[----:B------:R-:W-:Y:S01]  /*a9f0*/  ULDC.64 UR6, c[0x0][0xb40] ;  /* 0x0002d00000067ab9 */ /* 0x000fe20000000a00 */
[----:B------:R-:W-:Y:S02]  /*aa00*/  IADD3 R29, P3, R6, 0x6000, RZ ;  /* 0x00006000061d7810 */ /* 0x000fe40007f7e0ff */
[----:B------:R-:W-:Y:S02]  /*aa10*/  LEA R20, P0, R10, UR6, 0x2 ;  /* 0x000000060a147c11 */ /* 0x000fe4000f8010ff */
[----:B------:R-:W-:-:S02]  /*aa20*/  LOP3.LUT R13, R6, 0x380, RZ, 0xc0, !PT ;  /* 0x00000380060d7812 */ /* 0x000fc400078ec0ff */
[----:B------:R-:W-:Y:S01]  /*aa30*/  LEA.HI.X R21, R10, UR7, R9, 0x2, P0 ;  /* 0x000000070a157c11 */ /* 0x000fe200080f1409 */
[----:B------:R-:W-:Y:S01]  /*aa40*/  VIADD R10, R12, 0x8 ;  /* 0x000000080c0a7836 */ /* 0x000fe20000000000 */
[----:B------:R-:W-:Y:S02]  /*aa50*/  LOP3.LUT P0, RZ, R19, 0x3, RZ, 0xc0, !PT ;  /* 0x0000000313ff7812 */ /* 0x000fe4000780c0ff */
[----:B------:R-:W-:Y:S01]  /*aa60*/  LOP3.LUT R24, R24, R25, RZ, 0x3c, !PT ;  /* 0x0000001918187212 */ /* 0x000fe200078e3cff */
[----:B------:R-:W-:Y:S01]  /*aa70*/  IMAD.X R25, RZ, RZ, R7, P2 ;  /* 0x000000ffff197224 */ /* 0x000fe200010e0607 */
[----:B-----5:R-:W-:Y:S02]  /*aa80*/  ISETP.GE.OR P1, PT, R12, R5, P0 ;  /* 0x000000050c00720c */ /* 0x020fe40000726670 */
[----:B------:R-:W-:Y:S02]  /*aa90*/  LOP3.LUT R8, R8, R11, RZ, 0x3c, !PT ;  /* 0x0000000b08087212 */ /* 0x000fe400078e3cff */
[----:B------:R-:W-:-:S02]  /*aaa0*/  LOP3.LUT R40, R41, 0x380, RZ, 0xc0, !PT ;  /* 0x0000038029287812 */ /* 0x000fc400078ec0ff */
[----:B------:R-:W-:Y:S02]  /*aab0*/  LOP3.LUT R44, R45, 0x380, RZ, 0xc0, !PT ;  /* 0x000003802d2c7812 */ /* 0x000fe400078ec0ff */
[----:B------:R-:W-:Y:S01]  /*aac0*/  LOP3.LUT R28, R29, 0x380, RZ, 0xc0, !PT ;  /* 0x000003801d1c7812 */ /* 0x000fe200078ec0ff */
[----:B------:R-:W-:Y:S01]  /*aad0*/  UIMAD UR6, UR9, UR12, URZ ;  /* 0x0000000c090672a4 */ /* 0x000fe2000f8e023f */
[----:B------:R-:W-:Y:S01]  /*aae0*/  ISETP.GE.OR P0, PT, R10, R5, P0 ;  /* 0x000000050a00720c */ /* 0x000fe20000706670 */
[----:B------:R-:W-:Y:S01]  /*aaf0*/  IMAD.X R9, RZ, RZ, R7, P6 ;  /* 0x000000ffff097224 */ /* 0x000fe200030e0607 */
[----:B------:R-:W-:Y:S01]  /*ab00*/  IADD3 R11, P2, R6, 0x7000, RZ ;  /* 0x00007000060b7810 */ /* 0x000fe20007f5e0ff */
[----:B------:R0:W-:Y:S01]  /*ab10*/  @!P1 STG.E desc[UR46][R20.64], R3 ;  /* 0x0000000314009986 */ /* 0x0001e2000c10192e */
[----:B------:R-:W-:Y:S02]  /*ab20*/  SHF.R.U64 R13, R13, 0x3, RZ ;  /* 0x000000030d0d7819 */ /* 0x000fe400000012ff */
[----:B------:R-:W-:-:S02]  /*ab30*/  LOP3.LUT R10, R11, 0x380, RZ, 0xc0, !PT ;  /* 0x000003800b0a7812 */ /* 0x000fc400078ec0ff */
[----:B------:R-:W-:Y:S02]  /*ab40*/  SHF.R.U64 R40, R40, 0x3, RZ ;  /* 0x0000000328287819 */ /* 0x000fe400000012ff */
[----:B------:R-:W-:Y:S02]  /*ab50*/  SHF.R.U64 R44, R44, 0x3, RZ ;  /* 0x000000032c2c7819 */ /* 0x000fe400000012ff */
[----:B------:R-:W-:Y:S01]  /*ab60*/  SHF.R.U64 R28, R28, 0x3, RZ ;  /* 0x000000031c1c7819 */ /* 0x000fe200000012ff */
[----:B------:R1:W-:Y:S01]  /*ab70*/  @!P0 STG.E desc[UR46][R20.64+0x20], R0 ;  /* 0x0000200014008986 */ /* 0x0003e2000c10192e */
[----:B------:R-:W-:Y:S02]  /*ab80*/  LOP3.LUT R6, R13, R6, RZ, 0x3c, !PT ;  /* 0x000000060d067212 */ /* 0x000fe400078e3cff */
[----:B------:R-:W-:Y:S01]  /*ab90*/  SHF.R.U64 R10, R10, 0x3, RZ ;  /* 0x000000030a0a7819 */ /* 0x000fe200000012ff */
[----:B------:R-:W-:Y:S01]  /*aba0*/  UIMAD UR6, UR4, UR13, UR6 ;  /* 0x0000000d040672a4 */ /* 0x000fe2000f8e0206 */
[----:B------:R-:W-:Y:S01]  /*abb0*/  LOP3.LUT R40, R40, R41, RZ, 0x3c, !PT ;  /* 0x0000002928287212 */ /* 0x000fe200078e3cff */
[--C-:B------:R-:W-:Y:S01]  /*abc0*/  IMAD.X R41, RZ, RZ, R7.reuse, P5 ;  /* 0x000000ffff297224 */ /* 0x100fe200028e0607 */
[----:B------:R-:W-:Y:S01]  /*abd0*/  LOP3.LUT R44, R44, R45, RZ, 0x3c, !PT ;  /* 0x0000002d2c2c7212 */ /* 0x000fe200078e3cff */
[--C-:B------:R-:W-:Y:S01]  /*abe0*/  IMAD.X R45, RZ, RZ, R7.reuse, P4 ;  /* 0x000000ffff2d7224 */ /* 0x100fe200020e0607 */
[----:B------:R-:W-:Y:S01]  /*abf0*/  LOP3.LUT R28, R28, R29, RZ, 0x3c, !PT ;  /* 0x0000001d1c1c7212 */ /* 0x000fe200078e3cff */
[----:B------:R-:W-:Y:S01]  /*ac00*/  IMAD.X R29, RZ, RZ, R7, P3 ;  /* 0x000000ffff1d7224 */ /* 0x000fe200018e0607 */
[----:B------:R-:W-:Y:S01]  /*ac10*/  IADD3.X R13, RZ, R7, RZ, P2, !PT ;  /* 0x00000007ff0d7210 */ /* 0x000fe200017fe4ff */
[----:B------:R2:W5:Y:S01]  /*ac20*/  LD.E.128 R36, desc[UR46][R6.64] ;  /* 0x0000002e06247980 */ /* 0x000562000c101d00 */
[----:B0-----:R-:W-:-:S02]  /*ac30*/  SHF.R.S32.HI R3, RZ, 0x1f, R2 ;  /* 0x0000001fff037819 */ /* 0x001fc40000011402 */
[----:B------:R-:W-:Y:S01]  /*ac40*/  LOP3.LUT R12, R10, R11, RZ, 0x3c, !PT ;  /* 0x0000000b0a0c7212 */ /* 0x000fe200078e3cff */
[----:B------:R-:W5:Y:S04]  /*ac50*/  LD.E.128 R32, desc[UR46][R32.64] ;  /* 0x0000002e20207980 */ /* 0x000f68000c101d00 */
[----:B------:R-:W5:Y:S01]  /*ac60*/  LD.E.128 R24, desc[UR46][R24.64] ;  /* 0x0000002e18187980 */ /* 0x000f62000c101d00 */
[----:B--2---:R-:W-:-:S03]  /*ac70*/  IMAD.U32 R7, RZ, RZ, UR12 ;  /* 0x0000000cff077e24 */ /* 0x004fc6000f8e00ff */
[----:B------:R-:W5:Y:S01]  /*ac80*/  LD.E.128 R8, desc[UR46][R8.64] ;  /* 0x0000002e08087980 */ /* 0x000f62000c101d00 */
[----:B------:R-:W-:-:S03]  /*ac90*/  IMAD.WIDE.U32 R6, R7, UR4, R2 ;  /* 0x0000000407067c25 */ /* 0x000fc6000f8e0002 */
[----:B------:R-:W5:Y:S01]  /*aca0*/  LD.E.128 R40, desc[UR46][R40.64] ;  /* 0x0000002e28287980 */ /* 0x000f62000c101d00 */
[----:B------:R-:W-:Y:S01]  /*acb0*/  VIADD R7, R7, UR6 ;  /* 0x0000000607077c36 */ /* 0x000fe20008000000 */
[----:B------:R-:W-:Y:S02]  /*acc0*/  ULDC.64 UR6, c[0x0][0xae0] ;  /* 0x0002b80000067ab9 */ /* 0x000fe40000000a00 */
[----:B------:R-:W5:Y:S04]  /*acd0*/  LD.E.128 R44, desc[UR46][R44.64] ;  /* 0x0000002e2c2c7980 */ /* 0x000f68000c101d00 */
[----:B------:R-:W5:Y:S04]  /*ace0*/  LD.E.128 R28, desc[UR46][R28.64] ;  /* 0x0000002e1c1c7980 */ /* 0x000f68000c101d00 */
[----:B------:R-:W5:Y:S01]  /*acf0*/  LD.E.128 R12, desc[UR46][R12.64] ;  /* 0x0000002e0c0c7980 */ /* 0x000f62000c101d00 */
[----:B------:R-:W-:Y:S01]  /*ad00*/  UIMAD UR4, UR11, UR6, URZ ;  /* 0x000000060b0472a4 */ /* 0x000fe2000f8e023f */
[----:B------:R-:W-:Y:S01]  /*ad10*/  @!PT LDS RZ, [RZ] ;  /* 0x00000000fffff984 */ /* 0x000fe20000000800 */
[----:B------:R-:W-:Y:S01]  /*ad20*/  @!PT LDS RZ, [RZ] ;  /* 0x00000000fffff984 */ /* 0x000fe20000000800 */
[----:B------:R-:W-:Y:S01]  /*ad30*/  @!PT LDS RZ, [RZ] ;  /* 0x00000000fffff984 */ /* 0x000fe20000000800 */
[----:B------:R-:W-:Y:S01]  /*ad40*/  @!PT LDS RZ, [RZ] ;  /* 0x00000000fffff984 */ /* 0x000fe20000000800 */
[----:B------:R0:W-:Y:S06]  /*ad50*/  MEMBAR.ALL.CTA ;  /* 0x0000000000007992 */ /* 0x0001ec0000008000 */
[----:B0-----:R-:W0:Y:S01]  /*ad60*/  FENCE.VIEW.ASYNC.S ;  /* 0x00000000000073c6 */ /* 0x001e220000000000 */
[----:B------:R-:W-:Y:S01]  /*ad70*/  IMAD.U32 R17, RZ, RZ, UR6 ;  /* 0x00000006ff117e24 */ /* 0x000fe2000f8e00ff */
[----:B------:R-:W-:Y:S01]  /*ad80*/  UIMAD UR4, UR39, UR7, UR4 ;  /* 0x00000007270472a4 */ /* 0x000fe2000f8e0204 */
[----:B------:R-:W-:-:S02]  /*ad90*/  IMAD R5, R18, -0x80, R5 ;  /* 0xffffff8012057824 */ /* 0x000fc400078e0205 */
[----:B------:R-:W-:Y:S01]  /*ada0*/  IMAD.WIDE.U32 R6, R17, UR39, R6 ;  /* 0x0000002711067c25 */ /* 0x000fe2000f8e0006 */
[----:B------:R-:W-:Y:S02]  /*adb0*/  ULDC.64 UR6, c[0x0][0xae8] ;  /* 0x0002ba0000067ab9 */ /* 0x000fe40000000a00 */
[----:B------:R-:W-:Y:S01]  /*adc0*/  ISETP.GE.AND P2, PT, R16, R5, PT ;  /* 0x000000051000720c */ /* 0x000fe20003f46270 */
[----:B------:R-:W-:Y:S01]  /*add0*/  VIADD R7, R7, UR4 ;  /* 0x0000000407077c36 */ /* 0x000fe20008000000 */
[----:B------:R-:W-:Y:S01]  /*ade0*/  UIMAD UR4, UR37, UR6, URZ ;  /* 0x00000006250472a4 */ /* 0x000fe2000f8e023f */
[----:B------:R-:W-:Y:S02]  /*adf0*/  VIADD R4, R4, 0x29820 ;  /* 0x0002982004047836 */ /* 0x000fe40000000000 */
[----:B-1----:R-:W-:Y:S02]  /*ae00*/  VIADD R0, R16, 0x20 ;  /* 0x0000002010007836 */ /* 0x002fe40000000000 */
[----:B------:R-:W-:Y:S01]  /*ae10*/  IMAD.U32 R21, RZ, RZ, UR6 ;  /* 0x00000006ff157e24 */ /* 0x000fe2000f8e00ff */
[----:B------:R-:W-:Y:S01]  /*ae20*/  UIMAD UR4, UR36, UR7, UR4 ;  /* 0x00000007240472a4 */ /* 0x000fe2000f8e0204 */
[----:B------:R-:W-:-:S02]  /*ae30*/  PRMT R4, RZ, 0x654, R4 ;  /* 0x00000654ff047816 */ /* 0x000fc40000000004 */
[----:B------:R-:W-:Y:S01]  /*ae40*/  IMAD.WIDE.U32 R20, R21, UR36, R6 ;  /* 0x0000002415147c25 */ /* 0x000fe2000f8e0006 */
[-C--:B------:R-:W-:Y:S02]  /*ae50*/  ISETP.GE.AND P4, PT, R0, R5.reuse, PT ;  /* 0x000000050000720c */ /* 0x080fe40003f86270 */
[--C-:B------:R-:W-:Y:S01]  /*ae60*/  SHF.R.S32.HI R17, RZ, 0x1f, R16.reuse ;  /* 0x0000001fff117819 */ /* 0x100fe20000011410 */
[C---:B------:R-:W-:Y:S01]  /*ae70*/  VIADD R0, R16.reuse, 0x40 ;  /* 0x0000004010007836 */ /* 0x040fe20000000000 */
[----:B0-----:R0:W-:Y:S01]  /*ae80*/  SYNCS.ARRIVE.TRANS64.RED.A1T0 RZ, [R4+URZ], RZ ;  /* 0x000000ff04ff79a7 */ /* 0x0011e2000810043f */
[----:B------:R-:W-:Y:S01]  /*ae90*/  VIADD R3, R16, 0x60 ;  /* 0x0000006010037836 */ /* 0x000fe20000000000 */
[----:B------:R-:W-:Y:S01]  /*aea0*/  BSSY B1, `(.L_x_274) ;  /* 0x0000016000017945 */ /* 0x000fe20003800000 */
[----:B------:R-:W-:Y:S01]  /*aeb0*/  VIADD R55, R21, UR4 ;  /* 0x0000000415377c36 */ /* 0x000fe20008000000 */
[-C--:B------:R-:W-:Y:S01]  /*aec0*/  ISETP.GE.AND P0, PT, R0, R5.reuse, PT ;  /* 0x000000050000720c */ /* 0x080fe20003f06270 */
[----:B------:R-:W-:Y:S01]  /*aed0*/  IMAD.WIDE R6, R18, 0x80, R16 ;  /* 0x0000008012067825 */ /* 0x000fe200078e0210 */
[----:B------:R-:W-:Y:S01]  /*aee0*/  ISETP.GE.AND P1, PT, R3, R5, PT ;  /* 0x000000050300720c */ /* 0x000fe20003f26270 */
[----:B------:R-:W-:-:S12]  /*aef0*/  @P2 BRA `(.L_x_275) ;  /* 0x0000000000402947 */ /* 0x000fd80003800000 */
[----:B------:R-:W-:Y:S01]  /*af00*/  ULDC.64 UR6, c[0x0][0xad8] ;  /* 0x0002b60000067ab9 */ /* 0x000fe20000000a00 */
[C---:B------:R-:W-:Y:S01]  /*af10*/  VIADD R0, R2.reuse, 0x40 ;  /* 0x0000004002007836 */ /* 0x040fe20000000000 */
[----:B------:R-:W-:Y:S01]  /*af20*/  ULDC UR4, c[0x0][0xa8c] ;  /* 0x0002a30000047ab9 */ /* 0x000fe20000000800 */
[----:B------:R-:W-:Y:S01]  /*af30*/  IMAD R3, R7, UR6, RZ ;  /* 0x0000000607037c24 */ /* 0x000fe2000f8e02ff */
[----:B------:R-:W-:Y:S01]  /*af40*/  ISETP.GE.AND P2, PT, R2, UR4, PT ;  /* 0x0000000402007c0c */ /* 0x000fe2000bf46270 */
[----:B0-----:R-:W-:Y:S01]  /*af50*/  IMAD.MOV.U32 R4, RZ, RZ, R20 ;  /* 0x000000ffff047224 */ /* 0x001fe200078e0014 */
[----:B------:R-:W-:Y:S01]  /*af60*/  ISETP.GE.AND P3, PT, R0, UR4, PT ;  /* 0x0000000400007c0c */ /* 0x000fe2000bf66270 */
[----:B------:R-:W-:Y:S02]  /*af70*/  IMAD.MOV.U32 R5, RZ, RZ, R55 ;  /* 0x000000ffff057224 */ /* 0x000fe400078e0037 */
[C---:B------:R-:W-:Y:S02]  /*af80*/  IMAD R3, R6.reuse, UR7, R3 ;  /* 0x0000000706037c24 */ /* 0x040fe4000f8e0203 */
[----:B------:R-:W-:Y:S01]  /*af90*/  IMAD.WIDE.U32 R4, R6, UR6, R4 ;  /* 0x0000000606047c25 */ /* 0x000fe2000f8e0004 */
[----:B------:R-:W-:-:S03]  /*afa0*/  ULDC.64 UR6, c[0x0][0xa80] ;  /* 0x0002a00000067ab9 */ /* 0x000fc60000000a00 */
[----:B------:R-:W-:Y:S01]  /*afb0*/  IMAD.IADD R3, R5, 0x1, R3 ;  /* 0x0000000105037824 */ /* 0x000fe200078e0203 */
[----:B------:R-:W-:-:S04]  /*afc0*/  LEA R52, P5, R4, UR6, 0x1 ;  /* 0x0000000604347c11 */ /* 0x000fc8000f8a08ff */
[----:B------:R-:W-:-:S05]  /*afd0*/  LEA.HI.X R53, R4, UR7, R3, 0x1, P5 ;  /* 0x0000000704357c11 */ /* 0x000fca000a8f0c03 */
[----:B-----5:R1:W-:Y:S04]  /*afe0*/  @!P2 STG.E.128 desc[UR46][R52.64], R36 ;  /* 0x000000243400a986 */ /* 0x0203e8000c101d2e */
[----:B------:R1:W-:Y:S02]  /*aff0*/  @!P3 STG.E.128 desc[UR46][R52.64+0x80], R40 ;  /* 0x000080283400b986 */ /* 0x0003e4000c101d2e */
.L_x_275:
[----:B------:R-:W-:Y:S05]  /*b000*/  BSYNC B1 ;  /* 0x0000000000017941 */ /* 0x000fea0003800000 */
.L_x_274:
[----:B------:R-:W-:Y:S04]  /*b010*/  BSSY B1, `(.L_x_276) ;  /* 0x0000014000017945 */ /* 0x000fe80003800000 */
[----:B------:R-:W-:Y:S05]  /*b020*/  @P4 BRA `(.L_x_277) ;  /* 0x0000000000484947 */ /* 0x000fea0003800000 */
[----:B------:R-:W-:Y:S01]  /*b030*/  IADD3 R3, P2, R6, 0x20, RZ ;  /* 0x0000002006037810 */ /* 0x000fe20007f5e0ff */
[----:B------:R-:W-:Y:S01]  /*b040*/  ULDC.64 UR6, c[0x0][0xad8] ;  /* 0x0002b60000067ab9 */ /* 0x000fe20000000a00 */
[----:B0-----:R-:W-:Y:S01]  /*b050*/  IMAD.MOV.U32 R4, RZ, RZ, R20 ;  /* 0x000000ffff047224 */ /* 0x001fe200078e0014 */
[----:B------:R-:W-:Y:S01]  /*b060*/  ULDC UR4, c[0x0][0xa8c] ;  /* 0x0002a30000047ab9 */ /* 0x000fe20000000800 */
[----:B------:R-:W-:Y:S01]  /*b070*/  IMAD.MOV.U32 R5, RZ, RZ, R55 ;  /* 0x000000ffff057224 */ /* 0x000fe200078e0037 */
[C---:B------:R-:W-:Y:S01]  /*b080*/  ISETP.GE.AND P3, PT, R2.reuse, UR4, PT ;  /* 0x0000000402007c0c */ /* 0x040fe2000bf66270 */
[----:B------:R-:W-:Y:S02]  /*b090*/  IMAD.X R0, RZ, RZ, R7, P2 ;  /* 0x000000ffff007224 */ /* 0x000fe400010e0607 */
[----:B------:R-:W-:Y:S02]  /*b0a0*/  VIADD R18, R2, 0x40 ;  /* 0x0000004002127836 */ /* 0x000fe40000000000 */
[----:B------:R-:W-:-:S02]  /*b0b0*/  IMAD R0, R0, UR6, RZ ;  /* 0x0000000600007c24 */ /* 0x000fc4000f8e02ff */
[----:B------:R-:W-:Y:S01]  /*b0c0*/  IMAD.WIDE.U32 R4, R3, UR6, R4 ;  /* 0x0000000603047c25 */ /* 0x000fe2000f8e0004 */
[----:B------:R-:W-:-:S03]  /*b0d0*/  ISETP.GE.AND P4, PT, R18, UR4, PT ;  /* 0x0000000412007c0c */ /* 0x000fc6000bf86270 */
[----:B------:R-:W-:Y:S01]  /*b0e0*/  IMAD R3, R3, UR7, R0 ;  /* 0x0000000703037c24 */ /* 0x000fe2000f8e0200 */
[----:B------:R-:W-:Y:S02]  /*b0f0*/  ULDC.64 UR6, c[0x0][0xa80] ;  /* 0x0002a00000067ab9 */ /* 0x000fe40000000a00 */
[----:B-1---5:R-:W-:Y:S01]  /*b100*/  LEA R36, P2, R4, UR6, 0x1 ;  /* 0x0000000604247c11 */ /* 0x022fe2000f8408ff */
[----:B------:R-:W-:-:S05]  /*b110*/  IMAD.IADD R3, R5, 0x1, R3 ;  /* 0x0000000105037824 */ /* 0x000fca00078e0203 */
[----:B------:R-:W-:-:S05]  /*b120*/  LEA.HI.X R37, R4, UR7, R3, 0x1, P2 ;  /* 0x0000000704257c11 */ /* 0x000fca00090f0c03 */
[----:B------:R2:W-:Y:S04]  /*b130*/  @!P3 STG.E.128 desc[UR46][R36.64], R32 ;  /* 0x000000202400b986 */ /* 0x0005e8000c101d2e */
[----:B------:R2:W-:Y:S02]  /*b140*/  @!P4 STG.E.128 desc[UR46][R36.64+0x80], R44 ;  /* 0x0000802c2400c986 */ /* 0x0005e4000c101d2e */
.L_x_277:
[----:B------:R-:W-:Y:S05]  /*b150*/  BSYNC B1 ;  /* 0x0000000000017941 */ /* 0x000fea0003800000 */
.L_x_276:
        /* <DEDUP_REMOVED lines=15> */
[----:B--2--5:R-:W-:Y:S01]  /*b250*/  LEA R32, P0, R4, UR6, 0x1 ;  /* 0x0000000604207c11 */ /* 0x024fe2000f8008ff */
[----:B------:R-:W-:-:S05]  /*b260*/  IMAD.IADD R3, R5, 0x1, R3 ;  /* 0x0000000105037824 */ /* 0x000fca00078e0203 */
[----:B------:R-:W-:-:S05]  /*b270*/  LEA.HI.X R33, R4, UR7, R3, 0x1, P0 ;  /* 0x0000000704217c11 */ /* 0x000fca00080f0c03 */
[----:B------:R3:W-:Y:S04]  /*b280*/  @!P2 STG.E.128 desc[UR46][R32.64], R24 ;  /* 0x000000182000a986 */ /* 0x0007e8000c101d2e */
[----:B------:R3:W-:Y:S02]  /*b290*/  @!P3 STG.E.128 desc[UR46][R32.64+0x80], R28 ;  /* 0x0000801c2000b986 */ /* 0x0007e4000c101d2e */
.L_x_279:
[----:B------:R-:W-:Y:S05]  /*b2a0*/  BSYNC B1 ;  /* 0x0000000000017941 */ /* 0x000fea0003800000 */
.L_x_278:
[----:B------:R-:W-:Y:S05]  /*b2b0*/  @P1 BRA `(.L_x_280) ;  /* 0x0000000800ec1947 */ /* 0x000fea0003800000 */
[----:B------:R-:W-:Y:S01]  /*b2c0*/  IADD3 R3, P0, R6, 0x60, RZ ;  /* 0x0000006006037810 */ /* 0x000fe20007f1e0ff */
[----:B------:R-:W-:Y:S01]  /*b2d0*/  ULDC.64 UR6, c[0x0][0xad8] ;  /* 0x0002b60000067ab9 */ /* 0x000fe20000000a00 */
[----:B0-----:R-:W-:Y:S01]  /*b2e0*/  IMAD.MOV.U32 R4, RZ, RZ, R20 ;  /* 0x000000ffff047224 */ /* 0x001fe200078e0014 */
[----:B------:R-:W-:Y:S01]  /*b2f0*/  ULDC UR4, c[0x0][0xa8c] ;  /* 0x0002a30000047ab9 */ /* 0x000fe20000000800 */
[----:B------:R-:W-:Y:S01]  /*b300*/  IMAD.MOV.U32 R5, RZ, RZ, R55 ;  /* 0x000000ffff057224 */ /* 0x000fe200078e0037 */
[----:B------:R-:W-:Y:S01]  /*b310*/  ISETP.GE.AND P1, PT, R2, UR4, PT ;  /* 0x0000000402007c0c */ /* 0x000fe2000bf26270 */
[----:B------:R-:W-:Y:S02]  /*b320*/  IMAD.X R6, RZ, RZ, R7, P0 ;  /* 0x000000ffff067224 */ /* 0x000fe400000e0607 */
[----:B------:R-:W-:-:S04]  /*b330*/  IMAD.WIDE.U32 R4, R3, UR6, R4 ;  /* 0x0000000603047c25 */ /* 0x000fc8000f8e0004 */
[----:B------:R-:W-:Y:S02]  /*b340*/  IMAD R6, R6, UR6, RZ ;  /* 0x0000000606067c24 */ /* 0x000fe4000f8e02ff */
[----:B------:R-:W-:Y:S02]  /*b350*/  VIADD R0, R2, 0x40 ;  /* 0x0000004002007836 */ /* 0x000fe40000000000 */
[----:B------:R-:W-:Y:S01]  /*b360*/  IMAD R3, R3, UR7, R6 ;  /* 0x0000000703037c24 */ /* 0x000fe2000f8e0206 */
[----:B------:R-:W-:Y:S02]  /*b370*/  ULDC.64 UR6, c[0x0][0xa80] ;  /* 0x0002a00000067ab9 */ /* 0x000fe40000000a00 */
[----:B------:R-:W-:Y:S01]  /*b380*/  LEA R6, P0, R4, UR6, 0x1 ;  /* 0x0000000604067c11 */ /* 0x000fe2000f8008ff */
[----:B------:R-:W-:-:S05]  /*b390*/  IMAD.IADD R3, R5, 0x1, R3 ;  /* 0x0000000105037824 */ /* 0x000fca00078e0203 */
[----:B------:R-:W-:Y:S02]  /*b3a0*/  LEA.HI.X R7, R4, UR7, R3, 0x1, P0 ;  /* 0x0000000704077c11 */ /* 0x000fe400080f0c03 */
[----:B------:R-:W-:-:S03]  /*b3b0*/  ISETP.GE.AND P0, PT, R0, UR4, PT ;  /* 0x0000000400007c0c */ /* 0x000fc6000bf06270 */
[----:B-----5:R4:W-:Y:S10]  /*b3c0*/  @!P1 STG.E.128 desc[UR46][R6.64], R8 ;  /* 0x0000000806009986 */ /* 0x0209f4000c101d2e */
[----:B------:R-:W-:Y:S05]  /*b3d0*/  @P0 BRA `(.L_x_280) ;  /* 0x0000000800a40947 */ /* 0x000fea0003800000 */
[----:B------:R0:W-:Y:S01]  /*b3e0*/  STG.E.128 desc[UR46][R6.64+0x80], R12 ;  /* 0x0000800c06007986 */ /* 0x0001e2000c101d2e */
[----:B------:R-:W-:Y:S05]  /*b3f0*/  BRA `(.L_x_280) ;  /* 0x00000008009c7947 */ /* 0x000fea0003800000 */
.L_x_272:
[----:B------:R-:W-:Y:S01]  /*b400*/  ULDC.64 UR6, c[0x0][0xbd8] ;  /* 0x0002f60000067ab9 */ /* 0x000fe20000000a00 */
[----:B------:R-:W-:Y:S01]  /*b410*/  IMAD.MOV.U32 R11, RZ, RZ, RZ ;  /* 0x000000ffff0b7224 */ /* 0x000fe200078e00ff */
[----:B------:R-:W-:Y:S02]  /*b420*/  UISETP.NE.U32.AND UP0, UPT, UR6, URZ, UPT ;  /* 0x0000003f0600728c */ /* 0x000fe4000bf05070 */
[----:B------:R-:W-:Y:S02]  /*b430*/  ULEA UR6, UP1, UR36, UR6, 0x2 ;  /* 0x0000000624067291 */ /* 0x000fe4000f82103f */
[----:B------:R-:W-:Y:S02]  /*b440*/  UISETP.NE.AND.EX UP0, UPT, UR7, URZ, UPT, UP0 ;  /* 0x0000003f0700728c */ /* 0x000fe4000bf05300 */
[----:B------:R-:W-:Y:S02]  /*b450*/  ULEA.HI.X UR7, UR36, UR7, UR37, 0x2, UP1 ;  /* 0x0000000724077291 */ /* 0x000fe400088f1425 */
[----:B------:R-:W-:Y:S01]  /*b460*/  IMAD.U32 R4, RZ, RZ, UR6 ;  /* 0x00000006ff047e24 */ /* 0x000fe2000f8e00ff */
[----:B------:R-:W0:Y:S01]  /*b470*/  LDC R9, c[0x0][0xa88] ;  /* 0x0002a200ff097b82 */ /* 0x000e220000000800 */
[----:B------:R-:W-:-:S02]  /*b480*/  PLOP3.LUT P1, PT, PT, PT, UP0, 0x80, 0x0 ;  /* 0x000000000000781c */ /* 0x000fc40003f2f008 */
[----:B------:R-:W-:Y:S01]  /*b490*/  IMAD.U32 R5, RZ, RZ, UR7 ;  /* 0x00000007ff057e24 */ /* 0x000fe2000f8e00ff */
[----:B------:R-:W-:Y:S02]  /*b4a0*/  ULDC.64 UR6, c[0x0][0xbe0] ;  /* 0x0002f80000067ab9 */ /* 0x000fe40000000a00 */
[----:B------:R-:W-:-:S04]  /*b4b0*/  UISETP.NE.U32.AND UP1, UPT, UR6, URZ, UPT ;  /* 0x0000003f0600728c */ /* 0x000fc8000bf25070 */
[----:B------:R-:W-:-:S04]  /*b4c0*/  UISETP.NE.AND.EX UP1, UPT, UR7, URZ, UPT, UP1 ;  /* 0x0000003f0700728c */ /* 0x000fc8000bf25310 */
[----:B------:R1:W5:Y:S02]  /*b4d0*/  @P1 LDG.E R11, desc[UR46][R4.64] ;  /* 0x0000002e040b1981 */ /* 0x000364000c1e1900 */
[----:B------:R-:W-:-:S05]  /*b4e0*/  PLOP3.LUT P2, PT, PT, PT, UP1, 0x80, 0x0 ;  /* 0x000000000000781c */ /* 0x000fca0003f4f018 */
[----:B------:R-:W-:Y:S02]  /*b4f0*/  @UP1 ULDC.64 UR6, c[0x0][0xbe0] ;  /* 0x0002f80000061ab9 */ /* 0x000fe40000000a00 */
[----:B------:R-:W-:-:S06]  /*b500*/  @UP1 UIMAD.WIDE UR6, UR36, 0x4, UR6 ;  /* 0x00000004240618a5 */ /* 0x000fcc000f8e0206 */
[----:B------:R-:W-:Y:S02]  /*b510*/  IMAD.U32 R6, RZ, RZ, UR6 ;  /* 0x00000006ff067e24 */ /* 0x000fe4000f8e00ff */
[----:B------:R-:W-:-:S05]  /*b520*/  IMAD.U32 R7, RZ, RZ, UR7 ;  /* 0x00000007ff077e24 */ /* 0x000fca000f8e00ff */
[----:B0-----:R1:W5:Y:S01]  /*b530*/  @P2 LDG.E R9, desc[UR46][R6.64] ;  /* 0x0000002e06092981 */ /* 0x001362000c1e1900 */
[----:B------:R-:W-:Y:S01]  /*b540*/  ISETP.GE.AND P0, PT, R171, 0x80, PT ;  /* 0x00000080ab00780c */ /* 0x000fe20003f06270 */
[----:B------:R-:W-:-:S12]  /*b550*/  @P2 BRA `(.L_x_281) ;  /* 0x0000000000102947 */ /* 0x000fd80003800000 */
[----:B------:R-:W-:Y:S05]  /*b560*/  @!P1 BRA `(.L_x_281) ;  /* 0x00000000000c9947 */ /* 0x000fea0003800000 */
[----:B------:R-:W2:Y:S04]  /*b570*/  LDG.E R0, desc[UR46][R4.64] ;  /* 0x0000002e04007981 */ /* 0x000ea8000c1e1900 */
[----:B-----5:R-:W2:Y:S02]  /*b580*/  LDG.E R9, desc[UR46][R4.64+0x4] ;  /* 0x0000042e04097981 */ /* 0x020ea4000c1e1900 */
[----:B--2---:R-:W-:-:S07]  /*b590*/  IMAD.IADD R9, R9, 0x1, -R0 ;  /* 0x0000000109097824 */ /* 0x004fce00078e0a00 */
.L_x_281:
[----:B------:R-:W-:Y:S01]  /*b5a0*/  USHF.R.S32.HI UR7, URZ, 0x1f, UR39 ;  /* 0x0000001f3f077899 */ /* 0x000fe20008011427 */
[----:B------:R-:W-:Y:S01]  /*b5b0*/  BSSY B1, `(.L_x_282) ;  /* 0x000001e000017945 */ /* 0x000fe20003800000 */
[----:B------:R-:W-:Y:S01]  /*b5c0*/  USEL UR36, UR36, URZ, !UP0 ;  /* 0x0000003f24247287 */ /* 0x000fe2000c000000 */
[----:B------:R-:W-:Y:S01]  /*b5d0*/  SHF.R.S32.HI R13, RZ, 0x1f, R2 ;  /* 0x0000001fff0d7819 */ /* 0x000fe20000011402 */
[----:B------:R-:W-:Y:S01]  /*b5e0*/  USEL UR37, UR37, URZ, !UP0 ;  /* 0x0000003f25257287 */ /* 0x000fe2000c000000 */
[----:B-----5:R-:W-:Y:S01]  /*b5f0*/  SHF.R.S32.HI R8, RZ, 0x1f, R11 ;  /* 0x0000001fff087819 */ /* 0x020fe2000001140b */
[----:B------:R-:W-:Y:S10]  /*b600*/  @P0 BRA `(.L_x_283) ;  /* 0x0000000000600947 */ /* 0x000ff40003800000 */
[----:B------:R-:W0:Y:S02]  /*b610*/  S2R R0, SR_TID.X ;  /* 0x0000000000007919 */ /* 0x000e240000002100 */
[----:B0-----:R-:W-:-:S04]  /*b620*/  IMAD R0, R18, 0x80, R0 ;  /* 0x0000008012007824 */ /* 0x001fc800078e0200 */
[----:B------:R-:W-:-:S05]  /*b630*/  VIADD R0, R0, 0xffffff80 ;  /* 0xffffff8000007836 */ /* 0x000fca0000000000 */
[----:B------:R-:W-:-:S13]  /*b640*/  ISETP.GE.AND P0, PT, R0, R9, PT ;  /* 0x000000090000720c */ /* 0x000fda0003f06270 */
[----:B------:R-:W-:Y:S05]  /*b650*/  @P0 BRA `(.L_x_283) ;  /* 0x00000000004c0947 */ /* 0x000fea0003800000 */
[C---:B-1----:R-:W-:Y:S01]  /*b660*/  IADD3 R4, P0, R0.reuse, R11, RZ ;  /* 0x0000000b00047210 */ /* 0x042fe20007f1e0ff */
[----:B------:R-:W-:Y:S02]  /*b670*/  ULDC.64 UR8, c[0x0][0xb70] ;  /* 0x0002dc0000087ab9 */ /* 0x000fe40000000a00 */
[----:B------:R-:W-:Y:S01]  /*b680*/  UIMAD UR4, UR7, UR8, URZ ;  /* 0x00000008070472a4 */ /* 0x000fe2000f8e023f */
[----:B------:R-:W-:Y:S01]  /*b690*/  LEA.HI.X.SX32 R5, R0, R8, 0x1, P0 ;  /* 0x0000000800057211 */ /* 0x000fe200000f0eff */
[----:B------:R-:W-:Y:S02]  /*b6a0*/  IMAD.U32 R3, RZ, RZ, UR8 ;  /* 0x00000008ff037e24 */ /* 0x000fe4000f8e00ff */
[----:B------:R-:W-:Y:S02]  /*b6b0*/  UIMAD UR4, UR39, UR9, UR4 ;  /* 0x00000009270472a4 */ /* 0x000fe4000f8e0204 */
[----:B------:R-:W-:Y:S01]  /*b6c0*/  IMAD.WIDE.U32 R4, R3, UR39, R4 ;  /* 0x0000002703047c25 */ /* 0x000fe2000f8e0004 */
[----:B------:R-:W-:-:S02]  /*b6d0*/  ULDC.64 UR8, c[0x0][0xb78] ;  /* 0x0002de0000087ab9 */ /* 0x000fc40000000a00 */
[----:B------:R-:W-:Y:S01]  /*b6e0*/  UIMAD UR6, UR37, UR8, URZ ;  /* 0x00000008250672a4 */ /* 0x000fe2000f8e023f */
[----:B------:R-:W-:Y:S02]  /*b6f0*/  VIADD R5, R5, UR4 ;  /* 0x0000000405057c36 */ /* 0x000fe40008000000 */
[----:B------:R-:W-:Y:S01]  /*b700*/  IMAD.U32 R3, RZ, RZ, UR8 ;  /* 0x00000008ff037e24 */ /* 0x000fe2000f8e00ff */
[----:B------:R-:W-:-:S03]  /*b710*/  UIMAD UR6, UR36, UR9, UR6 ;  /* 0x00000009240672a4 */ /* 0x000fc6000f8e0206 */
[----:B------:R-:W-:Y:S01]  /*b720*/  IMAD.WIDE.U32 R4, R3, UR36, R4 ;  /* 0x0000002403047c25 */ /* 0x000fe2000f8e0004 */
[----:B------:R-:W-:-:S03]  /*b730*/  ULDC.64 UR8, c[0x0][0xb40] ;  /* 0x0002d00000087ab9 */ /* 0x000fc60000000a00 */
[----:B------:R-:W-:Y:S01]  /*b740*/  VIADD R3, R5, UR6 ;  /* 0x0000000605037c36 */ /* 0x000fe20008000000 */
[----:B------:R-:W-:-:S04]  /*b750*/  LEA R6, P0, R4, UR8, 0x2 ;  /* 0x0000000804067c11 */ /* 0x000fc8000f8010ff */
[----:B------:R-:W-:Y:S01]  /*b760*/  LEA.HI.X R7, R4, UR9, R3, 0x2, P0 ;  /* 0x0000000904077c11 */ /* 0x000fe200080f1403 */
[----:B------:R-:W-:-:S05]  /*b770*/  IMAD.MOV.U32 R3, RZ, RZ, -0x800000 ;  /* 0xff800000ff037424 */ /* 0x000fca00078e00ff */
[----:B------:R0:W-:Y:S03]  /*b780*/  STG.E desc[UR46][R6.64], R3 ;  /* 0x0000000306007986 */ /* 0x0001e6000c10192e */
.L_x_283:
[----:B------:R-:W-:Y:S05]  /*b790*/  BSYNC B1 ;  /* 0x0000000000017941 */ /* 0x000fea0003800000 */
.L_x_282:
[----:B------:R-:W-:Y:S01]  /*b7a0*/  ULDC.64 UR8, c[0x0][0xaa0] ;  /* 0x0002a80000087ab9 */ /* 0x000fe20000000a00 */
[----:B0-----:R-:W-:Y:S01]  /*b7b0*/  IMAD.MOV.U32 R3, RZ, RZ, R13 ;  /* 0x000000ffff037224 */ /* 0x001fe200078e000d */
[----:B------:R-:W-:Y:S01]  /*b7c0*/  BSSY B1, `(.L_x_284) ;  /* 0x000002d000017945 */ /* 0x000fe20003800000 */
[----:B------:R-:W-:Y:S02]  /*b7d0*/  IMAD R0, R8, UR8, RZ ;  /* 0x0000000808007c24 */ /* 0x000fe4000f8e02ff */
[----:B-1----:R-:W-:-:S04]  /*b7e0*/  IMAD.WIDE.U32 R4, R11, UR8, R2 ;  /* 0x000000080b047c25 */ /* 0x002fc8000f8e0002 */
[----:B------:R-:W-:Y:S01]  /*b7f0*/  IMAD R11, R11, UR9, R0 ;  /* 0x000000090b0b7c24 */ /* 0x000fe2000f8e0200 */
[----:B------:R-:W-:Y:S01]  /*b800*/  ULDC.64 UR8, c[0x0][0xae0] ;  /* 0x0002b80000087ab9 */ /* 0x000fe20000000a00 */
[----:B------:R-:W-:Y:S01]  /*b810*/  IMAD R9, R18, -0x80, R9 ;  /* 0xffffff8012097824 */ /* 0x000fe200078e0209 */
[----:B------:R-:W-:Y:S02]  /*b820*/  UIMAD UR4, UR7, UR8, URZ ;  /* 0x00000008070472a4 */ /* 0x000fe4000f8e023f */
[----:B------:R-:W-:Y:S01]  /*b830*/  MOV R3, UR8 ;  /* 0x0000000800037c02 */ /* 0x000fe20008000f00 */
[----:B------:R-:W-:Y:S01]  /*b840*/  IMAD.IADD R5, R5, 0x1, R11 ;  /* 0x0000000105057824 */ /* 0x000fe200078e020b */
[----:B------:R-:W-:Y:S01]  /*b850*/  ULDC.64 UR6, c[0x0][0xae8] ;  /* 0x0002ba0000067ab9 */ /* 0x000fe20000000a00 */
[----:B------:R-:W-:Y:S01]  /*b860*/  UIMAD UR4, UR39, UR9, UR4 ;  /* 0x00000009270472a4 */ /* 0x000fe2000f8e0204 */
[C---:B------:R-:W-:Y:S01]  /*b870*/  VIADD R0, R16.reuse, 0x20 ;  /* 0x0000002010007836 */ /* 0x040fe20000000000 */
[----:B------:R-:W-:Y:S01]  /*b880*/  ISETP.GE.AND P2, PT, R16, R9, PT ;  /* 0x000000091000720c */ /* 0x000fe20003f46270 */
[----:B------:R-:W-:-:S03]  /*b890*/  IMAD.WIDE.U32 R4, R3, UR39, R4 ;  /* 0x0000002703047c25 */ /* 0x000fc6000f8e0004 */
[-C--:B------:R-:W-:Y:S01]  /*b8a0*/  ISETP.GE.AND P3, PT, R0, R9.reuse, PT ;  /* 0x000000090000720c */ /* 0x080fe20003f66270 */
[----:B------:R-:W-:Y:S01]  /*b8b0*/  VIADD R5, R5, UR4 ;  /* 0x0000000405057c36 */ /* 0x000fe20008000000 */
[----:B------:R-:W-:Y:S01]  /*b8c0*/  UIMAD UR4, UR37, UR6, URZ ;  /* 0x00000006250472a4 */ /* 0x000fe2000f8e023f */
[C---:B------:R-:W-:Y:S02]  /*b8d0*/  VIADD R6, R16.reuse, 0x40 ;  /* 0x0000004010067836 */ /* 0x040fe40000000000 */
[----:B------:R-:W-:Y:S01]  /*b8e0*/  VIADD R0, R16, 0x60 ;  /* 0x0000006010007836 */ /* 0x000fe20000000000 */
[----:B------:R-:W-:Y:S01]  /*b8f0*/  UIMAD UR4, UR36, UR7, UR4 ;  /* 0x00000007240472a4 */ /* 0x000fe2000f8e0204 */
[----:B------:R-:W-:Y:S01]  /*b900*/  IMAD.U32 R7, RZ, RZ, UR6 ;  /* 0x00000006ff077e24 */ /* 0x000fe2000f8e00ff */
[-C--:B------:R-:W-:Y:S01]  /*b910*/  ISETP.GE.AND P1, PT, R6, R9.reuse, PT ;  /* 0x000000090600720c */ /* 0x080fe20003f26270 */
[----:B------:R-:W-:Y:S01]  /*b920*/  IMAD.MOV.U32 R8, RZ, RZ, R16 ;  /* 0x000000ffff087224 */ /* 0x000fe200078e0010 */
[----:B------:R-:W-:Y:S01]  /*b930*/  ISETP.GE.AND P0, PT, R0, R9, PT ;  /* 0x000000090000720c */ /* 0x000fe20003f06270 */
[----:B------:R-:W-:Y:S01]  /*b940*/  IMAD.WIDE.U32 R6, R7, UR36, R4 ;  /* 0x0000002407067c25 */ /* 0x000fe2000f8e0004 */
[----:B------:R-:W-:-:S03]  /*b950*/  SHF.R.S32.HI R9, RZ, 0x1f, R16 ;  /* 0x0000001fff097819 */ /* 0x000fc60000011410 */
[----:B------:R-:W-:Y:S02]  /*b960*/  VIADD R11, R7, UR4 ;  /* 0x00000004070b7c36 */ /* 0x000fe40008000000 */
[----:B------:R-:W-:Y:S01]  /*b970*/  IMAD.WIDE R8, R18, 0x80, R8 ;  /* 0x0000008012087825 */ /* 0x000fe200078e0208 */
[----:B------:R-:W-:Y:S06]  /*b980*/  @P2 BRA `(.L_x_285) ;  /* 0x0000000000402947 */ /* 0x000fec0003800000 */
[----:B------:R-:W-:Y:S01]  /*b990*/  ULDC.64 UR6, c[0x0][0xad8] ;  /* 0x0002b60000067ab9 */ /* 0x000fe20000000a00 */
[C---:B------:R-:W-:Y:S01]  /*b9a0*/  VIADD R0, R2.reuse, 0x40 ;  /* 0x0000004002007836 */ /* 0x040fe20000000000 */
[----:B------:R-:W-:Y:S01]  /*b9b0*/  ULDC UR4, c[0x0][0xa8c] ;  /* 0x0002a30000047ab9 */ /* 0x000fe20000000800 */
[----:B------:R-:W-:Y:S01]  /*b9c0*/  IMAD R3, R9, UR6, RZ ;  /* 0x0000000609037c24 */ /* 0x000fe2000f8e02ff */
[----:B------:R-:W-:Y:S01]  /*b9d0*/  ISETP.GE.AND P4, PT, R2, UR4, PT ;  /* 0x0000000402007c0c */ /* 0x000fe2000bf86270 */
[----:B------:R-:W-:Y:S01]  /*b9e0*/  IMAD.MOV.U32 R4, RZ, RZ, R6 ;  /* 0x000000ffff047224 */ /* 0x000fe200078e0006 */
        /* <DEDUP_REMOVED lines=8> */
[----:B------:R0:W-:Y:S04]  /*ba70*/  @!P4 STG.E.128 desc[UR46][R12.64], RZ ;  /* 0x000000ff0c00c986 */ /* 0x0001e8000c101d2e */
[----:B------:R0:W-:Y:S02]  /*ba80*/  @!P5 STG.E.128 desc[UR46][R12.64+0x80], RZ ;  /* 0x000080ff0c00d986 */ /* 0x0001e4000c101d2e */
.L_x_285:
[----:B------:R-:W-:Y:S05]  /*ba90*/  BSYNC B1 ;  /* 0x0000000000017941 */ /* 0x000fea0003800000 */
.L_x_284:
[----:B------:R-:W-:Y:S04]  /*baa0*/  BSSY B1, `(.L_x_286) ;  /* 0x0000014000017945 */ /* 0x000fe80003800000 */
[----:B------:R-:W-:Y:S05]  /*bab0*/  @P3 BRA `(.L_x_287) ;  /* 0x0000000000483947 */ /* 0x000fea0003800000 */
[----:B------:R-:W-:Y:S01]  /*bac0*/  IADD3 R3, P2, R8, 0x20, RZ ;  /* 0x0000002008037810 */ /* 0x000fe20007f5e0ff */
[----:B------:R-:W-:Y:S01]  /*bad0*/  ULDC.64 UR6, c[0x0][0xad8] ;  /* 0x0002b60000067ab9 */ /* 0x000fe20000000a00 */
[----:B------:R-:W-:Y:S01]  /*bae0*/  IMAD.MOV.U32 R4, RZ, RZ, R6 ;  /* 0x000000ffff047224 */ /* 0x000fe200078e0006 */
        /* <DEDUP_REMOVED lines=10> */
[----:B0-----:R-:W-:Y:S01]  /*bb90*/  LEA R12, P2, R4, UR6, 0x1 ;  /* 0x00000006040c7c11 */ /* 0x001fe2000f8408ff */
[----:B------:R-:W-:-:S05]  /*bba0*/  IMAD.IADD R3, R5, 0x1, R3 ;  /* 0x0000000105037824 */ /* 0x000fca00078e0203 */
[----:B------:R-:W-:-:S05]  /*bbb0*/  LEA.HI.X R13, R4, UR7, R3, 0x1, P2 ;  /* 0x00000007040d7c11 */ /* 0x000fca00090f0c03 */
[----:B------:R1:W-:Y:S04]  /*bbc0*/  @!P3 STG.E.128 desc[UR46][R12.64], RZ ;  /* 0x000000ff0c00b986 */ /* 0x0003e8000c101d2e */
[----:B------:R1:W-:Y:S02]  /*bbd0*/  @!P4 STG.E.128 desc[UR46][R12.64+0x80], RZ ;  /* 0x000080ff0c00c986 */ /* 0x0003e4000c101d2e */
.L_x_287:
[----:B------:R-:W-:Y:S05]  /*bbe0*/  BSYNC B1 ;  /* 0x0000000000017941 */ /* 0x000fea0003800000 */
.L_x_286:
        /* <DEDUP_REMOVED lines=15> */
[----:B01----:R-:W-:Y:S01]  /*bce0*/  LEA R12, P1, R4, UR6, 0x1 ;  /* 0x00000006040c7c11 */ /* 0x003fe2000f8208ff */
[----:B------:R-:W-:-:S05]  /*bcf0*/  IMAD.IADD R3, R5, 0x1, R3 ;  /* 0x0000000105037824 */ /* 0x000fca00078e0203 */
[----:B------:R-:W-:-:S05]  /*bd00*/  LEA.HI.X R13, R4, UR7, R3, 0x1, P1 ;  /* 0x00000007040d7c11 */ /* 0x000fca00088f0c03 */
[----:B------:R2:W-:Y:S04]  /*bd10*/  @!P2 STG.E.128 desc[UR46][R12.64], RZ ;  /* 0x000000ff0c00a986 */ /* 0x0005e8000c101d2e */
[----:B------:R2:W-:Y:S02]  /*bd20*/  @!P3 STG.E.128 desc[UR46][R12.64+0x80], RZ ;  /* 0x000080ff0c00b986 */ /* 0x0005e4000c101d2e */
.L_x_289:
[----:B------:R-:W-:Y:S05]  /*bd30*/  BSYNC B1 ;  /* 0x0000000000017941 */ /* 0x000fea0003800000 */
.L_x_288:
        /* <DEDUP_REMOVED lines=14> */
[----:B------:R-:W-:Y:S01]  /*be20*/  LEA R6, P0, R4, UR6, 0x1 ;  /* 0x0000000604067c11 */ /* 0x000fe2000f8008ff */
[----:B------:R-:W-:-:S05]  /*be30*/  IMAD.IADD R3, R5, 0x1, R3 ;  /* 0x0000000105037824 */ /* 0x000fca00078e0203 */
[----:B------:R-:W-:-:S05]  /*be40*/  LEA.HI.X R7, R4, UR7, R3, 0x1, P0 ;  /* 0x0000000704077c11 */ /* 0x000fca00080f0c03 */
[----:B------:R3:W-:Y:S04]  /*be50*/  @!P1 STG.E.128 desc[UR46][R6.64], RZ ;  /* 0x000000ff06009986 */ /* 0x0007e8000c101d2e */
[----:B------:R3:W-:Y:S02]  /*be60*/  @!P2 STG.E.128 desc[UR46][R6.64+0x80], RZ ;  /* 0x000080ff0600a986 */ /* 0x0007e4000c101d2e */
.L_x_280:
[----:B------:R-:W-:Y:S05]  /*be70*/  BSYNC B0 ;  /* 0x0000000000007941 */ /* 0x000fea0003800000 */
.L_x_271:
[----:B------:R-:W-:Y:S02]  /*be80*/  ULDC UR4, c[0x0][0xc14] ;  /* 0x0003050000047ab9 */ /* 0x000fe40000000800 */
[----:B------:R-:W-:-:S13]  /*be90*/  ISETP.GE.AND P0, PT, R51, UR4, PT ;  /* 0x0000000433007c0c */ /* 0x000fda000bf06270 */
[----:B------:R-:W-:Y:S05]  /*bea0*/  @!P0 BRA `(.L_x_290) ;  /* 0xffffff4c00bc8947 */ /* 0x000fea000383ffff */
[----:B------:R-:W-:Y:S05]  /*beb0*/  EXIT ;  /* 0x000000000000794d */ /* 0x000fea0003800000 */
.L_x_245:
[----:B------:R-:W-:-:S08]  /*bec0*/  NOP ;  /* 0x0000000000007918 */ /* 0x000fd00000000000 */
[----:B------:R-:W0:-:S00]  /*bed0*/  USETMAXREG.DEALLOC.CTAPOOL 0x18 ;  /* 0x00000018000079c8 */ /* 0x000e0000080e0500 */
[----:B0-----:R-:W-:-:S06]  /*bee0*/  LOP3.LUT R0, R0, 0x3, RZ, 0xc0, !PT ;  /* 0x0000000300007812 */ /* 0x001fcc00078ec0ff */
[----:B------:R-:W0:Y:S02]  /*bef0*/  SHFL.IDX PT, R0, R0, RZ, 0x1f ;  /* 0x00001fff00007589 */ /* 0x000e2400000e0000 */
[----:B0-----:R-:W-:Y:S01]  /*bf00*/  ISETP.NE.AND P0, PT, R0, RZ, PT ;  /* 0x000000ff0000720c */ /* 0x001fe20003f05270 */
[----:B------:R-:W-:-:S03]  /*bf10*/  IMAD.MOV.U32 R0, RZ, RZ, RZ ;  /* 0x000000ffff007224 */ /* 0x000fc600078e00ff */
[----:B------:R-:W-:-:S05]  /*bf20*/  P2R R2, PR, RZ, 0x1 ;  /* 0x00000001ff027803 */ /* 0x000fca0000000000 */
[----:B------:R0:W-:Y:S04]  /*bf30*/  STL [R1+0x30], R2 ;  /* 0x0000300201007387 */ /* 0x0001e80000100800 */
[----:B------:R-:W-:Y:S05]  /*bf40*/  @!P0 BRA `(.L_x_291) ;  /* 0x00000000002c8947 */ /* 0x000fea0003800000 */
[----:B------:R-:W1:Y:S08]  /*bf50*/  S2UR UR5, SR_CgaCtaId ;  /* 0x00000000000579c3 */ /* 0x000e700000008800 */
[----:B------:R-:W-:Y:S06]  /*bf60*/  BAR.SYNC.DEFER_BLOCKING 0x5, 0x180 ;  /* 0x0146000000007b1d */ /* 0x000fec0000010000 */
[----:B------:R-:W-:-:S02]  /*bf70*/  UMOV UR4, 0x400 ;  /* 0x0000040000047882 */ /* 0x000fc40000000000 */
[----:B-1----:R-:W-:-:S09]  /*bf80*/  ULEA UR4, UR5, UR4, 0x18 ;  /* 0x0000000405047291 */ /* 0x002fd2000f8ec03f */
[----:B------:R-:W1:Y:S04]  /*bf90*/  LDS.128 R4, [UR4+0x298d0] ;  /* 0x0298d004ff047984 */ /* 0x000e680008000c00 */
[----:B-1----:R1:W-:Y:S01]  /*bfa0*/  STL [R1+0x24], R5 ;  /* 0x0000240501007387 */ /* 0x0023e20000100800 */
[----:B------:R-:W-:Y:S02]  /*bfb0*/  R2UR UR52, R7 ;  /* 0x00000000073472ca */ /* 0x000fe400000e0000 */
[----:B------:R-:W-:Y:S01]  /*bfc0*/  R2UR UR38, R6 ;  /* 0x00000000062672ca */ /* 0x000fe200000e0000 */
[----:B------:R1:W-:Y:S01]  /*bfd0*/  STL [R1+0x20], R4 ;  /* 0x0000200401007387 */ /* 0x0003e20000100800 */
[----:B------:R-:W-:Y:S06]  /*bfe0*/  BAR.ARV 0x4, 0x180 ;  /* 0x0106000000007b1d */ /* 0x000fec0000002000 */
[----:B------:R-:W-:Y:S07]  /*bff0*/  BRA `(.L_x_292) ;  /* 0x0000000800247947 */ /* 0x000fee0003800000 */
.L_x_291:
[----:B0-----:R-:W0:Y:S01]  /*c000*/  S2R R2, SR_TID.X ;  /* 0x0000000000027919 */ /* 0x001e220000002100 */
[----:B------:R-:W-:Y:S01]  /*c010*/  ULDC UR4, c[0x0][0xc14] ;  /* 0x0003050000047ab9 */ /* 0x000fe20000000800 */
[----:B------:R-:W1:Y:S01]  /*c020*/  LDC R9, c[0x0][0xc10] ;  /* 0x00030400ff097b82 */ /* 0x000e620000000800 */
[----:B0-----:R-:W-:-:S04]  /*c030*/  LOP3.LUT R5, R2, 0x1f, RZ, 0xc0, !PT ;  /* 0x0000001f02057812 */ /* 0x001fc800078ec0ff */
[----:B------:R-:W-:-:S04]  /*c040*/  ISETP.NE.AND P0, PT, R5, 0x1f, PT ;  /* 0x0000001f0500780c */ /* 0x000fc80003f05270 */
[----:B------:R-:W-:-:S13]  /*c050*/  ISETP.GE.OR P1, PT, R5, UR4, !P0 ;  /* 0x0000000405007c0c */ /* 0x000fda000c726670 */
[----:B------:R-:W0:Y:S02]  /*c060*/  @!P1 LDC.64 R2, c[0x0][0xc58] ;  /* 0x00031600ff029b82 */ /* 0x000e240000000a00 */
[----:B0-----:R-:W-:-:S05]  /*c070*/  @!P1 IMAD.WIDE.U32 R2, R5, 0x4, R2 ;  /* 0x0000000405029825 */ /* 0x001fca00078e0002 */
[----:B------:R-:W2:Y:S01]  /*c080*/  @!P1 LDG.E R0, desc[UR46][R2.64] ;  /* 0x0000002e02009981 */ /* 0x000ea2000c1e1900 */
[C---:B------:R-:W-:Y:S01]  /*c090*/  ISETP.NE.AND P1, PT, R5.reuse, RZ, PT ;  /* 0x000000ff0500720c */ /* 0x040fe20003f25270 */
[----:B------:R-:W-:Y:S01]  /*c0a0*/  UMOV UR52, URZ ;  /* 0x0000003f00347c82 */ /* 0x000fe20008000000 */
[C---:B------:R-:W-:Y:S02]  /*c0b0*/  ISETP.GE.U32.AND P2, PT, R5.reuse, 0x2, PT ;  /* 0x000000020500780c */ /* 0x040fe40003f46070 */
[C---:B------:R-:W-:Y:S02]  /*c0c0*/  ISETP.GE.U32.AND P3, PT, R5.reuse, 0x4, PT ;  /* 0x000000040500780c */ /* 0x040fe40003f66070 */
[C---:B------:R-:W-:Y:S02]  /*c0d0*/  ISETP.GE.U32.AND P4, PT, R5.reuse, 0x8, PT ;  /* 0x000000080500780c */ /* 0x040fe40003f86070 */
[----:B------:R-:W-:Y:S01]  /*c0e0*/  ISETP.GE.U32.AND P5, PT, R5, 0x10, PT ;  /* 0x000000100500780c */ /* 0x000fe20003fa6070 */
[----:B--2---:R-:W0:Y:S02]  /*c0f0*/  SHFL.UP PT, R4, R0, 0x1, RZ ;  /* 0x0420000000047989 */ /* 0x004e2400000e00ff */
[----:B0-----:R-:W-:-:S05]  /*c100*/  SEL R7, R4, RZ, P1 ;  /* 0x000000ff04077207 */ /* 0x001fca0000800000 */
[----:B------:R-:W-:-:S05]  /*c110*/  IMAD.IADD R7, R0, 0x1, R7 ;  /* 0x0000000100077824 */ /* 0x000fca00078e0207 */
[----:B------:R-:W0:Y:S02]  /*c120*/  SHFL.UP PT, R4, R7, 0x2, RZ ;  /* 0x0440000007047989 */ /* 0x000e2400000e00ff */
[----:B0-----:R-:W-:-:S05]  /*c130*/  SEL R4, R4, RZ, P2 ;  /* 0x000000ff04047207 */ /* 0x001fca0001000000 */
[----:B------:R-:W-:-:S05]  /*c140*/  IMAD.IADD R4, R7, 0x1, R4 ;  /* 0x0000000107047824 */ /* 0x000fca00078e0204 */
[----:B------:R-:W0:Y:S02]  /*c150*/  SHFL.UP PT, R6, R4, 0x4, RZ ;  /* 0x0480000004067989 */ /* 0x000e2400000e00ff */
[----:B0-----:R-:W-:-:S05]  /*c160*/  SEL R3, R6, RZ, P3 ;  /* 0x000000ff06037207 */ /* 0x001fca0001800000 */
[----:B------:R-:W-:Y:S02]  /*c170*/  IMAD.IADD R3, R4, 0x1, R3 ;  /* 0x0000000104037824 */ /* 0x000fe400078e0203 */
[----:B------:R-:W0:Y:S03]  /*c180*/  S2R R4, SR_CTAID.X ;  /* 0x0000000000047919 */ /* 0x000e260000002500 */
[----:B------:R-:W2:Y:S02]  /*c190*/  SHFL.UP PT, R2, R3, 0x8, RZ ;  /* 0x0500000003027989 */ /* 0x000ea400000e00ff */
[----:B--2---:R-:W-:-:S05]  /*c1a0*/  SEL R2, R2, RZ, P4 ;  /* 0x000000ff02027207 */ /* 0x004fca0002000000 */
[----:B------:R-:W-:-:S05]  /*c1b0*/  IMAD.IADD R8, R3, 0x1, R2 ;  /* 0x0000000103087824 */ /* 0x000fca00078e0202 */
[----:B------:R-:W2:Y:S02]  /*c1c0*/  SHFL.UP PT, R2, R8, 0x10, RZ ;  /* 0x0600000008027989 */ /* 0x000ea400000e00ff */
[----:B--2---:R-:W-:-:S05]  /*c1d0*/  SEL R7, R2, RZ, P5 ;  /* 0x000000ff02077207 */ /* 0x004fca0002800000 */
[----:B------:R-:W-:-:S05]  /*c1e0*/  IMAD.IADD R2, R8, 0x1, R7 ;  /* 0x0000000108027824 */ /* 0x000fca00078e0207 */
[----:B------:R-:W1:Y:S02]  /*c1f0*/  SHFL.IDX PT, R6, R2, 0x1f, 0x1f ;  /* 0x03e01f0002067f89 */ /* 0x000e6400000e0000 */
[----:B-1----:R-:W-:Y:S02]  /*c200*/  IMAD R7, R6, R9, RZ ;  /* 0x0000000906077224 */ /* 0x002fe400078e02ff */
[----:B------:R-:W-:Y:S02]  /*c210*/  IMAD.MOV.U32 R6, RZ, RZ, RZ ;  /* 0x000000ffff067224 */ /* 0x000fe400078e00ff */
[----:B------:R-:W-:Y:S01]  /*c220*/  IMAD.MOV.U32 R10, RZ, RZ, R7 ;  /* 0x000000ffff0a7224 */ /* 0x000fe200078e0007 */
[----:B0-----:R-:W-:-:S13]  /*c230*/  ISETP.GT.AND P6, PT, R7, R4, PT ;  /* 0x000000040700720c */ /* 0x001fda0003fc4270 */
[----:B------:R-:W-:Y:S05]  /*c240*/  @P6 BRA `(.L_x_293) ;  /* 0x0000000000a46947 */ /* 0x000fea0003800000 */
[----:B------:R-:W-:Y:S01]  /*c250*/  IMAD.MOV.U32 R7, RZ, RZ, R10 ;  /* 0x000000ffff077224 */ /* 0x000fe200078e000a */
[----:B------:R-:W-:Y:S01]  /*c260*/  UMOV UR52, URZ ;  /* 0x0000003f00347c82 */ /* 0x000fe20008000000 */
[----:B------:R-:W-:Y:S01]  /*c270*/  ULDC UR6, c[0x0][0xc14] ;  /* 0x0003050000067ab9 */ /* 0x000fe20000000800 */
[----:B------:R-:W-:-:S05]  /*c280*/  ULDC UR5, c[0x0][0xc14] ;  /* 0x0003050000057ab9 */ /* 0x000fca0000000800 */
.L_x_297:
[----:B------:R-:W-:-:S03]  /*c290*/  UIADD3 UR4, UR52, 0x1f, URZ ;  /* 0x0000001f34047890 */ /* 0x000fc6000fffe03f */
[----:B------:R-:W-:Y:S01]  /*c2a0*/  UMOV UR52, UR5 ;  /* 0x0000000500347c82 */ /* 0x000fe20008000000 */
[----:B------:R-:W-:-:S06]  /*c2b0*/  UISETP.GE.AND UP0, UPT, UR4, UR6, UPT ;  /* 0x000000060400728c */ /* 0x000fcc000bf06270 */
[----:B------:R-:W-:-:S13]  /*c2c0*/  PLOP3.LUT P6, PT, PT, PT, UP0, 0x40, 0x0 ;  /* 0x000000000000781c */ /* 0x000fda0003fce808 */
[----:B------:R-:W-:Y:S05]  /*c2d0*/  @!P6 BRA `(.L_x_294) ;  /* 0x000000040034e947 */ /* 0x000fea0003800000 */
[----:B------:R-:W-:Y:S01]  /*c2e0*/  UMOV UR52, UR4 ;  /* 0x0000000400347c82 */ /* 0x000fe20008000000 */
[----:B------:R-:W-:Y:S01]  /*c2f0*/  BSSY B0, `(.L_x_295) ;  /* 0x0000008000007945 */ /* 0x000fe20003800000 */
[----:B------:R-:W-:Y:S02]  /*c300*/  VIADD R9, R5, UR52 ;  /* 0x0000003405097c36 */ /* 0x000fe40008000000 */
[----:B------:R-:W-:-:S03]  /*c310*/  IMAD.MOV.U32 R0, RZ, RZ, RZ ;  /* 0x000000ffff007224 */ /* 0x000fc600078e00ff */
[----:B------:R-:W-:-:S13]  /*c320*/  ISETP.GE.OR P6, PT, R9, UR6, !P0 ;  /* 0x0000000609007c0c */ /* 0x000fda000c7c6670 */
[----:B------:R-:W-:Y:S05]  /*c330*/  @P6 BRA `(.L_x_296) ;  /* 0x00000000000c6947 */ /* 0x000fea0003800000 */
[----:B------:R-:W0:Y:S02]  /*c340*/  LDC.64 R2, c[0x0][0xc58] ;  /* 0x00031600ff027b82 */ /* 0x000e240000000a00 */
[----:B0-----:R-:W-:-:S05]  /*c350*/  IMAD.WIDE R2, R9, 0x4, R2 ;  /* 0x0000000409027825 */ /* 0x001fca00078e0202 */
[----:B------:R0:W5:Y:S02]  /*c360*/  LDG.E R0, desc[UR46][R2.64] ;  /* 0x0000002e02007981 */ /* 0x000164000c1e1900 */
.L_x_296:
[----:B------:R-:W-:Y:S05]  /*c370*/  BSYNC B0 ;  /* 0x0000000000007941 */ /* 0x000fea0003800000 */
.L_x_295:
[----:B0----5:R-:W0:Y:S02]  /*c380*/  SHFL.UP PT, R2, R0, 0x1, RZ ;  /* 0x0420000000027989 */ /* 0x021e2400000e00ff */
[----:B0-----:R-:W-:-:S05]  /*c390*/  SEL R3, R2, RZ, P1 ;  /* 0x000000ff02037207 */ /* 0x001fca0000800000 */
[----:B------:R-:W-:-:S05]  /*c3a0*/  IMAD.IADD R3, R0, 0x1, R3 ;  /* 0x0000000100037824 */ /* 0x000fca00078e0203 */
[----:B------:R-:W0:Y:S02]  /*c3b0*/  SHFL.UP PT, R2, R3, 0x2, RZ ;  /* 0x0440000003027989 */ /* 0x000e2400000e00ff */
        /* <DEDUP_REMOVED lines=11> */
[----:B------:R-:W0:Y:S03]  /*c470*/  LDC R9, c[0x0][0xc10] ;  /* 0x00030400ff097b82 */ /* 0x000e260000000800 */
[----:B------:R-:W0:Y:S02]  /*c480*/  SHFL.IDX PT, R12, R2, 0x1f, 0x1f ;  /* 0x03e01f00020c7f89 */ /* 0x000e2400000e0000 */
[----:B0-----:R-:W-:-:S04]  /*c490*/  IMAD R12, R12, R9, RZ ;  /* 0x000000090c0c7224 */ /* 0x001fc800078e02ff */
[----:B------:R-:W-:-:S05]  /*c4a0*/  IMAD.IADD R7, R12, 0x1, R7 ;  /* 0x000000010c077824 */ /* 0x000fca00078e0207 */
[----:B------:R-:W-:-:S13]  /*c4b0*/  ISETP.GT.AND P6, PT, R7, R4, PT ;  /* 0x000000040700720c */ /* 0x000fda0003fc4270 */
[----:B------:R-:W-:Y:S05]  /*c4c0*/  @!P6 BRA `(.L_x_297) ;  /* 0xfffffffc0070e947 */ /* 0x000fea000383ffff */
[----:B------:R-:W-:-:S07]  /*c4d0*/  IMAD.MOV.U32 R10, RZ, RZ, R12 ;  /* 0x000000ffff0a7224 */ /* 0x000fce00078e000c */
.L_x_293:
[----:B------:R-:W-:-:S05]  /*c4e0*/  IADD3 R8, -R10, R7, RZ ;  /* 0x000000070a087210 */ /* 0x000fca0007ffe1ff */
[----:B------:R-:W-:-:S05]  /*c4f0*/  IMAD R3, R2, R9, R8 ;  /* 0x0000000902037224 */ /* 0x000fca00078e0208 */
[----:B------:R-:W-:-:S13]  /*c500*/  ISETP.GT.AND P0, PT, R3, R4, PT ;  /* 0x000000040300720c */ /* 0x000fda0003f04270 */
[----:B------:R-:W-:Y:S02]  /*c510*/  VOTEU.ANY UR5, UPT, !P0 ;  /* 0x0000000000057886 */ /* 0x000fe400040e0100 */
[----:B------:R-:W-:Y:S02]  /*c520*/  UPOPC UR4, UR5 ;  /* 0x00000005000472bf */ /* 0x000fe40008000000 */
[----:B------:R-:W-:-:S04]  /*c530*/  ISETP.NE.AND P0, PT, RZ, UR5, PT ;  /* 0x00000005ff007c0c */ /* 0x000fc8000bf05270 */
[----:B------:R-:W-:-:S05]  /*c540*/  IMAD.U32 R11, RZ, RZ, UR4 ;  /* 0x00000004ff0b7e24 */ /* 0x000fca000f8e00ff */
[----:B------:R-:W0:Y:S02]  /*c550*/  SHFL.IDX PT, R0, R0, R11, 0x1f ;  /* 0x00001f0b00007589 */ /* 0x000e2400000e0000 */
[----:B0-----:R-:W-:-:S04]  /*c560*/  IABS R7, R0 ;  /* 0x0000000000077213 */ /* 0x001fc80000000000 */
[----:B------:R-:W0:Y:S08]  /*c570*/  I2F.RP R10, R7 ;  /* 0x00000007000a7306 */ /* 0x000e300000209400 */
[----:B0-----:R-:W0:Y:S02]  /*c580*/  MUFU.RCP R10, R10 ;  /* 0x0000000a000a7308 */ /* 0x001e240000001000 */
[----:B0-----:R-:W-:-:S06]  /*c590*/  VIADD R3, R10, 0xffffffe ;  /* 0x0ffffffe0a037836 */ /* 0x001fcc0000000000 */
[----:B------:R-:W0:Y:S01]  /*c5a0*/  F2I.FTZ.U32.TRUNC.NTZ R3, R3 ;  /* 0x0000000300037305 */ /* 0x000e22000021f000 */
[----:B------:R-:W-:Y:S05]  /*c5b0*/  @!P0 BRA `(.L_x_298) ;  /* 0x00000000000c8947 */ /* 0x000fea0003800000 */
[----:B------:R-:W-:-:S06]  /*c5c0*/  UIADD3 UR5, UR4, -0x1, URZ ;  /* 0xffffffff04057890 */ /* 0x000fcc000fffe03f */
[----:B------:R-:W-:-:S05]  /*c5d0*/  IMAD.U32 R11, RZ, RZ, UR5 ;  /* 0x00000005ff0b7e24 */ /* 0x000fca000f8e00ff */
[----:B------:R1:W2:Y:S02]  /*c5e0*/  SHFL.IDX PT, R6, R2, R11, 0x1f ;  /* 0x00001f0b02067589 */ /* 0x0002a400000e0000 */
.L_x_298:
[--C-:B01----:R-:W-:Y:S01]  /*c5f0*/  IMAD.MOV R2, RZ, RZ, -R3.reuse ;  /* 0x000000ffff027224 */ /* 0x103fe200078e0a03 */
[----:B------:R-:W-:Y:S01]  /*c600*/  UIADD3 UR52, UR4, UR52, URZ ;  /* 0x0000003404347290 */ /* 0x000fe2000fffe03f */
[----:B--2---:R-:W-:Y:S02]  /*c610*/  IMAD R6, R6, R9, R8 ;  /* 0x0000000906067224 */ /* 0x004fe400078e0208 */
[----:B------:R-:W-:Y:S02]  /*c620*/  IMAD R9, R2, R7, RZ ;  /* 0x0000000702097224 */ /* 0x000fe400078e02ff */
[----:B------:R-:W-:Y:S01]  /*c630*/  IMAD.MOV.U32 R2, RZ, RZ, RZ ;  /* 0x000000ffff027224 */ /* 0x000fe200078e00ff */
[----:B------:R1:W-:Y:S03]  /*c640*/  STL [R1+0x20], R6 ;  /* 0x0000200601007387 */ /* 0x0003e60000100800 */
[----:B------:R-:W-:-:S04]  /*c650*/  IMAD.HI.U32 R2, R3, R9, R2 ;  /* 0x0000000903027227 */ /* 0x000fc800078e0002 */
[----:B------:R-:W-:Y:S01]  /*c660*/  IMAD.IADD R9, R4, 0x1, -R6 ;  /* 0x0000000104097824 */ /* 0x000fe200078e0a06 */
[----:B------:R-:W-:-:S04]  /*c670*/  IABS R4, R0 ;  /* 0x0000000000047213 */ /* 0x000fc80000000000 */
[----:B------:R-:W-:Y:S01]  /*c680*/  IABS R3, R9 ;  /* 0x0000000900037213 */ /* 0x000fe20000000000 */
[----:B------:R-:W-:-:S04]  /*c690*/  IMAD.MOV R4, RZ, RZ, -R4 ;  /* 0x000000ffff047224 */ /* 0x000fc800078e0a04 */
[----:B------:R-:W-:-:S04]  /*c6a0*/  IMAD.HI.U32 R2, R2, R3, RZ ;  /* 0x0000000302027227 */ /* 0x000fc800078e00ff */
[----:B------:R-:W-:Y:S01]  /*c6b0*/  IMAD R4, R2, R4, R3 ;  /* 0x0000000402047224 */ /* 0x000fe200078e0203 */
[----:B------:R-:W-:-:S04]  /*c6c0*/  LOP3.LUT R3, R9, R0, RZ, 0x3c, !PT ;  /* 0x0000000009037212 */ /* 0x000fc800078e3cff */
[----:B------:R-:W-:Y:S02]  /*c6d0*/  ISETP.GT.U32.AND P1, PT, R7, R4, PT ;  /* 0x000000040700720c */ /* 0x000fe40003f24070 */
[----:B------:R-:W-:-:S11]  /*c6e0*/  ISETP.GE.AND P2, PT, R3, RZ, PT ;  /* 0x000000ff0300720c */ /* 0x000fd60003f46270 */
[----:B------:R-:W-:Y:S02]  /*c6f0*/  @!P1 IMAD.IADD R4, R4, 0x1, -R7 ;  /* 0x0000000104049824 */ /* 0x000fe400078e0a07 */
[----:B------:R-:W-:Y:S01]  /*c700*/  @!P1 VIADD R2, R2, 0x1 ;  /* 0x0000000102029836 */ /* 0x000fe20000000000 */
[----:B------:R-:W-:Y:S02]  /*c710*/  ISETP.NE.AND P1, PT, R0, RZ, PT ;  /* 0x000000ff0000720c */ /* 0x000fe40003f25270 */
[----:B------:R-:W-:-:S13]  /*c720*/  ISETP.GE.U32.AND P0, PT, R4, R7, PT ;  /* 0x000000070400720c */ /* 0x000fda0003f06070 */
[----:B------:R-:W-:-:S04]  /*c730*/  @P0 VIADD R2, R2, 0x1 ;  /* 0x0000000102020836 */ /* 0x000fc80000000000 */
[----:B------:R-:W-:Y:S01]  /*c740*/  @!P2 IMAD.MOV R2, RZ, RZ, -R2 ;  /* 0x000000ffff02a224 */ /* 0x000fe200078e0a02 */
[----:B------:R-:W-:-:S04]  /*c750*/  @!P1 LOP3.LUT R2, RZ, R0, RZ, 0x33, !PT ;  /* 0x00000000ff029212 */ /* 0x000fc800078e33ff */
[----:B------:R-:W-:Y:S01]  /*c760*/  R2UR UR38, R2 ;  /* 0x00000000022672ca */ /* 0x000fe200000e0000 */
[----:B------:R-:W-:-:S04]  /*c770*/  IMAD.MOV R3, RZ, RZ, -R2 ;  /* 0x000000ffff037224 */ /* 0x000fc800078e0a02 */
[----:B------:R-:W-:-:S05]  /*c780*/  IMAD R0, R0, R3, R9 ;  /* 0x0000000300007224 */ /* 0x000fca00078e0209 */
[----:B------:R1:W-:Y:S01]  /*c790*/  STL [R1+0x24], R0 ;  /* 0x0000240001007387 */ /* 0x0003e20000100800 */
[----:B------:R-:W-:Y:S05]  /*c7a0*/  BRA `(.L_x_299) ;  /* 0x00000000000c7947 */ /* 0x000fea0003800000 */
.L_x_294:
[----:B------:R0:W-:Y:S01]  /*c7b0*/  STL [R1+0x20], R4 ;  /* 0x0000200401007387 */ /* 0x0001e20000100800 */
[----:B------:R-:W-:-:S03]  /*c7c0*/  UMOV UR38, URZ ;  /* 0x0000003f00267c82 */ /* 0x000fc60008000000 */
[----:B------:R0:W-:Y:S02]  /*c7d0*/  STL [R1+0x24], RZ ;  /* 0x000024ff01007387 */ /* 0x0001e40000100800 */
.L_x_299:
[----:B------:R-:W2:Y:S04]  /*c7e0*/  LDL R2, [R1+0x24] ;  /* 0x0000240001027983 */ /* 0x000ea80000100800 */
[----:B0-----:R-:W3:Y:S01]  /*c7f0*/  LDL R4, [R1+0x20] ;  /* 0x0000200001047983 */ /* 0x001ee20000100800 */
[----:B------:R-:W-:-:S13]  /*c800*/  ISETP.NE.AND P0, PT, R5, RZ, PT ;  /* 0x000000ff0500720c */ /* 0x000fda0003f05270 */
[----:B------:R-:W0:Y:S01]  /*c810*/  @!P0 S2R R3, SR_CgaCtaId ;  /* 0x0000000000038919 */ /* 0x000e220000008800 */
[----:B-1----:R-:W-:Y:S01]  /*c820*/  @!P0 MOV R0, 0x400 ;  /* 0x0000040000008802 */ /* 0x002fe20000000f00 */
[----:B------:R-:W-:Y:S02]  /*c830*/  IMAD.U32 R6, RZ, RZ, UR38 ;  /* 0x00000026ff067e24 */ /* 0x000fe4000f8e00ff */
[----:B------:R-:W-:Y:S01]  /*c840*/  IMAD.U32 R7, RZ, RZ, UR52 ;  /* 0x00000034ff077e24 */ /* 0x000fe2000f8e00ff */
[----:B0-----:R-:W-:Y:S01]  /*c850*/  @!P0 LEA R0, R3, R0, 0x18 ;  /* 0x0000000003008211 */ /* 0x001fe200078ec0ff */
[----:B--2---:R-:W-:-:S05]  /*c860*/  IMAD.MOV.U32 R5, RZ, RZ, R2 ;  /* 0x000000ffff057224 */ /* 0x004fca00078e0002 */
[----:B---3--:R2:W-:Y:S01]  /*c870*/  @!P0 STS.128 [R0+0x298d0], R4 ;  /* 0x0298d00400008388 */ /* 0x0085e20000000c00 */
[----:B------:R-:W-:Y:S06]  /*c880*/  BAR.ARV 0x5, 0x180 ;  /* 0x0146000000007b1d */ /* 0x000fec0000002000 */
.L_x_292:
[----:B--2---:R-:W-:Y:S01]  /*c890*/  IMAD.MOV.U32 R0, RZ, RZ, 0x1 ;  /* 0x00000001ff007424 */ /* 0x004fe200078e00ff */
[----:B------:R-:W-:Y:S01]  /*c8a0*/  ULDC UR4, c[0x0][0xc14] ;  /* 0x0003050000047ab9 */ /* 0x000fe20000000800 */
[----:B------:R2:W-:Y:S01]  /*c8b0*/  STL [R1+0x2c], RZ ;  /* 0x00002cff01007387 */ /* 0x0005e20000100800 */
[----:B------:R-:W-:-:S03]  /*c8c0*/  UISETP.GE.AND UP0, UPT, UR52, UR4, UPT ;  /* 0x000000043400728c */ /* 0x000fc6000bf06270 */
[----:B------:R2:W-:Y:S03]  /*c8d0*/  STL [R1+0xc], R0 ;  /* 0x00000c0001007387 */ /* 0x0005e60000100800 */
[----:B------:R-:W-:Y:S01]  /*c8e0*/  PLOP3.LUT P0, PT, PT, PT, UP0, 0x80, 0x0 ;  /* 0x000000000000781c */ /* 0x000fe20003f0f008 */
[----:B------:R2:W-:-:S12]  /*c8f0*/  STL [R1], RZ ;  /* 0x000000ff01007387 */ /* 0x0005d80000100800 */
[----:B--2---:R-:W-:Y:S05]  /*c900*/  @P0 BRA `(.L_x_300) ;  /* 0x0000003c00100947 */ /* 0x004fea0003800000 */
[----:B------:R-:W0:Y:S01]  /*c910*/  S2R R0, SR_TID.X ;  /* 0x0000000000007919 */ /* 0x000e220000002100 */
[----:B------:R-:W-:Y:S01]  /*c920*/  ULDC UR50, c[0x0][0xc] ;  /* 0x0000030000327ab9 */ /* 0x000fe20000000800 */
[----:B------:R-:W-:Y:S01]  /*c930*/  ULOP3.LUT UR42, UR40, 0x1, URZ, 0xfc, !UPT ;  /* 0x00000001282a7892 */ /* 0x000fe2000f8efc3f */
[----:B------:R-:W2:Y:S01]  /*c940*/  S2R R7, SR_TID.X ;  /* 0x0000000000077919 */ /* 0x000ea20000002100 */
[----:B------:R-:W-:Y:S01]  /*c950*/  ULOP3.LUT UR51, UR40, 0x2, URZ, 0xfc, !UPT ;  /* 0x0000000228337892 */ /* 0x000fe2000f8efc3f */
[----:B------:R-:W-:Y:S01]  /*c960*/  ULDC.64 UR54, c[0x0][0x198] ;  /* 0x0000660000367ab9 */ /* 0x000fe20000000a00 */
[----:B0-----:R-:W-:Y:S01]  /*c970*/  LOP3.LUT R2, R0, 0x7f, RZ, 0xc0, !PT ;  /* 0x0000007f00027812 */ /* 0x001fe200078ec0ff */
[----:B--2---:R-:W-:-:S03]  /*c980*/  IMAD.SHL.U32 R0, R7, 0x80, RZ ;  /* 0x0000008007007824 */ /* 0x004fc600078e00ff */
[----:B------:R-:W-:Y:S01]  /*c990*/  SHF.R.U32.HI R3, RZ, 0x5, R2 ;  /* 0x00000005ff037819 */ /* 0x000fe20000011602 */
[C---:B-1----:R-:W-:Y:S01]  /*c9a0*/  IMAD.SHL.U32 R4, R7.reuse, 0x20, RZ ;  /* 0x0000002007047824 */ /* 0x042fe200078e00ff */
[C---:B------:R-:W-:Y:S01]  /*c9b0*/  LOP3.LUT P0, RZ, R7.reuse, 0x4, RZ, 0xc0, !PT ;  /* 0x0000000407ff7812 */ /* 0x040fe2000780c0ff */
[----:B------:R-:W-:Y:S01]  /*c9c0*/  IMAD.SHL.U32 R5, R7, 0x4, RZ ;  /* 0x0000000407057824 */ /* 0x000fe200078e00ff */
[----:B------:R-:W-:Y:S02]  /*c9d0*/  LOP3.LUT R2, R0, 0x380, RZ, 0xc0, !PT ;  /* 0x0000038000027812 */ /* 0x000fe400078ec0ff */
        /* <DEDUP_REMOVED lines=14> */
[----:B0-----:R-:W-:-:S05]  /*cac0*/  IMAD.MOV.U32 R0, RZ, RZ, 0x40 ;  /* 0x00000040ff007424 */ /* 0x001fca00078e00ff */
[----:B------:R-:W-:Y:S01]  /*cad0*/  SEL R2, R0, 0xffffffc0, !P0 ;  /* 0xffffffc000027807 */ /* 0x000fe20004000000 */
[----:B------:R-:W-:-:S05]  /*cae0*/  IMAD.MOV.U32 R0, RZ, RZ, 0x1 ;  /* 0x00000001ff007424 */ /* 0x000fca00078e00ff */
[----:B------:R1:W-:Y:S04]  /*caf0*/  STL [R1+0xc], R0 ;  /* 0x00000c0001007387 */ /* 0x0003e80000100800 */
[----:B------:R1:W-:Y:S02]  /*cb00*/  STL [R1+0x2c], RZ ;  /* 0x00002cff01007387 */ /* 0x0003e40000100800 */
.L_x_360:
[----:B------:R-:W-:Y:S01]  /*cb10*/  ULDC.64 UR4, c[0x0][0xc60] ;  /* 0x0003180000047ab9 */ /* 0x000fe20000000a00 */
[----:B------:R-:W-:Y:S01]  /*cb20*/  ULDC.64 UR6, c[0x0][0xa28] ;  /* 0x00028a0000067ab9 */ /* 0x000fe20000000a00 */
[----:B------:R-:W-:Y:S01]  /*cb30*/  UIMAD.WIDE UR4, UR52, 0x4, UR4 ;  /* 0x00000004340478a5 */ /* 0x000fe2000f8e0204 */
[----:B------:R-:W-:Y:S01]  /*cb40*/  ULDC.64 UR10, c[0x0][0xa20] ;  /* 0x00028800000a7ab9 */ /* 0x000fe20000000a00 */
[----:B------:R-:W-:Y:S01]  /*cb50*/  IMAD.MOV.U32 R17, RZ, RZ, RZ ;  /* 0x000000ffff117224 */ /* 0x000fe200078e00ff */
[----:B------:R-:W-:-:S03]  /*cb60*/  ULDC UR44, c[0x0][0x2e0] ;  /* 0x0000b800002c7ab9 */ /* 0x000fc60000000800 */
[----:B------:R-:W-:Y:S02]  /*cb70*/  IMAD.U32 R2, RZ, RZ, UR4 ;  /* 0x00000004ff027e24 */ /* 0x000fe4000f8e00ff */
[----:B------:R-:W-:Y:S01]  /*cb80*/  IMAD.U32 R3, RZ, RZ, UR5 ;  /* 0x00000005ff037e24 */ /* 0x000fe2000f8e00ff */
[----:B------:R-:W-:-:S04]  /*cb90*/  ULDC.64 UR4, c[0x0][0xa00] ;  /* 0x0002800000047ab9 */ /* 0x000fc80000000a00 */
[----:B------:R-:W2:Y:S01]  /*cba0*/  LDG.E R2, desc[UR46][R2.64] ;  /* 0x0000002e02027981 */ /* 0x000ea2000c1e1900 */
[----:B------:R-:W-:Y:S02]  /*cbb0*/  UISETP.NE.U32.AND UP0, UPT, UR4, URZ, UPT ;  /* 0x0000003f0400728c */ /* 0x000fe4000bf05070 */
[----:B------:R-:W-:Y:S02]  /*cbc0*/  UISETP.NE.U32.AND UP1, UPT, UR6, URZ, UPT ;  /* 0x0000003f0600728c */ /* 0x000fe4000bf25070 */
[----:B------:R-:W-:-:S06]  /*cbd0*/  UISETP.NE.AND.EX UP0, UPT, UR5, URZ, UPT, UP0 ;  /* 0x0000003f0500728c */ /* 0x000fcc000bf05300 */
[----:B------:R-:W-:Y:S01]  /*cbe0*/  PLOP3.LUT P0, PT, PT, PT, UP0, 0x80, 0x0 ;  /* 0x000000000000781c */ /* 0x000fe20003f0f008 */
[----:B01----:R-:W-:Y:S01]  /*cbf0*/  IMAD.MOV.U32 R4, RZ, RZ, RZ ;  /* 0x000000ffff047224 */ /* 0x003fe200078e00ff */
[----:B--2---:R-:W-:-:S13]  /*cc00*/  R2UR UR49, R2 ;  /* 0x00000000023172ca */ /* 0x004fda00000e0000 */
[----:B------:R-:W-:Y:S02]  /*cc10*/  USHF.R.S32.HI UR8, URZ, 0x1f, UR49 ;  /* 0x0000001f3f087899 */ /* 0x000fe40008011431 */
[----:B------:R-:W-:-:S04]  /*cc20*/  @UP0 ULEA UR4, UP2, UR49, UR4, 0x2 ;  /* 0x0000000431040291 */ /* 0x000fc8000f84103f */
[----:B------:R-:W-:Y:S02]  /*cc30*/  @UP0 ULEA.HI.X UR5, UR49, UR5, UR8, 0x2, UP2 ;  /* 0x0000000531050291 */ /* 0x000fe400090f1408 */
[----:B------:R-:W-:Y:S01]  /*cc40*/  UISETP.NE.AND.EX UP0, UPT, UR7, URZ, UPT, UP1 ;  /* 0x0000003f0700728c */ /* 0x000fe2000bf05310 */
[----:B------:R-:W-:Y:S01]  /*cc50*/  IMAD.U32 R2, RZ, RZ, UR4 ;  /* 0x00000004ff027e24 */ /* 0x000fe2000f8e00ff */
[----:B------:R-:W-:Y:S02]  /*cc60*/  UISETP.NE.U32.AND UP2, UPT, UR10, URZ, UPT ;  /* 0x0000003f0a00728c */ /* 0x000fe4000bf45070 */
[----:B------:R-:W-:Y:S01]  /*cc70*/  USHF.L.U32 UR45, UR49, 0x2, URZ ;  /* 0x00000002312d7899 */ /* 0x000fe2000800063f */
[----:B------:R-:W-:Y:S01]  /*cc80*/  IMAD.U32 R3, RZ, RZ, UR5 ;  /* 0x00000005ff037e24 */ /* 0x000fe2000f8e00ff */
[----:B------:R-:W-:Y:S01]  /*cc90*/  UISETP.NE.AND.EX UP2, UPT, UR11, URZ, UPT, UP2 ;  /* 0x0000003f0b00728c */ /* 0x000fe2000bf45320 */
[----:B------:R-:W-:Y:S01]  /*cca0*/  PLOP3.LUT P1, PT, PT, PT, UP0, 0x80, 0x0 ;  /* 0x000000000000781c */ /* 0x000fe20003f2f008 */
[----:B------:R-:W-:-:S02]  /*ccb0*/  USHF.L.U64.HI UR48, UR49, 0x2, UR8 ;  /* 0x0000000231307899 */ /* 0x000fc40008010208 */
[----:B------:R0:W5:Y:S01]  /*ccc0*/  @P0 LDG.E R17, desc[UR46][R2.64] ;  /* 0x0000002e02110981 */ /* 0x000162000c1e1900 */
[----:B------:R-:W-:Y:S01]  /*ccd0*/  @UP0 ULEA UR4, UP1, UR49, UR6, 0x2 ;  /* 0x0000000631040291 */ /* 0x000fe2000f82103f */
[----:B------:R-:W-:-:S03]  /*cce0*/  PLOP3.LUT P2, PT, PT, PT, UP2, 0x80, 0x0 ;  /* 0x000000000000781c */ /* 0x000fc60003f4f028 */
[----:B------:R-:W-:Y:S02]  /*ccf0*/  @UP0 ULEA.HI.X UR5, UR49, UR7, UR8, 0x2, UP1 ;  /* 0x0000000731050291 */ /* 0x000fe400088f1408 */
[----:B------:R-:W-:Y:S01]  /*cd00*/  @UP2 UIADD3 UR6, UP3, UR45, UR10, URZ ;  /* 0x0000000a2d062290 */ /* 0x000fe2000ff7e03f */
[----:B------:R-:W-:Y:S01]  /*cd10*/  ULDC.64 UR8, c[0x0][0xa08] ;  /* 0x0002820000087ab9 */ /* 0x000fe20000000a00 */
[----:B0-----:R-:W-:Y:S02]  /*cd20*/  IMAD.U32 R2, RZ, RZ, UR4 ;  /* 0x00000004ff027e24 */ /* 0x001fe4000f8e00ff */
[----:B------:R-:W-:Y:S01]  /*cd30*/  @UP2 UIADD3.X UR7, UR48, UR11, URZ, UP3, !UPT ;  /* 0x0000000b30072290 */ /* 0x000fe20009ffe43f */
[----:B------:R-:W-:Y:S01]  /*cd40*/  IMAD.U32 R3, RZ, RZ, UR5 ;  /* 0x00000005ff037e24 */ /* 0x000fe2000f8e00ff */
[----:B------:R-:W-:Y:S01]  /*cd50*/  ISETP.NE.U32.AND P0, PT, RZ, UR8, PT ;  /* 0x00000008ff007c0c */ /* 0x000fe2000bf05070 */
[----:B------:R-:W-:-:S03]  /*cd60*/  UIADD3 UR8, UP0, UR45, UR8, URZ ;  /* 0x000000082d087290 */ /* 0x000fc6000ff1e03f */
[----:B-1----:R0:W2:Y:S01]  /*cd70*/  @P1 LDG.E R0, desc[UR46][R2.64] ;  /* 0x0000002e02001981 */ /* 0x0020a2000c1e1900 */
[----:B------:R-:W-:Y:S01]  /*cd80*/  ISETP.NE.AND.EX P0, PT, RZ, UR9, PT, P0 ;  /* 0x00000009ff007c0c */ /* 0x000fe2000bf05300 */
[----:B------:R-:W-:Y:S01]  /*cd90*/  UIADD3.X UR4, UR48, UR9, URZ, UP0, !UPT ;  /* 0x0000000930047290 */ /* 0x000fe200087fe43f */
[----:B0-----:R-:W-:Y:S02]  /*cda0*/  IMAD.U32 R2, RZ, RZ, UR6 ;  /* 0x00000006ff027e24 */ /* 0x001fe4000f8e00ff */
[----:B------:R-:W-:-:S05]  /*cdb0*/  IMAD.U32 R3, RZ, RZ, UR7 ;  /* 0x00000007ff037e24 */ /* 0x000fca000f8e00ff */
[----:B------:R0:W3:Y:S02]  /*cdc0*/  @P2 LDG.E R5, desc[UR46][R2.64] ;  /* 0x0000002e02052981 */ /* 0x0000e4000c1e1900 */
[----:B0-----:R-:W-:Y:S02]  /*cdd0*/  IMAD.U32 R2, RZ, RZ, UR8 ;  /* 0x00000008ff027e24 */ /* 0x001fe4000f8e00ff */
[----:B------:R-:W-:Y:S01]  /*cde0*/  IMAD.U32 R3, RZ, RZ, UR4 ;  /* 0x00000004ff037e24 */ /* 0x000fe2000f8e00ff */
[----:B------:R-:W-:-:S04]  /*cdf0*/  ULDC.64 UR4, c[0x0][0x3f8] ;  /* 0x0000fe0000047ab9 */ /* 0x000fc80000000a00 */
[----:B------:R0:W5:Y:S01]  /*ce00*/  @P0 LDG.E R4, desc[UR46][R2.64] ;  /* 0x0000002e02040981 */ /* 0x000162000c1e1900 */
[----:B------:R-:W-:-:S03]  /*ce10*/  UISETP.NE.U32.AND UP0, UPT, UR4, URZ, UPT ;  /* 0x0000003f0400728c */ /* 0x000fc6000bf05070 */
[----:B------:R-:W-:Y:S01]  /*ce20*/  UMOV UR4, URZ ;  /* 0x0000003f00047c82 */ /* 0x000fe20008000000 */
[----:B------:R-:W-:-:S03]  /*ce30*/  UISETP.NE.AND.EX UP0, UPT, UR5, URZ, UPT, UP0 ;  /* 0x0000003f0500728c */ /* 0x000fc6000bf05300 */
[----:B------:R-:W-:Y:S02]  /*ce40*/  ULDC UR5, c[0x0][0x404] ;  /* 0x0001010000057ab9 */ /* 0x000fe40000000800 */
[----:B------:R-:W-:-:S04]  /*ce50*/  USEL UR5, UR5, 0x1, UP0 ;  /* 0x0000000105057887 */ /* 0x000fc80008000000 */
[----:B------:R-:W-:Y:S01]  /*ce60*/  UIMAD UR44, UR5, UR44, URZ ;  /* 0x0000002c052c72a4 */ /* 0x000fe2000f8e023f */
[----:B--2---:R-:W-:-:S06]  /*ce70*/  @P1 R2UR UR4, R0 ;  /* 0x00000000000412ca */ /* 0x004fcc00000e0000 */
[----:B---3--:R-:W-:Y:S01]  /*ce80*/  @P2 R2UR UR44, R5 ;  /* 0x00000000052c22ca */ /* 0x008fe200000e0000 */
[----:B0-----:R-:W-:-:S14]  /*ce90*/  @P2 BRA `(.L_x_301) ;  /* 0x0000000000182947 */ /* 0x001fdc0003800000 */
[----:B------:R-:W-:Y:S05]  /*cea0*/  @!P0 BRA `(.L_x_301) ;  /* 0x0000000000148947 */ /* 0x000fea0003800000 */
[----:B------:R-:W2:Y:S04]  /*ceb0*/  LDG.E R5, desc[UR46][R2.64] ;  /* 0x0000002e02057981 */ /* 0x000ea8000c1e1900 */
[----:B------:R-:W3:Y:S01]  /*cec0*/  LDG.E R0, desc[UR46][R2.64+0x4] ;  /* 0x0000042e02007981 */ /* 0x000ee2000c1e1900 */
[----:B--2---:R-:W-:Y:S02]  /*ced0*/  R2UR UR5, R5 ;  /* 0x00000000050572ca */ /* 0x004fe400000e0000 */
[----:B---3--:R-:W-:-:S13]  /*cee0*/  R2UR UR44, R0 ;  /* 0x00000000002c72ca */ /* 0x008fda00000e0000 */
[----:B------:R-:W-:-:S12]  /*cef0*/  UIADD3 UR44, -UR5, UR44, URZ ;  /* 0x0000002c052c7290 */ /* 0x000fd8000fffe13f */
.L_x_301:
[----:B-----5:R-:W-:Y:S01]  /*cf00*/  VIADD R0, R4, UR4 ;  /* 0x0000000404007c36 */ /* 0x020fe20008000000 */
[----:B------:R-:W-:Y:S01]  /*cf10*/  UIADD3 UR44, -UR4, UR44, URZ ;  /* 0x0000002c042c7290 */ /* 0x000fe2000fffe13f */
[----:B------:R-:W-:Y:S03]  /*cf20*/  BSSY B6, `(.L_x_302) ;  /* 0x00002c0000067945 */ /* 0x000fe60003800000 */
[----:B------:R0:W-:Y:S01]  /*cf30*/  STL [R1+0x18], R0 ;  /* 0x0000180001007387 */ /* 0x0001e20000100800 */
[----:B------:R-:W-:Y:S02]  /*cf40*/  UIADD3 UR6, UR44, 0x9f, URZ ;  /* 0x0000009f2c067890 */ /* 0x000fe4000fffe03f */
[----:B------:R-:W-:Y:S02]  /*cf50*/  ISETP.LT.AND P0, PT, RZ, UR44, PT ;  /* 0x0000002cff007c0c */ /* 0x000fe4000bf01270 */
[----:B------:R-:W-:-:S04]  /*cf60*/  UIMAD.WIDE UR6, UR6, 0x66666667, URZ ;  /* 0x66666667060678a5 */ /* 0x000fc8000f8e023f */
[----:B------:R-:W-:-:S04]  /*cf70*/  USHF.R.U32.HI UR43, URZ, 0x1f, UR7 ;  /* 0x0000001f3f2b7899 */ /* 0x000fc80008011607 */
[----:B------:R-:W-:-:S03]  /*cf80*/  ULEA.HI.SX32 UR43, UR7, UR43, 0x1a ;  /* 0x0000002b072b7291 */ /* 0x000fc6000f8fd23f */
[----:B0-----:R-:W-:Y:S09]  /*cf90*/  @P0 BRA `(.L_x_303) ;  /* 0x0000000000480947 */ /* 0x001ff20003800000 */
[----:B------:R-:W0:Y:S02]  /*cfa0*/  S2R R0, SR_TID.X ;  /* 0x0000000000007919 */ /* 0x000e240000002100 */
[----:B0-----:R-:W-:-:S04]  /*cfb0*/  LOP3.LUT R0, R0, 0x7f, RZ, 0xc0, !PT ;  /* 0x0000007f00007812 */ /* 0x001fc800078ec0ff */
[----:B------:R-:W-:-:S13]  /*cfc0*/  ISETP.NE.AND P0, PT, R0, RZ, PT ;  /* 0x000000ff0000720c */ /* 0x000fda0003f05270 */
[----:B------:R-:W-:Y:S05]  /*cfd0*/  @P0 BRA `(.L_x_304) ;  /* 0x0000002800d00947 */ /* 0x000fea0003800000 */
[----:B------:R-:W0:Y:S01]  /*cfe0*/  S2R R5, SR_LANEID ;  /* 0x0000000000057919 */ /* 0x000e220000000000 */
[----:B------:R-:W-:Y:S01]  /*cff0*/  VOTEU.ANY UR4, UPT, PT ;  /* 0x0000000000047886 */ /* 0x000fe200038e0100 */
[----:B------:R-:W1:Y:S01]  /*d000*/  LDC.64 R2, c[0x0][0xc38] ;  /* 0x00030e00ff027b82 */ /* 0x000e620000000a00 */
[----:B------:R-:W0:Y:S02]  /*d010*/  FLO.U32 R0, UR4 ;  /* 0x0000000400007d00 */ /* 0x000e2400080e0000 */
[----:B0-----:R-:W-:-:S06]  /*d020*/  ISETP.EQ.U32.AND P0, PT, R0, R5, PT ;  /* 0x000000050000720c */ /* 0x001fcc0003f02070 */
[----:B------:R-:W1:Y:S07]  /*d030*/  POPC R5, UR4 ;  /* 0x0000000400057d09 */ /* 0x000e6e0008000000 */
[----:B-1----:R-:W2:Y:S01]  /*d040*/  @P0 ATOMG.E.ADD.STRONG.GPU PT, R3, desc[UR46][R2.64], R5 ;  /* 0x00000005020309a8 */ /* 0x002ea200081ee1ee */
[----:B------:R-:W0:Y:S02]  /*d050*/  S2R R4, SR_LTMASK ;  /* 0x0000000000047919 */ /* 0x000e240000003900 */
[----:B0-----:R-:W-:-:S04]  /*d060*/  LOP3.LUT R4, R4, UR4, RZ, 0xc0, !PT ;  /* 0x0000000404047c12 */ /* 0x001fc8000f8ec0ff */
[----:B------:R-:W0:Y:S01]  /*d070*/  POPC R7, R4 ;  /* 0x0000000400077309 */ /* 0x000e220000000000 */
[----:B--2---:R-:W0:Y:S02]  /*d080*/  SHFL.IDX PT, R0, R3, R0, 0x1f ;  /* 0x00001f0003007589 */ /* 0x004e2400000e0000 */
[----:B0-----:R-:W-:-:S05]  /*d090*/  IADD3 R0, R0, UR50, R7 ;  /* 0x0000003200007c10 */ /* 0x001fca000fffe007 */
[----:B------:R1:W-:Y:S01]  /*d0a0*/  STL [R1+0x20], R0 ;  /* 0x0000200001007387 */ /* 0x0003e20000100800 */
[----:B------:R-:W-:Y:S05]  /*d0b0*/  BRA `(.L_x_304) ;  /* 0x0000002800987947 */ /* 0x000fea0003800000 */
.L_x_303:
[----:B------:R-:W0:Y:S01]  /*d0c0*/  S2UR UR4, SR_CgaCtaId ;  /* 0x00000000000479c3 */ /* 0x000e220000008800 */
[----:B------:R-:W-:Y:S02]  /*d0d0*/  UMOV UR41, 0x400 ;  /* 0x0000040000297882 */ /* 0x000fe40000000000 */
[----:B0-----:R-:W-:-:S04]  /*d0e0*/  ULEA UR41, UR4, UR41, 0x18 ;  /* 0x0000002904297291 */ /* 0x001fc8000f8ec03f */
        /* <DEDUP_REMOVED lines=9> */
[----:B------:R-:W-:Y:S01]  /*d180*/  MOV R12, 0x1 ;  /* 0x00000001000c7802 */ /* 0x000fe20000000f00 */
[----:B------:R-:W0:Y:S01]  /*d190*/  LDC.64 R2, c[0x4][R2] ;  /* 0x0100000002027b82 */ /* 0x000e220000000a00 */
[----:B------:R-:W-:Y:S02]  /*d1a0*/  IMAD.U32 R5, RZ, RZ, UR7 ;  /* 0x00000007ff057e24 */ /* 0x000fe4000f8e00ff */
[----:B------:R-:W-:Y:S02]  /*d1b0*/  IMAD.U32 R6, RZ, RZ, UR8 ;  /* 0x00000008ff067e24 */ /* 0x000fe4000f8e00ff */
[----:B------:R-:W-:-:S02]  /*d1c0*/  IMAD.U32 R7, RZ, RZ, UR9 ;  /* 0x00000009ff077e24 */ /* 0x000fc4000f8e00ff */
[----:B------:R-:W-:Y:S02]  /*d1d0*/  IMAD.U32 R10, RZ, RZ, UR4 ;  /* 0x00000004ff0a7e24 */ /* 0x000fe4000f8e00ff */
[----:B------:R-:W-:Y:S02]  /*d1e0*/  IMAD.U32 R11, RZ, RZ, UR5 ;  /* 0x00000005ff0b7e24 */ /* 0x000fe4000f8e00ff */
[----:B------:R-:W-:Y:S02]  /*d1f0*/  IMAD.MOV.U32 R8, RZ, RZ, 0x70 ;  /* 0x00000070ff087424 */ /* 0x000fe400078e00ff */
[----:B------:R-:W-:-:S07]  /*d200*/  IMAD.MOV.U32 R13, RZ, RZ, RZ ;  /* 0x000000ffff0d7224 */ /* 0x000fce00078e00ff */
[----:B------:R-:W-:-:S07]  /*d210*/  LEPC R20, `(.L_x_305) ;  /* 0x000000001014794e */ /* 0x000fce0000000000 */
[----:B0-----:R-:W-:Y:S05]  /*d220*/  CALL.ABS.NOINC R2 ;  /* 0x0000000002007343 */ /* 0x001fea0003c00000 */
.L_x_305:
        /* <DEDUP_REMOVED lines=9> */
[----:B------:R-:W0:Y:S01]  /*d2c0*/  LDC.64 R2, c[0x4][R2] ;  /* 0x0100000002027b82 */ /* 0x000e220000000a00 */
        /* <DEDUP_REMOVED lines=9> */
[----:B0-----:R-:W-:Y:S05]  /*d360*/  CALL.ABS.NOINC R2 ;  /* 0x0000000002007343 */ /* 0x001fea0003c00000 */
.L_x_306:
        /* <DEDUP_REMOVED lines=20> */
.L_x_307:
        /* <DEDUP_REMOVED lines=18> */
.L_x_308:
[----:B------:R-:W0:Y:S01]  /*d5d0*/  LDC R0, c[0x0][0x428] ;  /* 0x00010a00ff007b82 */ /* 0x000e220000000800 */
[----:B------:R-:W-:Y:S01]  /*d5e0*/  ULDC.64 UR4, c[0x0][0x9f8] ;  /* 0x00027e0000047ab9 */ /* 0x000fe20000000a00 */
[----:B------:R-:W-:Y:S01]  /*d5f0*/  IMAD.U32 R2, RZ, RZ, UR38 ;  /* 0x00000026ff027e24 */ /* 0x000fe2000f8e00ff */
[----:B------:R-:W2:Y:S01]  /*d600*/  LDL.LU R18, [R1+0x24] ;  /* 0x0000240001127983 */ /* 0x000ea20000300800 */
[----:B------:R-:W-:Y:S01]  /*d610*/  UISETP.NE.U32.AND UP0, UPT, UR4, URZ, UPT ;  /* 0x0000003f0400728c */ /* 0x000fe2000bf05070 */
[----:B------:R-:W-:Y:S01]  /*d620*/  IMAD.U32 R10, RZ, RZ, UR49 ;  /* 0x00000031ff0a7e24 */ /* 0x000fe2000f8e00ff */
[----:B------:R-:W-:Y:S01]  /*d630*/  ULDC.64 UR14, c[0x0][0xa08] ;  /* 0x00028200000e7ab9 */ /* 0x000fe20000000a00 */
[----:B------:R-:W1:Y:S01]  /*d640*/  S2R R19, SR_TID.X ;  /* 0x0000000000137919 */ /* 0x000e620000002100 */
[----:B------:R-:W-:-:S06]  /*d650*/  UISETP.NE.AND.EX UP0, UPT, UR5, URZ, UPT, UP0 ;  /* 0x0000003f0500728c */ /* 0x000fcc000bf05300 */
[----:B------:R-:W-:-:S05]  /*d660*/  PLOP3.LUT P1, PT, PT, PT, UP0, 0x80, 0x0 ;  /* 0x000000000000781c */ /* 0x000fca0003f2f008 */
[----:B------:R-:W-:-:S04]  /*d670*/  @UP0 UIADD3 UR4, UP1, UR45, UR4, URZ ;  /* 0x000000042d040290 */ /* 0x000fc8000ff3e03f */
[----:B------:R-:W-:Y:S01]  /*d680*/  @UP0 UIADD3.X UR5, UR48, UR5, URZ, UP1, !UPT ;  /* 0x0000000530050290 */ /* 0x000fe20008ffe43f */
[----:B0-----:R-:W-:-:S13]  /*d690*/  ISETP.NE.AND P0, PT, R0, 0x1, PT ;  /* 0x000000010000780c */ /* 0x001fda0003f05270 */
[----:B------:R-:W0:Y:S01]  /*d6a0*/  @P0 LDC R0, c[0x0][0x42c] ;  /* 0x00010b00ff000b82 */ /* 0x000e220000000800 */
[----:B-1----:R-:W-:-:S07]  /*d6b0*/  LOP3.LUT R16, R19, 0x7f, RZ, 0xc0, !PT ;  /* 0x0000007f13107812 */ /* 0x002fce00078ec0ff */
[----:B------:R-:W1:Y:S01]  /*d6c0*/  @P0 LDC R3, c[0x0][0x430] ;  /* 0x00010c00ff030b82 */ /* 0x000e620000000800 */
[----:B0-----:R-:W-:-:S05]  /*d6d0*/  @P0 IMAD.HI.U32 R0, R0, UR38, RZ ;  /* 0x0000002600000c27 */ /* 0x001fca000f8e00ff */
[----:B-1----:R-:W-:Y:S01]  /*d6e0*/  @P0 SHF.R.U32.HI R2, RZ, R3, R0 ;  /* 0x00000003ff020219 */ /* 0x002fe20000011600 */
[----:B------:R-:W-:-:S04]  /*d6f0*/  IMAD.U32 R3, RZ, RZ, UR5 ;  /* 0x00000005ff037e24 */ /* 0x000fc8000f8e00ff */
[----:B------:R0:W-:Y:S02]  /*d700*/  STL [R1+0x8], R2 ;  /* 0x0000080201007387 */ /* 0x0001e40000100800 */
[----:B0-----:R-:W-:Y:S01]  /*d710*/  IMAD.U32 R2, RZ, RZ, UR4 ;  /* 0x00000004ff027e24 */ /* 0x001fe2000f8e00ff */
[----:B------:R-:W-:-:S04]  /*d720*/  ULDC.64 UR4, c[0x0][0xa00] ;  /* 0x0002800000047ab9 */ /* 0x000fc80000000a00 */
[----:B------:R0:W3:Y:S01]  /*d730*/  @P1 LDG.E R10, desc[UR46][R2.64] ;  /* 0x0000002e020a1981 */ /* 0x0000e2000c1e1900 */
[----:B------:R-:W-:Y:S01]  /*d740*/  ISETP.NE.AND P1, PT, R16, RZ, PT ;  /* 0x000000ff1000720c */ /* 0x000fe20003f25270 */
[----:B------:R-:W-:Y:S01]  /*d750*/  UMOV UR36, URZ ;  /* 0x0000003f00247c82 */ /* 0x000fe20008000000 */
[----:B------:R-:W-:Y:S01]  /*d760*/  ISETP.NE.U32.AND P0, PT, RZ, UR4, PT ;  /* 0x00000004ff007c0c */ /* 0x000fe2000bf05070 */
[----:B------:R-:W-:Y:S01]  /*d770*/  UMOV UR4, 0x40 ;  /* 0x0000004000047882 */ /* 0x000fe20000000000 */
[----:B------:R-:W-:Y:S01]  /*d780*/  UMOV UR6, UR38 ;  /* 0x0000002600067c82 */ /* 0x000fe20008000000 */
[----:B------:R-:W-:Y:S01]  /*d790*/  UMOV UR8, 0x80 ;  /* 0x0000008000087882 */ /* 0x000fe20000000000 */
[----:B------:R-:W-:Y:S01]  /*d7a0*/  ISETP.NE.AND.EX P0, PT, RZ, UR5, PT, P0 ;  /* 0x00000005ff007c0c */ /* 0x000fe2000bf05300 */
[----:B------:R-:W-:Y:S01]  /*d7b0*/  UMOV UR10, UR38 ;  /* 0x00000026000a7c82 */ /* 0x000fe20008000000 */
[----:B------:R-:W-:Y:S01]  /*d7c0*/  SHF.R.U32.HI R4, RZ, 0x5, R19 ;  /* 0x00000005ff047819 */ /* 0x000fe20000011613 */
[----:B0-----:R-:W0:Y:S01]  /*d7d0*/  LDC.64 R2, c[0x0][0x3f8] ;  /* 0x0000fe00ff027b82 */ /* 0x001e220000000a00 */
[----:B------:R-:W-:-:S02]  /*d7e0*/  SEL R7, RZ, UR49, P0 ;  /* 0x00000031ff077c07 */ /* 0x000fc40008000000 */
[----:B------:R-:W-:Y:S01]  /*d7f0*/  LOP3.LUT R4, R4, 0x3, RZ, 0xc0, !PT ;  /* 0x0000000304047812 */ /* 0x000fe200078ec0ff */
[----:B------:R-:W-:Y:S01]  /*d800*/  VOTEU.ALL UP1, P1 ;  /* 0x00000000003f7886 */ /* 0x000fe20000820000 */
[----:B------:R-:W-:-:S04]  /*d810*/  R2UR UR39, R7 ;  /* 0x00000000072772ca */ /* 0x000fc800000e0000 */
[----:B------:R-:W-:-:S04]  /*d820*/  @!UP1 UIADD3 UR12, UP0, UR54, 0x270, URZ ;  /* 0x00000270360c9890 */ /* 0x000fc8000ff1e03f */
[----:B------:R-:W-:-:S05]  /*d830*/  @!UP1 UIADD3.X UR13, URZ, UR55, URZ, UP0, !UPT ;  /* 0x000000373f0d9290 */ /* 0x000fca00087fe43f */
[----:B------:R-:W-:Y:S01]  /*d840*/  UMOV UR7, UR39 ;  /* 0x0000002700077c82 */ /* 0x000fe20008000000 */
[----:B------:R-:W-:Y:S01]  /*d850*/  UMOV UR11, UR39 ;  /* 0x00000027000b7c82 */ /* 0x000fe20008000000 */
[----:B0-----:R-:W-:Y:S01]  /*d860*/  LOP3.LUT P0, RZ, R2, UR14, RZ, 0xfc, !PT ;  /* 0x0000000e02ff7c12 */ /* 0x001fe2000f80fcff */
[----:B------:R-:W-:-:S03]  /*d870*/  UMOV UR14, 0xffffffff ;  /* 0xffffffff000e7882 */ /* 0x000fc60000000000 */
[----:B------:R-:W-:Y:S01]  /*d880*/  LOP3.LUT P0, RZ, R3, UR15, RZ, 0xfc, P0 ;  /* 0x0000000f03ff7c12 */ /* 0x000fe2000800fcff */
[----:B--2---:R-:W-:-:S05]  /*d890*/  IMAD R6, R18, 0x80, R17 ;  /* 0x0000008012067824 */ /* 0x004fca00078e0211 */
[----:B------:R-:W-:-:S13]  /*d8a0*/  R2UR UR37, R6 ;  /* 0x00000000062572ca */ /* 0x000fda00000e0000 */
[----:B------:R-:W-:Y:S01]  /*d8b0*/  UMOV UR5, UR37 ;  /* 0x0000002500057c82 */ /* 0x000fe20008000000 */
[----:B------:R-:W-:Y:S01]  /*d8c0*/  UMOV UR9, UR37 ;  /* 0x0000002500097c82 */ /* 0x000fe20008000000 */
[----:B------:R0:W-:Y:S01]  /*d8d0*/  @!UP1 UTMAPF.L2.4D [UR36], [UR12] ;  /* 0x000000240c0095b8 */ /* 0x0001e20008018000 */
[----:B------:R0:W-:Y:S01]  /*d8e0*/  @!UP1 UTMAPF.L2.4D [UR4], [UR12] ;  /* 0x000000040c0095b8 */ /* 0x0001e20008018000 */
[----:B------:R0:W-:Y:S01]  /*d8f0*/  @!UP1 UTMAPF.L2.4D [UR8], [UR12] ;  /* 0x000000080c0095b8 */ /* 0x0001e20008018000 */
[----:B---3--:R-:W-:Y:S01]  /*d900*/  SHF.R.S32.HI R18, RZ, 0x1f, R10 ;  /* 0x0000001fff127819 */ /* 0x008fe2000001140a */
[----:B------:R0:W-:Y:S01]  /*d910*/  STL [R1+0x10], R10 ;  /* 0x0000100a01007387 */ /* 0x0001e20000100800 */
[----:B------:R-:W-:-:S03]  /*d920*/  SEL R0, R10, RZ, !P0 ;  /* 0x000000ff0a007207 */ /* 0x000fc60004000000 */
[----:B------:R0:W-:Y:S01]  /*d930*/  STL [R1+0x14], R18 ;  /* 0x0000141201007387 */ /* 0x0001e20000100800 */
[----:B------:R-:W-:Y:S05]  /*d940*/  BRA.DIV UR14, `(.L_x_309) ;  /* 0x000000320e7c7947 */ /* 0x000fea000b800000 */
[----:B------:R1:W2:Y:S02]  /*d950*/  SHFL.IDX PT, R14, R4, RZ, 0x1f ;  /* 0x00001fff040e7589 */ /* 0x0002a400000e0000 */
.L_x_379:
[----:B--2---:R-:W-:Y:S02]  /*d960*/  ISETP.NE.AND P0, PT, R14, RZ, PT ;  /* 0x000000ff0e00720c */ /* 0x004fe40003f05270 */
[----:B------:R-:W-:-:S11]  /*d970*/  PLOP3.LUT P6, PT, PT, PT, PT, 0x8, 0x0 ;  /* 0x000000000000781c */ /* 0x000fd60003fce170 */
[----:B------:R-:W-:Y:S05]  /*d980*/  @P0 BRA `(.L_x_310) ;  /* 0x0000000800000947 */ /* 0x000fea0003800000 */
[----:B0-----:R-:W-:-:S06]  /*d990*/  UIADD3 UR4, UR43, -0x1, URZ ;  /* 0xffffffff2b047890 */ /* 0x001fcc000fffe03f */
[----:B------:R-:W-:Y:S01]  /*d9a0*/  IMAD.U32 R8, RZ, RZ, UR4 ;  /* 0x00000004ff087e24 */ /* 0x000fe2000f8e00ff */
[----:B------:R-:W-:-:S03]  /*d9b0*/  UMOV UR4, 0xffffffff ;  /* 0xffffffff00047882 */ /* 0x000fc60000000000 */
[----:B------:R-:W-:Y:S05]  /*d9c0*/  BRA.DIV UR4, `(.L_x_311) ;  /* 0x00000032047c7947 */ /* 0x000fea000b800000 */
[----:B------:R-:W-:-:S13]  /*d9d0*/  ELECT P6, URZ, PT ;  /* 0x00000000003f782f */ /* 0x000fda00038c0000 */
.L_x_382:
[----:B------:R-:W-:Y:S05]  /*d9e0*/  @!P6 BRA `(.L_x_312) ;  /* 0x00000004006ce947 */ /* 0x000fea0003800000 */
[----:B------:R-:W-:-:S04]  /*d9f0*/  ISETP.NE.U32.AND P0, PT, R2, RZ, PT ;  /* 0x000000ff0200720c */ /* 0x000fc80003f05070 */
[----:B------:R-:W-:-:S13]  /*da00*/  ISETP.NE.AND.EX P0, PT, R3, RZ, PT, P0 ;  /* 0x000000ff0300720c */ /* 0x000fda0003f05300 */
[----:B------:R-:W-:Y:S05]  /*da10*/  @!P0 BRA `(.L_x_313) ;  /* 0x0000000000448947 */ /* 0x000fea0003800000 */
[----:B------:R-:W0:Y:S01]  /*da20*/  LDC R9, c[0x0][0x41c] ;  /* 0x00010700ff097b82 */ /* 0x000e220000000800 */
[----:B------:R-:W-:Y:S01]  /*da30*/  ULDC.64 UR4, c[0x0][0x408] ;  /* 0x0001020000047ab9 */ /* 0x000fe20000000a00 */
[----:B0-----:R-:W-:-:S13]  /*da40*/  ISETP.NE.AND P0, PT, R9, 0x1, PT ;  /* 0x000000010900780c */ /* 0x001fda0003f05270 */
[----:B-1----:R-:W0:Y:S02]  /*da50*/  @P0 LDC.64 R4, c[0x0][0x420] ;  /* 0x00010800ff040b82 */ /* 0x002e240000000a00 */
[----:B0-----:R-:W-:-:S04]  /*da60*/  @P0 IMAD.HI.U32 R0, R8, R4, RZ ;  /* 0x0000000408000227 */ /* 0x001fc800078e00ff */
        /* <DEDUP_REMOVED lines=11> */
[----:B------:R0:W5:Y:S02]  /*db20*/  LDG.E R0, desc[UR46][R2.64] ;  /* 0x0000002e02007981 */ /* 0x000164000c1e1900 */
.L_x_313:
[----:B0-----:R-:W2:Y:S04]  /*db30*/  LDL R2, [R1] ;  /* 0x0000000001027983 */ /* 0x001ea80000100800 */
[----:B------:R-:W3:Y:S01]  /*db40*/  LDL R3, [R1+0xc] ;  /* 0x00000c0001037983 */ /* 0x000ee20000100800 */
[----:B------:R-:W-:Y:S02]  /*db50*/  ISETP.NE.AND P0, PT, R16, RZ, PT ;  /* 0x000000ff1000720c */ /* 0x000fe40003f05270 */
[----:B--2---:R-:W-:Y:S02]  /*db60*/  LEA R2, R2, UR41, 0x3 ;  /* 0x0000002902027c11 */ /* 0x004fe4000f8e18ff */
[----:B---3--:R-:W-:-:S04]  /*db70*/  SHF.L.U32 R3, R3, 0x1f, RZ ;  /* 0x0000001f03037819 */ /* 0x008fc800000006ff */
[----:B------:R-:W0:Y:S02]  /*db80*/  SYNCS.PHASECHK.TRANS64.TRYWAIT P2, [R2+URZ+0x29880], R3 ;  /* 0x02988003020075a7 */ /* 0x000e24000804017f */
[----:B0-----:R-:W-:Y:S05]  /*db90*/  @!P2 BRA `(.L_x_314) ;  /* 0x000000300028a947 */ /* 0x001fea0003800000 */
.L_x_383:
[----:B------:R-:W-:Y:S05]  /*dba0*/  @P0 BRA `(.L_x_315) ;  /* 0x00000000001c0947 */ /* 0x000fea0003800000 */
[----:B-1----:R-:W1:Y:S01]  /*dbb0*/  S2R R4, SR_TID.X ;  /* 0x0000000000047919 */ /* 0x002e620000002100 */
[----:B------:R-:W-:-:S04]  /*dbc0*/  IMAD.MOV.U32 R5, RZ, RZ, 0x5000 ;  /* 0x00005000ff057424 */ /* 0x000fc800078e00ff */
[----:B------:R2:W-:Y:S01]  /*dbd0*/  SYNCS.ARRIVE.TRANS64 RZ, [R2+URZ+0x29870], R5 ;  /* 0x0298700502ff79a7 */ /* 0x0005e2000800003f */
[----:B-1----:R-:W-:-:S04]  /*dbe0*/  LOP3.LUT R4, R4, 0x1f, RZ, 0xc0, !PT ;  /* 0x0000001f04047812 */ /* 0x002fc800078ec0ff */
[----:B------:R-:W-:-:S13]  /*dbf0*/  ISETP.NE.AND P2, PT, R4, RZ, PT ;  /* 0x000000ff0400720c */ /* 0x000fda0003f45270 */
[----:B--2---:R-:W-:Y:S05]  /*dc00*/  @!P2 BRA `(.L_x_315) ;  /* 0x000000000004a947 */ /* 0x004fea0003800000 */
[----:B------:R-:W-:Y:S01]  /*dc10*/  BPT.TRAP 0x1 ;  /* 0x000000040000795c */ /* 0x000fe20000300000 */
.L_x_315:
[----:B------:R-:W2:Y:S04]  /*dc20*/  LDL R9, [R1] ;  /* 0x0000000001097983 */ /* 0x000ea80000100800 */
[----:B------:R-:W3:Y:S04]  /*dc30*/  LDL R5, [R1+0x18] ;  /* 0x0000180001057983 */ /* 0x000ee80000100800 */
[----:B-1----:R-:W4:Y:S01]  /*dc40*/  LDL R4, [R1+0x8] ;  /* 0x0000080001047983 */ /* 0x002f220000100800 */
[----:B------:R-:W-:Y:S01]  /*dc50*/  R2UR UR9, R2 ;  /* 0x00000000020972ca */ /* 0x000fe200000e0000 */
[----:B------:R-:W-:Y:S01]  /*dc60*/  UIADD3 UR4, UP0, UR54, 0x470, URZ ;  /* 0x0000047036047890 */ /* 0x000fe2000ff1e03f */
[----:B-----5:R-:W-:Y:S01]  /*dc70*/  R2UR UR13, R0 ;  /* 0x00000000000d72ca */ /* 0x020fe200000e0000 */
[----:B------:R-:W-:Y:S01]  /*dc80*/  UMOV UR6, 0x0 ;  /* 0x0000000000067882 */ /* 0x000fe20000000000 */
[----:B------:R-:W-:Y:S01]  /*dc90*/  UMOV UR7, 0x14f00000 ;  /* 0x14f0000000077882 */ /* 0x000fe20000000000 */
[----:B------:R-:W-:Y:S01]  /*dca0*/  UIADD3.X UR5, URZ, UR55, URZ, UP0, !UPT ;  /* 0x000000373f057290 */ /* 0x000fe200087fe43f */
[----:B------:R-:W-:-:S07]  /*dcb0*/  UMOV UR10, URZ ;  /* 0x0000003f000a7c82 */ /* 0x000fce0008000000 */
[----:B------:R-:W-:Y:S01]  /*dcc0*/  UIADD3 UR9, UR9, 0x29870, URZ ;  /* 0x0002987009097890 */ /* 0x000fe2000fffe03f */
[----:B--2---:R-:W-:Y:S01]  /*dcd0*/  R2UR UR8, R9 ;  /* 0x00000000090872ca */ /* 0x004fe200000e0000 */
[----:B---3--:R-:W-:Y:S01]  /*dce0*/  IMAD R8, R8, 0xa0, R5 ;  /* 0x000000a008087824 */ /* 0x008fe200078e0205 */
[----:B----4-:R-:W-:-:S04]  /*dcf0*/  R2UR UR12, R4 ;  /* 0x00000000040c72ca */ /* 0x010fc800000e0000 */
[----:B------:R-:W-:-:S07]  /*dd00*/  R2UR UR11, R8 ;  /* 0x00000000080b72ca */ /* 0x000fce00000e0000 */
[----:B------:R-:W-:-:S04]  /*dd10*/  UIMAD UR8, UR8, 0x5000, UR41 ;  /* 0x00005000080878a4 */ /* 0x000fc8000f8e0229 */
[----:B------:R-:W-:-:S09]  /*dd20*/  UIADD3 UR8, UR8, 0xa400, URZ ;  /* 0x0000a40008087890 */ /* 0x000fd2000fffe03f */
[----:B------:R1:W-:Y:S01]  /*dd30*/  UTMALDG.4D [UR8], [UR4], desc[UR6] ;  /* 0x00000608040075b4 */ /* 0x0003e20008019000 */
[----:B------:R-:W2:Y:S02]  /*dd40*/  SYNCS.PHASECHK.TRANS64.TRYWAIT P2, [R2+URZ+0x29840], R3 ;  /* 0x02984003020075a7 */ /* 0x000ea4000804017f */
[----:B-12---:R-:W-:Y:S05]  /*dd50*/  @!P2 BRA `(.L_x_316) ;  /* 0x0000002c00cca947 */ /* 0x006fea0003800000 */
.L_x_384:
[----:B------:R-:W-:Y:S05]  /*dd60*/  @P0 BRA `(.L_x_317) ;  /* 0x00000000001c0947 */ /* 0x000fea0003800000 */
[----:B------:R-:W2:Y:S01]  /*dd70*/  S2R R4, SR_TID.X ;  /* 0x0000000000047919 */ /* 0x000ea20000002100 */
[----:B01----:R-:W-:-:S04]  /*dd80*/  IMAD.MOV.U32 R3, RZ, RZ, 0x7800 ;  /* 0x00007800ff037424 */ /* 0x003fc800078e00ff */
[----:B------:R3:W-:Y:S01]  /*dd90*/  SYNCS.ARRIVE.TRANS64 RZ, [R2+URZ+0x29830], R3 ;  /* 0x0298300302ff79a7 */ /* 0x0007e2000800003f */
[----:B--2---:R-:W-:-:S04]  /*dda0*/  LOP3.LUT R4, R4, 0x1f, RZ, 0xc0, !PT ;  /* 0x0000001f04047812 */ /* 0x004fc800078ec0ff */
[----:B------:R-:W-:-:S13]  /*ddb0*/  ISETP.NE.AND P0, PT, R4, RZ, PT ;  /* 0x000000ff0400720c */ /* 0x000fda0003f05270 */
[----:B---3--:R-:W-:Y:S05]  /*ddc0*/  @!P0 BRA `(.L_x_317) ;  /* 0x0000000000048947 */ /* 0x008fea0003800000 */
[----:B------:R-:W-:Y:S01]  /*ddd0*/  BPT.TRAP 0x1 ;  /* 0x000000040000795c */ /* 0x000fe20000300000 */
.L_x_317:
[----:B------:R-:W2:Y:S04]  /*dde0*/  LDL R4, [R1] ;  /* 0x0000000001047983 */ /* 0x000ea80000100800 */
[----:B01----:R-:W3:Y:S01]  /*ddf0*/  LDL R3, [R1+0x8] ;  /* 0x0000080001037983 */ /* 0x003ee20000100800 */
        /* <DEDUP_REMOVED lines=10> */
[----:B--2---:R-:W-:Y:S02]  /*dea0*/  R2UR UR8, R4 ;  /* 0x00000000040872ca */ /* 0x004fe400000e0000 */
[----:B---3--:R-:W-:-:S11]  /*deb0*/  R2UR UR12, R3 ;  /* 0x00000000030c72ca */ /* 0x008fd600000e0000 */
[----:B------:R-:W-:-:S04]  /*dec0*/  UIMAD UR8, UR8, 0x7800, UR41 ;  /* 0x00007800080878a4 */ /* 0x000fc8000f8e0229 */
[----:B------:R-:W-:Y:S02]  /*ded0*/  UIADD3 UR14, UR8, 0x1a400, URZ ;  /* 0x0001a400080e7890 */ /* 0x000fe4000fffe03f */
[----:B------:R-:W-:Y:S02]  /*dee0*/  UIADD3 UR15, UR8, 0x1cc00, URZ ;  /* 0x0001cc00080f7890 */ /* 0x000fe4000fffe03f */
[----:B------:R-:W-:-:S03]  /*def0*/  UIADD3 UR17, UR8, 0x1f400, URZ ;  /* 0x0001f40008117890 */ /* 0x000fc6000fffe03f */
[----:B------:R-:W-:Y:S01]  /*df00*/  UMOV UR8, UR14 ;  /* 0x0000000e00087c82 */ /* 0x000fe20008000000 */
[----:B------:R-:W-:Y:S01]  /*df10*/  UMOV UR14, 0x80 ;  /* 0x00000080000e7882 */ /* 0x000fe20000000000 */
[----:B------:R0:W-:Y:S02]  /*df20*/  UTMALDG.4D [UR8], [UR4], desc[UR6] ;  /* 0x00000608040075b4 */ /* 0x0001e40008019000 */
[----:B0-----:R-:W-:Y:S01]  /*df30*/  UMOV UR8, UR15 ;  /* 0x0000000f00087c82 */ /* 0x001fe20008000000 */
[----:B------:R-:W-:Y:S02]  /*df40*/  UMOV UR10, UR16 ;  /* 0x00000010000a7c82 */ /* 0x000fe40008000000 */
[----:B------:R0:W-:Y:S02]  /*df50*/  UTMALDG.4D [UR8], [UR4], desc[UR6] ;  /* 0x00000608040075b4 */ /* 0x0001e40008019000 */
[----:B0-----:R-:W-:Y:S01]  /*df60*/  UMOV UR8, UR17 ;  /* 0x0000001100087c82 */ /* 0x001fe20008000000 */
[----:B------:R-:W-:-:S02]  /*df70*/  UMOV UR10, UR14 ;  /* 0x0000000e000a7c82 */ /* 0x000fc40008000000 */
[----:B------:R0:W-:Y:S02]  /*df80*/  UTMALDG.4D [UR8], [UR4], desc[UR6] ;  /* 0x00000608040075b4 */ /* 0x0001e40008019000 */
[----:B0-----:R-:W-:Y:S01]  /*df90*/  NOP ;  /* 0x0000000000007918 */ /* 0x001fe20000000000 */
.L_x_312:
        /* <DEDUP_REMOVED lines=13> */
[C---:B------:R-:W-:Y:S01]  /*e070*/  @P0 R2UR UR27, R6.reuse ;  /* 0x00000000061b02ca */ /* 0x040fe200000e0000 */
[----:B------:R-:W-:Y:S01]  /*e080*/  UMOV UR7, 0x12f00000 ;  /* 0x12f0000000077882 */ /* 0x000fe20000000000 */
[C---:B------:R-:W-:Y:S01]  /*e090*/  @P0 R2UR UR29, R7.reuse ;  /* 0x00000000071d02ca */ /* 0x040fe200000e0000 */
[----:B------:R-:W-:Y:S01]  /*e0a0*/  UMOV UR10, URZ ;  /* 0x0000003f000a7c82 */ /* 0x000fe20008000000 */
[----:B------:R-:W-:Y:S01]  /*e0b0*/  @P0 R2UR UR19, R6 ;  /* 0x00000000061302ca */ /* 0x000fe200000e0000 */
[----:B------:R-:W-:Y:S01]  /*e0c0*/  UMOV UR12, UR38 ;  /* 0x00000026000c7c82 */ /* 0x000fe20008000000 */
[----:B------:R-:W-:Y:S01]  /*e0d0*/  @P0 R2UR UR21, R7 ;  /* 0x00000000071502ca */ /* 0x000fe200000e0000 */
[----:B------:R-:W-:Y:S01]  /*e0e0*/  UMOV UR26, 0x40 ;  /* 0x00000040001a7882 */ /* 0x000fe20000000000 */
[----:B------:R2:W-:Y:S01]  /*e0f0*/  @P0 SYNCS.ARRIVE.TRANS64 RZ, [UR41+0x29800], R2 ;  /* 0x02980002ffff09a7 */ /* 0x0005e20008000029 */
[----:B------:R-:W-:Y:S01]  /*e100*/  UMOV UR28, UR38 ;  /* 0x00000026001c7c82 */ /* 0x000fe20008000000 */
[----:B------:R-:W-:Y:S01]  /*e110*/  UMOV UR25, UR9 ;  /* 0x0000000900197c82 */ /* 0x000fe20008000000 */
[----:B------:R-:W-:Y:S01]  /*e120*/  UMOV UR18, 0x80 ;  /* 0x0000008000127882 */ /* 0x000fe20000000000 */
[----:B------:R-:W-:Y:S01]  /*e130*/  UMOV UR20, UR38 ;  /* 0x0000002600147c82 */ /* 0x000fe20008000000 */
[----:B------:R2:W-:Y:S01]  /*e140*/  UTMALDG.4D [UR8], [UR4], desc[UR6] ;  /* 0x00000608040075b4 */ /* 0x0005e20008019000 */
[----:B------:R-:W-:Y:S01]  /*e150*/  UMOV UR17, UR9 ;  /* 0x0000000900117c82 */ /* 0x000fe20008000000 */
[----:B------:R2:W-:Y:S04]  /*e160*/  UTMALDG.4D [UR24], [UR4], desc[UR6] ;  /* 0x00000618040075b4 */ /* 0x0005e80008019000 */
[----:B------:R2:W-:Y:S02]  /*e170*/  UTMALDG.4D [UR16], [UR4], desc[UR6] ;  /* 0x00000610040075b4 */ /* 0x0005e40008019000 */
[----:B--2---:R-:W-:Y:S01]  /*e180*/  NOP ;  /* 0x0000000000007918 */ /* 0x004fe20000000000 */
.L_x_310:
[----:B------:R-:W2:Y:S01]  /*e190*/  LDL.LU R3, [R1+0x2c] ;  /* 0x00002c0001037983 */ /* 0x000ea20000300800 */
[----:B------:R-:W-:Y:S01]  /*e1a0*/  BSSY B0, `(.L_x_318) ;  /* 0x0000009000007945 */ /* 0x000fe20003800000 */
[----:B--2---:R-:W-:-:S05]  /*e1b0*/  VIADD R3, R3, 0x1 ;  /* 0x0000000103037836 */ /* 0x004fca0000000000 */
[----:B------:R-:W-:Y:S01]  /*e1c0*/  LEA.HI R2, R3, R3, RZ, 0x1 ;  /* 0x0000000303027211 */ /* 0x000fe200078f08ff */
[----:B------:R2:W-:Y:S03]  /*e1d0*/  STL [R1+0x2c], R3 ;  /* 0x00002c0301007387 */ /* 0x0005e60000100800 */
[----:B------:R-:W-:-:S05]  /*e1e0*/  LOP3.LUT R2, R2, 0xfffffffe, RZ, 0xc0, !PT ;  /* 0xfffffffe02027812 */ /* 0x000fca00078ec0ff */
[----:B------:R-:W-:-:S05]  /*e1f0*/  IMAD.IADD R2, R3, 0x1, -R2 ;  /* 0x0000000103027824 */ /* 0x000fca00078e0a02 */
[----:B------:R-:W-:-:S04]  /*e200*/  SHF.L.U32 R2, R2, 0x1f, RZ ;  /* 0x0000001f02027819 */ /* 0x000fc800000006ff */
[----:B------:R-:W3:Y:S02]  /*e210*/  SYNCS.PHASECHK.TRANS64.TRYWAIT P0, [UR41+0x29820], R2 ;  /* 0x02982002ff0075a7 */ /* 0x000ee40008000169 */
[----:B--23--:R-:W-:Y:S05]  /*e220*/  @!P0 BRA `(.L_x_319) ;  /* 0x0000002800ac8947 */ /* 0x00cfea0003800000 */
.L_x_385:
[----:B0-----:R-:W-:Y:S05]  /*e230*/  BSYNC B0 ;  /* 0x0000000000007941 */ /* 0x001fea0003800000 */
.L_x_318:
[----:B------:R-:W-:-:S06]  /*e240*/  UISETP.GE.AND UP0, UPT, UR44, 0xa1, UPT ;  /* 0x000000a12c00788c */ /* 0x000fcc000bf06270 */
[----:B------:R-:W-:-:S13]  /*e250*/  PLOP3.LUT P0, PT, PT, PT, UP0, 0x80, 0x0 ;  /* 0x000000000000781c */ /* 0x000fda0003f0f008 */
[----:B------:R-:W-:Y:S05]  /*e260*/  @!P0 BRA `(.L_x_320) ;  /* 0x00000010001c8947 */ /* 0x000fea0003800000 */
[----:B------:R0:W5:Y:S01]  /*e270*/  LDL.LU R6, [R1+0xc] ;  /* 0x00000c0001067983 */ /* 0x0001620000300800 */
[----:B------:R-:W-:-:S03]  /*e280*/  UIADD3 UR4, UR43, -0x2, URZ ;  /* 0xfffffffe2b047890 */ /* 0x000fc6000fffe03f */
[----:B------:R0:W5:Y:S03]  /*e290*/  LDL.LU R7, [R1] ;  /* 0x0000000001077983 */ /* 0x0001660000300800 */
[----:B------:R-:W-:-:S07]  /*e2a0*/  IMAD.U32 R20, RZ, RZ, UR4 ;  /* 0x00000004ff147e24 */ /* 0x000fce000f8e00ff */
.L_x_342:
[----:B--23-5:R-:W-:Y:S01]  /*e2b0*/  IADD3 R2, R7, 0x1, RZ ;  /* 0x0000000107027810 */ /* 0x02cfe20007ffe0ff */
[----:B------:R-:W-:Y:S05]  /*e2c0*/  YIELD ;  /* 0x0000000000007946 */ /* 0x000fea0003800000 */
[----:B------:R-:W-:Y:S01]  /*e2d0*/  ISETP.NE.AND P0, PT, R2, 0x2, PT ;  /* 0x000000020200780c */ /* 0x000fe20003f05270 */
[----:B------:R-:W-:Y:S03]  /*e2e0*/  BSSY B0, `(.L_x_321) ;  /* 0x0000090000007945 */ /* 0x000fe60003800000 */
[----:B------:R-:W-:-:S02]  /*e2f0*/  SEL R3, RZ, 0x1, P0 ;  /* 0x00000001ff037807 */ /* 0x000fc40000000000 */
[----:B------:R-:W-:Y:S02]  /*e300*/  SEL R10, R2, RZ, P0 ;  /* 0x000000ff020a7207 */ /* 0x000fe40000000000 */
[----:B------:R-:W-:-:S05]  /*e310*/  LOP3.LUT R9, R6, R3, RZ, 0x3c, !PT ;  /* 0x0000000306097212 */ /* 0x000fca00078e3cff */
[----:B------:R2:W-:Y:S04]  /*e320*/  STL [R1+0xc], R9 ;  /* 0x00000c0901007387 */ /* 0x0005e80000100800 */
[----:B------:R2:W-:Y:S01]  /*e330*/  STL [R1], R10 ;  /* 0x0000000a01007387 */ /* 0x0005e20000100800 */
[----:B------:R-:W-:Y:S05]  /*e340*/  @!P6 BRA `(.L_x_322) ;  /* 0x000000080024e947 */ /* 0x000fea0003800000 */
[----:B------:R-:W-:Y:S01]  /*e350*/  ULDC.64 UR4, c[0x0][0x3f8] ;  /* 0x0000fe0000047ab9 */ /* 0x000fe20000000a00 */
[----:B------:R-:W-:Y:S01]  /*e360*/  IMAD.MOV.U32 R8, RZ, RZ, R20 ;  /* 0x000000ffff087224 */ /* 0x000fe200078e0014 */
[----:B------:R-:W-:-:S04]  /*e370*/  ISETP.NE.U32.AND P0, PT, RZ, UR4, PT ;  /* 0x00000004ff007c0c */ /* 0x000fc8000bf05070 */
[----:B------:R-:W-:-:S13]  /*e380*/  ISETP.NE.AND.EX P0, PT, RZ, UR5, PT, P0 ;  /* 0x00000005ff007c0c */ /* 0x000fda000bf05300 */
[----:B------:R-:W-:Y:S05]  /*e390*/  @!P0 BRA `(.L_x_323) ;  /* 0x00000000004c8947 */ /* 0x000fea0003800000 */
[----:B------:R-:W3:Y:S01]  /*e3a0*/  LDL R5, [R1+0x14] ;  /* 0x0000140001057983 */ /* 0x000ee20000100800 */
[----:B------:R-:W4:Y:S01]  /*e3b0*/  LDC R8, c[0x0][0x41c] ;  /* 0x00010700ff087b82 */ /* 0x000f220000000800 */
[----:B------:R-:W-:Y:S02]  /*e3c0*/  ULDC.64 UR6, c[0x0][0x408] ;  /* 0x0001020000067ab9 */ /* 0x000fe40000000a00 */
[----:B-1----:R-:W2:Y:S01]  /*e3d0*/  LDL R4, [R1+0x10] ;  /* 0x0000100001047983 */ /* 0x002ea20000100800 */
[----:B----4-:R-:W-:-:S13]  /*e3e0*/  ISETP.NE.AND P0, PT, R8, 0x1, PT ;  /* 0x000000010800780c */ /* 0x010fda0003f05270 */
[----:B------:R-:W1:Y:S02]  /*e3f0*/  @P0 LDC.64 R2, c[0x0][0x420] ;  /* 0x00010800ff020b82 */ /* 0x000e640000000a00 */
[----:B-1----:R-:W-:-:S04]  /*e400*/  @P0 IMAD.HI.U32 R0, R20, R2, RZ ;  /* 0x0000000214000227 */ /* 0x002fc800078e00ff */
[----:B------:R-:W-:Y:S01]  /*e410*/  IMAD.MOV.U32 R2, RZ, RZ, R20 ;  /* 0x000000ffff027224 */ /* 0x000fe200078e0014 */
[----:B------:R-:W-:-:S05]  /*e420*/  @P0 SHF.R.U32.HI R2, RZ, R3, R0 ;  /* 0x00000003ff020219 */ /* 0x000fca0000011600 */
[----:B------:R-:W-:-:S04]  /*e430*/  IMAD.MOV R3, RZ, RZ, -R2 ;  /* 0x000000ffff037224 */ /* 0x000fc800078e0a02 */
[----:B------:R-:W-:Y:S01]  /*e440*/  IMAD R8, R8, R3, R20 ;  /* 0x0000000308087224 */ /* 0x000fe200078e0214 */
[----:B------:R-:W-:Y:S01]  /*e450*/  SHF.R.S32.HI R3, RZ, 0x1f, R2 ;  /* 0x0000001fff037819 */ /* 0x000fe20000011402 */
[----:B---3--:R-:W-:-:S04]  /*e460*/  IMAD R0, R5, UR6, RZ ;  /* 0x0000000605007c24 */ /* 0x008fc8000f8e02ff */
[C---:B--2---:R-:W-:Y:S02]  /*e470*/  IMAD R0, R4.reuse, UR7, R0 ;  /* 0x0000000704007c24 */ /* 0x044fe4000f8e0200 */
[----:B------:R-:W-:-:S04]  /*e480*/  IMAD.WIDE.U32 R2, R4, UR6, R2 ;  /* 0x0000000604027c25 */ /* 0x000fc8000f8e0002 */
[----:B------:R-:W-:Y:S01]  /*e490*/  IMAD.IADD R0, R0, 0x1, R3 ;  /* 0x0000000100007824 */ /* 0x000fe200078e0203 */
[----:B------:R-:W-:-:S04]  /*e4a0*/  LEA R4, P0, R2, UR4, 0x2 ;  /* 0x0000000402047c11 */ /* 0x000fc8000f8010ff */
[----:B------:R-:W-:-:S05]  /*e4b0*/  LEA.HI.X R5, R2, UR5, R0, 0x2, P0 ;  /* 0x0000000502057c11 */ /* 0x000fca00080f1400 */
[----:B------:R3:W5:Y:S04]  /*e4c0*/  LDG.E R0, desc[UR46][R4.64] ;  /* 0x0000002e04007981 */ /* 0x000768000c1e1900 */
.L_x_323:
[----:B-1-3--:R-:W-:Y:S01]  /*e4d0*/  LEA R4, R10, UR41, 0x3 ;  /* 0x000000290a047c11 */ /* 0x00afe2000f8e18ff */
[----:B------:R-:W1:Y:S01]  /*e4e0*/  S2R R2, SR_TID.X ;  /* 0x0000000000027919 */ /* 0x000e620000002100 */
[----:B------:R-:W-:Y:S01]  /*e4f0*/  SHF.L.U32 R3, R9, 0x1f, RZ ;  /* 0x0000001f09037819 */ /* 0x000fe200000006ff */
[----:B------:R-:W-:Y:S03]  /*e500*/  BSSY B1, `(.L_x_324) ;  /* 0x0000005000017945 */ /* 0x000fe60003800000 */
[----:B------:R-:W3:Y:S01]  /*e510*/  SYNCS.PHASECHK.TRANS64.TRYWAIT P0, [R4+URZ+0x29880], R3 ;  /* 0x02988003040075a7 */ /* 0x000ee2000800017f */
[----:B-1----:R-:W-:-:S04]  /*e520*/  LOP3.LUT R2, R2, 0x7f, RZ, 0xc0, !PT ;  /* 0x0000007f02027812 */ /* 0x002fc800078ec0ff */
[----:B------:R-:W-:Y:S01]  /*e530*/  ISETP.NE.AND P2, PT, R2, RZ, PT ;  /* 0x000000ff0200720c */ /* 0x000fe20003f45270 */
[----:B---3--:R-:W-:-:S12]  /*e540*/  @!P0 BRA `(.L_x_325) ;  /* 0x0000002400fc8947 */ /* 0x008fd80003800000 */
.L_x_386:
[----:B------:R-:W-:Y:S05]  /*e550*/  BSYNC B1 ;  /* 0x0000000000017941 */ /* 0x000fea0003800000 */
.L_x_324:
[----:B------:R-:W-:Y:S04]  /*e560*/  BSSY B1, `(.L_x_326) ;  /* 0x0000009000017945 */ /* 0x000fe80003800000 */
[----:B------:R-:W-:Y:S05]  /*e570*/  @P2 BRA `(.L_x_327) ;  /* 0x00000000001c2947 */ /* 0x000fea0003800000 */
[----:B------:R-:W3:Y:S02]  /*e580*/  S2R R2, SR_TID.X ;  /* 0x0000000000027919 */ /* 0x000ee40000002100 */
[----:B---3--:R-:W-:Y:S01]  /*e590*/  LOP3.LUT R5, R2, 0x1f, RZ, 0xc0, !PT ;  /* 0x0000001f02057812 */ /* 0x008fe200078ec0ff */
[----:B------:R-:W-:-:S03]  /*e5a0*/  IMAD.MOV.U32 R2, RZ, RZ, 0x5000 ;  /* 0x00005000ff027424 */ /* 0x000fc600078e00ff */
[----:B------:R-:W-:Y:S01]  /*e5b0*/  ISETP.NE.AND P0, PT, R5, RZ, PT ;  /* 0x000000ff0500720c */ /* 0x000fe20003f05270 */
[----:B------:R3:W-:-:S12]  /*e5c0*/  SYNCS.ARRIVE.TRANS64 RZ, [R4+URZ+0x29870], R2 ;  /* 0x0298700204ff79a7 */ /* 0x0007d8000800003f */
[----:B---3--:R-:W-:Y:S05]  /*e5d0*/  @!P0 BRA `(.L_x_327) ;  /* 0x0000000000048947 */ /* 0x008fea0003800000 */
[----:B------:R-:W-:Y:S01]  /*e5e0*/  BPT.TRAP 0x1 ;  /* 0x000000040000795c */ /* 0x000fe20000300000 */
.L_x_327:
[----:B------:R-:W-:Y:S05]  /*e5f0*/  BSYNC B1 ;  /* 0x0000000000017941 */ /* 0x000fea0003800000 */
.L_x_326:
[----:B------:R-:W3:Y:S04]  /*e600*/  LDL R11, [R1+0x8] ;  /* 0x00000800010b7983 */ /* 0x000ee80000100800 */
[----:B--2---:R-:W2:Y:S04]  /*e610*/  LDL R9, [R1] ;  /* 0x0000000001097983 */ /* 0x004ea80000100800 */
[----:B------:R-:W4:Y:S01]  /*e620*/  LDL R5, [R1+0x18] ;  /* 0x0000180001057983 */ /* 0x000f220000100800 */
[----:B------:R-:W-:Y:S01]  /*e630*/  IMAD.MOV.U32 R10, RZ, RZ, RZ ;  /* 0x000000ffff0a7224 */ /* 0x000fe200078e00ff */
[----:B------:R-:W-:Y:S01]  /*e640*/  UIADD3 UR4, UP0, UR54, 0x470, URZ ;  /* 0x0000047036047890 */ /* 0x000fe2000ff1e03f */
[----:B------:R-:W-:Y:S01]  /*e650*/  IMAD.U32 R2, RZ, RZ, UR41 ;  /* 0x00000029ff027e24 */ /* 0x000fe2000f8e00ff */
[----:B------:R-:W-:Y:S01]  /*e660*/  PLOP3.LUT P0, PT, PT, PT, PT, 0x80, 0x0 ;  /* 0x000000000000781c */ /* 0x000fe20003f0f070 */
[----:B------:R-:W-:Y:S01]  /*e670*/  UMOV UR6, 0x0 ;  /* 0x0000000000067882 */ /* 0x000fe20000000000 */
[----:B------:R-:W-:Y:S01]  /*e680*/  R2UR UR10, R10 ;  /* 0x000000000a0a72ca */ /* 0x000fe200000e0000 */
[----:B------:R-:W-:Y:S01]  /*e690*/  UIADD3.X UR5, URZ, UR55, URZ, UP0, !UPT ;  /* 0x000000373f057290 */ /* 0x000fe200087fe43f */
[----:B------:R-:W-:Y:S01]  /*e6a0*/  UMOV UR7, 0x14f00000 ;  /* 0x14f0000000077882 */ /* 0x000fe20000000000 */
[----:B---3--:R-:W-:Y:S01]  /*e6b0*/  R2UR UR12, R11 ;  /* 0x000000000b0c72ca */ /* 0x008fe200000e0000 */
[----:B--2---:R-:W-:-:S02]  /*e6c0*/  IMAD R9, R9, 0x5000, R2 ;  /* 0x0000500009097824 */ /* 0x004fc400078e0202 */
[----:B----4-:R-:W-:Y:S02]  /*e6d0*/  IMAD R5, R8, 0xa0, R5 ;  /* 0x000000a008057824 */ /* 0x010fe400078e0205 */
[----:B------:R-:W-:Y:S02]  /*e6e0*/  VIADD R8, R9, 0xa400 ;  /* 0x0000a40009087836 */ /* 0x000fe40000000000 */
[----:B------:R-:W-:-:S08]  /*e6f0*/  VIADD R9, R4, 0x29870 ;  /* 0x0002987004097836 */ /* 0x000fd00000000000 */
.L_x_328:
        /* <DEDUP_REMOVED lines=12> */
.L_x_387:
[----:B------:R-:W-:Y:S05]  /*e7c0*/  BSYNC B1 ;  /* 0x0000000000017941 */ /* 0x000fea0003800000 */
.L_x_329:
[----:B------:R-:W-:Y:S01]  /*e7d0*/  BSSY B1, `(.L_x_331) ;  /* 0x000000b000017945 */ /* 0x000fe20003800000 */
[----:B------:R-:W-:Y:S02]  /*e7e0*/  IMAD.MOV.U32 R8, RZ, RZ, 0x0 ;  /* 0x00000000ff087424 */ /* 0x000fe400078e00ff */
[----:B------:R-:W-:Y:S01]  /*e7f0*/  IMAD.MOV.U32 R9, RZ, RZ, 0x14f00000 ;  /* 0x14f00000ff097424 */ /* 0x000fe200078e00ff */
[----:B------:R-:W-:Y:S06]  /*e800*/  @P2 BRA `(.L_x_332) ;  /* 0x00000000001c2947 */ /* 0x000fec0003800000 */
[----:B------:R-:W3:Y:S01]  /*e810*/  S2R R11, SR_TID.X ;  /* 0x00000000000b7919 */ /* 0x000ee20000002100 */
[----:B-12---:R-:W-:-:S04]  /*e820*/  IMAD.MOV.U32 R3, RZ, RZ, 0x7800 ;  /* 0x00007800ff037424 */ /* 0x006fc800078e00ff */
[----:B------:R4:W-:Y:S01]  /*e830*/  SYNCS.ARRIVE.TRANS64 RZ, [R4+URZ+0x29830], R3 ;  /* 0x0298300304ff79a7 */ /* 0x0009e2000800003f */
[----:B---3--:R-:W-:-:S04]  /*e840*/  LOP3.LUT R11, R11, 0x1f, RZ, 0xc0, !PT ;  /* 0x0000001f0b0b7812 */ /* 0x008fc800078ec0ff */
[----:B------:R-:W-:-:S13]  /*e850*/  ISETP.NE.AND P0, PT, R11, RZ, PT ;  /* 0x000000ff0b00720c */ /* 0x000fda0003f05270 */
[----:B----4-:R-:W-:Y:S05]  /*e860*/  @!P0 BRA `(.L_x_332) ;  /* 0x0000000000048947 */ /* 0x010fea0003800000 */
[----:B------:R-:W-:Y:S01]  /*e870*/  BPT.TRAP 0x1 ;  /* 0x000000040000795c */ /* 0x000fe20000300000 */
.L_x_332:
[----:B------:R-:W-:Y:S05]  /*e880*/  BSYNC B1 ;  /* 0x0000000000017941 */ /* 0x000fea0003800000 */
.L_x_331:
[----:B------:R-:W3:Y:S04]  /*e890*/  LDL R11, [R1+0x8] ;  /* 0x00000800010b7983 */ /* 0x000ee80000100800 */
[----:B-12---:R-:W2:Y:S01]  /*e8a0*/  LDL R3, [R1] ;  /* 0x0000000001037983 */ /* 0x006ea20000100800 */
[----:B------:R-:W-:Y:S01]  /*e8b0*/  R2UR UR10, R10 ;  /* 0x000000000a0a72ca */ /* 0x000fe200000e0000 */
[----:B------:R-:W-:Y:S01]  /*e8c0*/  UIADD3 UR4, UP0, UR54, 0x370, URZ ;  /* 0x0000037036047890 */ /* 0x000fe2000ff1e03f */
[----:B------:R-:W-:Y:S01]  /*e8d0*/  R2UR UR6, R8 ;  /* 0x00000000080672ca */ /* 0x000fe200000e0000 */
[----:B------:R-:W-:Y:S01]  /*e8e0*/  VIADD R4, R4, 0x29830 ;  /* 0x0002983004047836 */ /* 0x000fe20000000000 */
[----:B------:R-:W-:Y:S01]  /*e8f0*/  R2UR UR7, R9 ;  /* 0x00000000090772ca */ /* 0x000fe200000e0000 */
[----:B------:R-:W-:Y:S01]  /*e900*/  UIADD3.X UR5, URZ, UR55, URZ, UP0, !UPT ;  /* 0x000000373f057290 */ /* 0x000fe200087fe43f */
[----:B------:R-:W-:-:S02]  /*e910*/  PLOP3.LUT P0, PT, PT, PT, PT, 0x80, 0x0 ;  /* 0x000000000000781c */ /* 0x000fc40003f0f070 */
[----:B---3--:R-:W-:Y:S01]  /*e920*/  R2UR UR12, R11 ;  /* 0x000000000b0c72ca */ /* 0x008fe200000e0000 */
[----:B--2---:R-:W-:-:S04]  /*e930*/  IMAD R2, R3, 0x7800, R2 ;  /* 0x0000780003027824 */ /* 0x004fc800078e0202 */
[----:B------:R-:W-:-:S10]  /*e940*/  VIADD R3, R2, 0x1a400 ;  /* 0x0001a40002037836 */ /* 0x000fd40000000000 */
.L_x_333:
        /* <DEDUP_REMOVED lines=16> */
.L_x_334:
        /* <DEDUP_REMOVED lines=16> */
.L_x_335:
        /* <DEDUP_REMOVED lines=8> */
[----:B---3--:R-:W-:Y:S05]  /*ebd0*/  @P0 BRA.U.ANY `(.L_x_335) ;  /* 0xfffffffd00dc0947 */ /* 0x008fea000393ffff */
.L_x_322:
[----:B------:R-:W-:Y:S05]  /*ebe0*/  BSYNC B0 ;  /* 0x0000000000007941 */ /* 0x000fea0003800000 */
.L_x_321:
[----:B------:R-:W-:-:S06]  /*ebf0*/  UISETP.NE.AND UP0, UPT, UR42, 0x3, UPT ;  /* 0x000000032a00788c */ /* 0x000fcc000bf05270 */
[----:B------:R-:W-:-:S13]  /*ec00*/  PLOP3.LUT P0, PT, PT, PT, UP0, 0x80, 0x0 ;  /* 0x000000000000781c */ /* 0x000fda0003f0f008 */
[----:B------:R-:W-:Y:S05]  /*ec10*/  @!P0 BRA `(.L_x_336) ;  /* 0x0000000000048947 */ /* 0x000fea0003800000 */
[----:B------:R-:W-:Y:S01]  /*ec20*/  BPT.TRAP 0x1 ;  /* 0x000000040000795c */ /* 0x000fe20000300000 */
.L_x_336:
[----:B------:R-:W-:Y:S01]  /*ec30*/  IMAD.U32 R2, RZ, RZ, UR51 ;  /* 0x00000033ff027e24 */ /* 0x000fe2000f8e00ff */
[----:B------:R-:W-:Y:S01]  /*ec40*/  LEA R3, R7, UR41, 0x3 ;  /* 0x0000002907037c11 */ /* 0x000fe2000f8e18ff */
[----:B------:R-:W-:Y:S03]  /*ec50*/  BSSY B0, `(.L_x_337) ;  /* 0x0000007000007945 */ /* 0x000fe60003800000 */
[----:B------:R-:W-:Y:S01]  /*ec60*/  ISETP.NE.AND P0, PT, R2, 0x3, PT ;  /* 0x000000030200780c */ /* 0x000fe20003f05270 */
[----:B------:R3:W-:Y:S01]  /*ec70*/  STL [R1+0x4], R3 ;  /* 0x0000040301007387 */ /* 0x0007e20000100800 */
[----:B------:R-:W-:-:S04]  /*ec80*/  LOP3.LUT R2, R6, 0x1, RZ, 0x3c, !PT ;  /* 0x0000000106027812 */ /* 0x000fc800078e3cff */
[----:B------:R-:W-:-:S04]  /*ec90*/  SHF.L.U32 R2, R2, 0x1f, RZ ;  /* 0x0000001f02027819 */ /* 0x000fc800000006ff */
[----:B------:R-:W4:Y:S02]  /*eca0*/  SYNCS.PHASECHK.TRANS64.TRYWAIT P2, [R3+URZ+0x29870], R2 ;  /* 0x02987002030075a7 */ /* 0x000f24000804017f */
[----:B---34-:R-:W-:Y:S05]  /*ecb0*/  @!P2 BRA `(.L_x_338) ;  /* 0x000000200048a947 */ /* 0x018fea0003800000 */
.L_x_388:
[----:B------:R-:W-:Y:S05]  /*ecc0*/  BSYNC B0 ;  /* 0x0000000000007941 */ /* 0x000fea0003800000 */
.L_x_337:
[----:B------:R-:W-:Y:S05]  /*ecd0*/  @!P0 BRA `(.L_x_339) ;  /* 0x0000000000048947 */ /* 0x000fea0003800000 */
[----:B------:R-:W-:Y:S01]  /*ece0*/  BPT.TRAP 0x1 ;  /* 0x000000040000795c */ /* 0x000fe20000300000 */
.L_x_339:
[----:B---3--:R-:W3:Y:S01]  /*ecf0*/  LDL R2, [R1+0x4] ;  /* 0x0000040001027983 */ /* 0x008ee20000100800 */
[----:B------:R-:W-:-:S04]  /*ed00*/  SHF.L.U32 R3, R6, 0x1f, RZ ;  /* 0x0000001f06037819 */ /* 0x000fc800000006ff */
[----:B---3--:R3:W4:Y:S02]  /*ed10*/  SYNCS.PHASECHK.TRANS64.TRYWAIT P2, [R2+URZ+0x29860], R3 ;  /* 0x02986003020075a7 */ /* 0x008724000804017f */
[----:B---3--:R-:W-:Y:S01]  /*ed20*/  IMAD R2, R7, 0x5000, RZ ;  /* 0x0000500007027824 */ /* 0x008fe200078e02ff */
[----:B----4-:R-:W-:Y:S06]  /*ed30*/  @!P2 BRA `(.L_x_340) ;  /* 0x000000200040a947 */ /* 0x010fec0003800000 */
.L_x_389:
[----:B-1----:R-:W3:Y:S04]  /*ed40*/  LDL R4, [R1+0x28] ;  /* 0x0000280001047983 */ /* 0x002ee80000100800 */
[----:B------:R-:W4:Y:S01]  /*ed50*/  LDL R12, [R1+0x1c] ;  /* 0x00001c00010c7983 */ /* 0x000f220000100800 */
[----:B------:R-:W-:Y:S05]  /*ed60*/  WARPSYNC.ALL ;  /* 0x0000000000007948 */ /* 0x000fea0003800000 */
[----:B------:R-:W1:Y:S01]  /*ed70*/  S2R R8, SR_TID.X ;  /* 0x0000000000087919 */ /* 0x000e620000002100 */
[----:B--2---:R-:W-:Y:S01]  /*ed80*/  IMAD.MOV.U32 R10, RZ, RZ, 0x40 ;  /* 0x00000040ff0a7424 */ /* 0x004fe200078e00ff */
[----:B-1----:R-:W-:-:S04]  /*ed90*/  LOP3.LUT P2, RZ, R8, 0x4, RZ, 0xc0, !PT ;  /* 0x0000000408ff7812 */ /* 0x002fc8000784c0ff */
[----:B------:R-:W-:Y:S02]  /*eda0*/  SEL R10, R10, 0xffffffc0, !P2 ;  /* 0xffffffc00a0a7807 */ /* 0x000fe40005000000 */
[C---:B---3--:R-:W-:Y:S02]  /*edb0*/  LOP3.LUT R3, R2.reuse, R4, RZ, 0xfc, !PT ;  /* 0x0000000402037212 */ /* 0x048fe400078efcff */
        /* <DEDUP_REMOVED lines=71> */
.L_x_341:
        /* <DEDUP_REMOVED lines=11> */
.L_x_320:
[----:B------:R-:W-:Y:S04]  /*f2e0*/  BSSY B0, `(.L_x_343) ;  /* 0x000000f000007945 */ /* 0x000fe80003800000 */
[----:B------:R-:W-:Y:S05]  /*f2f0*/  @P1 BRA `(.L_x_344) ;  /* 0x0000000000341947 */ /* 0x000fea0003800000 */
[----:B------:R-:W4:Y:S01]  /*f300*/  S2R R5, SR_LANEID ;  /* 0x0000000000057919 */ /* 0x000f220000000000 */
[----:B------:R-:W-:Y:S01]  /*f310*/  VOTEU.ANY UR4, UPT, PT ;  /* 0x0000000000047886 */ /* 0x000fe200038e0100 */
[----:B--23--:R-:W2:Y:S01]  /*f320*/  LDC.64 R2, c[0x0][0xc38] ;  /* 0x00030e00ff027b82 */ /* 0x00cea20000000a00 */
[----:B------:R-:W4:Y:S02]  /*f330*/  FLO.U32 R0, UR4 ;  /* 0x0000000400007d00 */ /* 0x000f2400080e0000 */
[----:B----4-:R-:W-:-:S06]  /*f340*/  ISETP.EQ.U32.AND P0, PT, R0, R5, PT ;  /* 0x000000050000720c */ /* 0x010fcc0003f02070 */
[----:B------:R-:W2:Y:S07]  /*f350*/  POPC R5, UR4 ;  /* 0x0000000400057d09 */ /* 0x000eae0008000000 */
[----:B--2---:R-:W2:Y:S01]  /*f360*/  @P0 ATOMG.E.ADD.STRONG.GPU PT, R3, desc[UR46][R2.64], R5 ;  /* 0x00000005020309a8 */ /* 0x004ea200081ee1ee */
[----:B-1----:R-:W1:Y:S02]  /*f370*/  S2R R4, SR_LTMASK ;  /* 0x0000000000047919 */ /* 0x002e640000003900 */
[----:B-1----:R-:W-:-:S04]  /*f380*/  LOP3.LUT R4, R4, UR4, RZ, 0xc0, !PT ;  /* 0x0000000404047c12 */ /* 0x002fc8000f8ec0ff */
[----:B-----5:R-:W1:Y:S01]  /*f390*/  POPC R7, R4 ;  /* 0x0000000400077309 */ /* 0x020e620000000000 */
[----:B--2---:R-:W1:Y:S02]  /*f3a0*/  SHFL.IDX PT, R0, R3, R0, 0x1f ;  /* 0x00001f0003007589 */ /* 0x004e6400000e0000 */
[----:B-1----:R-:W-:-:S05]  /*f3b0*/  IADD3 R0, R0, UR50, R7 ;  /* 0x0000003200007c10 */ /* 0x002fca000fffe007 */
[----:B------:R4:W-:Y:S02]  /*f3c0*/  STL [R1+0x20], R0 ;  /* 0x0000200001007387 */ /* 0x0009e40000100800 */
.L_x_344:
[----:B------:R-:W-:Y:S05]  /*f3d0*/  BSYNC B0 ;  /* 0x0000000000007941 */ /* 0x000fea0003800000 */
.L_x_343:
[----:B------:R-:W-:-:S06]  /*f3e0*/  UISETP.NE.AND UP0, UPT, UR42, 0x3, UPT ;  /* 0x000000032a00788c */ /* 0x000fcc000bf05270 */
[----:B------:R-:W-:-:S13]  /*f3f0*/  PLOP3.LUT P0, PT, PT, PT, UP0, 0x80, 0x0 ;  /* 0x000000000000781c */ /* 0x000fda0003f0f008 */
[----:B------:R-:W-:Y:S05]  /*f400*/  @!P0 BRA `(.L_x_345) ;  /* 0x0000000000048947 */ /* 0x000fea0003800000 */
[----:B------:R-:W-:Y:S01]  /*f410*/  BPT.TRAP 0x1 ;  /* 0x000000040000795c */ /* 0x000fe20000300000 */
.L_x_345:
[----:B--23--:R-:W2:Y:S04]  /*f420*/  LDL R2, [R1+0xc] ;  /* 0x00000c0001027983 */ /* 0x00cea80000100800 */
[----:B----4-:R-:W3:Y:S01]  /*f430*/  LDL R0, [R1] ;  /* 0x0000000001007983 */ /* 0x010ee20000100800 */
[----:B------:R-:W-:Y:S01]  /*f440*/  BSSY B0, `(.L_x_346) ;  /* 0x0000008000007945 */ /* 0x000fe20003800000 */
[----:B--2---:R-:W-:-:S04]  /*f450*/  LOP3.LUT R3, R2, 0x1, RZ, 0x3c, !PT ;  /* 0x0000000102037812 */ /* 0x004fc800078e3cff */
[----:B------:R-:W-:Y:S02]  /*f460*/  SHF.L.U32 R3, R3, 0x1f, RZ ;  /* 0x0000001f03037819 */ /* 0x000fe400000006ff */
[----:B---3--:R-:W-:-:S04]  /*f470*/  LEA R20, R0, UR41, 0x3 ;  /* 0x0000002900147c11 */ /* 0x008fc8000f8e18ff */
[----:B------:R-:W2:Y:S01]  /*f480*/  SYNCS.PHASECHK.TRANS64.TRYWAIT P0, [R20+URZ+0x29870], R3 ;  /* 0x02987003140075a7 */ /* 0x000ea2000800017f */
[----:B------:R-:W-:-:S05]  /*f490*/  IMAD.U32 R0, RZ, RZ, UR51 ;  /* 0x00000033ff007e24 */ /* 0x000fca000f8e00ff */
[----:B------:R-:W-:Y:S01]  /*f4a0*/  ISETP.NE.AND P2, PT, R0, 0x3, PT ;  /* 0x000000030000780c */ /* 0x000fe20003f45270 */
[----:B--2---:R-:W-:-:S12]  /*f4b0*/  @!P0 BRA `(.L_x_347) ;  /* 0x0000001800788947 */ /* 0x004fd80003800000 */
.L_x_390:
[----:B------:R-:W-:Y:S05]  /*f4c0*/  BSYNC B0 ;  /* 0x0000000000007941 */ /* 0x000fea0003800000 */
.L_x_346:
[----:B------:R-:W-:Y:S05]  /*f4d0*/  @!P2 BRA `(.L_x_348) ;  /* 0x000000000004a947 */ /* 0x000fea0003800000 */
[----:B------:R-:W-:Y:S01]  /*f4e0*/  BPT.TRAP 0x1 ;  /* 0x000000040000795c */ /* 0x000fe20000300000 */
.L_x_348:
[----:B------:R-:W2:Y:S02]  /*f4f0*/  LDL R0, [R1+0xc] ;  /* 0x00000c0001007983 */ /* 0x000ea40000100800 */
[----:B--2---:R-:W-:-:S04]  /*f500*/  SHF.L.U32 R3, R0, 0x1f, RZ ;  /* 0x0000001f00037819 */ /* 0x004fc800000006ff */
[----:B------:R-:W2:Y:S02]  /*f510*/  SYNCS.PHASECHK.TRANS64.TRYWAIT P0, [R20+URZ+0x29860], R3 ;  /* 0x02986003140075a7 */ /* 0x000ea4000800017f */
[----:B--2---:R-:W-:Y:S05]  /*f520*/  @!P0 BRA `(.L_x_349) ;  /* 0x0000001800708947 */ /* 0x004fea0003800000 */
.L_x_391:
[----:B------:R-:W3:Y:S04]  /*f530*/  LDL R0, [R1] ;  /* 0x0000000001007983 */ /* 0x000ee80000100800 */
[----:B------:R-:W4:Y:S04]  /*f540*/  LDL R2, [R1+0x28] ;  /* 0x0000280001027983 */ /* 0x000f280000100800 */
[----:B------:R-:W2:Y:S01]  /*f550*/  LDL R12, [R1+0x1c] ;  /* 0x00001c00010c7983 */ /* 0x000ea20000100800 */
[----:B------:R-:W-:Y:S05]  /*f560*/  WARPSYNC.ALL ;  /* 0x0000000000007948 */ /* 0x000fea0003800000 */
[----:B------:R-:W0:Y:S01]  /*f570*/  S2R R8, SR_TID.X ;  /* 0x0000000000087919 */ /* 0x000e220000002100 */
[----:B------:R-:W-:Y:S01]  /*f580*/  IMAD.MOV.U32 R10, RZ, RZ, 0x40 ;  /* 0x00000040ff0a7424 */ /* 0x000fe200078e00ff */
[----:B0-----:R-:W-:-:S04]  /*f590*/  LOP3.LUT P0, RZ, R8, 0x4, RZ, 0xc0, !PT ;  /* 0x0000000408ff7812 */ /* 0x001fc8000780c0ff */
[----:B------:R-:W-:Y:S01]  /*f5a0*/  SEL R10, R10, 0xffffffc0, !P0 ;  /* 0xffffffc00a0a7807 */ /* 0x000fe20004000000 */
[----:B---3--:R-:W-:-:S05]  /*f5b0*/  IMAD R0, R0, 0x5000, RZ ;  /* 0x0000500000007824 */ /* 0x008fca00078e02ff */
[C---:B----4-:R-:W-:Y:S02]  /*f5c0*/  LOP3.LUT R2, R0.reuse, R2, RZ, 0xfc, !PT ;  /* 0x0000000200027212 */ /* 0x050fe400078efcff */
[----:B--2---:R-:W-:-:S03]  /*f5d0*/  IADD3 R0, R0, UR41, R12 ;  /* 0x0000002900007c10 */ /* 0x004fc6000fffe00c */
[----:B-1---5:R-:W0:Y:S01]  /*f5e0*/  LDSM.16.MT88.4 R4, [R2+UR41+0xa400] ;  /* 0x00a400290204783b */ /* 0x022e220008004200 */
[----:B------:R-:W-:-:S04]  /*f5f0*/  VIADD R3, R2, UR41 ;  /* 0x0000002902037c36 */ /* 0x000fc80008000000 */
[----:B------:R-:W-:Y:S01]  /*f600*/  IMAD.IADD R3, R10, 0x1, R3 ;  /* 0x000000010a037824 */ /* 0x000fe200078e0203 */
[C-C-:B0-----:R-:W-:Y:S02]  /*f610*/  PRMT R8, R4.reuse, 0x6420, R5.reuse ;  /* 0x0000642004087816 */ /* 0x141fe40000000005 */
[----:B------:R-:W-:Y:S02]  /*f620*/  PRMT R9, R4, 0x7531, R5 ;  /* 0x0000753104097816 */ /* 0x000fe40000000005 */
[C-C-:B------:R-:W-:Y:S02]  /*f630*/  PRMT R10, R6.reuse, 0x6420, R7.reuse ;  /* 0x00006420060a7816 */ /* 0x140fe40000000007 */
[----:B------:R-:W-:Y:S02]  /*f640*/  PRMT R11, R6, 0x7531, R7 ;  /* 0x00007531060b7816 */ /* 0x000fe40000000007 */
[----:B------:R-:W0:Y:S04]  /*f650*/  LDSM.16.MT88.4 R4, [R3+0xa400] ;  /* 0x00a400000304783b */ /* 0x000e280000004200 */
[----:B------:R0:W-:Y:S02]  /*f660*/  STSM.16.M88.4 [R0+0x400], R8 ;  /* 0x0004000800007844 */ /* 0x0001e40000000200 */
[----:B0-----:R-:W-:-:S02]  /*f670*/  PRMT R8, R4, 0x6420, R5 ;  /* 0x0000642004087816 */ /* 0x001fc40000000005 */
[----:B------:R-:W-:Y:S02]  /*f680*/  PRMT R9, R4, 0x7531, R5 ;  /* 0x0000753104097816 */ /* 0x000fe40000000005 */
[C-C-:B------:R-:W-:Y:S02]  /*f690*/  PRMT R10, R6.reuse, 0x6420, R7.reuse ;  /* 0x00006420060a7816 */ /* 0x140fe40000000007 */
[----:B------:R-:W-:-:S05]  /*f6a0*/  PRMT R11, R6, 0x7531, R7 ;  /* 0x00007531060b7816 */ /* 0x000fca0000000007 */
[----:B------:R-:W-:Y:S04]  /*f6b0*/  STSM.16.M88.4 [R0+0xc00], R8 ;  /* 0x000c000800007844 */ /* 0x000fe80000000200 */
[----:B------:R-:W0:Y:S02]  /*f6c0*/  LDSM.16.MT88.4 R4, [R2+UR41+0xb400] ;  /* 0x00b400290204783b */ /* 0x000e240008004200 */
[C-C-:B0-----:R-:W-:Y:S02]  /*f6d0*/  PRMT R16, R4.reuse, 0x6420, R5.reuse ;  /* 0x0000642004107816 */ /* 0x141fe40000000005 */
[----:B------:R-:W-:Y:S02]  /*f6e0*/  PRMT R17, R4, 0x7531, R5 ;  /* 0x0000753104117816 */ /* 0x000fe40000000005 */
[----:B------:R-:W-:-:S02]  /*f6f0*/  PRMT R18, R6, 0x6420, R7 ;  /* 0x0000642006127816 */ /* 0x000fc40000000007 */
[----:B------:R-:W-:Y:S02]  /*f700*/  PRMT R19, R6, 0x7531, R7 ;  /* 0x0000753106137816 */ /* 0x000fe40000000007 */
[----:B------:R-:W0:Y:S04]  /*f710*/  LDSM.16.MT88.4 R4, [R3+0xb400] ;  /* 0x00b400000304783b */ /* 0x000e280000004200 */
[----:B------:R-:W-:Y:S01]  /*f720*/  STSM.16.M88.4 [R0+0x1400], R16 ;  /* 0x0014001000007844 */ /* 0x000fe20000000200 */
[C-C-:B0-----:R-:W-:Y:S02]  /*f730*/  PRMT R8, R4.reuse, 0x6420, R5.reuse ;  /* 0x0000642004087816 */ /* 0x141fe40000000005 */
[----:B------:R-:W-:Y:S02]  /*f740*/  PRMT R9, R4, 0x7531, R5 ;  /* 0x0000753104097816 */ /* 0x000fe40000000005 */
[----:B------:R-:W-:-:S02]  /*f750*/  PRMT R10, R6, 0x6420, R7 ;  /* 0x00006420060a7816 */ /* 0x000fc40000000007 */
        /* <DEDUP_REMOVED lines=32> */
[----:B------:R1:W-:Y:S01]  /*f960*/  STSM.16.M88.4 [R0+0x4400], R12 ;  /* 0x0044000c00007844 */ /* 0x0003e20000000200 */
[C-C-:B0-----:R-:W-:Y:S02]  /*f970*/  PRMT R8, R4.reuse, 0x6420, R5.reuse ;  /* 0x0000642004087816 */ /* 0x141fe40000000005 */
        /* <DEDUP_REMOVED lines=9> */
[----:B0-----:R-:W0:Y:S01]  /*fa10*/  FENCE.VIEW.ASYNC.S ;  /* 0x00000000000073c6 */ /* 0x001e220000000000 */
[----:B------:R-:W-:Y:S05]  /*fa20*/  @!P2 BRA `(.L_x_350) ;  /* 0x000000000004a947 */ /* 0x000fea0003800000 */
[----:B------:R-:W-:Y:S01]  /*fa30*/  BPT.TRAP 0x1 ;  /* 0x000000040000795c */ /* 0x000fe20000300000 */
.L_x_350:
[----:B------:R-:W2:Y:S01]  /*fa40*/  LDL.LU R2, [R1] ;  /* 0x0000000001027983 */ /* 0x000ea20000300800 */
[----:B0-----:R-:W-:Y:S03]  /*fa50*/  SYNCS.ARRIVE.TRANS64.A1T0 RZ, [R20+URZ+0x29850], RZ ;  /* 0x029850ff14ff79a7 */ /* 0x001fe6000810003f */
[----:B------:R-:W3:Y:S01]  /*fa60*/  LDL.LU R3, [R1+0xc] ;  /* 0x00000c0001037983 */ /* 0x000ee20000300800 */
[----:B-1----:R-:W-:-:S05]  /*fa70*/  @!P1 VIADD R0, R20, 0x29880 ;  /* 0x0002988014009836 */ /* 0x002fca0000000000 */
[----:B------:R-:W-:Y:S01]  /*fa80*/  @!P1 PRMT R0, RZ, 0x654, R0 ;  /* 0x00000654ff009816 */ /* 0x000fe20000000000 */
[----:B------:R-:W-:Y:S06]  /*fa90*/  BAR.SYNC.DEFER_BLOCKING 0x2, 0x80 ;  /* 0x0082000000007b1d */ /* 0x000fec0000010000 */
[----:B------:R2:W-:Y:S02]  /*faa0*/  @!P1 SYNCS.ARRIVE.TRANS64.RED.A1T0 RZ, [R0+URZ], RZ ;  /* 0x000000ff00ff99a7 */ /* 0x0005e4000810043f */
[----:B--2---:R-:W-:-:S05]  /*fab0*/  VIADD R0, R2, 0x1 ;  /* 0x0000000102007836 */ /* 0x004fca0000000000 */
[----:B------:R-:W-:-:S04]  /*fac0*/  ISETP.NE.AND P0, PT, R0, 0x2, PT ;  /* 0x000000020000780c */ /* 0x000fc80003f05270 */
[----:B------:R-:W-:Y:S02]  /*fad0*/  SEL R2, RZ, 0x1, P0 ;  /* 0x00000001ff027807 */ /* 0x000fe40000000000 */
[----:B------:R-:W-:Y:S02]  /*fae0*/  SEL R0, R0, RZ, P0 ;  /* 0x000000ff00007207 */ /* 0x000fe40000000000 */
[----:B---3--:R-:W-:-:S03]  /*faf0*/  LOP3.LUT R3, R3, R2, RZ, 0x3c, !PT ;  /* 0x0000000203037212 */ /* 0x008fc600078e3cff */
[----:B------:R0:W-:Y:S04]  /*fb00*/  STL [R1], R0 ;  /* 0x0000000001007387 */ /* 0x0001e80000100800 */
[----:B------:R0:W-:Y:S02]  /*fb10*/  STL [R1+0xc], R3 ;  /* 0x00000c0301007387 */ /* 0x0001e40000100800 */
.L_x_304:
[----:B------:R-:W-:Y:S05]  /*fb20*/  BSYNC B6 ;  /* 0x0000000000067941 */ /* 0x000fea0003800000 */
.L_x_302:
[----:B01----:R-:W2:Y:S02]  /*fb30*/  LDL R0, [R1+0x30] ;  /* 0x0000300001007983 */ /* 0x003ea40000100800 */
[----:B--2---:R-:W-:-:S13]  /*fb40*/  ISETP.NE.AND P0, PT, R0, RZ, PT ;  /* 0x000000ff0000720c */ /* 0x004fda0003f05270 */
[----:B------:R-:W-:Y:S05]  /*fb50*/  @!P0 BRA `(.L_x_351) ;  /* 0x0000000000308947 */ /* 0x000fea0003800000 */
[----:B------:R-:W0:Y:S08]  /*fb60*/  S2UR UR5, SR_CgaCtaId ;  /* 0x00000000000579c3 */ /* 0x000e300000008800 */
[----:B------:R-:W-:Y:S06]  /*fb70*/  BAR.SYNC.DEFER_BLOCKING 0x5, 0x180 ;  /* 0x0146000000007b1d */ /* 0x000fec0000010000 */
[----:B------:R-:W-:-:S02]  /*fb80*/  UMOV UR4, 0x400 ;  /* 0x0000040000047882 */ /* 0x000fc40000000000 */
[----:B0-----:R-:W-:-:S09]  /*fb90*/  ULEA UR4, UR5, UR4, 0x18 ;  /* 0x0000000405047291 */ /* 0x001fd2000f8ec03f */
[----:B------:R-:W0:Y:S04]  /*fba0*/  LDS.128 R4, [UR4+0x298d0] ;  /* 0x0298d004ff047984 */ /* 0x000e280008000c00 */
[----:B0-----:R1:W-:Y:S01]  /*fbb0*/  STL.64 [R1+0x20], R4 ;  /* 0x0000200401007387 */ /* 0x0013e20000100a00 */
[----:B------:R-:W-:Y:S02]  /*fbc0*/  IMAD.MOV.U32 R2, RZ, RZ, R7 ;  /* 0x000000ffff027224 */ /* 0x000fe400078e0007 */
[----:B------:R-:W-:-:S03]  /*fbd0*/  IMAD.MOV.U32 R0, RZ, RZ, R6 ;  /* 0x000000ffff007224 */ /* 0x000fc600078e0006 */
[----:B------:R-:W-:Y:S02]  /*fbe0*/  R2UR UR52, R2 ;  /* 0x00000000023472ca */ /* 0x000fe400000e0000 */
[----:B------:R-:W-:Y:S01]  /*fbf0*/  R2UR UR38, R0 ;  /* 0x00000000002672ca */ /* 0x000fe200000e0000 */
[----:B------:R-:W-:Y:S06]  /*fc00*/  BAR.ARV 0x4, 0x180 ;  /* 0x0106000000007b1d */ /* 0x000fec0000002000 */
[----:B------:R-:W-:Y:S08]  /*fc10*/  BRA `(.L_x_352) ;  /* 0x00000008003c7947 */ /* 0x000ff00003800000 */
.L_x_351:
[----:B------:R-:W0:Y:S01]  /*fc20*/  S2R R2, SR_TID.X ;  /* 0x0000000000027919 */ /* 0x000e220000002100 */
[----:B------:R-:W-:Y:S01]  /*fc30*/  ULDC UR4, c[0x0][0xc14] ;  /* 0x0003050000047ab9 */ /* 0x000fe20000000800 */
[----:B------:R-:W2:Y:S01]  /*fc40*/  LDL.LU R0, [R1+0x20] ;  /* 0x0000200001007983 */ /* 0x000ea20000300800 */
[----:B------:R-:W-:Y:S01]  /*fc50*/  IMAD.MOV.U32 R4, RZ, RZ, RZ ;  /* 0x000000ffff047224 */ /* 0x000fe200078e00ff */
[----:B0-----:R-:W-:-:S04]  /*fc60*/  LOP3.LUT R9, R2, 0x1f, RZ, 0xc0, !PT ;  /* 0x0000001f02097812 */ /* 0x001fc800078ec0ff */
[C---:B------:R-:W-:Y:S01]  /*fc70*/  ISETP.NE.AND P0, PT, R9.reuse, 0x1f, PT ;  /* 0x0000001f0900780c */ /* 0x040fe20003f05270 */
[----:B------:R-:W-:-:S05]  /*fc80*/  VIADD R5, R9, UR52 ;  /* 0x0000003409057c36 */ /* 0x000fca0008000000 */
[----:B------:R-:W-:Y:S01]  /*fc90*/  ISETP.GE.OR P1, PT, R5, UR4, !P0 ;  /* 0x0000000405007c0c */ /* 0x000fe2000c726670 */
[----:B------:R-:W-:-:S12]  /*fca0*/  ULDC UR4, c[0x0][0xc14] ;  /* 0x0003050000047ab9 */ /* 0x000fd80000000800 */
[----:B------:R-:W0:Y:S02]  /*fcb0*/  @!P1 LDC.64 R2, c[0x0][0xc58] ;  /* 0x00031600ff029b82 */ /* 0x000e240000000a00 */
[----:B0-----:R-:W-:-:S05]  /*fcc0*/  @!P1 IMAD.WIDE R2, R5, 0x4, R2 ;  /* 0x0000000405029825 */ /* 0x001fca00078e0202 */
[----:B------:R-:W3:Y:S01]  /*fcd0*/  @!P1 LDG.E R4, desc[UR46][R2.64] ;  /* 0x0000002e02049981 */ /* 0x000ee2000c1e1900 */
[C---:B------:R-:W-:Y:S02]  /*fce0*/  ISETP.NE.AND P1, PT, R9.reuse, RZ, PT ;  /* 0x000000ff0900720c */ /* 0x040fe40003f25270 */
[C---:B------:R-:W-:Y:S02]  /*fcf0*/  ISETP.GE.U32.AND P2, PT, R9.reuse, 0x2, PT ;  /* 0x000000020900780c */ /* 0x040fe40003f46070 */
[C---:B------:R-:W-:Y:S02]  /*fd00*/  ISETP.GE.U32.AND P3, PT, R9.reuse, 0x4, PT ;  /* 0x000000040900780c */ /* 0x040fe40003f66070 */
[C---:B------:R-:W-:Y:S02]  /*fd10*/  ISETP.GE.U32.AND P4, PT, R9.reuse, 0x8, PT ;  /* 0x000000080900780c */ /* 0x040fe40003f86070 */
[----:B------:R-:W-:Y:S01]  /*fd20*/  ISETP.GE.U32.AND P5, PT, R9, 0x10, PT ;  /* 0x000000100900780c */ /* 0x000fe20003fa6070 */
[----:B--2---:R-:W-:-:S02]  /*fd30*/  IMAD.MOV.U32 R8, RZ, RZ, R0 ;  /* 0x000000ffff087224 */ /* 0x004fc400078e0000 */
[----:B---3--:R-:W0:Y:S02]  /*fd40*/  SHFL.UP PT, R0, R4, 0x1, RZ ;  /* 0x0420000004007989 */ /* 0x008e2400000e00ff */
        /* <DEDUP_REMOVED lines=11> */
[----:B------:R-:W0:Y:S04]  /*fe00*/  SHFL.UP PT, R2, R7, 0x10, RZ ;  /* 0x0600000007027989 */ /* 0x000e2800000e00ff */
[----:B------:R-:W-:Y:S01]  /*fe10*/  SHFL.IDX PT, R9, R8, 0x1, 0x1f ;  /* 0x00201f0008097f89 */ /* 0x000fe200000e0000 */
[----:B0-----:R-:W-:-:S05]  /*fe20*/  SEL R2, R2, RZ, P5 ;  /* 0x000000ff02027207 */ /* 0x001fca0002800000 */
[----:B------:R-:W-:Y:S02]  /*fe30*/  IMAD.IADD R3, R7, 0x1, R2 ;  /* 0x0000000107037824 */ /* 0x000fe400078e0202 */
[----:B------:R-:W0:Y:S03]  /*fe40*/  LDC R2, c[0x0][0xc10] ;  /* 0x00030400ff027b82 */ /* 0x000e260000000800 */
[----:B------:R-:W0:Y:S04]  /*fe50*/  SHFL.IDX PT, R5, R3, 0x1f, 0x1f ;  /* 0x03e01f0003057f89 */ /* 0x000e2800000e0000 */
[----:B------:R-:W1:Y:S01]  /*fe60*/  SHFL.IDX PT, R0, R8, RZ, 0x1f ;  /* 0x00001fff08007589 */ /* 0x000e6200000e0000 */
[----:B0-----:R-:W-:-:S04]  /*fe70*/  IMAD R6, R5, R2, RZ ;  /* 0x0000000205067224 */ /* 0x001fc800078e02ff */
[----:B------:R-:W-:-:S05]  /*fe80*/  IMAD.IADD R5, R9, 0x1, R6 ;  /* 0x0000000109057824 */ /* 0x000fca00078e0206 */
[----:B-1----:R-:W-:-:S13]  /*fe90*/  ISETP.GT.AND P6, PT, R5, R0, PT ;  /* 0x000000000500720c */ /* 0x002fda0003fc4270 */
[----:B------:R-:W-:Y:S05]  /*fea0*/  @P6 BRA `(.L_x_353) ;  /* 0x0000000000906947 */ /* 0x000fea0003800000 */
.L_x_357:
[----:B------:R-:W-:-:S04]  /*feb0*/  UIADD3 UR52, UR52, 0x1f, URZ ;  /* 0x0000001f34347890 */ /* 0x000fc8000fffe03f */
[----:B------:R-:W-:-:S06]  /*fec0*/  UISETP.GE.AND UP0, UPT, UR52, UR4, UPT ;  /* 0x000000043400728c */ /* 0x000fcc000bf06270 */
[----:B------:R-:W-:-:S13]  /*fed0*/  PLOP3.LUT P6, PT, PT, PT, UP0, 0x40, 0x0 ;  /* 0x000000000000781c */ /* 0x000fda0003fce808 */
[----:B------:R-:W-:Y:S05]  /*fee0*/  @!P6 BRA `(.L_x_354) ;  /* 0x00000004003ce947 */ /* 0x000fea0003800000 */
[----:B------:R-:W0:Y:S01]  /*fef0*/  S2R R2, SR_TID.X ;  /* 0x0000000000027919 */ /* 0x000e220000002100 */
[----:B------:R-:W-:Y:S01]  /*ff00*/  BSSY B0, `(.L_x_355) ;  /* 0x0000009000007945 */ /* 0x000fe20003800000 */
[----:B------:R-:W-:Y:S01]  /*ff10*/  IMAD.MOV.U32 R4, RZ, RZ, RZ ;  /* 0x000000ffff047224 */ /* 0x000fe200078e00ff */
[----:B0-----:R-:W-:-:S05]  /*ff20*/  LOP3.LUT R2, R2, 0x1f, RZ, 0xc0, !PT ;  /* 0x0000001f02027812 */ /* 0x001fca00078ec0ff */
[----:B------:R-:W-:-:S05]  /*ff30*/  VIADD R7, R2, UR52 ;  /* 0x0000003402077c36 */ /* 0x000fca0008000000 */
[----:B------:R-:W-:-:S13]  /*ff40*/  ISETP.GE.OR P6, PT, R7, UR4, !P0 ;  /* 0x0000000407007c0c */ /* 0x000fda000c7c6670 */
[----:B------:R-:W-:Y:S05]  /*ff50*/  @P6 BRA `(.L_x_356) ;  /* 0x00000000000c6947 */ /* 0x000fea0003800000 */
[----:B------:R-:W0:Y:S02]  /*ff60*/  LDC.64 R2, c[0x0][0xc58] ;  /* 0x00031600ff027b82 */ /* 0x000e240000000a00 */
[----:B0-----:R-:W-:-:S05]  /*ff70*/  IMAD.WIDE R2, R7, 0x4, R2 ;  /* 0x0000000407027825 */ /* 0x001fca00078e0202 */
[----:B------:R0:W5:Y:S02]  /*ff80*/  LDG.E R4, desc[UR46][R2.64] ;  /* 0x0000002e02047981 */ /* 0x000164000c1e1900 */
.L_x_356:
[----:B------:R-:W-:Y:S05]  /*ff90*/  BSYNC B0 ;  /* 0x0000000000007941 */ /* 0x000fea0003800000 */
.L_x_355:
        /* <DEDUP_REMOVED lines=10> */
[----:B0-----:R-:W-:-:S04]  /*10040*/  SEL R2, R2, RZ, P4 ;  /* 0x000000ff02027207 */ /* 0x001fc80002000000 */
[----:B------:R-:W-:-:S05]  /*10050*/  IADD3 R8, R7, R2, RZ ;  /* 0x0000000207087210 */ /* 0x000fca0007ffe0ff */
[----:B------:R-:W0:Y:S02]  /*10060*/  SHFL.UP PT, R2, R8, 0x10, RZ ;  /* 0x0600000008027989 */ /* 0x000e2400000e00ff */
[----:B0-----:R-:W-:Y:S02]  /*10070*/  SEL R9, R2, RZ, P5 ;  /* 0x000000ff02097207 */ /* 0x001fe40002800000 */
[----:B------:R-:W0:Y:S03]  /*10080*/  LDC R2, c[0x0][0xc10] ;  /* 0x00030400ff027b82 */ /* 0x000e260000000800 */
[----:B------:R-:W-:-:S05]  /*10090*/  IMAD.IADD R3, R8, 0x1, R9 ;  /* 0x0000000108037824 */ /* 0x000fca00078e0209 */
[----:B------:R-:W0:Y:S02]  /*100a0*/  SHFL.IDX PT, R9, R3, 0x1f, 0x1f ;  /* 0x03e01f0003097f89 */ /* 0x000e2400000e0000 */
[----:B0-----:R-:W-:-:S04]  /*100b0*/  IMAD R6, R9, R2, RZ ;  /* 0x0000000209067224 */ /* 0x001fc800078e02ff */
[----:B------:R-:W-:-:S05]  /*100c0*/  IMAD.IADD R5, R6, 0x1, R5 ;  /* 0x0000000106057824 */ /* 0x000fca00078e0205 */
[----:B------:R-:W-:-:S13]  /*100d0*/  ISETP.GT.AND P6, PT, R5, R0, PT ;  /* 0x000000000500720c */ /* 0x000fda0003fc4270 */
[----:B------:R-:W-:Y:S05]  /*100e0*/  @!P6 BRA `(.L_x_357) ;  /* 0xfffffffc0070e947 */ /* 0x000fea000383ffff */
.L_x_353:
[----:B------:R-:W-:Y:S02]  /*100f0*/  IMAD.IADD R7, R5, 0x1, -R6 ;  /* 0x0000000105077824 */ /* 0x000fe400078e0a06 */
[----:B------:R-:W-:Y:S02]  /*10100*/  IMAD.MOV.U32 R6, RZ, RZ, RZ ;  /* 0x000000ffff067224 */ /* 0x000fe400078e00ff */
        /* <DEDUP_REMOVED lines=14> */
[----:B------:R-:W-:-:S06]  /*101f0*/  IMAD.U32 R6, RZ, RZ, UR5 ;  /* 0x00000005ff067e24 */ /* 0x000fcc000f8e00ff */
[----:B------:R1:W2:Y:S02]  /*10200*/  SHFL.IDX PT, R6, R3, R6, 0x1f ;  /* 0x00001f0603067589 */ /* 0x0002a400000e0000 */
.L_x_358:
[----:B--2---:R-:W-:Y:S01]  /*10210*/  IMAD R7, R6, R2, R7 ;  /* 0x0000000206077224 */ /* 0x004fe200078e0207 */
[----:B------:R-:W-:Y:S01]  /*10220*/  UIADD3 UR52, UR4, UR52, URZ ;  /* 0x0000003404347290 */ /* 0x000fe2000fffe03f */
[--C-:B0-----:R-:W-:Y:S02]  /*10230*/  IMAD.MOV R6, RZ, RZ, -R9.reuse ;  /* 0x000000ffff067224 */ /* 0x101fe400078e0a09 */
[----:B------:R-:W-:Y:S01]  /*10240*/  IMAD.MOV.U32 R2, RZ, RZ, RZ ;  /* 0x000000ffff027224 */ /* 0x000fe200078e00ff */
[----:B------:R2:W-:Y:S01]  /*10250*/  STL [R1+0x20], R7 ;  /* 0x0000200701007387 */ /* 0x0005e20000100800 */
[----:B------:R-:W-:Y:S02]  /*10260*/  IMAD R6, R6, R5, RZ ;  /* 0x0000000506067224 */ /* 0x000fe400078e02ff */
[----:B-1----:R-:W-:Y:S02]  /*10270*/  IMAD.MOV.U32 R3, RZ, RZ, R9 ;  /* 0x000000ffff037224 */ /* 0x002fe400078e0009 */
[----:B------:R-:W-:Y:S01]  /*10280*/  IMAD.HI.U32 R9, R9, R6, R2 ;  /* 0x0000000609097227 */ /* 0x000fe200078e0002 */
[----:B------:R-:W-:-:S03]  /*10290*/  IABS R2, R4 ;  /* 0x0000000400027213 */ /* 0x000fc60000000000 */
[----:B------:R-:W-:Y:S02]  /*102a0*/  IMAD.IADD R3, R0, 0x1, -R7 ;  /* 0x0000000100037824 */ /* 0x000fe400078e0a07 */
[----:B------:R-:W-:-:S03]  /*102b0*/  IMAD.MOV R2, RZ, RZ, -R2 ;  /* 0x000000ffff027224 */ /* 0x000fc600078e0a02 */
[----:B------:R-:W-:-:S05]  /*102c0*/  IABS R0, R3 ;  /* 0x0000000300007213 */ /* 0x000fca0000000000 */
[----:B------:R-:W-:-:S04]  /*102d0*/  IMAD.HI.U32 R9, R9, R0, RZ ;  /* 0x0000000009097227 */ /* 0x000fc800078e00ff */
[----:B------:R-:W-:-:S05]  /*102e0*/  IMAD R0, R9, R2, R0 ;  /* 0x0000000209007224 */ /* 0x000fca00078e0200 */
[----:B------:R-:W-:-:S13]  /*102f0*/  ISETP.GT.U32.AND P1, PT, R5, R0, PT ;  /* 0x000000000500720c */ /* 0x000fda0003f24070 */
[----:B------:R-:W-:Y:S02]  /*10300*/  @!P1 IMAD.IADD R0, R0, 0x1, -R5 ;  /* 0x0000000100009824 */ /* 0x000fe400078e0a05 */
[----:B------:R-:W-:Y:S01]  /*10310*/  @!P1 VIADD R9, R9, 0x1 ;  /* 0x0000000109099836 */ /* 0x000fe20000000000 */
[----:B------:R-:W-:Y:S02]  /*10320*/  ISETP.NE.AND P1, PT, R4, RZ, PT ;  /* 0x000000ff0400720c */ /* 0x000fe40003f25270 */
[----:B------:R-:W-:Y:S02]  /*10330*/  ISETP.GE.U32.AND P0, PT, R0, R5, PT ;  /* 0x000000050000720c */ /* 0x000fe40003f06070 */
[----:B------:R-:W-:-:S04]  /*10340*/  LOP3.LUT R0, R3, R4, RZ, 0x3c, !PT ;  /* 0x0000000403007212 */ /* 0x000fc800078e3cff */
[----:B------:R-:W-:-:S07]  /*10350*/  ISETP.GE.AND P2, PT, R0, RZ, PT ;  /* 0x000000ff0000720c */ /* 0x000fce0003f46270 */
[----:B------:R-:W-:-:S06]  /*10360*/  @P0 VIADD R9, R9, 0x1 ;  /* 0x0000000109090836 */ /* 0x000fcc0000000000 */
[----:B------:R-:W-:Y:S01]  /*10370*/  @!P2 IMAD.MOV R9, RZ, RZ, -R9 ;  /* 0x000000ffff09a224 */ /* 0x000fe200078e0a09 */
[----:B------:R-:W-:-:S04]  /*10380*/  @!P1 LOP3.LUT R9, RZ, R4, RZ, 0x33, !PT ;  /* 0x00000004ff099212 */ /* 0x000fc800078e33ff */
[----:B------:R-:W-:Y:S01]  /*10390*/  R2UR UR38, R9 ;  /* 0x00000000092672ca */ /* 0x000fe200000e0000 */
[----:B------:R-:W-:-:S04]  /*103a0*/  IMAD.MOV R9, RZ, RZ, -R9 ;  /* 0x000000ffff097224 */ /* 0x000fc800078e0a09 */
[----:B------:R-:W-:-:S05]  /*103b0*/  IMAD R0, R4, R9, R3 ;  /* 0x0000000904007224 */ /* 0x000fca00078e0203 */
[----:B------:R2:W-:Y:S01]  /*103c0*/  STL [R1+0x24], R0 ;  /* 0x0000240001007387 */ /* 0x0005e20000100800 */
[----:B------:R-:W-:Y:S05]  /*103d0*/  BRA `(.L_x_359) ;  /* 0x0000000000107947 */ /* 0x000fea0003800000 */
.L_x_354:
[----:B------:R0:W-:Y:S01]  /*103e0*/  STL [R1+0x20], R0 ;  /* 0x0000200001007387 */ /* 0x0001e20000100800 */
[----:B------:R-:W-:Y:S01]  /*103f0*/  ULDC UR52, c[0x0][0xc14] ;  /* 0x0003050000347ab9 */ /* 0x000fe20000000800 */
[----:B------:R-:W-:Y:S02]  /*10400*/  UMOV UR38, URZ ;  /* 0x0000003f00267c82 */ /* 0x000fe40008000000 */
[----:B------:R0:W-:Y:S03]  /*10410*/  STL [R1+0x24], RZ ;  /* 0x000024ff01007387 */ /* 0x0001e60000100800 */
.L_x_359:
[----:B------:R-:W3:Y:S04]  /*10420*/  LDL R3, [R1+0x20] ;  /* 0x0000200001037983 */ /* 0x000ee80000100800 */
[----:B------:R-:W4:Y:S01]  /*10430*/  LDL R2, [R1+0x24] ;  /* 0x0000240001027983 */ /* 0x000f220000100800 */
[----:B------:R-:W-:Y:S02]  /*10440*/  IMAD.U32 R6, RZ, RZ, UR38 ;  /* 0x00000026ff067e24 */ /* 0x000fe4000f8e00ff */
[----:B--2---:R-:W-:Y:S01]  /*10450*/  IMAD.U32 R7, RZ, RZ, UR52 ;  /* 0x00000034ff077e24 */ /* 0x004fe2000f8e00ff */
[----:B0-----:R-:W0:Y:S02]  /*10460*/  S2R R0, SR_TID.X ;  /* 0x0000000000007919 */ /* 0x001e240000002100 */
[----:B0-----:R-:W-:Y:S01]  /*10470*/  LOP3.LUT R0, R0, 0x1f, RZ, 0xc0, !PT ;  /* 0x0000001f00007812 */ /* 0x001fe200078ec0ff */
[----:B------:R-:W-:Y:S03]  /*10480*/  BAR.SYNC.DEFER_BLOCKING 0x4, 0x180 ;  /* 0x0106000000007b1d */ /* 0x000fe60000010000 */
[----:B------:R-:W-:-:S13]  /*10490*/  ISETP.NE.AND P0, PT, R0, RZ, PT ;  /* 0x000000ff0000720c */ /* 0x000fda0003f05270 */
[----:B------:R-:W-:Y:S01]  /*104a0*/  @!P0 MOV R0, 0x400 ;  /* 0x0000040000008802 */ /* 0x000fe20000000f00 */
[----:B---3--:R-:W-:Y:S02]  /*104b0*/  IMAD.MOV.U32 R4, RZ, RZ, R3 ;  /* 0x000000ffff047224 */ /* 0x008fe400078e0003 */
[----:B------:R-:W0:Y:S01]  /*104c0*/  @!P0 S2R R3, SR_CgaCtaId ;  /* 0x0000000000038919 */ /* 0x000e220000008800 */
[----:B----4-:R-:W-:Y:S01]  /*104d0*/  IMAD.MOV.U32 R5, RZ, RZ, R2 ;  /* 0x000000ffff057224 */ /* 0x010fe200078e0002 */
[----:B0-----:R-:W-:-:S05]  /*104e0*/  @!P0 LEA R0, R3, R0, 0x18 ;  /* 0x0000000003008211 */ /* 0x001fca00078ec0ff */
[----:B------:R0:W-:Y:S01]  /*104f0*/  @!P0 STS.128 [R0+0x298d0], R4 ;  /* 0x0298d00400008388 */ /* 0x0001e20000000c00 */
[----:B------:R-:W-:Y:S06]  /*10500*/  BAR.ARV 0x5, 0x180 ;  /* 0x0146000000007b1d */ /* 0x000fec0000002000 */
.L_x_352:
[----:B------:R-:W-:Y:S02]  /*10510*/  ULDC UR4, c[0x0][0xc14] ;  /* 0x0003050000047ab9 */ /* 0x000fe40000000800 */
[----:B------:R-:W-:-:S06]  /*10520*/  UISETP.GE.AND UP0, UPT, UR52, UR4, UPT ;  /* 0x000000043400728c */ /* 0x000fcc000bf06270 */
[----:B------:R-:W-:-:S13]  /*10530*/  PLOP3.LUT P0, PT, PT, PT, UP0, 0x80, 0x0 ;  /* 0x000000000000781c */ /* 0x000fda0003f0f008 */
[----:B------:R-:W-:Y:S05]  /*10540*/  @!P0 BRA `(.L_x_360) ;  /* 0xffffffc400708947 */ /* 0x000fea000383ffff */
.L_x_300:
[----:B0-----:R-:W2:Y:S01]  /*10550*/  LDL.LU R0, [R1+0x2c] ;  /* 0x00002c0001007983 */ /* 0x001ea20000300800 */
[----:B------:R-:W-:Y:S01]  /*10560*/  BSSY B0, `(.L_x_361) ;  /* 0x000000b000007945 */ /* 0x000fe20003800000 */
[----:B-1----:R-:W0:Y:S01]  /*10570*/  S2R R5, SR_CgaCtaId ;  /* 0x0000000000057919 */ /* 0x002e220000008800 */
[----:B--2---:R-:W-:-:S05]  /*10580*/  VIADD R0, R0, 0x1 ;  /* 0x0000000100007836 */ /* 0x004fca0000000000 */
[----:B------:R-:W-:-:S04]  /*10590*/  LEA.HI R2, R0, R0, RZ, 0x1 ;  /* 0x0000000000027211 */ /* 0x000fc800078f08ff */
[----:B------:R-:W-:-:S05]  /*105a0*/  LOP3.LUT R3, R2, 0xfffffffe, RZ, 0xc0, !PT ;  /* 0xfffffffe02037812 */ /* 0x000fca00078ec0ff */
[----:B------:R-:W-:Y:S01]  /*105b0*/  IMAD.IADD R3, R0, 0x1, -R3 ;  /* 0x0000000100037824 */ /* 0x000fe200078e0a03 */
[----:B------:R-:W-:-:S04]  /*105c0*/  MOV R0, 0x400 ;  /* 0x0000040000007802 */ /* 0x000fc80000000f00 */
[----:B0-----:R-:W-:Y:S02]  /*105d0*/  LEA R0, R5, R0, 0x18 ;  /* 0x0000000005007211 */ /* 0x001fe400078ec0ff */
[----:B------:R-:W-:-:S04]  /*105e0*/  SHF.L.U32 R3, R3, 0x1f, RZ ;  /* 0x0000001f03037819 */ /* 0x000fc800000006ff */
[----:B------:R-:W0:Y:S02]  /*105f0*/  SYNCS.PHASECHK.TRANS64.TRYWAIT P0, [R0+URZ+0x29820], R3 ;  /* 0x02982003000075a7 */ /* 0x000e24000800017f */
[----:B0-----:R-:W-:Y:S05]  /*10600*/  @!P0 BRA `(.L_x_362) ;  /* 0x00000008004c8947 */ /* 0x001fea0003800000 */
.L_x_392:
[----:B------:R-:W-:Y:S05]  /*10610*/  BSYNC B0 ;  /* 0x0000000000007941 */ /* 0x000fea0003800000 */
.L_x_361:
[----:B------:R-:W-:-:S03]  /*10620*/  UMOV UR4, 0xffffffff ;  /* 0xffffffff00047882 */ /* 0x000fc60000000000 */
[----:B------:R-:W-:Y:S05]  /*10630*/  BRA.DIV UR4, `(.L_x_363) ;  /* 0x0000000a04547947 */ /* 0x000fea000b800000 */
[----:B------:R-:W1:Y:S02]  /*10640*/  S2R R2, SR_TID.X ;  /* 0x0000000000027919 */ /* 0x000e640000002100 */
[----:B-1----:R-:W-:-:S04]  /*10650*/  SHF.R.U32.HI R2, RZ, 0x5, R2 ;  /* 0x00000005ff027819 */ /* 0x002fc80000011602 */
[----:B------:R-:W-:-:S05]  /*10660*/  LOP3.LUT R2, R2, 0x3, RZ, 0xc0, !PT ;  /* 0x0000000302027812 */ /* 0x000fca00078ec0ff */
[----:B------:R1:W2:Y:S02]  /*10670*/  SHFL.IDX PT, R14, R2, RZ, 0x1f ;  /* 0x00001fff020e7589 */ /* 0x0002a400000e0000 */
.L_x_395:
[----:B--2---:R-:W-:Y:S01]  /*10680*/  ISETP.NE.AND P0, PT, R14, RZ, PT ;  /* 0x000000ff0e00720c */ /* 0x004fe20003f05270 */
[----:B------:R-:W-:-:S12]  /*10690*/  BSSY B0, `(.L_x_364) ;  /* 0x000002e000007945 */ /* 0x000fd80003800000 */
[----:B------:R-:W-:Y:S05]  /*106a0*/  @P0 BRA `(.L_x_365) ;  /* 0x0000000000b00947 */ /* 0x000fea0003800000 */
[----:B------:R-:W-:-:S03]  /*106b0*/  UMOV UR4, 0xffffffff ;  /* 0xffffffff00047882 */ /* 0x000fc60000000000 */
[----:B------:R-:W-:Y:S05]  /*106c0*/  BRA.DIV UR4, `(.L_x_366) ;  /* 0x0000000a04647947 */ /* 0x000fea000b800000 */
[----:B------:R-:W-:-:S13]  /*106d0*/  ELECT P6, URZ, PT ;  /* 0x00000000003f782f */ /* 0x000fda00038c0000 */
.L_x_398:
[----:B------:R-:W-:Y:S05]  /*106e0*/  @!P6 BRA `(.L_x_365) ;  /* 0x0000000000a0e947 */ /* 0x000fea0003800000 */
[----:B------:R-:W-:-:S06]  /*106f0*/  ULOP3.LUT UR4, UR40, 0x2, URZ, 0xfc, !UPT ;  /* 0x0000000228047892 */ /* 0x000fcc000f8efc3f */
[----:B-1----:R-:W-:-:S05]  /*10700*/  IMAD.U32 R2, RZ, RZ, UR4 ;  /* 0x00000004ff027e24 */ /* 0x002fca000f8e00ff */
[----:B------:R-:W-:-:S13]  /*10710*/  ISETP.NE.AND P0, PT, R2, 0x3, PT ;  /* 0x000000030200780c */ /* 0x000fda0003f05270 */
[----:B------:R-:W-:Y:S05]  /*10720*/  @!P0 BRA `(.L_x_367) ;  /* 0x0000000000048947 */ /* 0x000fea0003800000 */
[----:B------:R-:W-:Y:S01]  /*10730*/  BPT.TRAP 0x1 ;  /* 0x000000040000795c */ /* 0x000fe20000300000 */
.L_x_367:
[----:B0-----:R-:W2:Y:S04]  /*10740*/  LDL R3, [R1] ;  /* 0x0000000001037983 */ /* 0x001ea80000100800 */
[----:B------:R-:W3:Y:S01]  /*10750*/  LDL.LU R7, [R1+0xc] ;  /* 0x00000c0001077983 */ /* 0x000ee20000300800 */
[----:B------:R-:W-:-:S04]  /*10760*/  VIADD R2, R0, 0x29840 ;  /* 0x0002984000027836 */ /* 0x000fc80000000000 */
[C---:B--2---:R-:W-:Y:S02]  /*10770*/  IMAD R6, R3.reuse, 0x8, R2 ;  /* 0x0000000803067824 */ /* 0x044fe400078e0202 */
[----:B------:R-:W-:Y:S01]  /*10780*/  VIADD R3, R3, 0x1 ;  /* 0x0000000103037836 */ /* 0x000fe20000000000 */
[----:B---3--:R-:W-:-:S04]  /*10790*/  SHF.L.U32 R5, R7, 0x1f, RZ ;  /* 0x0000001f07057819 */ /* 0x008fc800000006ff */
[C---:B------:R-:W-:Y:S01]  /*107a0*/  ISETP.NE.AND P2, PT, R3.reuse, 0x2, PT ;  /* 0x000000020300780c */ /* 0x040fe20003f45270 */
[----:B------:R-:W0:Y:S03]  /*107b0*/  SYNCS.PHASECHK.TRANS64.TRYWAIT P1, [R6+URZ], R5 ;  /* 0x00000005060075a7 */ /* 0x000e26000802017f */
[----:B------:R-:W-:Y:S02]  /*107c0*/  SEL R4, RZ, 0x1, P2 ;  /* 0x00000001ff047807 */ /* 0x000fe40001000000 */
[----:B------:R-:W-:Y:S02]  /*107d0*/  SEL R3, R3, RZ, P2 ;  /* 0x000000ff03037207 */ /* 0x000fe40001000000 */
[----:B------:R-:W-:-:S03]  /*107e0*/  LOP3.LUT R4, R7, R4, RZ, 0x3c, !PT ;  /* 0x0000000407047212 */ /* 0x000fc600078e3cff */
[----:B------:R-:W-:Y:S01]  /*107f0*/  IMAD R7, R3, 0x8, R2 ;  /* 0x0000000803077824 */ /* 0x000fe200078e0202 */
[----:B------:R-:W-:Y:S01]  /*10800*/  SHF.L.U32 R2, R4, 0x1f, RZ ;  /* 0x0000001f04027819 */ /* 0x000fe200000006ff */
[----:B0-----:R-:W-:Y:S06]  /*10810*/  @!P1 BRA `(.L_x_368) ;  /* 0x0000000800309947 */ /* 0x001fec0003800000 */
.L_x_399:
[----:B------:R-:W1:Y:S02]  /*10820*/  SYNCS.PHASECHK.TRANS64.TRYWAIT P1, [R7+URZ], R2 ;  /* 0x00000002070075a7 */ /* 0x000e64000802017f */
[----:B-1----:R-:W-:Y:S05]  /*10830*/  @!P1 BRA `(.L_x_369) ;  /* 0x00000008003c9947 */ /* 0x002fea0003800000 */
.L_x_400:
[----:B------:R-:W-:Y:S05]  /*10840*/  @!P0 BRA `(.L_x_370) ;  /* 0x0000000000048947 */ /* 0x000fea0003800000 */
[----:B------:R-:W-:Y:S01]  /*10850*/  BPT.TRAP 0x1 ;  /* 0x000000040000795c */ /* 0x000fe20000300000 */
.L_x_370:
[----:B------:R-:W2:Y:S02]  /*10860*/  LDL.LU R4, [R1] ;  /* 0x0000000001047983 */ /* 0x000ea40000300800 */
[----:B--2---:R-:W-:-:S04]  /*10870*/  IMAD R4, R4, 0x8, R0 ;  /* 0x0000000804047824 */ /* 0x004fc800078e0200 */
[----:B------:R-:W2:Y:S02]  /*10880*/  SYNCS.PHASECHK.TRANS64.TRYWAIT P1, [R4+URZ+0x29860], R5 ;  /* 0x02986005040075a7 */ /* 0x000ea4000802017f */
[----:B--2---:R-:W-:Y:S05]  /*10890*/  @!P1 BRA `(.L_x_371) ;  /* 0x0000000800389947 */ /* 0x004fea0003800000 */
.L_x_401:
[----:B------:R-:W-:Y:S05]  /*108a0*/  @!P0 BRA `(.L_x_372) ;  /* 0x0000000000048947 */ /* 0x000fea0003800000 */
[----:B------:R-:W-:Y:S01]  /*108b0*/  BPT.TRAP 0x1 ;  /* 0x000000040000795c */ /* 0x000fe20000300000 */
.L_x_372:
[----:B------:R-:W-:-:S04]  /*108c0*/  IMAD R3, R3, 0x8, R0 ;  /* 0x0000000803037824 */ /* 0x000fc800078e0200 */
[----:B------:R-:W3:Y:S02]  /*108d0*/  SYNCS.PHASECHK.TRANS64.TRYWAIT P1, [R3+URZ+0x29860], R2 ;  /* 0x02986002030075a7 */ /* 0x000ee4000802017f */
[----:B---3--:R-:W-:Y:S05]  /*108e0*/  @!P1 BRA `(.L_x_373) ;  /* 0x0000000800389947 */ /* 0x008fea0003800000 */
.L_x_402:
[----:B------:R-:W-:Y:S05]  /*108f0*/  @!P0 BRA `(.L_x_374) ;  /* 0x0000000000048947 */ /* 0x000fea0003800000 */
[----:B------:R-:W-:Y:S01]  /*10900*/  BPT.TRAP 0x1 ;  /* 0x000000040000795c */ /* 0x000fe20000300000 */
.L_x_374:
[----:B------:R-:W4:Y:S02]  /*10910*/  SYNCS.PHASECHK.TRANS64.TRYWAIT P0, [R4+URZ+0x29880], R5 ;  /* 0x02988005040075a7 */ /* 0x000f24000800017f */
[----:B----4-:R-:W-:Y:S05]  /*10920*/  @!P0 BRA `(.L_x_375) ;  /* 0x00000008003c8947 */ /* 0x010fea0003800000 */
.L_x_376:
[----:B------:R0:W0:Y:S02]  /*10930*/  SYNCS.PHASECHK.TRANS64.TRYWAIT P0, [R3+URZ+0x29880], R2 ;  /* 0x02988002030075a7 */ /* 0x000024000800017f */
[----:B0-----:R-:W-:Y:S05]  /*10940*/  @!P0 NANOSLEEP.SYNCS 0x989680 ;  /* 0x009896800000895d */ /* 0x001fea0003900000 */
[----:B------:R-:W0:Y:S02]  /*10950*/  @!P0 SYNCS.PHASECHK.TRANS64 P0, [R3+URZ+0x29880], R2 ;  /* 0x02988002030085a7 */ /* 0x000e24000800007f */
[----:B0-----:R-:W-:Y:S05]  /*10960*/  @!P0 BRA `(.L_x_376) ;  /* 0xfffffffc00f08947 */ /* 0x001fea000383ffff */
.L_x_365:
[----:B------:R-:W-:Y:S05]  /*10970*/  BSYNC B0 ;  /* 0x0000000000007941 */ /* 0x000fea0003800000 */
.L_x_364:
[----:B------:R-:W-:Y:S05]  /*10980*/  EXIT ;  /* 0x000000000000794d */ /* 0x000fea0003800000 */
.L_x_250:
[----:B0-----:R0:W1:Y:S02]  /*10990*/  SYNCS.PHASECHK.TRANS64.TRYWAIT P1, [R3+URZ+0x29800], R10 ;  /* 0x0298000a030075a7 */ /* 0x001064000802017f */
[----:B-1----:R-:W-:Y:S05]  /*109a0*/  @!P1 NANOSLEEP.SYNCS 0x989680 ;  /* 0x009896800000995d */ /* 0x002fea0003900000 */
[----:B------:R-:W1:Y:S02]  /*109b0*/  @!P1 SYNCS.PHASECHK.TRANS64 P1, [R3+URZ+0x29800], R10 ;  /* 0x0298000a030095a7 */ /* 0x000e64000802007f */
[----:B-1----:R-:W-:Y:S05]  /*109c0*/  @!P1 BRA `(.L_x_250) ;  /* 0xfffffffc00f09947 */ /* 0x002fea000383ffff */
[----:B------:R-:W-:Y:S05]  /*109d0*/  BRA `(.L_x_377) ;  /* 0xffffff0c00f87947 */ /* 0x000fea000383ffff */
.L_x_254:
[----:B--2---:R2:W3:Y:S02]  /*109e0*/  SYNCS.PHASECHK.TRANS64.TRYWAIT P1, [R5+URZ+0x29830], R6 ;  /* 0x02983006050075a7 */ /* 0x0044e4000802017f */
[----:B---3--:R-:W-:Y:S05]  /*109f0*/  @!P1 NANOSLEEP.SYNCS 0x989680 ;  /* 0x009896800000995d */ /* 0x008fea0003900000 */
[----:B------:R-:W3:Y:S02]  /*10a00*/  @!P1 SYNCS.PHASECHK.TRANS64 P1, [R5+URZ+0x29830], R6 ;  /* 0x02983006050095a7 */ /* 0x000ee4000802007f */
[----:B---3--:R-:W-:Y:S05]  /*10a10*/  @!P1 BRA `(.L_x_254) ;  /* 0xfffffffc00f09947 */ /* 0x008fea000383ffff */
[----:B------:R-:W-:Y:S05]  /*10a20*/  BRA `(.L_x_253) ;  /* 0xffffff1000207947 */ /* 0x000fea000383ffff */
.L_x_259:
[----:B-1----:R-:W-:-:S04]  /*10a30*/  IMAD.U32 R4, RZ, RZ, UR6 ;  /* 0x00000006ff047e24 */ /* 0x002fc8000f8e00ff */
[----:B------:R1:W2:Y:S03]  /*10a40*/  SYNCS.PHASECHK.TRANS64.TRYWAIT P1, [R4+URZ+0x29830], R3 ;  /* 0x02983003040075a7 */ /* 0x0002a6000802017f */
[----:B--2---:R-:W-:Y:S05]  /*10a50*/  @!P1 NANOSLEEP.SYNCS 0x989680 ;  /* 0x009896800000995d */ /* 0x004fea0003900000 */
[----:B------:R-:W2:Y:S02]  /*10a60*/  @!P1 SYNCS.PHASECHK.TRANS64 P1, [R4+URZ+0x29830], R3 ;  /* 0x02983003040095a7 */ /* 0x000ea4000802007f */
[----:B--2---:R-:W-:Y:S05]  /*10a70*/  @!P1 BRA `(.L_x_259) ;  /* 0xfffffffc00ec9947 */ /* 0x004fea000383ffff */
[----:B------:R-:W-:Y:S05]  /*10a80*/  BRA `(.L_x_256) ;  /* 0xffffff4c00587947 */ /* 0x000fea000383ffff */
.L_x_263:
[----:B-1----:R-:W-:-:S04]  /*10a90*/  IMAD.U32 R4, RZ, RZ, UR6 ;  /* 0x00000006ff047e24 */ /* 0x002fc8000f8e00ff */
[----:B------:R1:W2:Y:S03]  /*10aa0*/  SYNCS.PHASECHK.TRANS64.TRYWAIT P1, [R4+URZ+0x29850], R3 ;  /* 0x02985003040075a7 */ /* 0x0002a6000802017f */
[----:B--2---:R-:W-:Y:S05]  /*10ab0*/  @!P1 NANOSLEEP.SYNCS 0x989680 ;  /* 0x009896800000995d */ /* 0x004fea0003900000 */
[----:B------:R-:W2:Y:S02]  /*10ac0*/  @!P1 SYNCS.PHASECHK.TRANS64 P1, [R4+URZ+0x29850], R3 ;  /* 0x02985003040095a7 */ /* 0x000ea4000802007f */
[----:B--2---:R-:W-:Y:S05]  /*10ad0*/  @!P1 BRA `(.L_x_263) ;  /* 0xfffffffc00ec9947 */ /* 0x004fea000383ffff */
[----:B------:R-:W-:Y:S05]  /*10ae0*/  BRA `(.L_x_260) ;  /* 0xffffff5800647947 */ /* 0x000fea000383ffff */
.L_x_269:
[----:B-1----:R1:W2:Y:S02]  /*10af0*/  SYNCS.PHASECHK.TRANS64.TRYWAIT P1, [R15+URZ+0x29850], R0 ;  /* 0x029850000f0075a7 */ /* 0x0022a4000802017f */
[----:B--2---:R-:W-:Y:S05]  /*10b00*/  @!P1 NANOSLEEP.SYNCS 0x989680 ;  /* 0x009896800000995d */ /* 0x004fea0003900000 */
[----:B------:R-:W2:Y:S02]  /*10b10*/  @!P1 SYNCS.PHASECHK.TRANS64 P1, [R15+URZ+0x29850], R0 ;  /* 0x029850000f0095a7 */ /* 0x000ea4000802007f */
[----:B--2---:R-:W-:Y:S05]  /*10b20*/  @!P1 BRA `(.L_x_269) ;  /* 0xfffffffc00f09947 */ /* 0x004fea000383ffff */
[----:B------:R-:W-:Y:S05]  /*10b30*/  BRA `(.L_x_268) ;  /* 0xffffff8000ec7947 */ /* 0x000fea000383ffff */
.L_x_309:
[----:B------:R-:W-:Y:S02]  /*10b40*/  IMAD.MOV.U32 R13, RZ, RZ, R4 ;  /* 0x000000ffff0d7224 */ /* 0x000fe400078e0004 */
[----:B------:R-:W-:Y:S02]  /*10b50*/  IMAD.MOV.U32 R12, RZ, RZ, RZ ;  /* 0x000000ffff0c7224 */ /* 0x000fe400078e00ff */
[----:B------:R-:W-:Y:S02]  /*10b60*/  IMAD.MOV.U32 R11, RZ, RZ, 0x1f ;  /* 0x0000001fff0b7424 */ /* 0x000fe400078e00ff */
[----:B------:R-:W-:-:S07]  /*10b70*/  IMAD.MOV.U32 R15, RZ, RZ, -0x1 ;  /* 0xffffffffff0f7424 */ /* 0x000fce00078e00ff */
[----:B0-----:R-:W-:Y:S05]  /*10b80*/  WARPSYNC.COLLECTIVE R15, `(.L_x_378) ;  /* 0x000000000f087348 */ /* 0x001fea0003c00000 */
[----:B------:R1:W2:Y:S02]  /*10b90*/  SHFL.IDX P6, R14, R13, R12, R11 ;  /* 0x0000000c0d0e7389 */ /* 0x0002a400000c000b */
[----:B012---:R-:W-:Y:S01]  /*10ba0*/  ENDCOLLECTIVE ;  /* 0x000000000000791b */ /* 0x007fe20003800000 */
.L_x_378:
[----:B------:R-:W-:Y:S05]  /*10bb0*/  BRA `(.L_x_379) ;  /* 0xffffffcc00687947 */ /* 0x000fea000383ffff */
.L_x_311:
[----:B------:R-:W-:Y:S01]  /*10bc0*/  BSSY B0, `(.L_x_380) ;  /* 0x0000006000007945 */ /* 0x000fe20003800000 */
[----:B------:R-:W-:-:S07]  /*10bd0*/  IMAD.MOV.U32 R15, RZ, RZ, -0x1 ;  /* 0xffffffffff0f7424 */ /* 0x000fce00078e00ff */
[----:B-1----:R-:W-:Y:S05]  /*10be0*/  WARPSYNC.COLLECTIVE R15, `(.L_x_381) ;  /* 0x000000000f0c7348 */ /* 0x002fea0003c00000 */
[----:B------:R-:W-:Y:S02]  /*10bf0*/  ELECT P6, UR62, PT ;  /* 0x00000000003e782f */ /* 0x000fe400038c0000 */
[----:B------:R-:W-:Y:S01]  /*10c00*/  MOV R14, UR62 ;  /* 0x0000003e000e7c02 */ /* 0x000fe20008000f00 */
[----:B-1----:R-:W-:Y:S10]  /*10c10*/  ENDCOLLECTIVE ;  /* 0x000000000000791b */ /* 0x002ff40003800000 */
.L_x_381:
[----:B------:R-:W-:Y:S05]  /*10c20*/  BSYNC B0 ;  /* 0x0000000000007941 */ /* 0x000fea0003800000 */
.L_x_380:
[----:B------:R-:W-:Y:S05]  /*10c30*/  BRA `(.L_x_382) ;  /* 0xffffffcc00687947 */ /* 0x000fea000383ffff */
.L_x_314:
[----:B0-----:R0:W2:Y:S02]  /*10c40*/  SYNCS.PHASECHK.TRANS64.TRYWAIT P2, [R2+URZ+0x29880], R3 ;  /* 0x02988003020075a7 */ /* 0x0010a4000804017f */
[----:B--2---:R-:W-:Y:S05]  /*10c50*/  @!P2 NANOSLEEP.SYNCS 0x989680 ;  /* 0x009896800000a95d */ /* 0x004fea0003900000 */
[----:B------:R-:W2:Y:S02]  /*10c60*/  @!P2 SYNCS.PHASECHK.TRANS64 P2, [R2+URZ+0x29880], R3 ;  /* 0x029880030200a5a7 */ /* 0x000ea4000804007f */
[----:B--2---:R-:W-:Y:S05]  /*10c70*/  @!P2 BRA `(.L_x_314) ;  /* 0xfffffffc00f0a947 */ /* 0x004fea000383ffff */
[----:B------:R-:W-:Y:S05]  /*10c80*/  BRA `(.L_x_383) ;  /* 0xffffffcc00c47947 */ /* 0x000fea000383ffff */
.L_x_316:
[----:B-1----:R1:W2:Y:S02]  /*10c90*/  SYNCS.PHASECHK.TRANS64.TRYWAIT P2, [R2+URZ+0x29840], R3 ;  /* 0x02984003020075a7 */ /* 0x0022a4000804017f */
[----:B--2---:R-:W-:Y:S05]  /*10ca0*/  @!P2 NANOSLEEP.SYNCS 0x989680 ;  /* 0x009896800000a95d */ /* 0x004fea0003900000 */
[----:B------:R-:W2:Y:S02]  /*10cb0*/  @!P2 SYNCS.PHASECHK.TRANS64 P2, [R2+URZ+0x29840], R3 ;  /* 0x029840030200a5a7 */ /* 0x000ea4000804007f */
[----:B--2---:R-:W-:Y:S05]  /*10cc0*/  @!P2 BRA `(.L_x_316) ;  /* 0xfffffffc00f0a947 */ /* 0x004fea000383ffff */
[----:B------:R-:W-:Y:S05]  /*10cd0*/  BRA `(.L_x_384) ;  /* 0xffffffd000207947 */ /* 0x000fea000383ffff */
.L_x_319:
[----:B--2---:R-:W-:-:S04]  /*10ce0*/  IMAD.U32 R3, RZ, RZ, UR41 ;  /* 0x00000029ff037e24 */ /* 0x004fc8000f8e00ff */
[----:B------:R2:W3:Y:S03]  /*10cf0*/  SYNCS.PHASECHK.TRANS64.TRYWAIT P0, [R3+URZ+0x29820], R2 ;  /* 0x02982002030075a7 */ /* 0x0004e6000800017f */
[----:B---3--:R-:W-:Y:S05]  /*10d00*/  @!P0 NANOSLEEP.SYNCS 0x989680 ;  /* 0x009896800000895d */ /* 0x008fea0003900000 */
[----:B------:R-:W3:Y:S02]  /*10d10*/  @!P0 SYNCS.PHASECHK.TRANS64 P0, [R3+URZ+0x29820], R2 ;  /* 0x02982002030085a7 */ /* 0x000ee4000800007f */
[----:B---3--:R-:W-:Y:S05]  /*10d20*/  @!P0 BRA `(.L_x_319) ;  /* 0xfffffffc00ec8947 */ /* 0x008fea000383ffff */
[----:B------:R-:W-:Y:S05]  /*10d30*/  BRA `(.L_x_385) ;  /* 0xffffffd4003c7947 */ /* 0x000fea000383ffff */
.L_x_325:
[----:B-1----:R1:W3:Y:S02]  /*10d40*/  SYNCS.PHASECHK.TRANS64.TRYWAIT P0, [R4+URZ+0x29880], R3 ;  /* 0x02988003040075a7 */ /* 0x0022e4000800017f */
[----:B---3--:R-:W-:Y:S05]  /*10d50*/  @!P0 NANOSLEEP.SYNCS 0x989680 ;  /* 0x009896800000895d */ /* 0x008fea0003900000 */
[----:B------:R-:W3:Y:S02]  /*10d60*/  @!P0 SYNCS.PHASECHK.TRANS64 P0, [R4+URZ+0x29880], R3 ;  /* 0x02988003040085a7 */ /* 0x000ee4000800007f */
[----:B---3--:R-:W-:Y:S05]  /*10d70*/  @!P0 BRA `(.L_x_325) ;  /* 0xfffffffc00f08947 */ /* 0x008fea000383ffff */
[----:B------:R-:W-:Y:S05]  /*10d80*/  BRA `(.L_x_386) ;  /* 0xffffffd400f07947 */ /* 0x000fea000383ffff */
.L_x_330:
[----:B--2---:R2:W3:Y:S02]  /*10d90*/  SYNCS.PHASECHK.TRANS64.TRYWAIT P0, [R4+URZ+0x29840], R3 ;  /* 0x02984003040075a7 */ /* 0x0044e4000800017f */
[----:B---3--:R-:W-:Y:S05]  /*10da0*/  @!P0 NANOSLEEP.SYNCS 0x989680 ;  /* 0x009896800000895d */ /* 0x008fea0003900000 */
[----:B------:R-:W3:Y:S02]  /*10db0*/  @!P0 SYNCS.PHASECHK.TRANS64 P0, [R4+URZ+0x29840], R3 ;  /* 0x02984003040085a7 */ /* 0x000ee4000800007f */
[----:B---3--:R-:W-:Y:S05]  /*10dc0*/  @!P0 BRA `(.L_x_330) ;  /* 0xfffffffc00f08947 */ /* 0x008fea000383ffff */
[----:B------:R-:W-:Y:S05]  /*10dd0*/  BRA `(.L_x_387) ;  /* 0xffffffd800787947 */ /* 0x000fea000383ffff */
.L_x_338:
[----:B---3--:R-:W3:Y:S02]  /*10de0*/  LDL R3, [R1+0x4] ;  /* 0x0000040001037983 */ /* 0x008ee40000100800 */
[----:B---3--:R3:W4:Y:S02]  /*10df0*/  SYNCS.PHASECHK.TRANS64.TRYWAIT P2, [R3+URZ+0x29870], R2 ;  /* 0x02987002030075a7 */ /* 0x008724000804017f */
[----:B----4-:R-:W-:Y:S05]  /*10e00*/  @!P2 NANOSLEEP.SYNCS 0x989680 ;  /* 0x009896800000a95d */ /* 0x010fea0003900000 */
[----:B------:R-:W4:Y:S02]  /*10e10*/  @!P2 SYNCS.PHASECHK.TRANS64 P2, [R3+URZ+0x29870], R2 ;  /* 0x029870020300a5a7 */ /* 0x000f24000804007f */
[----:B----4-:R-:W-:Y:S05]  /*10e20*/  @!P2 BRA `(.L_x_338) ;  /* 0xfffffffc00eca947 */ /* 0x010fea000383ffff */
[----:B------:R-:W-:Y:S05]  /*10e30*/  BRA `(.L_x_388) ;  /* 0xffffffdc00a07947 */ /* 0x000fea000383ffff */
.L_x_340:
[----:B-1----:R-:W3:Y:S02]  /*10e40*/  LDL R4, [R1+0x4] ;  /* 0x0000040001047983 */ /* 0x002ee40000100800 */
[----:B---3--:R1:W3:Y:S02]  /*10e50*/  SYNCS.PHASECHK.TRANS64.TRYWAIT P2, [R4+URZ+0x29860], R3 ;  /* 0x02986003040075a7 */ /* 0x0082e4000804017f */
[----:B---3--:R-:W-:Y:S05]  /*10e60*/  @!P2 NANOSLEEP.SYNCS 0x989680 ;  /* 0x009896800000a95d */ /* 0x008fea0003900000 */
[----:B------:R-:W3:Y:S02]  /*10e70*/  @!P2 SYNCS.PHASECHK.TRANS64 P2, [R4+URZ+0x29860], R3 ;  /* 0x029860030400a5a7 */ /* 0x000ee4000804007f */
[----:B---3--:R-:W-:Y:S05]  /*10e80*/  @!P2 BRA `(.L_x_340) ;  /* 0xfffffffc00eca947 */ /* 0x008fea000383ffff */
[----:B------:R-:W-:Y:S05]  /*10e90*/  BRA `(.L_x_389) ;  /* 0xffffffdc00a87947 */ /* 0x000fea000383ffff */
.L_x_347:
[----:B--2---:R2:W3:Y:S02]  /*10ea0*/  SYNCS.PHASECHK.TRANS64.TRYWAIT P0, [R20+URZ+0x29870], R3 ;  /* 0x02987003140075a7 */ /* 0x0044e4000800017f */
[----:B---3--:R-:W-:Y:S05]  /*10eb0*/  @!P0 NANOSLEEP.SYNCS 0x989680 ;  /* 0x009896800000895d */ /* 0x008fea0003900000 */
[----:B------:R-:W3:Y:S02]  /*10ec0*/  @!P0 SYNCS.PHASECHK.TRANS64 P0, [R20+URZ+0x29870], R3 ;  /* 0x02987003140085a7 */ /* 0x000ee4000800007f */
[----:B---3--:R-:W-:Y:S05]  /*10ed0*/  @!P0 BRA `(.L_x_347) ;  /* 0xfffffffc00f08947 */ /* 0x008fea000383ffff */
[----:B------:R-:W-:Y:S05]  /*10ee0*/  BRA `(.L_x_390) ;  /* 0xffffffe400747947 */ /* 0x000fea000383ffff */
.L_x_349:
[----:B--2---:R2:W3:Y:S02]  /*10ef0*/  SYNCS.PHASECHK.TRANS64.TRYWAIT P0, [R20+URZ+0x29860], R3 ;  /* 0x02986003140075a7 */ /* 0x0044e4000800017f */
[----:B---3--:R-:W-:Y:S05]  /*10f00*/  @!P0 NANOSLEEP.SYNCS 0x989680 ;  /* 0x009896800000895d */ /* 0x008fea0003900000 */
[----:B------:R-:W3:Y:S02]  /*10f10*/  @!P0 SYNCS.PHASECHK.TRANS64 P0, [R20+URZ+0x29860], R3 ;  /* 0x02986003140085a7 */ /* 0x000ee4000800007f */
[----:B---3--:R-:W-:Y:S05]  /*10f20*/  @!P0 BRA `(.L_x_349) ;  /* 0xfffffffc00f08947 */ /* 0x008fea000383ffff */
[----:B------:R-:W-:Y:S05]  /*10f30*/  BRA `(.L_x_391) ;  /* 0xffffffe4007c7947 */ /* 0x000fea000383ffff */
.L_x_362:
[----:B0-----:R0:W1:Y:S02]  /*10f40*/  SYNCS.PHASECHK.TRANS64.TRYWAIT P0, [R0+URZ+0x29820], R3 ;  /* 0x02982003000075a7 */ /* 0x001064000800017f */
[----:B-1----:R-:W-:Y:S05]  /*10f50*/  @!P0 NANOSLEEP.SYNCS 0x989680 ;  /* 0x009896800000895d */ /* 0x002fea0003900000 */
[----:B------:R-:W1:Y:S02]  /*10f60*/  @!P0 SYNCS.PHASECHK.TRANS64 P0, [R0+URZ+0x29820], R3 ;  /* 0x02982003000085a7 */ /* 0x000e64000800007f */
[----:B-1----:R-:W-:Y:S05]  /*10f70*/  @!P0 BRA `(.L_x_362) ;  /* 0xfffffffc00f08947 */ /* 0x002fea000383ffff */
[----:B------:R-:W-:Y:S05]  /*10f80*/  BRA `(.L_x_392) ;  /* 0xfffffff400a07947 */ /* 0x000fea000383ffff */
.L_x_363:
[----:B------:R-:W1:Y:S01]  /*10f90*/  S2R R2, SR_TID.X ;  /* 0x0000000000027919 */ /* 0x000e620000002100 */
[----:B------:R-:W-:Y:S01]  /*10fa0*/  BSSY B0, `(.L_x_393) ;  /* 0x000000a000007945 */ /* 0x000fe20003800000 */
[----:B------:R-:W-:Y:S02]  /*10fb0*/  IMAD.MOV.U32 R12, RZ, RZ, RZ ;  /* 0x000000ffff0c7224 */ /* 0x000fe400078e00ff */
[----:B------:R-:W-:Y:S02]  /*10fc0*/  IMAD.MOV.U32 R11, RZ, RZ, 0x1f ;  /* 0x0000001fff0b7424 */ /* 0x000fe400078e00ff */
[----:B------:R-:W-:Y:S01]  /*10fd0*/  IMAD.MOV.U32 R15, RZ, RZ, -0x1 ;  /* 0xffffffffff0f7424 */ /* 0x000fe200078e00ff */
[----:B-1----:R-:W-:-:S04]  /*10fe0*/  SHF.R.U32.HI R2, RZ, 0x5, R2 ;  /* 0x00000005ff027819 */ /* 0x002fc80000011602 */
[----:B------:R-:W-:-:S05]  /*10ff0*/  LOP3.LUT R2, R2, 0x3, RZ, 0xc0, !PT ;  /* 0x0000000302027812 */ /* 0x000fca00078ec0ff */
[----:B------:R-:W-:-:S07]  /*11000*/  IMAD.MOV.U32 R13, RZ, RZ, R2 ;  /* 0x000000ffff0d7224 */ /* 0x000fce00078e0002 */
[----:B0-----:R-:W-:Y:S05]  /*11010*/  WARPSYNC.COLLECTIVE R15, `(.L_x_394) ;  /* 0x000000000f087348 */ /* 0x001fea0003c00000 */
[----:B------:R1:W2:Y:S02]  /*11020*/  SHFL.IDX P6, R14, R13, R12, R11 ;  /* 0x0000000c0d0e7389 */ /* 0x0002a400000c000b */
[----:B012---:R-:W-:Y:S01]  /*11030*/  ENDCOLLECTIVE ;  /* 0x000000000000791b */ /* 0x007fe20003800000 */
.L_x_394:
[----:B------:R-:W-:Y:S05]  /*11040*/  BSYNC B0 ;  /* 0x0000000000007941 */ /* 0x000fea0003800000 */
.L_x_393:
[----:B------:R-:W-:Y:S05]  /*11050*/  BRA `(.L_x_395) ;  /* 0xfffffff400887947 */ /* 0x000fea000383ffff */
.L_x_366:
[----:B------:R-:W-:Y:S01]  /*11060*/  BSSY B1, `(.L_x_396) ;  /* 0x0000006000017945 */ /* 0x000fe20003800000 */
[----:B------:R-:W-:-:S07]  /*11070*/  IMAD.MOV.U32 R15, RZ, RZ, -0x1 ;  /* 0xffffffffff0f7424 */ /* 0x000fce00078e00ff */
[----:B01----:R-:W-:Y:S05]  /*11080*/  WARPSYNC.COLLECTIVE R15, `(.L_x_397) ;  /* 0x000000000f0c7348 */ /* 0x003fea0003c00000 */
[----:B------:R-:W-:Y:S02]  /*11090*/  ELECT P6, UR62, PT ;  /* 0x00000000003e782f */ /* 0x000fe400038c0000 */
[----:B------:R-:W-:Y:S01]  /*110a0*/  MOV R14, UR62 ;  /* 0x0000003e000e7c02 */ /* 0x000fe20008000f00 */
[----:B01----:R-:W-:Y:S10]  /*110b0*/  ENDCOLLECTIVE ;  /* 0x000000000000791b */ /* 0x003ff40003800000 */
.L_x_397:
[----:B------:R-:W-:Y:S05]  /*110c0*/  BSYNC B1 ;  /* 0x0000000000017941 */ /* 0x000fea0003800000 */
.L_x_396:
[----:B------:R-:W-:Y:S05]  /*110d0*/  BRA `(.L_x_398) ;  /* 0xfffffff400807947 */ /* 0x000fea000383ffff */
.L_x_368:
[----:B0-----:R0:W1:Y:S02]  /*110e0*/  SYNCS.PHASECHK.TRANS64.TRYWAIT P1, [R6+URZ], R5 ;  /* 0x00000005060075a7 */ /* 0x001064000802017f */
[----:B-1----:R-:W-:Y:S05]  /*110f0*/  @!P1 NANOSLEEP.SYNCS 0x989680 ;  /* 0x009896800000995d */ /* 0x002fea0003900000 */
[----:B------:R-:W1:Y:S02]  /*11100*/  @!P1 SYNCS.PHASECHK.TRANS64 P1, [R6+URZ], R5 ;  /* 0x00000005060095a7 */ /* 0x000e64000802007f */
[----:B-1----:R-:W-:Y:S05]  /*11110*/  @!P1 BRA `(.L_x_368) ;  /* 0xfffffffc00f09947 */ /* 0x002fea000383ffff */
[----:B------:R-:W-:Y:S05]  /*11120*/  BRA `(.L_x_399) ;  /* 0xfffffff400bc7947 */ /* 0x000fea000383ffff */
.L_x_369:
[----:B-1----:R1:W2:Y:S02]  /*11130*/  SYNCS.PHASECHK.TRANS64.TRYWAIT P1, [R7+URZ], R2 ;  /* 0x00000002070075a7 */ /* 0x0022a4000802017f */
[----:B--2---:R-:W-:Y:S05]  /*11140*/  @!P1 NANOSLEEP.SYNCS 0x989680 ;  /* 0x009896800000995d */ /* 0x004fea0003900000 */
[----:B------:R-:W2:Y:S02]  /*11150*/  @!P1 SYNCS.PHASECHK.TRANS64 P1, [R7+URZ], R2 ;  /* 0x00000002070095a7 */ /* 0x000ea4000802007f */
[----:B--2---:R-:W-:Y:S05]  /*11160*/  @!P1 BRA `(.L_x_369) ;  /* 0xfffffffc00f09947 */ /* 0x004fea000383ffff */
[----:B------:R-:W-:Y:S05]  /*11170*/  BRA `(.L_x_400) ;  /* 0xfffffff400b07947 */ /* 0x000fea000383ffff */
.L_x_371:
[----:B--2---:R2:W3:Y:S02]  /*11180*/  SYNCS.PHASECHK.TRANS64.TRYWAIT P1, [R4+URZ+0x29860], R5 ;  /* 0x02986005040075a7 */ /* 0x0044e4000802017f */
[----:B---3--:R-:W-:Y:S05]  /*11190*/  @!P1 NANOSLEEP.SYNCS 0x989680 ;  /* 0x009896800000995d */ /* 0x008fea0003900000 */
[----:B------:R-:W3:Y:S02]  /*111a0*/  @!P1 SYNCS.PHASECHK.TRANS64 P1, [R4+URZ+0x29860], R5 ;  /* 0x02986005040095a7 */ /* 0x000ee4000802007f */
[----:B---3--:R-:W-:Y:S05]  /*111b0*/  @!P1 BRA `(.L_x_371) ;  /* 0xfffffffc00f09947 */ /* 0x008fea000383ffff */
[----:B------:R-:W-:Y:S05]  /*111c0*/  BRA `(.L_x_401) ;  /* 0xfffffff400b47947 */ /* 0x000fea000383ffff */
.L_x_373:
[----:B---3--:R3:W4:Y:S02]  /*111d0*/  SYNCS.PHASECHK.TRANS64.TRYWAIT P1, [R3+URZ+0x29860], R2 ;  /* 0x02986002030075a7 */ /* 0x008724000802017f */
[----:B----4-:R-:W-:Y:S05]  /*111e0*/  @!P1 NANOSLEEP.SYNCS 0x989680 ;  /* 0x009896800000995d */ /* 0x010fea0003900000 */
[----:B------:R-:W4:Y:S02]  /*111f0*/  @!P1 SYNCS.PHASECHK.TRANS64 P1, [R3+URZ+0x29860], R2 ;  /* 0x02986002030095a7 */ /* 0x000f24000802007f */
[----:B----4-:R-:W-:Y:S05]  /*11200*/  @!P1 BRA `(.L_x_373) ;  /* 0xfffffffc00f09947 */ /* 0x010fea000383ffff */
[----:B------:R-:W-:Y:S05]  /*11210*/  BRA `(.L_x_402) ;  /* 0xfffffff400b47947 */ /* 0x000fea000383ffff */
.L_x_375:
[----:B----4-:R4:W0:Y:S02]  /*11220*/  SYNCS.PHASECHK.TRANS64.TRYWAIT P0, [R4+URZ+0x29880], R5 ;  /* 0x02988005040075a7 */ /* 0x010824000800017f */
[----:B0-----:R-:W-:Y:S05]  /*11230*/  @!P0 NANOSLEEP.SYNCS 0x989680 ;  /* 0x009896800000895d */ /* 0x001fea0003900000 */
[----:B------:R-:W0:Y:S02]  /*11240*/  @!P0 SYNCS.PHASECHK.TRANS64 P0, [R4+URZ+0x29880], R5 ;  /* 0x02988005040085a7 */ /* 0x000e24000800007f */
[----:B0-----:R-:W-:Y:S05]  /*11250*/  @!P0 BRA `(.L_x_375) ;  /* 0xfffffffc00f08947 */ /* 0x001fea000383ffff */
[----:B------:R-:W-:Y:S05]  /*11260*/  BRA `(.L_x_376) ;  /* 0xfffffff400b07947 */ /* 0x000fea000383ffff */
.L_x_403:
        /* <DEDUP_REMOVED lines=9> */
.L_x_2624:


//--------------------- .text._ZN7cutlass13device_kernelIN5flash11enable_sm90INS1_16FlashAttnFwdSm90INS1_25CollectiveMainloopFwdSm90ILi2EN4cute5tupleIJNS5_1CILi1EEES8_S8_EEENS6_IJNS7_ILi128EEENS7_ILi160EEENS7_ILi192EEEEEELi128ENS_12float_e4m3_tEfNS_4arch4Sm90ELb0ELb0ELb1ELb1ELb0ELb1ELb0ELb1ELb1ELb0ELb0ELb0EEENS1_21CollectiveEpilogueFwdINS6_IJSA_SA_SB_EEES9_NS_10bfloat16_tESG_Li256ELb1ELb0ELb0ELb1EEENS1_36VarlenDynamicPersistentTileSchedulerILi128ELi160ELi256ELi128ELb0ELb0ELb1ELb0ELb1ELb1EEEEEEEEEvNT_6ParamsE --------------------------
	.section	.text._ZN7cutlass13device_kernelIN5flash11enable_sm90INS1_16FlashAttnFwdSm90INS1_25CollectiveMainloopFwdSm90ILi2EN4cute5tupleIJNS5_1CILi1EEES8_S8_EEENS6_IJNS7_ILi128EEENS7_ILi160EEENS7_ILi192EEEEEELi128ENS_12float_e4m3_tEfNS_4arch4Sm90ELb0ELb0ELb1ELb1ELb0ELb1ELb0ELb1ELb1ELb0ELb0ELb0EEENS1_21CollectiveEpilogueFwdINS6_IJSA_SA_SB_EEES9_NS_10bfloat16_tESG_Li256ELb1ELb0ELb0ELb1EEENS1_36VarlenDynamicPersistentTileSchedulerILi128ELi160ELi256ELi128ELb0ELb0ELb1ELb0ELb1ELb1EEEEEEEEEvNT_6ParamsE,"ax",@progbits
	.align	128
.text._ZN7cutlass13device_kernelIN5flash11enable_sm90INS1_16FlashAttnFwdSm90INS1_25CollectiveMainloopFwdSm90ILi2EN4cute5tupleIJNS5_1CILi1EEES8_S8_EEENS6_IJNS7_ILi128EEENS7_ILi160EEENS7_ILi192EEEEEELi128ENS_12float_e4m3_tEfNS_4arch4Sm90ELb0ELb0ELb1ELb1ELb0ELb1ELb0ELb1ELb1ELb0ELb0ELb0EEENS1_21CollectiveEpilogueFwdINS6_IJSA_SA_SB_EEES9_NS_10bfloat16_tESG_Li256ELb1ELb0ELb0ELb1EEENS1_36VarlenDynamicPersistentTileSchedulerILi128ELi160ELi256ELi128ELb0ELb0ELb1ELb0ELb1ELb1EEEEEEEEEvNT_6ParamsE:
        .type           _ZN7cutlass13device_kernelIN5flash11enable_sm90INS1_16FlashAttnFwdSm90INS1_25CollectiveMainloopFwdSm90ILi2EN4cute5tupleIJNS5_1CILi1EEES8_S8_EEENS6_IJNS7_ILi128EEENS7_ILi160EEENS7_ILi192EEEEEELi128ENS_12float_e4m3_tEfNS_4arch4Sm90ELb0ELb0ELb1ELb1ELb0ELb1ELb0ELb1ELb1ELb0ELb0ELb0EEENS1_21CollectiveEpilogueFwdINS6_IJSA_SA_SB_EEES9_NS_10bfloat16_tESG_Li256ELb1ELb0ELb0ELb1EEENS1_36VarlenDynamicPersistentTileSchedulerILi128ELi160ELi256ELi128ELb0ELb0ELb1ELb0ELb1ELb1EEEEEEEEEvNT_6ParamsE,@function
        .size           _ZN7cutlass13device_kernelIN5flash11enable_sm90INS1_16FlashAttnFwdSm90INS1_25CollectiveMainloopFwdSm90ILi2EN4cute5tupleIJNS5_1CILi1EEES8_S8_EEENS6_IJNS7_ILi128EEENS7_ILi160EEENS7_ILi192EEEEEELi128ENS_12float_e4m3_tEfNS_4arch4Sm90ELb0ELb0ELb1ELb1ELb0ELb1ELb0ELb1ELb1ELb0ELb0ELb0EEENS1_21CollectiveEpilogueFwdINS6_IJSA_SA_SB_EEES9_NS_10bfloat16_tESG_Li256ELb1ELb0ELb0ELb1EEENS1_36VarlenDynamicPersistentTileSchedulerILi128ELi160ELi256ELi128ELb0ELb0ELb1ELb0ELb1ELb1EEEEEEEEEvNT_6ParamsE,(.L_x_2625 - _ZN7cutlass13device_kernelIN5flash11enable_sm90INS1_16FlashAttnFwdSm90INS1_25CollectiveMainloopFwdSm90ILi2EN4cute5tupleIJNS5_1CILi1EEES8_S8_EEENS6_IJNS7_ILi128EEENS7_ILi160EEENS7_ILi192EEEEEELi128ENS_12float_e4m3_tEfNS_4arch4Sm90ELb0ELb0ELb1ELb1ELb0ELb1ELb0ELb1ELb1ELb0ELb0ELb0EEENS1_21CollectiveEpilogueFwdINS6_IJSA_SA_SB_EEES9_NS_10bfloat16_tESG_Li256ELb1ELb0ELb0ELb1EEENS1_36VarlenDynamicPersistentTileSchedulerILi128ELi160ELi256ELi128ELb0ELb0ELb1ELb0ELb1ELb1EEEEEEEEEvNT_6ParamsE)
        .other          _ZN7cutlass13device_kernelIN5flash11enable_sm90INS1_16FlashAttnFwdSm90INS1_25CollectiveMainloopFwdSm90ILi2EN4cute5tupleIJNS5_1CILi1EEES8_S8_EEENS6_IJNS7_ILi128EEENS7_ILi160EEENS7_ILi192EEEEEELi128ENS_12float_e4m3_tEfNS_4arch4Sm90ELb0ELb0ELb1ELb1ELb0ELb1ELb0ELb1ELb1ELb0ELb0ELb0EEENS1_21CollectiveEpilogueFwdINS6_IJSA_SA_SB_EEES9_NS_10bfloat16_tESG_Li256ELb1ELb0ELb0ELb1EEENS1_36VarlenDynamicPersistentTileSchedulerILi128ELi160ELi256ELi128ELb0ELb0ELb1ELb0ELb1ELb1EEEEEEEEEvNT_6ParamsE,@"STO_CUDA_ENTRY STV_DEFAULT"
_ZN7cutlass13device_kernelIN5flash11enable_sm90INS1_16FlashAttnFwdSm90INS1_25CollectiveMainloopFwdSm90ILi2EN4cute5tupleIJNS5_1CILi1EEES8_S8_EEENS6_IJNS7_ILi128EEENS7_ILi160EEENS7_ILi192EEEEEELi128ENS_12float_e4m3_tEfNS_4arch4Sm90ELb0ELb0ELb1ELb1ELb0ELb1ELb0ELb1ELb1ELb0ELb0ELb0EEENS1_21CollectiveEpilogueFwdINS6_IJSA_SA_SB_EEES9_NS_10bfloat16_tESG_Li256ELb1ELb0ELb0ELb1EEENS1_36VarlenDynamicPersistentTileSchedulerILi128ELi160ELi256ELi128ELb0ELb0ELb1ELb0ELb1ELb1EEEEEEEEEvNT_6ParamsE:
        /* <DEDUP_REMOVED lines=14> */
[----:B------:R-:W-:Y:S02]  /*00e0*/  UIADD3 UR12, UP3, UR4, 0x570, URZ ;  /* 0x00000570040c7890 */ /* 0x000fe4000ff7e03f */
[----:B------:R-:W-:-:S02]  /*00f0*/  UIADD3 UR4, UP4, UR4, 0x670, URZ ;  /* 0x0000067004047890 */ /* 0x000fc4000ff9e03f */
[----:B------:R-:W-:Y:S02]  /*0100*/  UIADD3.X UR7, URZ, UR5, URZ, UP0, !UPT ;  /* 0x000000053f077290 */ /* 0x000fe400087fe43f */
[----:B------:R-:W-:Y:S02]  /*0110*/  UIADD3.X UR9, URZ, UR5, URZ, UP1, !UPT ;  /* 0x000000053f097290 */ /* 0x000fe40008ffe43f */
[----:B------:R-:W-:Y:S02]  /*0120*/  UIADD3.X UR11, URZ, UR5, URZ, UP2, !UPT ;  /* 0x000000053f0b7290 */ /* 0x000fe400097fe43f */
[----:B------:R-:W-:Y:S02]  /*0130*/  UIADD3.X UR13, URZ, UR5, URZ, UP3, !UPT ;  /* 0x000000053f0d7290 */ /* 0x000fe40009ffe43f */
[----:B------:R-:W-:Y:S01]  /*0140*/  UIADD3.X UR5, URZ, UR5, URZ, UP4, !UPT ;  /* 0x000000053f057290 */ /* 0x000fe2000a7fe43f */
[----:B------:R0:W-:Y:S02]  /*0150*/  UTMACCTL.PF [UR6] ;  /* 0x00000000060079b9 */ /* 0x0001e40008040000 */
[----:B------:R0:W-:Y:S02]  /*0160*/  UTMACCTL.PF [UR8] ;  /* 0x00000000080079b9 */ /* 0x0001e40008040000 */
[----:B------:R0:W-:Y:S02]  /*0170*/  UTMACCTL.PF [UR10] ;  /* 0x000000000a0079b9 */ /* 0x0001e40008040000 */
[----:B------:R0:W-:Y:S02]  /*0180*/  UTMACCTL.PF [UR12] ;  /* 0x000000000c0079b9 */ /* 0x0001e40008040000 */
[----:B------:R0:W-:Y:S02]  /*0190*/  UTMACCTL.PF [UR4] ;  /* 0x00000000040079b9 */ /* 0x0001e40008040000 */
[----:B0-----:R-:W-:Y:S01]  /*01a0*/  NOP ;  /* 0x0000000000007918 */ /* 0x001fe20000000000 */
.L_x_405:
[----:B------:R-:W-:Y:S05]  /*01b0*/  BSYNC B0 ;  /* 0x0000000000007941 */ /* 0x000fea0003800000 */
.L_x_404:
        /* <DEDUP_REMOVED lines=41> */
.L_x_406:
        /* <DEDUP_REMOVED lines=22> */
.L_x_407:
        /* <DEDUP_REMOVED lines=18> */
.L_x_408:
        /* <DEDUP_REMOVED lines=22> */
.L_x_409:
        /* <DEDUP_REMOVED lines=22> */
.L_x_410:
[----:B------:R-:W-:Y:S01]  /*0990*/  PLOP3.LUT P0, PT, PT, PT, UP0, 0x80, 0x0 ;  /* 0x000000000000781c */ /* 0x000fe20003f0f008 */
[----:B------:R-:W-:Y:S01]  /*09a0*/  UMOV UR36, 0x1 ;  /* 0x0000000100247882 */ /* 0x000fe20000000000 */
[----:B------:R-:W-:Y:S01]  /*09b0*/  NOP ;  /* 0x0000000000007918 */ /* 0x000fe20000000000 */
[----:B------:R-:W-:Y:S01]  /*09c0*/  USEL UR36, UR36, 0x2, !UP0 ;  /* 0x0000000224247887 */ /* 0x000fe2000c000000 */
[----:B------:R-:W-:Y:S01]  /*09d0*/  BSSY B8, `(.L_x_411) ;  /* 0x000273f000087945 */ /* 0x000fe20003800000 */
[----:B------:R-:W-:Y:S01]  /*09e0*/  ULDC.64 UR54, c[0x0][0x208] ;  /* 0x0000820000367ab9 */ /* 0x000fe20000000a00 */
[----:B012-4-:R-:W-:Y:S07]  /*09f0*/  BAR.SYNC.DEFER_BLOCKING 0x0 ;  /* 0x0000000000007b1d */ /* 0x017fee0000010000 */
[----:B------:R-:W-:Y:S05]  /*0a00*/  @!P0 BRA `(.L_x_412) ;  /* 0x0000021000008947 */ /* 0x000fea0003800000 */
.L_x_413:
[----:B------:R-:W-:-:S08]  /*0a10*/  NOP ;  /* 0x0000000000007918 */ /* 0x000fd00000000000 */
[----:B------:R-:W0:Y:S02]  /*0a20*/  USETMAXREG.TRY_ALLOC.CTAPOOL UP0, 0xf0 ;  /* 0x000000f0000079c8 */ /* 0x000e240008000600 */
[----:B0-----:R-:W-:-:S13]  /*0a30*/  PLOP3.LUT P0, PT, PT, PT, UP0, 0x80, 0x0 ;  /* 0x000000000000781c */ /* 0x001fda0003f0f008 */
[----:B------:R-:W-:Y:S05]  /*0a40*/  @!P0 BRA `(.L_x_413) ;  /* 0xfffffffc00f08947 */ /* 0x000fea000383ffff */
[----:B------:R-:W2:Y:S01]  /*0a50*/  LDL.LU R0, [R1+0x18] ;  /* 0x0000180001007983 */ /* 0x000ea20000300800 */
[----:B------:R-:W0:Y:S01]  /*0a60*/  S2R R2, SR_TID.X ;  /* 0x0000000000027919 */ /* 0x000e220000002100 */
[----:B------:R-:W1:Y:S01]  /*0a70*/  S2UR UR37, SR_CgaCtaId ;  /* 0x00000000002579c3 */ /* 0x000e620000008800 */
[----:B------:R-:W-:Y:S01]  /*0a80*/  UMOV UR4, 0x400 ;  /* 0x0000040000047882 */ /* 0x000fe20000000000 */
[----:B0-----:R-:W-:-:S06]  /*0a90*/  SHF.R.U32.HI R2, RZ, 0x7, R2 ;  /* 0x00000007ff027819 */ /* 0x001fcc0000011602 */
[----:B------:R-:W-:Y:S06]  /*0aa0*/  BAR.ARV 0x8, 0x120 ;  /* 0x0204800000007b1d */ /* 0x000fec0000002000 */
[----:B------:R-:W-:-:S13]  /*0ab0*/  ISETP.NE.AND P0, PT, R2, 0x1, PT ;  /* 0x000000010200780c */ /* 0x000fda0003f05270 */
[----:B------:R-:W-:Y:S08]  /*0ac0*/  @!P0 BAR.ARV 0x9, 0x100 ;  /* 0x0244000000008b1d */ /* 0x000ff00000002000 */
[----:B------:R-:W-:Y:S01]  /*0ad0*/  BAR.SYNC.DEFER_BLOCKING 0x5, 0x180 ;  /* 0x0146000000007b1d */ /* 0x000fe20000010000 */
[----:B-1----:R-:W-:-:S06]  /*0ae0*/  ULEA UR4, UR37, UR4, 0x18 ;  /* 0x0000000425047291 */ /* 0x002fcc000f8ec03f */
[----:B------:R-:W-:Y:S01]  /*0af0*/  IMAD.U32 R18, RZ, RZ, UR4 ;  /* 0x00000004ff127e24 */ /* 0x000fe2000f8e00ff */
[----:B------:R-:W-:-:S04]  /*0b00*/  ULDC UR4, c[0x0][0xc14] ;  /* 0x0003050000047ab9 */ /* 0x000fc80000000800 */
[----:B------:R-:W0:Y:S01]  /*0b10*/  LDS.128 R144, [R18+0x298d0] ;  /* 0x0298d00012907984 */ /* 0x000e220000000c00 */
[----:B------:R-:W-:Y:S06]  /*0b20*/  BAR.ARV 0x4, 0x180 ;  /* 0x0106000000007b1d */ /* 0x000fec0000002000 */
[----:B--2---:R-:W-:-:S04]  /*0b30*/  LOP3.LUT R0, R0, 0xfffffffb, RZ, 0xc0, !PT ;  /* 0xfffffffb00007812 */ /* 0x004fc800078ec0ff */
[----:B------:R-:W-:-:S05]  /*0b40*/  @P0 LOP3.LUT R0, R0, 0x4, RZ, 0xfc, !PT ;  /* 0x0000000400000812 */ /* 0x000fca00078efcff */
[----:B------:R1:W-:Y:S01]  /*0b50*/  STL [R1+0x18], R0 ;  /* 0x0000180001007387 */ /* 0x0003e20000100800 */
[----:B0-----:R-:W-:-:S13]  /*0b60*/  ISETP.GE.AND P0, PT, R147, UR4, PT ;  /* 0x0000000493007c0c */ /* 0x001fda000bf06270 */
[----:B-1----:R-:W-:Y:S05]  /*0b70*/  @P0 BRA `(.L_x_414) ;  /* 0x0000027000900947 */ /* 0x002fea0003800000 */
[----:B------:R-:W0:Y:S01]  /*0b80*/  S2R R0, SR_TID.X ;  /* 0x0000000000007919 */ /* 0x000e220000002100 */
[----:B------:R-:W-:Y:S01]  /*0b90*/  R2UR UR52, R18 ;  /* 0x00000000123472ca */ /* 0x000fe200000e0000 */
[----:B------:R-:W-:Y:S01]  /*0ba0*/  IMAD.MOV.U32 R223, RZ, RZ, -0x2 ;  /* 0xfffffffeffdf7424 */ /* 0x000fe200078e00ff */
[----:B------:R-:W-:Y:S01]  /*0bb0*/  MOV R19, RZ ;  /* 0x000000ff00137202 */ /* 0x000fe20000000f00 */
[----:B------:R-:W-:Y:S01]  /*0bc0*/  IMAD.MOV.U32 R171, RZ, RZ, RZ ;  /* 0x000000ffffab7224 */ /* 0x000fe200078e00ff */
[----:B------:R-:W-:Y:S01]  /*0bd0*/  ULOP3.LUT UR53, UR36, 0x1, URZ, 0xfc, !UPT ;  /* 0x0000000124357892 */ /* 0x000fe2000f8efc3f */
[----:B------:R-:W-:Y:S01]  /*0be0*/  IMAD.MOV.U32 R175, RZ, RZ, RZ ;  /* 0x000000ffffaf7224 */ /* 0x000fe200078e00ff */
[----:B------:R-:W-:Y:S01]  /*0bf0*/  UMOV UR43, URZ ;  /* 0x0000003f002b7c82 */ /* 0x000fe20008000000 */
[----:B------:R-:W-:-:S06]  /*0c00*/  IMAD.MOV.U32 R148, RZ, RZ, RZ ;  /* 0x000000ffff947224 */ /* 0x000fcc00078e00ff */
[----:B------:R-:W-:Y:S01]  /*0c10*/  UIADD3 UR52, UR52, 0x14400, URZ ;  /* 0x0001440034347890 */ /* 0x000fe2000fffe03f */
[----:B0-----:R-:W-:-:S05]  /*0c20*/  VIADD R235, R0, 0xffffff80 ;  /* 0xffffff8000eb7836 */ /* 0x001fca0000000000 */
[----:B------:R-:W-:-:S04]  /*0c30*/  SHF.R.S32.HI R0, RZ, 0x1f, R235 ;  /* 0x0000001fff007819 */ /* 0x000fc800000114eb */
[CC--:B------:R-:W-:Y:S02]  /*0c40*/  LEA.HI R2, R0.reuse, R235.reuse, RZ, 0x4 ;  /* 0x000000eb00027211 */ /* 0x0c0fe400078f20ff */
[CC--:B------:R-:W-:Y:S02]  /*0c50*/  LEA.HI R3, R0.reuse, R235.reuse, RZ, 0x5 ;  /* 0x000000eb00037211 */ /* 0x0c0fe400078f28ff */
[----:B------:R-:W-:Y:S02]  /*0c60*/  LEA.HI R5, R0, R235, RZ, 0x2 ;  /* 0x000000eb00057211 */ /* 0x000fe400078f10ff */
[----:B------:R-:W-:Y:S02]  /*0c70*/  SHF.R.S32.HI R205, RZ, 0x4, R2 ;  /* 0x00000004ffcd7819 */ /* 0x000fe40000011402 */
[----:B------:R-:W-:Y:S02]  /*0c80*/  LOP3.LUT R4, R2, 0x3fffff0, RZ, 0xc0, !PT ;  /* 0x03fffff002047812 */ /* 0x000fe400078ec0ff */
[----:B------:R-:W-:-:S02]  /*0c90*/  SHF.L.U32 R3, R3, 0x5, RZ ;  /* 0x0000000503037819 */ /* 0x000fc400000006ff */
[--C-:B------:R-:W-:Y:S01]  /*0ca0*/  SHF.R.S32.HI R6, RZ, 0x2, R5.reuse ;  /* 0x00000002ff067819 */ /* 0x100fe20000011405 */
[----:B------:R-:W-:Y:S01]  /*0cb0*/  IMAD.IADD R4, R235, 0x1, -R4 ;  /* 0x00000001eb047824 */ /* 0x000fe200078e0a04 */
[----:B------:R-:W-:Y:S02]  /*0cc0*/  LEA.HI R2, R2, R205, RZ, 0x1 ;  /* 0x000000cd02027211 */ /* 0x000fe400078f08ff */
[----:B------:R-:W-:Y:S02]  /*0cd0*/  SHF.R.S32.HI R5, RZ, 0x1f, R5 ;  /* 0x0000001fff057819 */ /* 0x000fe40000011405 */
[----:B------:R-:W-:Y:S02]  /*0ce0*/  LOP3.LUT R3, R3, 0xfffffc00, RZ, 0xc0, !PT ;  /* 0xfffffc0003037812 */ /* 0x000fe400078ec0ff */
[----:B------:R-:W-:Y:S02]  /*0cf0*/  LOP3.LUT R2, R2, 0x1ffffffe, RZ, 0xc0, !PT ;  /* 0x1ffffffe02027812 */ /* 0x000fe400078ec0ff */
[----:B------:R-:W-:Y:S01]  /*0d00*/  LEA.HI R5, R5, R6, RZ, 0x2 ;  /* 0x0000000605057211 */ /* 0x000fe200078f10ff */
[----:B------:R-:W-:-:S02]  /*0d10*/  IMAD R3, R4, 0x40, R3 ;  /* 0x0000004004037824 */ /* 0x000fc400078e0203 */
[----:B------:R-:W-:Y:S01]  /*0d20*/  IMAD.IADD R2, R205, 0x1, -R2 ;  /* 0x00000001cd027824 */ /* 0x000fe200078e0a02 */
[----:B------:R-:W-:Y:S02]  /*0d30*/  LOP3.LUT R7, R5, 0xfffffffc, RZ, 0xc0, !PT ;  /* 0xfffffffc05077812 */ /* 0x000fe400078ec0ff */
[-C--:B------:R-:W-:Y:S01]  /*0d40*/  LEA.HI R5, R235, R235.reuse, RZ, 0x1 ;  /* 0x000000ebeb057211 */ /* 0x080fe200078f08ff */
[----:B------:R-:W-:Y:S01]  /*0d50*/  IMAD R234, R2, 0x8, R3 ;  /* 0x0000000802ea7824 */ /* 0x000fe200078e0203 */
[----:B------:R-:W-:Y:S02]  /*0d60*/  LEA.HI R2, R0, R235, RZ, 0x7 ;  /* 0x000000eb00027211 */ /* 0x000fe400078f38ff */
[--C-:B------:R-:W-:Y:S02]  /*0d70*/  SHF.R.S32.HI R168, RZ, 0x1, R5.reuse ;  /* 0x00000001ffa87819 */ /* 0x100fe40000011405 */
[----:B------:R-:W-:Y:S02]  /*0d80*/  SHF.R.S32.HI R3, RZ, 0x1f, R5 ;  /* 0x0000001fff037819 */ /* 0x000fe40000011405 */
[----:B------:R-:W-:-:S02]  /*0d90*/  LOP3.LUT R4, R2, 0xffffff80, RZ, 0xc0, !PT ;  /* 0xffffff8002047812 */ /* 0x000fc400078ec0ff */
[----:B------:R-:W-:Y:S02]  /*0da0*/  LEA.HI R3, R3, R168, RZ, 0x3 ;  /* 0x000000a803037211 */ /* 0x000fe400078f18ff */
[C---:B------:R-:W-:Y:S01]  /*0db0*/  IADD3 R211, R168.reuse, 0x80, RZ ;  /* 0x00000080a8d37810 */ /* 0x040fe20007ffe0ff */
[----:B------:R-:W-:Y:S01]  /*0dc0*/  IMAD.IADD R215, R235, 0x1, -R4 ;  /* 0x00000001ebd77824 */ /* 0x000fe200078e0a04 */
[----:B------:R-:W-:Y:S02]  /*0dd0*/  LOP3.LUT R3, R3, 0xfffffff8, RZ, 0xc0, !PT ;  /* 0xfffffff803037812 */ /* 0x000fe400078ec0ff */
[----:B------:R-:W-:Y:S02]  /*0de0*/  SHF.R.S32.HI R4, RZ, 0x1f, R211 ;  /* 0x0000001fff047819 */ /* 0x000fe400000114d3 */
[----:B------:R-:W-:Y:S01]  /*0df0*/  LOP3.LUT R214, R5, 0xfffffffe, RZ, 0xc0, !PT ;  /* 0xfffffffe05d67812 */ /* 0x000fe200078ec0ff */
[----:B------:R-:W-:Y:S01]  /*0e00*/  IMAD.IADD R220, R168, 0x1, -R3 ;  /* 0x00000001a8dc7824 */ /* 0x000fe200078e0a03 */
[----:B------:R-:W-:-:S02]  /*0e10*/  IADD3 R7, R6, -R7, RZ ;  /* 0x8000000706077210 */ /* 0x000fc40007ffe0ff */
[-C--:B------:R-:W-:Y:S01]  /*0e20*/  LEA.HI R11, R211, R211.reuse, RZ, 0x1 ;  /* 0x000000d3d30b7211 */ /* 0x080fe200078f08ff */
[----:B------:R-:W-:Y:S01]  /*0e30*/  IMAD.IADD R214, R235, 0x1, -R214 ;  /* 0x00000001ebd67824 */ /* 0x000fe200078e0ad6 */
[----:B------:R-:W-:Y:S02]  /*0e40*/  LEA.HI R6, R4, R211, RZ, 0x3 ;  /* 0x000000d304067211 */ /* 0x000fe400078f18ff */
[----:B------:R-:W-:Y:S01]  /*0e50*/  SHF.L.U32 R3, R220, 0x7, RZ ;  /* 0x00000007dc037819 */ /* 0x000fe200000006ff */
[----:B------:R-:W-:Y:S01]  /*0e60*/  IMAD.SHL.U32 R22, R214, 0x10, RZ ;  /* 0x00000010d6167824 */ /* 0x000fe200078e00ff */
[----:B------:R-:W-:Y:S01]  /*0e70*/  SHF.R.S32.HI R8, RZ, 0x1f, R215 ;  /* 0x0000001fff087819 */ /* 0x000fe200000114d7 */
[----:B------:R-:W-:Y:S01]  /*0e80*/  IMAD.SHL.U32 R9, R6, 0x40, RZ ;  /* 0x0000004006097824 */ /* 0x000fe200078e00ff */
[----:B------:R-:W-:Y:S01]  /*0e90*/  LOP3.LUT R4, R11, 0x3fffffe, RZ, 0xc0, !PT ;  /* 0x03fffffe0b047812 */ /* 0x000fe200078ec0ff */
[C---:B------:R-:W-:Y:S01]  /*0ea0*/  VIADD R169, R22.reuse, 0x20 ;  /* 0x0000002016a97836 */ /* 0x040fe20000000000 */
[----:B------:R-:W-:Y:S01]  /*0eb0*/  LOP3.LUT R3, R3, 0x380, RZ, 0xc0, !PT ;  /* 0x0000038003037812 */ /* 0x000fe200078ec0ff */
[----:B------:R-:W-:Y:S01]  /*0ec0*/  VIADD R170, R22, 0x40 ;  /* 0x0000004016aa7836 */ /* 0x000fe20000000000 */
[----:B------:R-:W-:Y:S01]  /*0ed0*/  LEA.HI R5, R5, R168, RZ, 0x1 ;  /* 0x000000a805057211 */ /* 0x000fe200078f08ff */
[----:B------:R-:W-:Y:S01]  /*0ee0*/  IMAD.IADD R197, R211, 0x1, -R4 ;  /* 0x00000001d3c57824 */ /* 0x000fe200078e0a04 */
[----:B------:R-:W-:-:S02]  /*0ef0*/  LEA.HI R6, R8, R215, RZ, 0x2 ;  /* 0x000000d708067211 */ /* 0x000fc400078f10ff */
[----:B------:R-:W-:Y:S02]  /*0f00*/  LOP3.LUT R14, R9, 0xfffffe00, RZ, 0xc0, !PT ;  /* 0xfffffe00090e7812 */ /* 0x000fe400078ec0ff */
[----:B------:R-:W-:Y:S02]  /*0f10*/  SHF.R.U32.HI R4, RZ, 0x3, R3 ;  /* 0x00000003ff047819 */ /* 0x000fe40000011603 */
[----:B------:R-:W-:Y:S02]  /*0f20*/  LOP3.LUT R5, R5, 0x3fffffe, RZ, 0xc0, !PT ;  /* 0x03fffffe05057812 */ /* 0x000fe400078ec0ff */
[----:B------:R-:W-:Y:S02]  /*0f30*/  SHF.R.S32.HI R9, RZ, 0x2, R6 ;  /* 0x00000002ff097819 */ /* 0x000fe40000011406 */
[----:B------:R-:W-:Y:S02]  /*0f40*/  LOP3.LUT R3, R3, 0x10, R22, 0xf8, !PT ;  /* 0x0000001003037812 */ /* 0x000fe400078ef816 */
[----:B------:R-:W-:-:S02]  /*0f50*/  SHF.R.S32.HI R10, RZ, 0x1f, R6 ;  /* 0x0000001fff0a7819 */ /* 0x000fc40000011406 */
[----:B------:R-:W-:Y:S02]  /*0f60*/  LOP3.LUT R12, R6, 0x7ffffffc, RZ, 0xc0, !PT ;  /* 0x7ffffffc060c7812 */ /* 0x000fe400078ec0ff */
[----:B------:R-:W-:Y:S01]  /*0f70*/  LOP3.LUT R6, R3, R4, RZ, 0x3c, !PT ;  /* 0x0000000403067212 */ /* 0x000fe200078e3cff */
[----:B------:R-:W-:Y:S01]  /*0f80*/  IMAD.IADD R4, R168, 0x1, -R5 ;  /* 0x00000001a8047824 */ /* 0x000fe200078e0a05 */
[----:B------:R-:W-:Y:S01]  /*0f90*/  LEA.HI R10, R10, R9, RZ, 0x3 ;  /* 0x000000090a0a7211 */ /* 0x000fe200078f18ff */
[----:B------:R-:W-:Y:S01]  /*0fa0*/  IMAD.IADD R12, R215, 0x1, -R12 ;  /* 0x00000001d70c7824 */ /* 0x000fe200078e0a0c */
[----:B------:R-:W-:Y:S01]  /*0fb0*/  SHF.R.S32.HI R219, RZ, 0x7, R2 ;  /* 0x00000007ffdb7819 */ /* 0x000fe20000011402 */
[C---:B------:R-:W-:Y:S01]  /*0fc0*/  IMAD R174, R205.reuse, 0x8, R4 ;  /* 0x00000008cdae7824 */ /* 0x040fe200078e0204 */
[----:B------:R-:W-:Y:S01]  /*0fd0*/  LOP3.LUT R10, R10, 0xfffffff8, RZ, 0xc0, !PT ;  /* 0xfffffff80a0a7812 */ /* 0x000fe200078ec0ff */
[----:B------:R-:W-:Y:S01]  /*0fe0*/  IMAD R205, R205, 0x400, R6 ;  /* 0x00000400cdcd7824 */ /* 0x000fe200078e0206 */
[----:B------:R-:W-:Y:S01]  /*0ff0*/  LEA.HI R2, R2, R219, RZ, 0x1 ;  /* 0x000000db02027211 */ /* 0x000fe200078f08ff */
[----:B------:R-:W-:Y:S01]  /*1000*/  IMAD.SHL.U32 R174, R174, 0x40, RZ ;  /* 0x00000040aeae7824 */ /* 0x000fe200078e00ff */
[----:B------:R-:W-:Y:S01]  /*1010*/  LEA.HI R8, R8, R215, RZ, 0x5 ;  /* 0x000000d708087211 */ /* 0x000fe200078f28ff */
[----:B------:R-:W-:Y:S01]  /*1020*/  IMAD R223, R12, R223, 0xa0 ;  /* 0x000000a00cdf7424 */ /* 0x000fe200078e02df */
[----:B------:R-:W-:-:S02]  /*1030*/  SHF.R.S32.HI R4, RZ, 0x1f, R169 ;  /* 0x0000001fff047819 */ /* 0x000fc400000114a9 */
[----:B------:R-:W-:Y:S02]  /*1040*/  IADD3 R9, R9, -R10, RZ ;  /* 0x8000000a09097210 */ /* 0x000fe40007ffe0ff */
[----:B------:R-:W-:Y:S02]  /*1050*/  LOP3.LUT R2, R2, 0x3fffffe, RZ, 0xc0, !PT ;  /* 0x03fffffe02027812 */ /* 0x000fe400078ec0ff */
[----:B------:R-:W-:Y:S02]  /*1060*/  SHF.R.S32.HI R8, RZ, 0x5, R8 ;  /* 0x00000005ff087819 */ /* 0x000fe40000011408 */
[----:B------:R-:W-:Y:S02]  /*1070*/  SHF.L.U32 R172, R7, 0x7, RZ ;  /* 0x0000000707ac7819 */ /* 0x000fe400000006ff */
[----:B------:R-:W-:Y:S01]  /*1080*/  LEA.HI R3, R4, R169, RZ, 0x4 ;  /* 0x000000a904037211 */ /* 0x000fe200078f20ff */
[----:B------:R-:W-:Y:S01]  /*1090*/  IMAD R9, R8, 0x10, R9 ;  /* 0x0000001008097824 */ /* 0x000fe200078e0209 */
[----:B------:R-:W-:-:S02]  /*10a0*/  SHF.R.S32.HI R5, RZ, 0x1f, R170 ;  /* 0x0000001fff057819 */ /* 0x000fc400000114aa */
[----:B------:R-:W-:Y:S02]  /*10b0*/  LEA.HI R4, R4, R169, RZ, 0x6 ;  /* 0x000000a904047211 */ /* 0x000fe400078f30ff */
[----:B------:R-:W-:Y:S02]  /*10c0*/  IADD3 R2, R219, -R2, RZ ;  /* 0x80000002db027210 */ /* 0x000fe40007ffe0ff */
[----:B------:R-:W-:Y:S02]  /*10d0*/  LOP3.LUT R172, R172, 0x180, RZ, 0xc0, !PT ;  /* 0x00000180acac7812 */ /* 0x000fe400078ec0ff */
[----:B------:R-:W-:Y:S01]  /*10e0*/  LEA.HI R0, R0, R235, RZ, 0x3 ;  /* 0x000000eb00007211 */ /* 0x000fe200078f18ff */
[----:B------:R-:W-:Y:S01]  /*10f0*/  IMAD R224, R2, 0x40, R9 ;  /* 0x0000004002e07824 */ /* 0x000fe200078e0209 */
[CC--:B------:R-:W-:Y:S02]  /*1100*/  LEA.HI R6, R5.reuse, R170.reuse, RZ, 0x6 ;  /* 0x000000aa05067211 */ /* 0x0c0fe400078f30ff */
[----:B------:R-:W-:Y:S01]  /*1110*/  LEA.HI R221, R5, R170, RZ, 0x4 ;  /* 0x000000aa05dd7211 */ /* 0x000fe200078f20ff */
[----:B------:R-:W-:Y:S01]  /*1120*/  IMAD.SHL.U32 R5, R4, 0x80, RZ ;  /* 0x0000008004057824 */ /* 0x000fe200078e00ff */
[----:B------:R-:W-:-:S02]  /*1130*/  LOP3.LUT R4, R172, 0x30, R3, 0xf8, !PT ;  /* 0x00000030ac047812 */ /* 0x000fc400078ef803 */
[----:B------:R-:W-:Y:S02]  /*1140*/  SHF.R.U32.HI R173, RZ, 0x3, R172 ;  /* 0x00000003ffad7819 */ /* 0x000fe400000116ac */
[----:B------:R-:W-:Y:S02]  /*1150*/  LOP3.LUT R2, R0, 0x1ffffff8, RZ, 0xc0, !PT ;  /* 0x1ffffff800027812 */ /* 0x000fe400078ec0ff */
[----:B------:R-:W-:Y:S01]  /*1160*/  LOP3.LUT P0, RZ, R7, 0x2, RZ, 0xc0, !PT ;  /* 0x0000000207ff7812 */ /* 0x000fe2000780c0ff */
[----:B------:R-:W-:Y:S01]  /*1170*/  IMAD.SHL.U32 R7, R6, 0x80, RZ ;  /* 0x0000008006077824 */ /* 0x000fe200078e00ff */
[----:B------:R-:W-:Y:S01]  /*1180*/  LOP3.LUT R5, R5, 0xffffe000, RZ, 0xc0, !PT ;  /* 0xffffe00005057812 */ /* 0x000fe200078ec0ff */
[----:B------:R-:W-:Y:S01]  /*1190*/  IMAD.IADD R2, R235, 0x1, -R2 ;  /* 0x00000001eb027824 */ /* 0x000fe200078e0a02 */
[----:B------:R-:W-:Y:S02]  /*11a0*/  LOP3.LUT R4, R4, R173, RZ, 0x3c, !PT ;  /* 0x000000ad04047212 */ /* 0x000fe400078e3cff */
[----:B------:R-:W-:Y:S01]  /*11b0*/  SHF.R.S32.HI R200, RZ, 0x3, R0 ;  /* 0x00000003ffc87819 */ /* 0x000fe20000011400 */
[----:B------:R-:W-:Y:S01]  /*11c0*/  IMAD.SHL.U32 R199, R2, 0x8, RZ ;  /* 0x0000000802c77824 */ /* 0x000fe200078e00ff */
[----:B------:R-:W-:-:S02]  /*11d0*/  LOP3.LUT R0, R172, 0x10, R22, 0xf8, !PT ;  /* 0x00000010ac007812 */ /* 0x000fc400078ef816 */
[----:B------:R-:W-:Y:S02]  /*11e0*/  LOP3.LUT R6, R172, 0x30, R221, 0xf8, !PT ;  /* 0x00000030ac067812 */ /* 0x000fe400078ef8dd */
[----:B------:R-:W-:Y:S01]  /*11f0*/  IADD3 R5, R4, R174, R5 ;  /* 0x000000ae04057210 */ /* 0x000fe20007ffe005 */
[----:B------:R-:W-:Y:S01]  /*1200*/  IMAD.MOV.U32 R4, RZ, RZ, 0x20 ;  /* 0x00000020ff047424 */ /* 0x000fe200078e00ff */
[----:B------:R-:W-:Y:S02]  /*1210*/  SHF.R.S32.HI R11, RZ, 0x1, R11 ;  /* 0x00000001ff0b7819 */ /* 0x000fe4000001140b */
[-C--:B------:R-:W-:Y:S02]  /*1220*/  LOP3.LUT R203, R0, R173.reuse, RZ, 0x3c, !PT ;  /* 0x000000ad00cb7212 */ /* 0x080fe400078e3cff */
[----:B------:R-:W-:Y:S01]  /*1230*/  LOP3.LUT R7, R7, 0xffffe000, RZ, 0xc0, !PT ;  /* 0xffffe00007077812 */ /* 0x000fe200078ec0ff */
[----:B------:R-:W-:Y:S01]  /*1240*/  IMAD.SHL.U32 R11, R11, 0x80, RZ ;  /* 0x000000800b0b7824 */ /* 0x000fe200078e00ff */
[----:B------:R-:W-:Y:S01]  /*1250*/  LOP3.LUT R6, R6, R173, RZ, 0x3c, !PT ;  /* 0x000000ad06067212 */ /* 0x000fe200078e3cff */
[----:B------:R-:W-:Y:S01]  /*1260*/  IMAD.IADD R203, R174, 0x1, R203 ;  /* 0x00000001aecb7824 */ /* 0x000fe200078e02cb */
[----:B------:R-:W-:-:S02]  /*1270*/  LOP3.LUT R2, R172, 0x30, R22, 0xf8, !PT ;  /* 0x00000030ac027812 */ /* 0x000fc400078ef816 */
[----:B------:R-:W-:Y:S02]  /*1280*/  IADD3 R7, R6, R174, R7 ;  /* 0x000000ae06077210 */ /* 0x000fe40007ffe007 */
[----:B------:R-:W-:Y:S02]  /*1290*/  SHF.R.S32.HI R222, RZ, 0x4, R3 ;  /* 0x00000004ffde7819 */ /* 0x000fe40000011403 */
[----:B------:R-:W-:Y:S01]  /*12a0*/  SEL R0, R4, 0xffffffe0, !P0 ;  /* 0xffffffe004007807 */ /* 0x000fe20004000000 */
[----:B------:R-:W-:Y:S01]  /*12b0*/  IMAD.IADD R216, R18, 0x1, R7 ;  /* 0x0000000112d87824 */ /* 0x000fe200078e0207 */
[----:B------:R-:W-:Y:S02]  /*12c0*/  LOP3.LUT R3, R2, R173, RZ, 0x3c, !PT ;  /* 0x000000ad02037212 */ /* 0x000fe400078e3cff */
[----:B------:R-:W-:Y:S01]  /*12d0*/  LEA R197, R197, R14, 0x6 ;  /* 0x0000000ec5c57211 */ /* 0x000fe200078e30ff */
[----:B------:R-:W-:Y:S01]  /*12e0*/  IMAD.IADD R204, R0, 0x1, R203 ;  /* 0x0000000100cc7824 */ /* 0x000fe200078e02cb */
[----:B------:R-:W-:-:S02]  /*12f0*/  SHF.L.U32 R16, R214, 0x3, RZ ;  /* 0x00000003d6107819 */ /* 0x000fc400000006ff */
[----:B------:R-:W-:Y:S02]  /*1300*/  LOP3.LUT R196, R11, 0x180, RZ, 0xc0, !PT ;  /* 0x000001800bc47812 */ /* 0x000fe400078ec0ff */
[----:B------:R-:W-:Y:S02]  /*1310*/  SHF.R.S32.HI R221, RZ, 0x4, R221 ;  /* 0x00000004ffdd7819 */ /* 0x000fe400000114dd */
[C---:B------:R-:W-:Y:S02]  /*1320*/  IADD3 R218, R18.reuse, R174, R3 ;  /* 0x000000ae12da7210 */ /* 0x040fe40007ffe003 */
[----:B------:R-:W-:Y:S02]  /*1330*/  IADD3 R217, R18, R5, RZ ;  /* 0x0000000512d97210 */ /* 0x000fe40007ffe0ff */
[----:B------:R-:W-:-:S07]  /*1340*/  IADD3 R213, R0, UR52, R203 ;  /* 0x0000003400d57c10 */ /* 0x000fce000fffe0cb */
.L_x_608:
[----:B0-----:R-:W0:Y:S02]  /*1350*/  LDC.64 R206, c[0x0][0xc60] ;  /* 0x00031800ffce7b82 */ /* 0x001e240000000a00 */
[----:B0-----:R-:W-:-:S06]  /*1360*/  IMAD.WIDE R206, R147, 0x4, R206 ;  /* 0x0000000493ce7825 */ /* 0x001fcc00078e02ce */
[----:B--2---:R-:W2:Y:S01]  /*1370*/  LDG.E R206, desc[UR54][R206.64] ;  /* 0x00000036cece7981 */ /* 0x004ea2000c1e1900 */
[----:B------:R-:W-:Y:S05]  /*1380*/  YIELD ;  /* 0x0000000000007946 */ /* 0x000fea0003800000 */
[----:B------:R-:W-:Y:S01]  /*1390*/  ULDC.64 UR4, c[0x0][0xa28] ;  /* 0x00028a0000047ab9 */ /* 0x000fe20000000a00 */
[----:B------:R-:W-:Y:S01]  /*13a0*/  ULDC.64 UR8, c[0x0][0xa18] ;  /* 0x0002860000087ab9 */ /* 0x000fe20000000a00 */
[----:B------:R-:W-:Y:S01]  /*13b0*/  ISETP.NE.U32.AND P1, PT, RZ, UR4, PT ;  /* 0x00000004ff007c0c */ /* 0x000fe2000bf25070 */
[----:B------:R-:W-:Y:S01]  /*13c0*/  ULDC.64 UR6, c[0x0][0xa08] ;  /* 0x0002820000067ab9 */ /* 0x000fe20000000a00 */
[----:B---345:R-:W-:Y:S01]  /*13d0*/  MOV R9, RZ ;  /* 0x000000ff00097202 */ /* 0x038fe20000000f00 */
[----:B------:R-:W-:Y:S01]  /*13e0*/  IMAD.MOV.U32 R27, RZ, RZ, RZ ;  /* 0x000000ffff1b7224 */ /* 0x000fe200078e00ff */
[----:B------:R-:W-:-:S02]  /*13f0*/  ISETP.NE.AND.EX P1, PT, RZ, UR5, PT, P1 ;  /* 0x00000005ff007c0c */ /* 0x000fc4000bf25310 */
[----:B------:R-:W-:-:S04]  /*1400*/  ISETP.NE.U32.AND P0, PT, RZ, UR6, PT ;  /* 0x00000006ff007c0c */ /* 0x000fc8000bf05070 */
[----:B------:R-:W-:Y:S02]  /*1410*/  ISETP.NE.AND.EX P0, PT, RZ, UR7, PT, P0 ;  /* 0x00000007ff007c0c */ /* 0x000fe4000bf05300 */
[----:B--2---:R-:W-:Y:S01]  /*1420*/  SHF.R.S32.HI R210, RZ, 0x1f, R206 ;  /* 0x0000001fffd27819 */ /* 0x004fe200000114ce */
[----:B------:R-:W-:-:S04]  /*1430*/  IMAD.SHL.U32 R208, R206, 0x4, RZ ;  /* 0x00000004ced07824 */ /* 0x000fc800078e00ff */
[C---:B------:R-:W-:Y:S02]  /*1440*/  @P1 LEA R2, P2, R206.reuse, UR4, 0x2 ;  /* 0x00000004ce021c11 */ /* 0x040fe4000f8410ff */
[C-C-:B------:R-:W-:Y:S02]  /*1450*/  SHF.L.U64.HI R209, R206.reuse, 0x2, R210.reuse ;  /* 0x00000002ced17819 */ /* 0x140fe400000102d2 */
[----:B------:R-:W-:Y:S02]  /*1460*/  @P1 LEA.HI.X R3, R206, UR5, R210, 0x2, P2 ;  /* 0x00000005ce031c11 */ /* 0x000fe400090f14d2 */
[----:B------:R-:W-:Y:S01]  /*1470*/  ISETP.NE.U32.AND P2, PT, RZ, UR8, PT ;  /* 0x00000008ff007c0c */ /* 0x000fe2000bf45070 */
[----:B------:R-:W-:Y:S01]  /*1480*/  ULDC UR4, c[0x0][0x288] ;  /* 0x0000a20000047ab9 */ /* 0x000fe20000000800 */
[----:B------:R-:W-:Y:S01]  /*1490*/  IADD3 R6, P3, R208, UR6, RZ ;  /* 0x00000006d0067c10 */ /* 0x000fe2000ff7e0ff */
[----:B------:R0:W5:Y:S01]  /*14a0*/  @P1 LDG.E R9, desc[UR54][R2.64] ;  /* 0x0000003602091981 */ /* 0x000162000c1e1900 */
[----:B------:R-:W-:Y:S01]  /*14b0*/  ISETP.NE.AND.EX P2, PT, RZ, UR9, PT, P2 ;  /* 0x00000009ff007c0c */ /* 0x000fe2000bf45320 */
[----:B------:R-:W-:Y:S01]  /*14c0*/  IMAD.U32 R159, RZ, RZ, UR4 ;  /* 0x00000004ff9f7e24 */ /* 0x000fe2000f8e00ff */
[----:B------:R-:W-:Y:S01]  /*14d0*/  IADD3.X R7, R209, UR7, RZ, P3, !PT ;  /* 0x00000007d1077c10 */ /* 0x000fe20009ffe4ff */
[----:B------:R-:W-:-:S04]  /*14e0*/  ULDC.64 UR4, c[0x0][0x3f8] ;  /* 0x0000fe0000047ab9 */ /* 0x000fc80000000a00 */
[----:B------:R1:W5:Y:S06]  /*14f0*/  @P0 LDG.E R27, desc[UR54][R6.64] ;  /* 0x00000036061b0981 */ /* 0x00036c000c1e1900 */
[----:B------:R-:W-:-:S04]  /*1500*/  @P2 IADD3 R4, P1, R208, UR8, RZ ;  /* 0x00000008d0042c10 */ /* 0x000fc8000ff3e0ff */
[----:B------:R-:W-:-:S05]  /*1510*/  @P2 IADD3.X R5, R209, UR9, RZ, P1, !PT ;  /* 0x00000009d1052c10 */ /* 0x000fca0008ffe4ff */
[----:B------:R1:W5:Y:S01]  /*1520*/  @P2 LDG.E R159, desc[UR54][R4.64] ;  /* 0x00000036049f2981 */ /* 0x000362000c1e1900 */
[----:B------:R-:W-:-:S03]  /*1530*/  UISETP.NE.U32.AND UP0, UPT, UR4, URZ, UPT ;  /* 0x0000003f0400728c */ /* 0x000fc6000bf05070 */
[----:B------:R-:W-:Y:S01]  /*1540*/  ULDC UR4, c[0x0][0x404] ;  /* 0x0001010000047ab9 */ /* 0x000fe20000000800 */
[----:B------:R-:W-:-:S03]  /*1550*/  UISETP.NE.AND.EX UP0, UPT, UR5, URZ, UPT, UP0 ;  /* 0x0000003f0500728c */ /* 0x000fc6000bf05300 */
[----:B------:R-:W-:Y:S01]  /*1560*/  ULDC UR5, c[0x0][0x2e0] ;  /* 0x0000b80000057ab9 */ /* 0x000fe20000000800 */
[----:B------:R-:W-:-:S04]  /*1570*/  USEL UR4, UR4, 0x1, UP0 ;  /* 0x0000000104047887 */ /* 0x000fc80008000000 */
[----:B------:R-:W-:-:S03]  /*1580*/  UIMAD UR4, UR4, UR5, URZ ;  /* 0x00000005040472a4 */ /* 0x000fc6000f8e023f */
[----:B------:R-:W-:Y:S02]  /*1590*/  ULDC UR5, c[0x0][0x338] ;  /* 0x0000ce0000057ab9 */ /* 0x000fe40000000800 */
[----:B0-----:R-:W-:Y:S02]  /*15a0*/  IMAD.U32 R2, RZ, RZ, UR5 ;  /* 0x00000005ff027e24 */ /* 0x001fe4000f8e00ff */
[----:B------:R-:W-:Y:S01]  /*15b0*/  IMAD.U32 R26, RZ, RZ, UR4 ;  /* 0x00000004ff1a7e24 */ /* 0x000fe2000f8e00ff */
[----:B------:R-:W-:Y:S01]  /*15c0*/  MOV R25, R206 ;  /* 0x000000ce00197202 */ /* 0x000fe20000000f00 */
[----:B-1----:R-:W-:Y:S06]  /*15d0*/  @P2 BRA `(.L_x_415) ;  /* 0x0000000000242947 */ /* 0x002fec0003800000 */
[----:B------:R-:W-:Y:S02]  /*15e0*/  ULDC.64 UR4, c[0x0][0xa00] ;  /* 0x0002800000047ab9 */ /* 0x000fe40000000a00 */
[----:B------:R-:W-:-:S04]  /*15f0*/  ISETP.NE.U32.AND P1, PT, RZ, UR4, PT ;  /* 0x00000004ff007c0c */ /* 0x000fc8000bf25070 */
[----:B------:R-:W-:-:S13]  /*1600*/  ISETP.NE.AND.EX P1, PT, RZ, UR5, PT, P1 ;  /* 0x00000005ff007c0c */ /* 0x000fda000bf25310 */
[----:B------:R-:W-:Y:S05]  /*1610*/  @!P1 BRA `(.L_x_415) ;  /* 0x0000000000149947 */ /* 0x000fea0003800000 */
[----:B------:R-:W0:Y:S02]  /*1620*/  LDC.64 R4, c[0x0][0xa00] ;  /* 0x00028000ff047b82 */ /* 0x000e240000000a00 */
[----:B0-----:R-:W-:-:S05]  /*1630*/  IMAD.WIDE R4, R25, 0x4, R4 ;  /* 0x0000000419047825 */ /* 0x001fca00078e0204 */
[----:B-----5:R-:W2:Y:S04]  /*1640*/  LDG.E R159, desc[UR54][R4.64] ;  /* 0x00000036049f7981 */ /* 0x020ea8000c1e1900 */
[----:B------:R-:W2:Y:S02]  /*1650*/  LDG.E R0, desc[UR54][R4.64+0x4] ;  /* 0x0000043604007981 */ /* 0x000ea4000c1e1900 */
[----:B--2---:R-:W-:-:S07]  /*1660*/  IMAD.IADD R159, R0, 0x1, -R159 ;  /* 0x00000001009f7824 */ /* 0x004fce00078e0a9f */
.L_x_415:
[----:B------:R-:W-:Y:S01]  /*1670*/  ULDC.64 UR4, c[0x0][0xa20] ;  /* 0x0002880000047ab9 */ /* 0x000fe20000000a00 */
[----:B------:R-:W-:Y:S01]  /*1680*/  IMAD.MOV.U32 R212, RZ, RZ, R145 ;  /* 0x000000ffffd47224 */ /* 0x000fe200078e0091 */
[----:B------:R-:W-:Y:S02]  /*1690*/  ISETP.NE.U32.AND P1, PT, RZ, UR4, PT ;  /* 0x00000004ff007c0c */ /* 0x000fe4000bf25070 */
[----:B------:R-:W-:Y:S02]  /*16a0*/  MOV R207, R146 ;  /* 0x0000009200cf7202 */ /* 0x000fe40000000f00 */
[----:B------:R-:W-:-:S13]  /*16b0*/  ISETP.NE.AND.EX P1, PT, RZ, UR5, PT, P1 ;  /* 0x00000005ff007c0c */ /* 0x000fda000bf25310 */
[----:B------:R-:W-:Y:S05]  /*16c0*/  @!P1 BRA `(.L_x_416) ;  /* 0x0000000000109947 */ /* 0x000fea0003800000 */
[----:B------:R-:W-:-:S04]  /*16d0*/  IADD3 R4, P0, R208, UR4, RZ ;  /* 0x00000004d0047c10 */ /* 0x000fc8000ff1e0ff */
[----:B------:R-:W-:-:S05]  /*16e0*/  IADD3.X R5, R209, UR5, RZ, P0, !PT ;  /* 0x00000005d1057c10 */ /* 0x000fca00087fe4ff */
[----:B------:R0:W5:Y:S01]  /*16f0*/  LDG.E R26, desc[UR54][R4.64] ;  /* 0x00000036041a7981 */ /* 0x000162000c1e1900 */
[----:B------:R-:W-:Y:S05]  /*1700*/  BRA `(.L_x_417) ;  /* 0x0000000000107947 */ /* 0x000fea0003800000 */
.L_x_416:
[----:B------:R-:W-:Y:S05]  /*1710*/  @!P0 BRA `(.L_x_417) ;  /* 0x00000000000c8947 */ /* 0x000fea0003800000 */
[----:B------:R-:W2:Y:S04]  /*1720*/  LDG.E R3, desc[UR54][R6.64] ;  /* 0x0000003606037981 */ /* 0x000ea8000c1e1900 */
[----:B------:R-:W2:Y:S02]  /*1730*/  LDG.E R26, desc[UR54][R6.64+0x4] ;  /* 0x00000436061a7981 */ /* 0x000ea4000c1e1900 */
[----:B--2---:R-:W-:-:S07]  /*1740*/  IMAD.IADD R26, R26, 0x1, -R3 ;  /* 0x000000011a1a7824 */ /* 0x004fce00078e0a03 */
.L_x_417:
[----:B------:R-:W-:Y:S02]  /*1750*/  ULDC.64 UR4, c[0x0][0xa10] ;  /* 0x0002840000047ab9 */ /* 0x000fe40000000a00 */
[----:B------:R-:W-:-:S04]  /*1760*/  ISETP.NE.U32.AND P0, PT, RZ, UR4, PT ;  /* 0x00000004ff007c0c */ /* 0x000fc8000bf05070 */
[----:B------:R-:W-:Y:S01]  /*1770*/  ISETP.NE.AND.EX P0, PT, RZ, UR5, PT, P0 ;  /* 0x00000005ff007c0c */ /* 0x000fe2000bf05300 */
[----:B-----5:R-:W-:Y:S01]  /*1780*/  IMAD.IADD R9, R26, 0x1, -R9 ;  /* 0x000000011a097824 */ /* 0x020fe200078e0a09 */
[----:B------:R-:W-:-:S11]  /*1790*/  ULDC.64 UR4, c[0x0][0xa30] ;  /* 0x00028c0000047ab9 */ /* 0x000fd60000000a00 */
[----:B0-----:R-:W0:Y:S02]  /*17a0*/  @P0 LDC.64 R4, c[0x0][0xa10] ;  /* 0x00028400ff040b82 */ /* 0x001e240000000a00 */
[----:B0-----:R-:W-:-:S05]  /*17b0*/  @P0 IMAD.WIDE R4, R25, 0x4, R4 ;  /* 0x0000000419040825 */ /* 0x001fca00078e0204 */
[----:B------:R-:W2:Y:S04]  /*17c0*/  @P0 LDG.E R0, desc[UR54][R4.64] ;  /* 0x0000003604000981 */ /* 0x000ea8000c1e1900 */
[----:B------:R0:W2:Y:S01]  /*17d0*/  @P0 LDG.E R3, desc[UR54][R4.64+0x4] ;  /* 0x0000043604030981 */ /* 0x0000a2000c1e1900 */
[----:B------:R-:W-:Y:S01]  /*17e0*/  ISETP.NE.U32.AND P1, PT, RZ, UR4, PT ;  /* 0x00000004ff007c0c */ /* 0x000fe2000bf25070 */
[----:B------:R-:W-:-:S03]  /*17f0*/  IMAD.MOV.U32 R121, RZ, RZ, R26 ;  /* 0x000000ffff797224 */ /* 0x000fc600078e001a */
[----:B------:R-:W-:Y:S01]  /*1800*/  ISETP.NE.AND.EX P1, PT, RZ, UR5, PT, P1 ;  /* 0x00000005ff007c0c */ /* 0x000fe2000bf25310 */
[----:B0-----:R-:W-:-:S05]  /*1810*/  IMAD.MOV R4, RZ, RZ, -R9 ;  /* 0x000000ffff047224 */ /* 0x001fca00078e0a09 */
[----:B------:R-:W-:-:S07]  /*1820*/  VIMNMX R4, RZ, R4, !PT ;  /* 0x00000004ff047248 */ /* 0x000fce0007fe0100 */
[----:B------:R-:W-:-:S04]  /*1830*/  @P1 IADD3 R6, P2, R208, UR4, RZ ;  /* 0x00000004d0061c10 */ /* 0x000fc8000ff5e0ff */
[----:B------:R-:W-:-:S05]  /*1840*/  @P1 IADD3.X R7, R209, UR5, RZ, P2, !PT ;  /* 0x00000005d1071c10 */ /* 0x000fca00097fe4ff */
[----:B------:R0:W5:Y:S01]  /*1850*/  @P1 LDG.E R121, desc[UR54][R6.64] ;  /* 0x0000003606791981 */ /* 0x000162000c1e1900 */
[----:B--2---:R-:W-:-:S05]  /*1860*/  @P0 IADD3 R2, -R0, R3, RZ ;  /* 0x0000000300020210 */ /* 0x004fca0007ffe1ff */
[----:B------:R-:W-:-:S04]  /*1870*/  IMAD.IADD R147, R9, 0x1, R2 ;  /* 0x0000000109937824 */ /* 0x000fc800078e0202 */
[----:B------:R-:W-:-:S04]  /*1880*/  VIADD R0, R147, 0x9f ;  /* 0x0000009f93007836 */ /* 0x000fc80000000000 */
[----:B------:R-:W-:-:S05]  /*1890*/  IMAD.HI R0, R0, 0x66666667, RZ ;  /* 0x6666666700007827 */ /* 0x000fca00078e02ff */
[----:B------:R-:W-:-:S04]  /*18a0*/  SHF.R.U32.HI R161, RZ, 0x1f, R0 ;  /* 0x0000001fffa17819 */ /* 0x000fc80000011600 */
[----:B------:R-:W-:-:S05]  /*18b0*/  LEA.HI.SX32 R161, R0, R161, 0x1a ;  /* 0x000000a100a17211 */ /* 0x000fca00078fd2ff */
[----:B------:R-:W-:-:S05]  /*18c0*/  IMAD R3, R161, 0xa0, -R9 ;  /* 0x000000a0a1037824 */ /* 0x000fca00078e0a09 */
[----:B------:R-:W-:-:S04]  /*18d0*/  VIMNMX R3, R3, R2, PT ;  /* 0x0000000203037248 */ /* 0x000fc80003fe0100 */
[----:B------:R-:W-:Y:S01]  /*18e0*/  ISETP.GT.AND P0, PT, R3, R4, PT ;  /* 0x000000040300720c */ /* 0x000fe20003f04270 */
[----:B------:R-:W-:-:S05]  /*18f0*/  IMAD.WIDE.U32 R4, R4, -0x33333333, RZ ;  /* 0xcccccccd04047825 */ /* 0x000fca00078e00ff */
[----:B------:R-:W-:-:S05]  /*1900*/  SHF.R.U32.HI R120, RZ, 0x7, R5 ;  /* 0x00000007ff787819 */ /* 0x000fca0000011605 */
[----:B------:R-:W-:Y:S02]  /*1910*/  IMAD.MOV.U32 R24, RZ, RZ, R120 ;  /* 0x000000ffff187224 */ /* 0x000fe400078e0078 */
[----:B------:R-:W-:-:S05]  /*1920*/  @P0 IADD3 R0, R3, 0x9f, RZ ;  /* 0x0000009f03000810 */ /* 0x000fca0007ffe0ff */
[----:B------:R-:W-:-:S05]  /*1930*/  @P0 IMAD.HI R0, R0, 0x66666667, RZ ;  /* 0x6666666700000827 */ /* 0x000fca00078e02ff */
[----:B------:R-:W-:-:S04]  /*1940*/  @P0 SHF.R.U32.HI R3, RZ, 0x1f, R0 ;  /* 0x0000001fff030819 */ /* 0x000fc80000011600 */
[----:B------:R-:W-:Y:S02]  /*1950*/  @P0 LEA.HI.SX32 R24, R0, R3, 0x1a ;  /* 0x0000000300180211 */ /* 0x000fe400078fd2ff */
[----:B------:R-:W-:Y:S02]  /*1960*/  PLOP3.LUT P0, PT, PT, PT, PT, 0x80, 0x0 ;  /* 0x000000000000781c */ /* 0x000fe40003f0f070 */
[----:B------:R-:W-:-:S13]  /*1970*/  ISETP.GT.AND P1, PT, R24, R120, PT ;  /* 0x000000781800720c */ /* 0x000fda0003f24270 */
[----:B0-----:R-:W-:Y:S05]  /*1980*/  @!P1 BRA `(.L_x_418) ;  /* 0x000000e0003c9947 */ /* 0x001fea0003800000 */
[----:B------:R-:W-:Y:S01]  /*1990*/  VIADD R0, R18, 0x1a400 ;  /* 0x0001a40012007836 */ /* 0x000fe20000000000 */
[----:B------:R-:W-:Y:S04]  /*19a0*/  BSSY B6, `(.L_x_419) ;  /* 0x0000013000067945 */ /* 0x000fe80003800000 */
[----:B------:R-:W-:-:S13]  /*19b0*/  LOP3.LUT P0, RZ, R0, 0x1bf, RZ, 0xc0, !PT ;  /* 0x000001bf00ff7812 */ /* 0x000fda000780c0ff */
[----:B------:R-:W-:Y:S05]  /*19c0*/  @!P0 BRA `(.L_x_420) ;  /* 0x0000000000408947 */ /* 0x000fea0003800000 */
[----:B------:R-:W-:Y:S01]  /*19d0*/  MOV R0, 0x0 ;  /* 0x0000000000007802 */ /* 0x000fe20000000f00 */
[----:B------:R-:W-:Y:S01]  /*19e0*/  ULDC.64 UR4, c[0x4][0xc8] ;  /* 0x0100320000047ab9 */ /* 0x000fe20000000a00 */
[----:B------:R-:W-:Y:S01]  /*19f0*/  ULDC.64 UR6, c[0x4][0x28] ;  /* 0x01000a0000067ab9 */ /* 0x000fe20000000a00 */
[----:B------:R-:W-:Y:S01]  /*1a00*/  IMAD.U32 R4, RZ, RZ, UR4 ;  /* 0x00000004ff047e24 */ /* 0x000fe2000f8e00ff */
[----:B------:R0:W1:Y:S01]  /*1a10*/  LDC.64 R14, c[0x4][R0] ;  /* 0x01000000000e7b82 */ /* 0x0000620000000a00 */
[----:B------:R-:W-:Y:S01]  /*1a20*/  MOV R5, UR5 ;  /* 0x0000000500057c02 */ /* 0x000fe20008000f00 */
[----:B------:R-:W-:Y:S01]  /*1a30*/  ULDC.64 UR4, c[0x4][0xd0] ;  /* 0x0100340000047ab9 */ /* 0x000fe20000000a00 */
[----:B------:R-:W-:Y:S01]  /*1a40*/  IMAD.U32 R10, RZ, RZ, UR6 ;  /* 0x00000006ff0a7e24 */ /* 0x000fe2000f8e00ff */
[----:B------:R-:W-:Y:S01]  /*1a50*/  MOV R11, UR7 ;  /* 0x00000007000b7c02 */ /* 0x000fe20008000f00 */
[----:B------:R-:W-:Y:S02]  /*1a60*/  IMAD.U32 R6, RZ, RZ, UR4 ;  /* 0x00000004ff067e24 */ /* 0x000fe4000f8e00ff */
[----:B------:R-:W-:-:S02]  /*1a70*/  IMAD.U32 R7, RZ, RZ, UR5 ;  /* 0x00000005ff077e24 */ /* 0x000fc4000f8e00ff */
[----:B------:R-:W-:Y:S02]  /*1a80*/  IMAD.MOV.U32 R8, RZ, RZ, 0x70 ;  /* 0x00000070ff087424 */ /* 0x000fe400078e00ff */
[----:B------:R-:W-:Y:S02]  /*1a90*/  IMAD.MOV.U32 R12, RZ, RZ, 0x1 ;  /* 0x00000001ff0c7424 */ /* 0x000fe400078e00ff */
[----:B0-----:R-:W-:-:S07]  /*1aa0*/  IMAD.MOV.U32 R13, RZ, RZ, RZ ;  /* 0x000000ffff0d7224 */ /* 0x001fce00078e00ff */
[----:B------:R-:W-:-:S07]  /*1ab0*/  LEPC R20, `(.L_x_420) ;  /* 0x000000001014794e */ /* 0x000fce0000000000 */
[----:B-1---5:R-:W-:Y:S05]  /*1ac0*/  CALL.ABS.NOINC R14 ;  /* 0x000000000e007343 */ /* 0x022fea0003c00000 */
.L_x_420:
[----:B------:R-:W-:Y:S05]  /*1ad0*/  BSYNC B6 ;  /* 0x0000000000067941 */ /* 0x000fea0003800000 */
.L_x_419:
[----:B------:R-:W-:Y:S01]  /*1ae0*/  IADD3 R0, R18, 0xa400, RZ ;  /* 0x0000a40012007810 */ /* 0x000fe20007ffe0ff */
[----:B------:R-:W-:Y:S03]  /*1af0*/  BSSY B6, `(.L_x_421) ;  /* 0x0000013000067945 */ /* 0x000fe60003800000 */
[----:B------:R-:W-:-:S13]  /*1b00*/  LOP3.LUT P0, RZ, R0, 0x3ff, RZ, 0xc0, !PT ;  /* 0x000003ff00ff7812 */ /* 0x000fda000780c0ff */
[----:B------:R-:W-:Y:S05]  /*1b10*/  @!P0 BRA `(.L_x_422) ;  /* 0x0000000000408947 */ /* 0x000fea0003800000 */
[----:B------:R-:W-:Y:S01]  /*1b20*/  MOV R0, 0x0 ;  /* 0x0000000000007802 */ /* 0x000fe20000000f00 */
[----:B------:R-:W-:Y:S01]  /*1b30*/  ULDC.64 UR4, c[0x4][0xc8] ;  /* 0x0100320000047ab9 */ /* 0x000fe20000000a00 */
[----:B------:R-:W-:Y:S01]  /*1b40*/  ULDC.64 UR6, c[0x4][0xd0] ;  /* 0x0100340000067ab9 */ /* 0x000fe20000000a00 */
[----:B------:R-:W-:Y:S01]  /*1b50*/  IMAD.U32 R4, RZ, RZ, UR4 ;  /* 0x00000004ff047e24 */ /* 0x000fe2000f8e00ff */
[----:B------:R0:W1:Y:S01]  /*1b60*/  LDC.64 R14, c[0x4][R0] ;  /* 0x01000000000e7b82 */ /* 0x0000620000000a00 */
[----:B------:R-:W-:Y:S01]  /*1b70*/  IMAD.U32 R5, RZ, RZ, UR5 ;  /* 0x00000005ff057e24 */ /* 0x000fe2000f8e00ff */
[----:B------:R-:W-:Y:S01]  /*1b80*/  ULDC.64 UR4, c[0x4][0x20] ;  /* 0x0100080000047ab9 */ /* 0x000fe20000000a00 */
[----:B------:R-:W-:Y:S01]  /*1b90*/  IMAD.U32 R6, RZ, RZ, UR6 ;  /* 0x00000006ff067e24 */ /* 0x000fe2000f8e00ff */
[----:B------:R-:W-:Y:S01]  /*1ba0*/  MOV R7, UR7 ;  /* 0x0000000700077c02 */ /* 0x000fe20008000f00 */
[----:B------:R-:W-:Y:S01]  /*1bb0*/  IMAD.U32 R10, RZ, RZ, UR4 ;  /* 0x00000004ff0a7e24 */ /* 0x000fe2000f8e00ff */
[----:B------:R-:W-:Y:S01]  /*1bc0*/  MOV R12, 0x1 ;  /* 0x00000001000c7802 */ /* 0x000fe20000000f00 */
[----:B------:R-:W-:-:S02]  /*1bd0*/  IMAD.U32 R11, RZ, RZ, UR5 ;  /* 0x00000005ff0b7e24 */ /* 0x000fc4000f8e00ff */
[----:B------:R-:W-:Y:S02]  /*1be0*/  IMAD.MOV.U32 R8, RZ, RZ, 0x70 ;  /* 0x00000070ff087424 */ /* 0x000fe400078e00ff */
[----:B0-----:R-:W-:-:S07]  /*1bf0*/  IMAD.MOV.U32 R13, RZ, RZ, RZ ;  /* 0x000000ffff0d7224 */ /* 0x001fce00078e00ff */
[----:B------:R-:W-:-:S07]  /*1c00*/  LEPC R20, `(.L_x_422) ;  /* 0x000000001014794e */ /* 0x000fce0000000000 */
[----:B-1---5:R-:W-:Y:S05]  /*1c10*/  CALL.ABS.NOINC R14 ;  /* 0x000000000e007343 */ /* 0x022fea0003c00000 */
.L_x_422:
[----:B------:R-:W-:Y:S05]  /*1c20*/  BSYNC B6 ;  /* 0x0000000000067941 */ /* 0x000fea0003800000 */
.L_x_421:
[----:B------:R-:W-:Y:S01]  /*1c30*/  ULDC.64 UR4, c[0x0][0x9f8] ;  /* 0x00027e0000047ab9 */ /* 0x000fe20000000a00 */
[----:B------:R-:W2:Y:S01]  /*1c40*/  LDL.LU R13, [R1+0x18] ;  /* 0x00001800010d7983 */ /* 0x000ea20000300800 */
[----:B------:R-:W-:Y:S01]  /*1c50*/  ISETP.NE.U32.AND P0, PT, RZ, UR4, PT ;  /* 0x00000004ff007c0c */ /* 0x000fe2000bf05070 */
[----:B------:R-:W0:Y:S08]  /*1c60*/  LDC R0, c[0x0][0x428] ;  /* 0x00010a00ff007b82 */ /* 0x000e300000000800 */
[----:B------:R-:W1:Y:S01]  /*1c70*/  LDC.64 R112, c[0x0][0x2f0] ;  /* 0x0000bc00ff707b82 */ /* 0x000e620000000a00 */
[----:B------:R-:W-:Y:S01]  /*1c80*/  ISETP.NE.AND.EX P0, PT, RZ, UR5, PT, P0 ;  /* 0x00000005ff007c0c */ /* 0x000fe2000bf05300 */
[----:B------:R-:W3:Y:S01]  /*1c90*/  S2R R20, SR_TID.X ;  /* 0x0000000000147919 */ /* 0x000ee20000002100 */
[----:B------:R-:W-:Y:S01]  /*1ca0*/  IMAD.IADD R99, R27, 0x1, R26 ;  /* 0x000000011b637824 */ /* 0x000fe200078e021a */
[----:B------:R-:W-:Y:S01]  /*1cb0*/  ULDC.64 UR6, c[0x0][0xa08] ;  /* 0x0002820000067ab9 */ /* 0x000fe20000000a00 */
[----:B------:R-:W-:Y:S01]  /*1cc0*/  IMAD.MOV.U32 R7, RZ, RZ, R146 ;  /* 0x000000ffff077224 */ /* 0x000fe200078e0092 */
[----:B------:R-:W-:-:S02]  /*1cd0*/  SHF.R.S32.HI R137, RZ, 0x1f, R168 ;  /* 0x0000001fff897819 */ /* 0x000fc400000114a8 */
[----:B------:R-:W-:Y:S01]  /*1ce0*/  SHF.R.S32.HI R23, RZ, 0x1f, R22 ;  /* 0x0000001fff177819 */ /* 0x000fe20000011416 */
[----:B------:R-:W4:Y:S05]  /*1cf0*/  LDC.64 R100, c[0x0][0x3e8] ;  /* 0x0000fa00ff647b82 */ /* 0x000f2a0000000a00 */
[----:B------:R-:W-:-:S03]  /*1d00*/  @P0 IADD3 R4, P1, R208, UR4, RZ ;  /* 0x00000004d0040c10 */ /* 0x000fc6000ff3e0ff */
[----:B------:R-:W4:Y:S01]  /*1d10*/  LDC R97, c[0x0][0x3d4] ;  /* 0x0000f500ff617b82 */ /* 0x000f220000000800 */
[----:B------:R-:W-:Y:S01]  /*1d20*/  @P0 IADD3.X R5, R209, UR5, RZ, P1, !PT ;  /* 0x00000005d1050c10 */ /* 0x000fe20008ffe4ff */
[----:B------:R-:W-:-:S04]  /*1d30*/  ULDC.64 UR4, c[0x0][0x2f8] ;  /* 0x0000be0000047ab9 */ /* 0x000fc80000000a00 */
[----:B------:R3:W2:Y:S01]  /*1d40*/  @P0 LDG.E R25, desc[UR54][R4.64] ;  /* 0x0000003604190981 */ /* 0x0006a2000c1e1900 */
[----:B0-----:R-:W-:Y:S01]  /*1d50*/  ISETP.NE.AND P0, PT, R0, 0x1, PT ;  /* 0x000000010000780c */ /* 0x001fe20003f05270 */
[----:B------:R-:W0:Y:S01]  /*1d60*/  LDC.64 R106, c[0x0][0x3d8] ;  /* 0x0000f600ff6a7b82 */ /* 0x000e220000000a00 */
[----:B------:R-:W-:-:S05]  /*1d70*/  SHF.R.S32.HI R14, RZ, 0x1f, R99 ;  /* 0x0000001fff0e7819 */ /* 0x000fca0000011463 */
[-C--:B-1----:R-:W-:Y:S02]  /*1d80*/  IMAD R6, R14, R112.reuse, RZ ;  /* 0x000000700e067224 */ /* 0x082fe400078e02ff */
[----:B---3--:R-:W-:Y:S01]  /*1d90*/  IMAD.WIDE.U32 R4, R99, R112, RZ ;  /* 0x0000007063047225 */ /* 0x008fe200078e00ff */
[----:B------:R-:W-:-:S03]  /*1da0*/  SHF.R.U32.HI R20, RZ, 0x7, R20 ;  /* 0x00000007ff147819 */ /* 0x000fc60000011614 */
[----:B------:R-:W1:Y:S08]  /*1db0*/  @P0 LDC R3, c[0x0][0x42c] ;  /* 0x00010b00ff030b82 */ /* 0x000e700000000800 */
[----:B------:R-:W3:Y:S01]  /*1dc0*/  @P0 LDC R9, c[0x0][0x430] ;  /* 0x00010c00ff090b82 */ /* 0x000ee20000000800 */
[----:B-1----:R-:W-:-:S04]  /*1dd0*/  @P0 IMAD.HI.U32 R0, R146, R3, RZ ;  /* 0x0000000392000227 */ /* 0x002fc800078e00ff */
[----:B------:R-:W-:Y:S01]  /*1de0*/  IMAD R3, R99, R113, R6 ;  /* 0x0000007163037224 */ /* 0x000fe200078e0206 */
[----:B---3--:R-:W-:Y:S02]  /*1df0*/  @P0 SHF.R.U32.HI R7, RZ, R9, R0 ;  /* 0x00000009ff070219 */ /* 0x008fe40000011600 */
[----:B------:R-:W-:Y:S02]  /*1e00*/  ISETP.NE.U32.AND P0, PT, RZ, UR6, PT ;  /* 0x00000006ff007c0c */ /* 0x000fe4000bf05070 */
[----:B------:R-:W-:Y:S02]  /*1e10*/  SHF.R.S32.HI R8, RZ, 0x1f, R7 ;  /* 0x0000001fff087819 */ /* 0x000fe40000011407 */
[----:B------:R-:W-:Y:S02]  /*1e20*/  IADD3 R5, R5, R3, RZ ;  /* 0x0000000305057210 */ /* 0x000fe40007ffe0ff */
[----:B------:R-:W-:Y:S01]  /*1e30*/  ISETP.NE.AND.EX P0, PT, RZ, UR7, PT, P0 ;  /* 0x00000007ff007c0c */ /* 0x000fe2000bf05300 */
[----:B------:R-:W-:Y:S01]  /*1e40*/  IMAD R0, R8, UR4, RZ ;  /* 0x0000000408007c24 */ /* 0x000fe2000f8e02ff */
[----:B------:R-:W-:Y:S01]  /*1e50*/  ISETP.NE.AND P6, PT, R20, 0x1, PT ;  /* 0x000000011400780c */ /* 0x000fe20003fc5270 */
[----:B------:R-:W-:-:S04]  /*1e60*/  IMAD.WIDE.U32 R4, R7, UR4, R4 ;  /* 0x0000000407047c25 */ /* 0x000fc8000f8e0004 */
[----:B------:R-:W-:Y:S01]  /*1e70*/  IMAD R3, R7, UR5, R0 ;  /* 0x0000000507037c24 */ /* 0x000fe2000f8e0200 */
[----:B------:R-:W-:-:S03]  /*1e80*/  ULDC.64 UR4, c[0x0][0x300] ;  /* 0x0000c00000047ab9 */ /* 0x000fc60000000a00 */
[----:B------:R-:W-:Y:S02]  /*1e90*/  IMAD.IADD R5, R5, 0x1, R3 ;  /* 0x0000000105057824 */ /* 0x000fe400078e0203 */
[----:B------:R-:W-:-:S04]  /*1ea0*/  IMAD R6, R137, R112, RZ ;  /* 0x0000007089067224 */ /* 0x000fc800078e02ff */
[C---:B------:R-:W-:Y:S01]  /*1eb0*/  IMAD R9, R168.reuse, R113, R6 ;  /* 0x00000071a8097224 */ /* 0x040fe200078e0206 */
[----:B------:R-:W-:Y:S02]  /*1ec0*/  SHF.R.S32.HI R17, RZ, 0x1f, R16 ;  /* 0x0000001fff117819 */ /* 0x000fe40000011410 */
[-C--:B----4-:R-:W-:Y:S01]  /*1ed0*/  ISETP.GE.AND P3, PT, R169, R97.reuse, PT ;  /* 0x00000061a900720c */ /* 0x090fe20003f66270 */
[----:B------:R-:W-:Y:S01]  /*1ee0*/  IMAD.WIDE.U32 R102, R168, R100, R22 ;  /* 0x00000064a8667225 */ /* 0x000fe200078e0016 */
[----:B------:R-:W-:-:S03]  /*1ef0*/  ISETP.GE.AND P5, PT, R170, R97, PT ;  /* 0x00000061aa00720c */ /* 0x000fc60003fa6270 */
[----:B------:R-:W-:-:S04]  /*1f00*/  IMAD.WIDE.U32 R104, R168, R100, R16 ;  /* 0x00000064a8687225 */ /* 0x000fc800078e0010 */
[-C--:B0-----:R-:W-:Y:S02]  /*1f10*/  IMAD R11, R137, R106.reuse, RZ ;  /* 0x0000006a890b7224 */ /* 0x081fe400078e02ff */
[----:B------:R-:W-:-:S04]  /*1f20*/  IMAD.WIDE.U32 R110, R168, R106, R16 ;  /* 0x0000006aa86e7225 */ /* 0x000fc800078e0010 */
[C---:B------:R-:W-:Y:S02]  /*1f30*/  IMAD R11, R168.reuse, R107, R11 ;  /* 0x0000006ba80b7224 */ /* 0x040fe400078e020b */
[----:B------:R-:W-:-:S03]  /*1f40*/  IMAD.WIDE.U32 R108, R168, R106, R22 ;  /* 0x0000006aa86c7225 */ /* 0x000fc600078e0016 */
[----:B------:R-:W-:Y:S01]  /*1f50*/  IADD3 R111, R111, R11, RZ ;  /* 0x0000000b6f6f7210 */ /* 0x000fe20007ffe0ff */
[----:B------:R-:W-:Y:S01]  /*1f60*/  IMAD.IADD R109, R11, 0x1, R109 ;  /* 0x000000010b6d7824 */ /* 0x000fe200078e026d */
[C---:B------:R-:W-:Y:S01]  /*1f70*/  SHF.L.U64.HI R125, R112.reuse, 0x7, R113 ;  /* 0x00000007707d7819 */ /* 0x040fe20000010271 */
[----:B------:R-:W-:Y:S02]  /*1f80*/  IMAD.SHL.U32 R128, R112, 0x80, RZ ;  /* 0x0000008070807824 */ /* 0x000fe400078e00ff */
[----:B------:R-:W-:Y:S02]  /*1f90*/  IMAD.MOV.U32 R119, RZ, RZ, 0x20 ;  /* 0x00000020ff777424 */ /* 0x000fe400078e00ff */
[----:B-----5:R-:W-:-:S04]  /*1fa0*/  IMAD.WIDE.U32 R110, R121, R106, R110 ;  /* 0x0000006a796e7225 */ /* 0x020fc800078e006e */
[----:B------:R-:W-:-:S04]  /*1fb0*/  IMAD.WIDE.U32 R108, R121, R106, R108 ;  /* 0x0000006a796c7225 */ /* 0x000fc800078e006c */
[----:B------:R-:W-:Y:S02]  /*1fc0*/  IMAD.MOV.U32 R118, RZ, RZ, 0x40 ;  /* 0x00000040ff767424 */ /* 0x000fe400078e00ff */
[----:B------:R-:W-:Y:S02]  /*1fd0*/  VIADD R160, R20, 0x8 ;  /* 0x0000000814a07836 */ /* 0x000fe40000000000 */
[----:B------:R-:W-:Y:S01]  /*1fe0*/  IMAD R123, R107, 0xa0, RZ ;  /* 0x000000a06b7b7824 */ /* 0x000fe200078e02ff */
[----:B------:R-:W-:Y:S02]  /*1ff0*/  SHF.R.S32.HI R144, RZ, 0x1f, R211 ;  /* 0x0000001fff907819 */ /* 0x000fe400000114d3 */
[----:B--2---:R-:W-:Y:S02]  /*2000*/  SHF.R.S32.HI R0, RZ, 0x1f, R25 ;  /* 0x0000001fff007819 */ /* 0x004fe40000011419 */
[----:B------:R-:W-:Y:S02]  /*2010*/  SEL R115, R25, RZ, !P0 ;  /* 0x000000ff19737207 */ /* 0x000fe40004000000 */
[----:B------:R-:W-:-:S05]  /*2020*/  SEL R12, R0, RZ, !P0 ;  /* 0x000000ff000c7207 */ /* 0x000fca0004000000 */
[----:B------:R-:W-:Y:S02]  /*2030*/  IMAD R0, R12, UR4, RZ ;  /* 0x000000040c007c24 */ /* 0x000fe4000f8e02ff */
[----:B------:R-:W-:-:S04]  /*2040*/  IMAD.WIDE.U32 R116, R115, UR4, R4 ;  /* 0x0000000473747c25 */ /* 0x000fc8000f8e0004 */
[----:B------:R-:W-:Y:S02]  /*2050*/  IMAD R3, R115, UR5, R0 ;  /* 0x0000000573037c24 */ /* 0x000fe4000f8e0200 */
[----:B------:R-:W-:Y:S01]  /*2060*/  IMAD.WIDE.U32 R4, R168, R112, R22 ;  /* 0x00000070a8047225 */ /* 0x000fe200078e0016 */
[----:B------:R-:W-:Y:S05]  /*2070*/  @!P6 WARPSYNC.ALL ;  /* 0x000000000000e948 */ /* 0x000fea0003800000 */
[----:B------:R-:W-:Y:S01]  /*2080*/  IMAD.IADD R0, R117, 0x1, R3 ;  /* 0x0000000175007824 */ /* 0x000fe200078e0203 */
[----:B------:R-:W-:Y:S01]  /*2090*/  ULDC.64 UR4, c[0x0][0x320] ;  /* 0x0000c80000047ab9 */ /* 0x000fe20000000a00 */
[----:B------:R-:W-:Y:S01]  /*20a0*/  @!P6 BAR.SYNC.DEFER_BLOCKING 0x9, 0x100 ;  /* 0x024400000000eb1d */ /* 0x000fe20000010000 */
[----:B------:R-:W-:Y:S01]  /*20b0*/  IADD3 R3, P0, R116, R4, RZ ;  /* 0x0000000474037210 */ /* 0x000fe20007f1e0ff */
[----:B------:R-:W-:-:S03]  /*20c0*/  IMAD R6, R8, UR4, RZ ;  /* 0x0000000408067c24 */ /* 0x000fc6000f8e02ff */
[----:B------:R-:W-:Y:S01]  /*20d0*/  IADD3.X R4, R0, R5, R9, P0, !PT ;  /* 0x0000000500047210 */ /* 0x000fe200007fe409 */
[C---:B------:R-:W-:Y:S02]  /*20e0*/  IMAD R5, R7.reuse, UR5, R6 ;  /* 0x0000000507057c24 */ /* 0x040fe4000f8e0206 */
[----:B------:R-:W-:Y:S01]  /*20f0*/  IMAD.WIDE.U32 R6, R7, UR4, R22 ;  /* 0x0000000407067c25 */ /* 0x000fe2000f8e0016 */
[----:B------:R-:W-:Y:S02]  /*2100*/  ULDC UR4, c[0x0][0x2e4] ;  /* 0x0000b90000047ab9 */ /* 0x000fe40000000800 */
[----:B------:R-:W-:Y:S01]  /*2110*/  ISETP.GE.AND P1, PT, R169, UR4, PT ;  /* 0x00000004a9007c0c */ /* 0x000fe2000bf26270 */
[----:B------:R-:W-:Y:S01]  /*2120*/  IMAD.IADD R7, R7, 0x1, R5 ;  /* 0x0000000107077824 */ /* 0x000fe200078e0205 */
[C---:B------:R-:W-:Y:S02]  /*2130*/  IADD3 R9, R22.reuse, 0xa0, RZ ;  /* 0x000000a016097810 */ /* 0x040fe40007ffe0ff */
[----:B------:R-:W-:Y:S01]  /*2140*/  SEL R5, RZ, 0xffffffff, P1 ;  /* 0xffffffffff057807 */ /* 0x000fe20000800000 */
[----:B------:R-:W-:Y:S01]  /*2150*/  VIADD R8, R22, 0x80 ;  /* 0x0000008016087836 */ /* 0x000fe20000000000 */
[----:B------:R-:W-:-:S02]  /*2160*/  ISETP.GE.AND P4, PT, R9, UR4, PT ;  /* 0x0000000409007c0c */ /* 0x000fc4000bf86270 */
[C---:B------:R-:W-:Y:S01]  /*2170*/  ISETP.GE.AND P0, PT, R22.reuse, UR4, PT ;  /* 0x0000000416007c0c */ /* 0x040fe2000bf06270 */
[----:B------:R-:W-:Y:S02]  /*2180*/  IMAD.SHL.U32 R9, R5, 0x2, RZ ;  /* 0x0000000205097824 */ /* 0x000fe400078e00ff */
[----:B------:R-:W-:Y:S01]  /*2190*/  VIADD R5, R22, 0x60 ;  /* 0x0000006016057836 */ /* 0x000fe20000000000 */
[----:B------:R-:W-:Y:S02]  /*21a0*/  ISETP.GE.AND P2, PT, R8, UR4, PT ;  /* 0x0000000408007c0c */ /* 0x000fe4000bf46270 */
[----:B------:R-:W-:Y:S02]  /*21b0*/  SEL R8, RZ, 0x1, P0 ;  /* 0x00000001ff087807 */ /* 0x000fe40000000000 */
[----:B------:R-:W-:Y:S02]  /*21c0*/  ISETP.GE.AND P0, PT, R170, UR4, PT ;  /* 0x00000004aa007c0c */ /* 0x000fe4000bf06270 */
[----:B------:R-:W-:Y:S01]  /*21d0*/  ISETP.GE.AND P1, PT, R5, UR4, PT ;  /* 0x0000000405007c0c */ /* 0x000fe2000bf26270 */
[----:B------:R-:W-:Y:S01]  /*21e0*/  ULDC.64 UR4, c[0x0][0x328] ;  /* 0x0000ca0000047ab9 */ /* 0x000fe20000000a00 */
[----:B------:R-:W-:-:S02]  /*21f0*/  LOP3.LUT R8, R9, 0x2, R8, 0xe2, !PT ;  /* 0x0000000209087812 */ /* 0x000fc400078ee208 */
[----:B------:R-:W-:Y:S02]  /*2200*/  SEL R9, RZ, 0x4, P0 ;  /* 0x00000004ff097807 */ /* 0x000fe40000000000 */
[----:B------:R-:W-:-:S04]  /*2210*/  SEL R10, RZ, 0x8, P1 ;  /* 0x00000008ff0a7807 */ /* 0x000fc80000800000 */
[----:B------:R-:W-:Y:S01]  /*2220*/  LOP3.LUT R8, R10, R8, R9, 0xfe, !PT ;  /* 0x000000080a087212 */ /* 0x000fe200078efe09 */
[----:B------:R-:W-:Y:S01]  /*2230*/  IMAD R10, R12, UR4, RZ ;  /* 0x000000040c0a7c24 */ /* 0x000fe2000f8e02ff */
[----:B------:R-:W-:-:S03]  /*2240*/  SEL R9, RZ, 0x10, P2 ;  /* 0x00000010ff097807 */ /* 0x000fc60001000000 */
[C---:B------:R-:W-:Y:S02]  /*2250*/  IMAD R31, R115.reuse, UR5, R10 ;  /* 0x00000005731f7c24 */ /* 0x040fe4000f8e020a */
[----:B------:R-:W-:Y:S01]  /*2260*/  IMAD.WIDE.U32 R114, R115, UR4, R6 ;  /* 0x0000000473727c25 */ /* 0x000fe2000f8e0006 */
[----:B------:R-:W-:-:S03]  /*2270*/  LOP3.LUT R33, R8, R9, RZ, 0xfc, !PT ;  /* 0x0000000908217212 */ /* 0x000fc600078efcff */
[----:B------:R-:W-:Y:S01]  /*2280*/  IMAD R6, R137, R100, RZ ;  /* 0x0000006489067224 */ /* 0x000fe200078e02ff */
[----:B------:R-:W-:-:S03]  /*2290*/  ISETP.GE.AND P0, PT, R22, R97, PT ;  /* 0x000000611600720c */ /* 0x000fc60003f06270 */
[----:B------:R-:W-:Y:S01]  /*22a0*/  IMAD R9, R168, R101, R6 ;  /* 0x00000065a8097224 */ /* 0x000fe200078e0206 */
[C---:B------:R-:W-:Y:S02]  /*22b0*/  SEL R6, R97.reuse, RZ, P3 ;  /* 0x000000ff61067207 */ /* 0x040fe40001800000 */
[----:B------:R-:W-:Y:S01]  /*22c0*/  SEL R7, R97, RZ, P0 ;  /* 0x000000ff61077207 */ /* 0x000fe20000000000 */
[----:B------:R-:W-:Y:S02]  /*22d0*/  IMAD.IADD R105, R105, 0x1, R9 ;  /* 0x0000000169697824 */ /* 0x000fe400078e0209 */
[----:B------:R-:W-:Y:S01]  /*22e0*/  IMAD.IADD R103, R9, 0x1, R103 ;  /* 0x0000000109677824 */ /* 0x000fe200078e0267 */
[----:B------:R-:W-:Y:S01]  /*22f0*/  SEL R9, R97, RZ, P5 ;  /* 0x000000ff61097207 */ /* 0x000fe20002800000 */
[----:B------:R-:W-:Y:S01]  /*2300*/  IMAD.IADD R8, R169, 0x1, R6 ;  /* 0x00000001a9087824 */ /* 0x000fe200078e0206 */
[----:B------:R-:W-:Y:S02]  /*2310*/  IADD3 R7, R22, R7, RZ ;  /* 0x0000000716077210 */ /* 0x000fe40007ffe0ff */
[----:B------:R-:W-:Y:S01]  /*2320*/  LOP3.LUT R13, R13, 0xfffffffe, RZ, 0xc0, !PT ;  /* 0xfffffffe0d0d7812 */ /* 0x000fe200078ec0ff */
[----:B------:R-:W-:Y:S01]  /*2330*/  IMAD.IADD R12, R170, 0x1, R9 ;  /* 0x00000001aa0c7824 */ /* 0x000fe200078e0209 */
[----:B------:R-:W-:-:S02]  /*2340*/  SHF.R.S32.HI R6, RZ, 0x1f, R7 ;  /* 0x0000001fff067819 */ /* 0x000fc40000011407 */
[----:B------:R-:W-:Y:S02]  /*2350*/  SHF.R.S32.HI R9, RZ, 0x1f, R8 ;  /* 0x0000001fff097819 */ /* 0x000fe40000011408 */
[----:B------:R-:W-:Y:S02]  /*2360*/  @P5 LOP3.LUT R13, R13, 0x1, RZ, 0xfc, !PT ;  /* 0x000000010d0d5812 */ /* 0x000fe400078efcff */
[CC--:B------:R-:W-:Y:S02]  /*2370*/  LEA.HI R21, R6.reuse, R7.reuse, RZ, 0x4 ;  /* 0x0000000706157211 */ /* 0x0c0fe400078f20ff */
[CC--:B------:R-:W-:Y:S02]  /*2380*/  LEA.HI R25, R9.reuse, R8.reuse, RZ, 0x4 ;  /* 0x0000000809197211 */ /* 0x0c0fe400078f20ff */
[----:B------:R-:W-:Y:S02]  /*2390*/  LEA.HI R7, R6, R7, RZ, 0x6 ;  /* 0x0000000706077211 */ /* 0x000fe400078f30ff */
[----:B------:R-:W-:Y:S01]  /*23a0*/  LEA.HI R8, R9, R8, RZ, 0x6 ;  /* 0x0000000809087211 */ /* 0x000fe200078f30ff */
[----:B------:R0:W-:Y:S01]  /*23b0*/  STL [R1+0x18], R13 ;  /* 0x0000180d01007387 */ /* 0x0001e20000100800 */
[----:B------:R-:W-:-:S02]  /*23c0*/  SHF.R.S32.HI R7, RZ, 0x6, R7 ;  /* 0x00000006ff077819 */ /* 0x000fc40000011407 */
[----:B------:R-:W-:Y:S02]  /*23d0*/  SHF.R.S32.HI R9, RZ, 0x6, R8 ;  /* 0x00000006ff097819 */ /* 0x000fe40000011408 */
[C---:B------:R-:W-:Y:S01]  /*23e0*/  LOP3.LUT R10, R172.reuse, 0x30, R25, 0xf8, !PT ;  /* 0x00000030ac0a7812 */ /* 0x040fe200078ef819 */
[C---:B------:R-:W-:Y:S01]  /*23f0*/  IMAD R135, R7.reuse, 0x2800, R174 ;  /* 0x0000280007877824 */ /* 0x040fe200078e02ae */
[----:B------:R-:W-:Y:S02]  /*2400*/  LOP3.LUT R8, R172, 0x30, R21, 0xf8, !PT ;  /* 0x00000030ac087812 */ /* 0x000fe400078ef815 */
[----:B0-----:R-:W-:Y:S01]  /*2410*/  SHF.R.S32.HI R13, RZ, 0x1f, R12 ;  /* 0x0000001fff0d7819 */ /* 0x001fe2000001140c */
[----:B------:R-:W-:Y:S01]  /*2420*/  IMAD R133, R7, 0x2800, R197 ;  /* 0x0000280007857824 */ /* 0x000fe200078e02c5 */
[----:B------:R-:W-:Y:S01]  /*2430*/  SHF.R.U32.HI R6, RZ, 0x3, R196 ;  /* 0x00000003ff067819 */ /* 0x000fe200000116c4 */
[----:B------:R-:W-:Y:S01]  /*2440*/  IMAD R134, R9, 0x2800, R174 ;  /* 0x0000280009867824 */ /* 0x000fe200078e02ae */
[----:B------:R-:W-:-:S02]  /*2450*/  LEA.HI R27, R13, R12, RZ, 0x4 ;  /* 0x0000000c0d1b7211 */ /* 0x000fc400078f20ff */
[----:B------:R-:W-:Y:S02]  /*2460*/  LOP3.LUT R11, R196, 0x30, R21, 0xf8, !PT ;  /* 0x00000030c40b7812 */ /* 0x000fe400078ef815 */
[-C--:B------:R-:W-:Y:S02]  /*2470*/  LOP3.LUT R7, R10, R173.reuse, RZ, 0x3c, !PT ;  /* 0x000000ad0a077212 */ /* 0x080fe400078e3cff */
[----:B------:R-:W-:Y:S02]  /*2480*/  LEA.HI R12, R13, R12, RZ, 0x6 ;  /* 0x0000000c0d0c7211 */ /* 0x000fe400078f30ff */
[----:B------:R-:W-:Y:S02]  /*2490*/  LOP3.LUT R8, R8, R173, RZ, 0x3c, !PT ;  /* 0x000000ad08087212 */ /* 0x000fe400078e3cff */
[----:B------:R-:W-:Y:S02]  /*24a0*/  LOP3.LUT R10, R11, R6, RZ, 0x3c, !PT ;  /* 0x000000060b0a7212 */ /* 0x000fe400078e3cff */
[----:B------:R-:W-:-:S02]  /*24b0*/  IADD3 R134, R134, R7, RZ ;  /* 0x0000000786867210 */ /* 0x000fc40007ffe0ff */
[----:B------:R-:W-:Y:S02]  /*24c0*/  SHF.R.S32.HI R12, RZ, 0x6, R12 ;  /* 0x00000006ff0c7819 */ /* 0x000fe4000001140c */
[C---:B------:R-:W-:Y:S01]  /*24d0*/  LOP3.LUT R7, R196.reuse, 0x30, R25, 0xf8, !PT ;  /* 0x00000030c4077812 */ /* 0x040fe200078ef819 */
[----:B------:R-:W-:Y:S01]  /*24e0*/  IMAD.IADD R135, R135, 0x1, R8 ;  /* 0x0000000187877824 */ /* 0x000fe200078e0208 */
[----:B------:R-:W-:Y:S01]  /*24f0*/  LOP3.LUT R11, R196, 0x30, R27, 0xf8, !PT ;  /* 0x00000030c40b7812 */ /* 0x000fe200078ef81b */
[----:B------:R-:W-:Y:S01]  /*2500*/  IMAD R131, R9, 0x2800, R197 ;  /* 0x0000280009837824 */ /* 0x000fe200078e02c5 */
[----:B------:R-:W-:Y:S01]  /*2510*/  LOP3.LUT R8, R172, 0x30, R27, 0xf8, !PT ;  /* 0x00000030ac087812 */ /* 0x000fe200078ef81b */
[----:B------:R-:W-:Y:S01]  /*2520*/  IMAD.IADD R133, R133, 0x1, R10 ;  /* 0x0000000185857824 */ /* 0x000fe200078e020a */
[----:B------:R-:W-:Y:S01]  /*2530*/  SHF.R.S32.HI R9, RZ, 0x1f, R121 ;  /* 0x0000001fff097819 */ /* 0x000fe20000011479 */
[----:B------:R-:W-:Y:S01]  /*2540*/  IMAD R130, R12, 0x2800, R197 ;  /* 0x000028000c827824 */ /* 0x000fe200078e02c5 */
[----:B------:R-:W-:-:S02]  /*2550*/  LOP3.LUT R10, R7, R6, RZ, 0x3c, !PT ;  /* 0x00000006070a7212 */ /* 0x000fc400078e3cff */
[----:B------:R-:W-:Y:S02]  /*2560*/  LOP3.LUT R11, R11, R6, RZ, 0x3c, !PT ;  /* 0x000000060b0b7212 */ /* 0x000fe400078e3cff */
[----:B------:R-:W-:Y:S01]  /*2570*/  LOP3.LUT R7, R8, R173, RZ, 0x3c, !PT ;  /* 0x000000ad08077212 */ /* 0x000fe200078e3cff */
[----:B------:R-:W-:Y:S01]  /*2580*/  IMAD R8, R9, R106, RZ ;  /* 0x0000006a09087224 */ /* 0x000fe200078e02ff */
[----:B------:R-:W-:Y:S01]  /*2590*/  IADD3 R130, R130, R11, RZ ;  /* 0x0000000b82827210 */ /* 0x000fe20007ffe0ff */
[----:B------:R-:W-:Y:S01]  /*25a0*/  IMAD.IADD R131, R131, 0x1, R10 ;  /* 0x0000000183837824 */ /* 0x000fe200078e020a */
[----:B------:R-:W-:Y:S01]  /*25b0*/  R2P PR, R220, 0x6 ;  /* 0x00000006dc007804 */ /* 0x000fe20000000000 */
[----:B------:R-:W-:Y:S02]  /*25c0*/  IMAD R11, R113, 0xa0, RZ ;  /* 0x000000a0710b7824 */ /* 0x000fe400078e02ff */
[----:B------:R-:W-:Y:S02]  /*25d0*/  IMAD R10, R9, R100, RZ ;  /* 0x00000064090a7224 */ /* 0x000fe400078e02ff */
[----:B------:R-:W-:Y:S01]  /*25e0*/  IMAD.WIDE.U32 R112, R112, 0xa0, RZ ;  /* 0x000000a070707825 */ /* 0x000fe200078e00ff */
[----:B------:R-:W-:-:S03]  /*25f0*/  SEL R30, RZ, 0x20, P4 ;  /* 0x00000020ff1e7807 */ /* 0x000fc60002000000 */
[C---:B------:R-:W-:Y:S02]  /*2600*/  IMAD R15, R121.reuse, R107, R8 ;  /* 0x0000006b790f7224 */ /* 0x040fe400078e0208 */
[----:B------:R-:W-:Y:S01]  /*2610*/  IMAD R132, R12, 0x2800, R174 ;  /* 0x000028000c847824 */ /* 0x000fe200078e02ae */
[C---:B------:R-:W-:Y:S01]  /*2620*/  SHF.L.U64.HI R9, R100.reuse, 0x7, R101 ;  /* 0x0000000764097819 */ /* 0x040fe20000010265 */
[----:B------:R-:W-:Y:S01]  /*2630*/  IMAD R29, R121, R101, R10 ;  /* 0x00000065791d7224 */ /* 0x000fe200078e020a */
[----:B------:R-:W-:Y:S01]  /*2640*/  SHF.L.U32 R10, R100, 0x7, RZ ;  /* 0x00000007640a7819 */ /* 0x000fe200000006ff */
[----:B------:R-:W-:Y:S01]  /*2650*/  IMAD R13, R101, 0xa0, RZ ;  /* 0x000000a0650d7824 */ /* 0x000fe200078e02ff */
[----:B------:R-:W-:Y:S01]  /*2660*/  SEL R119, R119, 0xffffffe0, !P1 ;  /* 0xffffffe077777807 */ /* 0x000fe20004800000 */
[----:B------:R-:W-:Y:S01]  /*2670*/  IMAD.WIDE.U32 R104, R121, R100, R104 ;  /* 0x0000006479687225 */ /* 0x000fe200078e0068 */
[----:B------:R-:W-:-:S03]  /*2680*/  IADD3 R98, P1, R168, R99, RZ ;  /* 0x00000063a8627210 */ /* 0x000fc60007f3e0ff */
[----:B------:R-:W-:Y:S01]  /*2690*/  IMAD.WIDE.U32 R102, R121, R100, R102 ;  /* 0x0000006479667225 */ /* 0x000fe200078e0066 */
[----:B------:R-:W-:-:S03]  /*26a0*/  LOP3.LUT R20, R21, 0xfffffff0, RZ, 0xc0, !PT ;  /* 0xfffffff015147812 */ /* 0x000fc600078ec0ff */
[----:B------:R-:W-:Y:S02]  /*26b0*/  IMAD.IADD R122, R113, 0x1, R11 ;  /* 0x00000001717a7824 */ /* 0x000fe400078e020b */
[----:B------:R-:W-:Y:S01]  /*26c0*/  IMAD.WIDE.U32 R100, R100, 0xa0, RZ ;  /* 0x000000a064647825 */ /* 0x000fe200078e00ff */
[----:B------:R-:W-:-:S03]  /*26d0*/  SEL R118, R118, 0xffffffc0, !P2 ;  /* 0xffffffc076767807 */ /* 0x000fc60005000000 */
[----:B------:R-:W-:Y:S02]  /*26e0*/  IMAD.IADD R11, R111, 0x1, R15 ;  /* 0x000000016f0b7824 */ /* 0x000fe400078e020f */
[----:B------:R-:W-:Y:S01]  /*26f0*/  IMAD.IADD R12, R15, 0x1, R109 ;  /* 0x000000010f0c7824 */ /* 0x000fe200078e026d */
[----:B------:R-:W-:Y:S01]  /*2700*/  SHF.R.S32.HI R15, RZ, 0x4, R21 ;  /* 0x00000004ff0f7819 */ /* 0x000fe20000011415 */
[----:B------:R-:W-:Y:S01]  /*2710*/  IMAD.IADD R132, R132, 0x1, R7 ;  /* 0x0000000184847824 */ /* 0x000fe200078e0207 */
[C---:B------:R-:W-:Y:S01]  /*2720*/  SHF.L.U64.HI R7, R106.reuse, 0x7, R107 ;  /* 0x000000076a077819 */ /* 0x040fe2000001026b */
[C---:B------:R-:W-:Y:S01]  /*2730*/  IMAD.SHL.U32 R8, R106.reuse, 0x80, RZ ;  /* 0x000000806a087824 */ /* 0x040fe200078e00ff */
[----:B------:R-:W-:Y:S01]  /*2740*/  SHF.R.S32.HI R21, RZ, 0x4, R25 ;  /* 0x00000004ff157819 */ /* 0x000fe20000011419 */
[----:B------:R-:W-:Y:S01]  /*2750*/  IMAD.WIDE.U32 R106, R106, 0xa0, RZ ;  /* 0x000000a06a6a7825 */ /* 0x000fe200078e00ff */
[----:B------:R-:W-:Y:S02]  /*2760*/  SHF.R.S32.HI R26, RZ, 0x4, R27 ;  /* 0x00000004ff1a7819 */ /* 0x000fe4000001141b */
[----:B------:R-:W-:-:S02]  /*2770*/  LOP3.LUT R37, R33, R30, RZ, 0xfc, !PT ;  /* 0x0000001e21257212 */ /* 0x000fc400078efcff */
[----:B------:R-:W-:Y:S02]  /*2780*/  LOP3.LUT R25, R25, 0xfffffff0, RZ, 0xc0, !PT ;  /* 0xfffffff019197812 */ /* 0x000fe400078ec0ff */
[----:B------:R-:W-:Y:S02]  /*2790*/  LOP3.LUT R27, R27, 0xfffffff0, RZ, 0xc0, !PT ;  /* 0xfffffff01b1b7812 */ /* 0x000fe400078ec0ff */
[----:B------:R-:W-:Y:S02]  /*27a0*/  IADD3.X R99, R14, R137, RZ, P1, !PT ;  /* 0x000000890e637210 */ /* 0x000fe40000ffe4ff */
[----:B------:R-:W-:Y:S01]  /*27b0*/  IADD3 R124, R101, R13, RZ ;  /* 0x0000000d657c7210 */ /* 0x000fe20007ffe0ff */
[----:B------:R-:W-:Y:S01]  /*27c0*/  IMAD.IADD R13, R105, 0x1, R29 ;  /* 0x00000001690d7824 */ /* 0x000fe200078e021d */
[----:B------:R-:W-:Y:S01]  /*27d0*/  LOP3.LUT R32, R33, 0x1, RZ, 0xc0, !PT ;  /* 0x0000000121207812 */ /* 0x000fe200078ec0ff */
[----:B------:R-:W-:Y:S01]  /*27e0*/  IMAD.SHL.U32 R97, R97, 0x2, RZ ;  /* 0x0000000261617824 */ /* 0x000fe200078e00ff */
[----:B------:R-:W-:Y:S01]  /*27f0*/  IADD3 R14, R29, R103, RZ ;  /* 0x000000671d0e7210 */ /* 0x000fe20007ffe0ff */
[----:B------:R-:W-:Y:S01]  /*2800*/  IMAD.IADD R129, R119, 0x1, R118 ;  /* 0x0000000177817824 */ /* 0x000fe200078e0276 */
[----:B------:R-:W-:Y:S01]  /*2810*/  LOP3.LUT R33, R37, 0x2, RZ, 0xc0, !PT ;  /* 0x0000000225217812 */ /* 0x000fe200078ec0ff */
[----:B------:R-:W-:Y:S01]  /*2820*/  IMAD.IADD R123, R107, 0x1, R123 ;  /* 0x000000016b7b7824 */ /* 0x000fe200078e027b */
[----:B------:R-:W-:Y:S01]  /*2830*/  LOP3.LUT R34, R37, 0x4, RZ, 0xc0, !PT ;  /* 0x0000000425227812 */ /* 0x000fe200078ec0ff */
[----:B------:R-:W-:Y:S01]  /*2840*/  IMAD.IADD R31, R115, 0x1, R31 ;  /* 0x00000001731f7824 */ /* 0x000fe200078e021f */
[----:B------:R-:W-:-:S02]  /*2850*/  LOP3.LUT R35, R37, 0x8, RZ, 0xc0, !PT ;  /* 0x0000000825237812 */ /* 0x000fc400078ec0ff */
[C---:B------:R-:W-:Y:S02]  /*2860*/  LOP3.LUT R36, R37.reuse, 0x10, RZ, 0xc0, !PT ;  /* 0x0000001025247812 */ /* 0x040fe400078ec0ff */
[----:B------:R-:W-:Y:S02]  /*2870*/  SHF.R.S32.HI R28, RZ, 0x1f, R20 ;  /* 0x0000001fff1c7819 */ /* 0x000fe40000011414 */
[----:B------:R-:W-:Y:S02]  /*2880*/  SHF.R.S32.HI R29, RZ, 0x1f, R25 ;  /* 0x0000001fff1d7819 */ /* 0x000fe40000011419 */
[----:B------:R-:W-:Y:S02]  /*2890*/  SHF.R.S32.HI R30, RZ, 0x1f, R27 ;  /* 0x0000001fff1e7819 */ /* 0x000fe4000001141b */
[----:B------:R-:W-:-:S07]  /*28a0*/  LOP3.LUT R37, R37, 0x20, RZ, 0xc0, !PT ;  /* 0x0000002025257812 */ /* 0x000fce00078ec0ff */
.L_x_522:
[----:B0-23--:R-:W2:Y:S01]  /*28b0*/  LDL.LU R40, [R1+0x18] ;  /* 0x0000180001287983 */ /* 0x00dea20000300800 */
[----:B------:R-:W0:Y:S01]  /*28c0*/  LDC.64 R126, c[0x0][0x2d8] ;  /* 0x0000b600ff7e7b82 */ /* 0x000e220000000a00 */
[----:B------:R-:W-:Y:S01]  /*28d0*/  VIADD R43, R24, 0xffffffff ;  /* 0xffffffff182b7836 */ /* 0x000fe20000000000 */
[----:B------:R-:W-:Y:S05]  /*28e0*/  YIELD ;  /* 0x0000000000007946 */ /* 0x000fea0003800000 */
[----:B------:R-:W-:Y:S01]  /*28f0*/  ISETP.GT.AND P4, PT, R43, R120, PT ;  /* 0x000000782b00720c */ /* 0x000fe20003f84270 */
[----:B------:R-:W1:Y:S01]  /*2900*/  LDC R136, c[0x0][0x3d4] ;  /* 0x0000f500ff887b82 */ /* 0x000e620000000800 */
[----:B------:R-:W-:Y:S01]  /*2910*/  SHF.R.S32.HI R38, RZ, 0x1f, R43 ;  /* 0x0000001fff267819 */ /* 0x000fe2000001142b */
[-C--:B------:R-:W-:Y:S01]  /*2920*/  IMAD R39, R122, R43.reuse, RZ ;  /* 0x0000002b7a277224 */ /* 0x080fe200078e02ff */
[----:B------:R-:W-:Y:S01]  /*2930*/  BSSY B0, `(.L_x_423) ;  /* 0x0000cae000007945 */ /* 0x000fe20003800000 */
[----:B------:R-:W-:-:S04]  /*2940*/  IMAD.WIDE.U32 R140, R112, R43, RZ ;  /* 0x0000002b708c7225 */ /* 0x000fc800078e00ff */
[----:B------:R-:W-:Y:S01]  /*2950*/  IMAD R39, R38, R112, R39 ;  /* 0x0000007026277224 */ /* 0x000fe200078e0227 */
[----:B------:R-:W-:Y:S01]  /*2960*/  IADD3 R45, P1, P2, R3, R140, R128 ;  /* 0x0000008c032d7210 */ /* 0x000fe20007a3e080 */
[----:B------:R-:W-:Y:S02]  /*2970*/  IMAD R47, R19, 0x7800, R203 ;  /* 0x00007800132f7824 */ /* 0x000fe400078e02cb */
[----:B------:R-:W-:Y:S02]  /*2980*/  IMAD.IADD R93, R141, 0x1, R39 ;  /* 0x000000018d5d7824 */ /* 0x000fe400078e0227 */
[----:B------:R-:W-:Y:S02]  /*2990*/  IMAD R39, R19, 0x7800, R204 ;  /* 0x0000780013277824 */ /* 0x000fe400078e02cc */
[----:B------:R-:W-:Y:S01]  /*29a0*/  IMAD.IADD R47, R18, 0x1, R47 ;  /* 0x00000001122f7824 */ /* 0x000fe200078e022f */
[----:B------:R-:W-:Y:S01]  /*29b0*/  IADD3.X R24, R4, R93, R125, P1, P2 ;  /* 0x0000005d04187210 */ /* 0x000fe20000fe447d */
[----:B------:R-:W-:Y:S01]  /*29c0*/  IMAD.IADD R46, R18, 0x1, R39 ;  /* 0x00000001122e7824 */ /* 0x000fe200078e0227 */
[----:B0-----:R-:W-:-:S04]  /*29d0*/  IADD3 R48, P1, P2, R140, R126, R3 ;  /* 0x0000007e8c307210 */ /* 0x001fc80007a3e003 */
[----:B------:R-:W-:Y:S02]  /*29e0*/  IADD3.X R49, R93, R127, R4, P1, P2 ;  /* 0x0000007f5d317210 */ /* 0x000fe40000fe4404 */
[----:B-1----:R-:W-:Y:S02]  /*29f0*/  ISETP.GE.AND P1, PT, R136, 0x1, PT ;  /* 0x000000018800780c */ /* 0x002fe40003f26270 */
[----:B------:R-:W-:-:S04]  /*2a00*/  IADD3 R44, P2, R45, R126, RZ ;  /* 0x0000007e2d2c7210 */ /* 0x000fc80007f5e0ff */
[----:B------:R-:W-:Y:S01]  /*2a10*/  IADD3.X R45, R24, R127, RZ, P2, !PT ;  /* 0x0000007f182d7210 */ /* 0x000fe200017fe4ff */
[----:B------:R-:W-:Y:S01]  /*2a20*/  IMAD.MOV.U32 R24, RZ, RZ, R43 ;  /* 0x000000ffff187224 */ /* 0x000fe200078e002b */
[----:B--2---:R-:W-:-:S04]  /*2a30*/  LOP3.LUT R40, R40, 0xfffffffd, RZ, 0xc0, !PT ;  /* 0xfffffffd28287812 */ /* 0x004fc800078ec0ff */
[----:B------:R-:W-:-:S05]  /*2a40*/  @P4 LOP3.LUT R40, R40, 0x2, RZ, 0xfc, !PT ;  /* 0x0000000228284812 */ /* 0x000fca00078efcff */
[----:B------:R0:W-:Y:S01]  /*2a50*/  STL [R1+0x18], R40 ;  /* 0x0000182801007387 */ /* 0x0001e20000100800 */
[----:B------:R-:W-:Y:S05]  /*2a60*/  @!P1 BRA `(.L_x_424) ;  /* 0x000000c400909947 */ /* 0x000fea0003800000 */
[----:B------:R-:W-:Y:S01]  /*2a70*/  ULDC.U8 UR4, c[0x0][0x3f0] ;  /* 0x0000fc0000047ab9 */ /* 0x000fe20000000000 */
[-C--:B------:R-:W-:Y:S01]  /*2a80*/  IMAD R39, R123, R43.reuse, RZ ;  /* 0x0000002b7b277224 */ /* 0x080fe200078e02ff */
[----:B------:R-:W-:Y:S01]  /*2a90*/  ISETP.NE.AND P1, PT, RZ, UR4, PT ;  /* 0x00000004ff007c0c */ /* 0x000fe2000bf25270 */
[-C--:B------:R-:W-:Y:S02]  /*2aa0*/  IMAD R41, R124, R43.reuse, RZ ;  /* 0x0000002b7c297224 */ /* 0x080fe400078e02ff */
[C---:B------:R-:W-:Y:S02]  /*2ab0*/  IMAD R39, R38.reuse, R106, R39 ;  /* 0x0000006a26277224 */ /* 0x040fe400078e0227 */
[----:B------:R-:W-:Y:S02]  /*2ac0*/  IMAD R41, R38, R100, R41 ;  /* 0x0000006426297224 */ /* 0x000fe400078e0229 */
[----:B------:R-:W-:Y:S02]  /*2ad0*/  IMAD R38, R24, -0xa0, R2 ;  /* 0xffffff6018267824 */ /* 0x000fe400078e0202 */
[----:B------:R-:W-:-:S03]  /*2ae0*/  IMAD.WIDE.U32 R90, R106, R43, RZ ;  /* 0x0000002b6a5a7225 */ /* 0x000fc600078e00ff */
[----:B------:R-:W-:Y:S01]  /*2af0*/  VIMNMX R38, R38, 0xa0, PT ;  /* 0x000000a026267848 */ /* 0x000fe20003fe0100 */
[----:B------:R-:W-:Y:S01]  /*2b00*/  IMAD.WIDE.U32 R88, R100, R43, RZ ;  /* 0x0000002b64587225 */ /* 0x000fe200078e00ff */
[----:B------:R-:W-:-:S03]  /*2b10*/  IADD3 R39, R91, R39, RZ ;  /* 0x000000275b277210 */ /* 0x000fc60007ffe0ff */
[----:B------:R-:W-:Y:S01]  /*2b20*/  IMAD.IADD R96, R89, 0x1, R41 ;  /* 0x0000000159607824 */ /* 0x000fe200078e0229 */
[----:B------:R-:W-:Y:S06]  /*2b30*/  @!P1 BRA `(.L_x_425) ;  /* 0x0000005c00dc9947 */ /* 0x000fec0003800000 */
[----:B------:R-:W-:Y:S01]  /*2b40*/  ISETP.GE.AND P2, PT, R168, R38, PT ;  /* 0x00000026a800720c */ /* 0x000fe20003f46270 */
[----:B------:R-:W-:Y:S01]  /*2b50*/  BSSY B1, `(.L_x_426) ;  /* 0x0000038000017945 */ /* 0x000fe20003800000 */
        /* <DEDUP_REMOVED lines=13> */
[----:B------:R-:W-:Y:S06]  /*2c30*/  @P2 BRA `(.L_x_427) ;  /* 0x0000000000a42947 */ /* 0x000fec0003800000 */
[----:B------:R-:W-:Y:S01]  /*2c40*/  ULDC.64 UR4, c[0x0][0x3c8] ;  /* 0x0000f20000047ab9 */ /* 0x000fe20000000a00 */
[----:B------:R-:W-:Y:S02]  /*2c50*/  CS2R R138, SRZ ;  /* 0x00000000008a7805 */ /* 0x000fe4000001ff00 */
[----:B0-----:R-:W-:Y:S02]  /*2c60*/  IADD3 R40, P1, P4, R110, UR4, R90 ;  /* 0x000000046e287c10 */ /* 0x001fe4000fc3e05a */
[----:B------:R-:W-:Y:S01]  /*2c70*/  CS2R R140, SRZ ;  /* 0x00000000008c7805 */ /* 0x000fe2000001ff00 */
[----:B------:R-:W-:Y:S01]  /*2c80*/  VIADD R53, R16, 0x10 ;  /* 0x0000001010357836 */ /* 0x000fe20000000000 */
[----:B------:R-:W-:Y:S01]  /*2c90*/  IADD3.X R41, R11, UR5, R39, P1, P4 ;  /* 0x000000050b297c10 */ /* 0x000fe20008fe8427 */
[----:B------:R-:W-:Y:S02]  /*2ca0*/  ULDC.64 UR4, c[0x0][0x3e0] ;  /* 0x0000f80000047ab9 */ /* 0x000fe40000000a00 */
[----:B------:R-:W-:-:S04]  /*2cb0*/  IADD3 R42, P1, P4, R104, UR4, R88 ;  /* 0x00000004682a7c10 */ /* 0x000fc8000fc3e058 */
[----:B------:R-:W-:Y:S02]  /*2cc0*/  IADD3.X R43, R13, UR5, R96, P1, P4 ;  /* 0x000000050d2b7c10 */ /* 0x000fe40008fe8460 */
[----:B------:R-:W-:Y:S02]  /*2cd0*/  ISETP.GE.AND P1, PT, R16, R136, PT ;  /* 0x000000881000720c */ /* 0x000fe40003f26270 */
[----:B------:R-:W-:Y:S02]  /*2ce0*/  CS2R R94, SRZ ;  /* 0x00000000005e7805 */ /* 0x000fe4000001ff00 */
[----:B------:R-:W-:-:S09]  /*2cf0*/  CS2R R126, SRZ ;  /* 0x00000000007e7805 */ /* 0x000fd2000001ff00 */
[----:B------:R1:W5:Y:S04]  /*2d00*/  @!P1 LDG.E.64 R138, desc[UR54][R40.64] ;  /* 0x00000036288a9981 */ /* 0x000368000c1e1b00 */
[----:B------:R1:W5:Y:S01]  /*2d10*/  @!P1 LDG.E.64 R140, desc[UR54][R42.64] ;  /* 0x000000362a8c9981 */ /* 0x000362000c1e1b00 */
[----:B------:R-:W-:Y:S01]  /*2d20*/  ISETP.GE.AND P1, PT, R53, R136, PT ;  /* 0x000000883500720c */ /* 0x000fe20003f26270 */
[----:B------:R-:W-:Y:S01]  /*2d30*/  VIADD R53, R16, 0x20 ;  /* 0x0000002010357836 */ /* 0x000fe20000000000 */
[----:B------:R-:W-:Y:S02]  /*2d40*/  CS2R R86, SRZ ;  /* 0x0000000000567805 */ /* 0x000fe4000001ff00 */
[----:B------:R-:W-:-:S09]  /*2d50*/  CS2R R92, SRZ ;  /* 0x00000000005c7805 */ /* 0x000fd2000001ff00 */
[----:B------:R1:W5:Y:S04]  /*2d60*/  @!P1 LDG.E.64 R94, desc[UR54][R40.64+0x10] ;  /* 0x00001036285e9981 */ /* 0x000368000c1e1b00 */
[----:B------:R1:W5:Y:S01]  /*2d70*/  @!P1 LDG.E.64 R126, desc[UR54][R42.64+0x10] ;  /* 0x000010362a7e9981 */ /* 0x000362000c1e1b00 */
[----:B------:R-:W-:Y:S02]  /*2d80*/  ISETP.GE.AND P1, PT, R53, R136, PT ;  /* 0x000000883500720c */ /* 0x000fe40003f26270 */
[----:B------:R-:W-:Y:S02]  /*2d90*/  IADD3 R53, R16, 0x30, RZ ;  /* 0x0000003010357810 */ /* 0x000fe40007ffe0ff */
[----:B------:R-:W-:Y:S02]  /*2da0*/  CS2R R82, SRZ ;  /* 0x0000000000527805 */ /* 0x000fe4000001ff00 */
[----:B------:R-:W-:-:S07]  /*2db0*/  CS2R R84, SRZ ;  /* 0x0000000000547805 */ /* 0x000fce000001ff00 */
        /* <DEDUP_REMOVED lines=14> */
[----:B------:R-:W-:-:S13]  /*2ea0*/  ISETP.GE.AND P1, PT, R53, R136, PT ;  /* 0x000000883500720c */ /* 0x000fda0003f26270 */
[----:B------:R1:W5:Y:S04]  /*2eb0*/  @!P1 LDG.E.64 R74, desc[UR54][R40.64+0x50] ;  /* 0x00005036284a9981 */ /* 0x000368000c1e1b00 */
[----:B------:R1:W5:Y:S02]  /*2ec0*/  @!P1 LDG.E.64 R76, desc[UR54][R42.64+0x50] ;  /* 0x000050362a4c9981 */ /* 0x000364000c1e1b00 */
.L_x_427:
[----:B------:R-:W-:Y:S05]  /*2ed0*/  BSYNC B1 ;  /* 0x0000000000017941 */ /* 0x000fea0003800000 */
.L_x_426:
        /* <DEDUP_REMOVED lines=11> */
[----:B------:R-:W-:Y:S01]  /*2f90*/  CS2R R68, SRZ ;  /* 0x0000000000447805 */ /* 0x000fe2000001ff00 */
[----:B-----5:R-:W-:Y:S01]  /*2fa0*/  IMAD.MOV.U32 R151, RZ, RZ, R74 ;  /* 0x000000ffff977224 */ /* 0x020fe200078e004a */
[----:B------:R-:W-:-:S02]  /*2fb0*/  MOV R154, R78 ;  /* 0x0000004e009a7202 */ /* 0x000fc40000000f00 */
[----:B------:R-:W-:Y:S01]  /*2fc0*/  CS2R R72, SRZ ;  /* 0x0000000000487805 */ /* 0x000fe2000001ff00 */
[----:B------:R-:W-:Y:S06]  /*2fd0*/  @P4 BRA `(.L_x_429) ;  /* 0x0000000000b44947 */ /* 0x000fec0003800000 */
[----:B01----:R-:W-:Y:S01]  /*2fe0*/  IADD3 R40, P1, P5, R110, R90, R8 ;  /* 0x0000005a6e287210 */ /* 0x003fe20007d3e008 */
[----:B------:R-:W-:Y:S01]  /*2ff0*/  ULDC.64 UR4, c[0x0][0x3c8] ;  /* 0x0000f20000047ab9 */ /* 0x000fe20000000a00 */
[----:B------:R-:W-:Y:S02]  /*3000*/  CS2R R70, SRZ ;  /* 0x0000000000467805 */ /* 0x000fe4000001ff00 */
[----:B------:R-:W-:Y:S02]  /*3010*/  CS2R R72, SRZ ;  /* 0x0000000000487805 */ /* 0x000fe4000001ff00 */
[----:B------:R-:W-:Y:S02]  /*3020*/  IADD3.X R39, R11, R39, R7, P1, P5 ;  /* 0x000000270b277210 */ /* 0x000fe40000fea407 */
[----:B------:R-:W-:-:S04]  /*3030*/  IADD3 R42, P1, P5, R104, R88, R10 ;  /* 0x00000058682a7210 */ /* 0x000fc80007d3e00a */
[----:B------:R-:W-:Y:S02]  /*3040*/  IADD3.X R96, R13, R96, R9, P1, P5 ;  /* 0x000000600d607210 */ /* 0x000fe40000fea409 */
[----:B------:R-:W-:-:S04]  /*3050*/  IADD3 R40, P1, R40, UR4, RZ ;  /* 0x0000000428287c10 */ /* 0x000fc8000ff3e0ff */
[----:B------:R-:W-:Y:S01]  /*3060*/  IADD3.X R41, R39, UR5, RZ, P1, !PT ;  /* 0x0000000527297c10 */ /* 0x000fe20008ffe4ff */
[----:B------:R-:W-:Y:S02]  /*3070*/  ULDC.64 UR4, c[0x0][0x3e0] ;  /* 0x0000f80000047ab9 */ /* 0x000fe40000000a00 */
[----:B------:R-:W-:-:S04]  /*3080*/  IADD3 R42, P1, R42, UR4, RZ ;  /* 0x000000042a2a7c10 */ /* 0x000fc8000ff3e0ff */
[----:B------:R-:W-:Y:S02]  /*3090*/  IADD3.X R43, R96, UR5, RZ, P1, !PT ;  /* 0x00000005602b7c10 */ /* 0x000fe40008ffe4ff */
[C---:B------:R-:W-:Y:S01]  /*30a0*/  ISETP.GE.AND P1, PT, R16.reuse, R136, PT ;  /* 0x000000881000720c */ /* 0x040fe20003f26270 */
        /* <DEDUP_REMOVED lines=32> */
.L_x_429:
[----:B------:R-:W-:Y:S05]  /*32b0*/  BSYNC B1 ;  /* 0x0000000000017941 */ /* 0x000fea0003800000 */
.L_x_428:
[----:B------:R-:W-:Y:S01]  /*32c0*/  UISETP.NE.AND UP0, UPT, UR53, 0x3, UPT ;  /* 0x000000033500788c */ /* 0x000fe2000bf05270 */
[----:B------:R-:W-:Y:S01]  /*32d0*/  IMAD.MOV.U32 R162, RZ, RZ, R82 ;  /* 0x000000ffffa27224 */ /* 0x000fe200078e0052 */
[----:B------:R-:W-:Y:S01]  /*32e0*/  MOV R166, R94 ;  /* 0x0000005e00a67202 */ /* 0x000fe20000000f00 */
[----:B------:R-:W-:Y:S01]  /*32f0*/  IMAD.MOV.U32 R164, RZ, RZ, R86 ;  /* 0x000000ffffa47224 */ /* 0x000fe200078e0056 */
[----:B------:R-:W-:Y:S01]  /*3300*/  MOV R163, R84 ;  /* 0x0000005400a37202 */ /* 0x000fe20000000f00 */
[----:B------:R-:W-:Y:S01]  /*3310*/  IMAD.MOV.U32 R176, RZ, RZ, R138 ;  /* 0x000000ffffb07224 */ /* 0x000fe200078e008a */
[----:B------:R-:W-:Y:S01]  /*3320*/  PLOP3.LUT P1, PT, PT, PT, UP0, 0x80, 0x0 ;  /* 0x000000000000781c */ /* 0x000fe20003f2f008 */
[----:B------:R-:W-:Y:S01]  /*3330*/  IMAD.MOV.U32 R157, RZ, RZ, R76 ;  /* 0x000000ffff9d7224 */ /* 0x000fe200078e004c */
[----:B-----5:R-:W-:Y:S01]  /*3340*/  MOV R89, R50 ;  /* 0x0000003200597202 */ /* 0x020fe20000000f00 */
[----:B------:R-:W-:Y:S01]  /*3350*/  IMAD.MOV.U32 R158, RZ, RZ, R80 ;  /* 0x000000ffff9e7224 */ /* 0x000fe200078e0050 */
[----:B------:R-:W-:Y:S01]  /*3360*/  MOV R152, R66 ;  /* 0x0000004200987202 */ /* 0x000fe20000000f00 */
[----:B------:R-:W-:Y:S01]  /*3370*/  IMAD.MOV.U32 R165, RZ, RZ, R92 ;  /* 0x000000ffffa57224 */ /* 0x000fe200078e005c */
[----:B------:R-:W-:Y:S01]  /*3380*/  MOV R143, R60 ;  /* 0x0000003c008f7202 */ /* 0x000fe20000000f00 */
[----:B------:R-:W-:-:S02]  /*3390*/  IMAD.MOV.U32 R167, RZ, RZ, R126 ;  /* 0x000000ffffa77224 */ /* 0x000fc400078e007e */
[----:B------:R-:W-:Y:S02]  /*33a0*/  IMAD.MOV.U32 R177, RZ, RZ, R140 ;  /* 0x000000ffffb17224 */ /* 0x000fe400078e008c */
[----:B------:R-:W-:Y:S02]  /*33b0*/  IMAD.MOV.U32 R90, RZ, RZ, R54 ;  /* 0x000000ffff5a7224 */ /* 0x000fe400078e0036 */
[----:B------:R-:W-:Y:S02]  /*33c0*/  IMAD.MOV.U32 R142, RZ, RZ, R58 ;  /* 0x000000ffff8e7224 */ /* 0x000fe400078e003a */
[----:B------:R-:W-:Y:S02]  /*33d0*/  IMAD.MOV.U32 R149, RZ, RZ, R62 ;  /* 0x000000ffff957224 */ /* 0x000fe400078e003e */
[----:B------:R-:W-:Y:S02]  /*33e0*/  IMAD.MOV.U32 R155, RZ, RZ, R70 ;  /* 0x000000ffff9b7224 */ /* 0x000fe400078e0046 */
[----:B------:R-:W-:-:S02]  /*33f0*/  IMAD.MOV.U32 R88, RZ, RZ, R52 ;  /* 0x000000ffff587224 */ /* 0x000fc400078e0034 */
[----:B------:R-:W-:Y:S02]  /*3400*/  IMAD.MOV.U32 R91, RZ, RZ, R56 ;  /* 0x000000ffff5b7224 */ /* 0x000fe400078e0038 */
[----:B------:R-:W-:Y:S02]  /*3410*/  IMAD.MOV.U32 R150, RZ, RZ, R64 ;  /* 0x000000ffff967224 */ /* 0x000fe400078e0040 */
[----:B------:R-:W-:Y:S02]  /*3420*/  IMAD.MOV.U32 R153, RZ, RZ, R68 ;  /* 0x000000ffff997224 */ /* 0x000fe400078e0044 */
[----:B------:R-:W-:Y:S01]  /*3430*/  IMAD.MOV.U32 R156, RZ, RZ, R72 ;  /* 0x000000ffff9c7224 */ /* 0x000fe200078e0048 */
[----:B------:R-:W-:Y:S06]  /*3440*/  @!P1 BRA `(.L_x_430) ;  /* 0x0000000000049947 */ /* 0x000fec0003800000 */
[----:B------:R-:W-:Y:S01]  /*3450*/  BPT.TRAP 0x1 ;  /* 0x000000040000795c */ /* 0x000fe20000300000 */
.L_x_430:
[----:B------:R-:W-:Y:S01]  /*3460*/  LEA R39, R19, R18, 0x3 ;  /* 0x0000001213277211 */ /* 0x000fe200078e18ff */
[----:B------:R-:W-:Y:S01]  /*3470*/  BSSY B1, `(.L_x_431) ;  /* 0x0000004000017945 */ /* 0x000fe20003800000 */
[----:B------:R-:W-:-:S04]  /*3480*/  SHF.L.U32 R96, R171, 0x1f, RZ ;  /* 0x0000001fab607819 */ /* 0x000fc800000006ff */
[----:B------:R-:W3:Y:S02]  /*3490*/  SYNCS.PHASECHK.TRANS64.TRYWAIT P5, [R39+URZ+0x29890], R96 ;  /* 0x02989060270075a7 */ /* 0x000ee400080a017f */
[----:B---3--:R-:W-:Y:S05]  /*34a0*/  @!P5 BRA `(.L_x_432) ;  /* 0x00000248004cd947 */ /* 0x008fea0003800000 */
.L_x_736:
[----:B------:R-:W-:Y:S05]  /*34b0*/  BSYNC B1 ;  /* 0x0000000000017941 */ /* 0x000fea0003800000 */
.L_x_431:
[----:B------:R-:W-:Y:S04]  /*34c0*/  BSSY B1, `(.L_x_433) ;  /* 0x00002ac000017945 */ /* 0x000fe80003800000 */
[----:B------:R-:W-:Y:S05]  /*34d0*/  @P2 BRA `(.L_x_434) ;  /* 0x0000002800a82947 */ /* 0x000fea0003800000 */
[----:B------:R-:W-:Y:S01]  /*34e0*/  ISETP.NE.AND P2, PT, R32, RZ, PT ;  /* 0x000000ff2000720c */ /* 0x000fe20003f45270 */
[----:B------:R-:W-:-:S12]  /*34f0*/  BSSY B2, `(.L_x_435) ;  /* 0x000006f000027945 */ /* 0x000fd80003800000 */
[----:B------:R-:W-:Y:S05]  /*3500*/  @!P2 BRA `(.L_x_436) ;  /* 0x0000000400b4a947 */ /* 0x000fea0003800000 */
[----:B012---:R0:W1:Y:S01]  /*3510*/  LDS.128 R40, [R47+0x1a400] ;  /* 0x01a400002f287984 */ /* 0x0070620000000c00 */
[----:B------:R-:W-:Y:S01]  /*3520*/  ISETP.GE.AND P2, PT, R16, R136, PT ;  /* 0x000000881000720c */ /* 0x000fe20003f46270 */
[----:B------:R-:W-:-:S12]  /*3530*/  BSSY B3, `(.L_x_437) ;  /* 0x0000069000037945 */ /* 0x000fd80003800000 */
[----:B0-----:R-:W-:Y:S05]  /*3540*/  @P2 BRA `(.L_x_438) ;  /* 0x00000004009c2947 */ /* 0x001fea0003800000 */
[----:B------:R-:W-:Y:S02]  /*3550*/  SHF.R.U32.HI R138, RZ, 0x8, R139 ;  /* 0x00000008ff8a7819 */ /* 0x000fe4000001168b */
[--C-:B------:R-:W-:Y:S02]  /*3560*/  SHF.R.U32.HI R140, RZ, 0x8, R141.reuse ;  /* 0x00000008ff8c7819 */ /* 0x100fe4000001168d */
[----:B------:R-:W-:Y:S01]  /*3570*/  SHF.R.U32.HI R179, RZ, 0x10, R141 ;  /* 0x00000010ffb37819 */ /* 0x000fe2000001168d */
[----:B------:R-:W-:Y:S01]  /*3580*/  IMAD.SHL.U32 R138, R138, 0x100, RZ ;  /* 0x000001008a8a7824 */ /* 0x000fe200078e00ff */
[----:B------:R-:W-:Y:S01]  /*3590*/  LOP3.LUT R178, R141, 0xff0000ff, RZ, 0xc0, !PT ;  /* 0xff0000ff8db27812 */ /* 0x000fe200078ec0ff */
[----:B------:R-:W-:Y:S01]  /*35a0*/  IMAD.SHL.U32 R141, R140, 0x100, RZ ;  /* 0x000001008c8d7824 */ /* 0x000fe200078e00ff */
[----:B------:R-:W-:Y:S01]  /*35b0*/  SHF.R.U32.HI R181, RZ, 0x10, R139 ;  /* 0x00000010ffb57819 */ /* 0x000fe2000001168b */
[----:B-1----:R-:W-:Y:S01]  /*35c0*/  IMAD.MOV.U32 R140, RZ, RZ, R40 ;  /* 0x000000ffff8c7224 */ /* 0x002fe200078e0028 */
[----:B------:R-:W-:-:S02]  /*35d0*/  LOP3.LUT R139, R139, 0xff0000ff, RZ, 0xc0, !PT ;  /* 0xff0000ff8b8b7812 */ /* 0x000fc400078ec0ff */
[----:B------:R-:W-:Y:S01]  /*35e0*/  LOP3.LUT R180, R178, 0xff00, R141, 0xf8, !PT ;  /* 0x0000ff00b2b47812 */ /* 0x000fe200078ef88d */
[----:B------:R-:W-:Y:S01]  /*35f0*/  IMAD.U32 R141, R179, 0x10000, RZ ;  /* 0x00010000b38d7824 */ /* 0x000fe200078e00ff */
[----:B------:R-:W-:Y:S02]  /*3600*/  LOP3.LUT R139, R139, 0xff00, R138, 0xf8, !PT ;  /* 0x0000ff008b8b7812 */ /* 0x000fe400078ef88a */
[----:B------:R-:W-:Y:S02]  /*3610*/  SHF.L.U32 R138, R181, 0x10, RZ ;  /* 0x00000010b58a7819 */ /* 0x000fe400000006ff */
[----:B------:R-:W-:Y:S02]  /*3620*/  F2FP.F16.E4M3.UNPACK_B R178, R177.H1 ;  /* 0x000000b1ffb2723e */ /* 0x000fe400030006ff */
[-C--:B------:R-:W-:Y:S02]  /*3630*/  F2FP.F16.E4M3.UNPACK_B R40, R41.reuse ;  /* 0x00000029ff28723e */ /* 0x080fe400020006ff */
[----:B------:R-:W-:Y:S01]  /*3640*/  LOP3.LUT R138, R139, 0xff0000, R138, 0xf8, !PT ;  /* 0x00ff00008b8a7812 */ /* 0x000fe200078ef88a */
[----:B------:R-:W-:Y:S01]  /*3650*/  HADD2.F32 R182, -RZ, R178.H0_H0 ;  /* 0x200000b2ffb67230 */ /* 0x000fe20000004100 */
[----:B------:R-:W-:Y:S01]  /*3660*/  LOP3.LUT R139, R180, 0xff0000, R141, 0xf8, !PT ;  /* 0x00ff0000b48b7812 */ /* 0x000fe200078ef88d */
[--C-:B------:R-:W-:Y:S01]  /*3670*/  HADD2.F32 R141, -RZ, R40.reuse.H1_H1 ;  /* 0x30000028ff8d7230 */ /* 0x100fe20000004100 */
[----:B------:R-:W-:Y:S01]  /*3680*/  F2FP.F16.E4M3.UNPACK_B R180, R176.H1 ;  /* 0x000000b0ffb4723e */ /* 0x000fe200030006ff */
[----:B------:R-:W-:Y:S01]  /*3690*/  HADD2.F32 R40, -RZ, R40.H0_H0 ;  /* 0x20000028ff287230 */ /* 0x000fe20000004100 */
[----:B------:R-:W-:Y:S01]  /*36a0*/  F2FP.F16.E4M3.UNPACK_B R41, R41.H1 ;  /* 0x00000029ff29723e */ /* 0x000fe200030006ff */
[----:B------:R-:W-:-:S02]  /*36b0*/  HADD2.F32 R183, -RZ, R178.H1_H1 ;  /* 0x300000b2ffb77230 */ /* 0x000fc40000004100 */
[-C--:B------:R-:W-:Y:S01]  /*36c0*/  FMUL.FTZ R185, R141, R182.reuse ;  /* 0x000000b68db97220 */ /* 0x080fe20000410000 */
[--C-:B------:R-:W-:Y:S02]  /*36d0*/  HADD2.F32 R181, -RZ, R180.reuse.H0_H0 ;  /* 0x200000b4ffb57230 */ /* 0x100fe40000004100 */
[C---:B------:R-:W-:Y:S01]  /*36e0*/  FMUL.FTZ R182, R40.reuse, R182 ;  /* 0x000000b628b67220 */ /* 0x040fe20000410000 */
[--C-:B------:R-:W-:Y:S01]  /*36f0*/  HADD2.F32 R179, -RZ, R41.reuse.H1_H1 ;  /* 0x30000029ffb37230 */ /* 0x100fe20000004100 */
[----:B------:R-:W-:Y:S01]  /*3700*/  F2FP.F16.E4M3.UNPACK_B R177, R177 ;  /* 0x000000b1ffb1723e */ /* 0x000fe200020006ff */
[----:B------:R-:W-:Y:S02]  /*3710*/  HADD2.F32 R178, -RZ, R41.H0_H0 ;  /* 0x20000029ffb27230 */ /* 0x000fe40000004100 */
[----:B------:R-:W-:Y:S01]  /*3720*/  FFMA.FTZ R40, R40, R181, -R185 ;  /* 0x000000b528287223 */ /* 0x000fe200000108b9 */
[----:B------:R-:W-:Y:S02]  /*3730*/  HADD2.F32 R180, -RZ, R180.H1_H1 ;  /* 0x300000b4ffb47230 */ /* 0x000fe40000004100 */
[----:B------:R-:W-:Y:S01]  /*3740*/  FMUL.FTZ R185, R179, R183 ;  /* 0x000000b7b3b97220 */ /* 0x000fe20000410000 */
[----:B------:R-:W-:Y:S01]  /*3750*/  FFMA.FTZ R41, R141, R181, R182 ;  /* 0x000000b58d297223 */ /* 0x000fe200000100b6 */
[C---:B------:R-:W-:Y:S01]  /*3760*/  FMUL.FTZ R184, R178.reuse, R183 ;  /* 0x000000b7b2b87220 */ /* 0x040fe20000410000 */
[----:B------:R-:W-:Y:S01]  /*3770*/  F2FP.F16.E4M3.UNPACK_B R141, R140.H1 ;  /* 0x0000008cff8d723e */ /* 0x000fe200030006ff */
[----:B------:R-:W-:Y:S01]  /*3780*/  FFMA.FTZ R185, R178, R180, -R185 ;  /* 0x000000b4b2b97223 */ /* 0x000fe200000108b9 */
[----:B------:R-:W-:Y:S01]  /*3790*/  F2FP.F16.E4M3.UNPACK_B R140, R140 ;  /* 0x0000008cff8c723e */ /* 0x000fe200020006ff */
[----:B------:R-:W-:Y:S01]  /*37a0*/  FFMA.FTZ R186, R179, R180, R184 ;  /* 0x000000b4b3ba7223 */ /* 0x000fe200000100b8 */
[--C-:B------:R-:W-:Y:S01]  /*37b0*/  HADD2.F32 R181, -RZ, R177.reuse.H1_H1 ;  /* 0x300000b1ffb57230 */ /* 0x100fe20000004100 */
[----:B------:R-:W-:Y:S01]  /*37c0*/  F2FP.F16.E4M3.UNPACK_B R179, R176 ;  /* 0x000000b0ffb3723e */ /* 0x000fe200020006ff */
[----:B------:R-:W-:-:S02]  /*37d0*/  HADD2.F32 R180, -RZ, R177.H0_H0 ;  /* 0x200000b1ffb47230 */ /* 0x000fc40000004100 */
[--C-:B------:R-:W-:Y:S02]  /*37e0*/  HADD2.F32 R177, -RZ, R141.reuse.H0_H0 ;  /* 0x2000008dffb17230 */ /* 0x100fe40000004100 */
[----:B------:R-:W-:Y:S02]  /*37f0*/  HADD2.F32 R178, -RZ, R141.H1_H1 ;  /* 0x3000008dffb27230 */ /* 0x000fe40000004100 */
[--C-:B------:R-:W-:Y:S02]  /*3800*/  HADD2.F32 R176, -RZ, R140.reuse.H1_H1 ;  /* 0x3000008cffb07230 */ /* 0x100fe40000004100 */
[-C--:B------:R-:W-:Y:S01]  /*3810*/  FMUL.FTZ R183, R177, R181.reuse ;  /* 0x000000b5b1b77220 */ /* 0x080fe20000410000 */
[----:B------:R-:W-:Y:S02]  /*3820*/  HADD2.F32 R141, -RZ, R140.H0_H0 ;  /* 0x2000008cff8d7230 */ /* 0x000fe40000004100 */
[----:B------:R-:W-:Y:S01]  /*3830*/  FMUL.FTZ R184, R178, R181 ;  /* 0x000000b5b2b87220 */ /* 0x000fe20000410000 */
[----:B------:R-:W-:-:S02]  /*3840*/  HADD2.F32 R140, -RZ, R179.H1_H1 ;  /* 0x300000b3ff8c7230 */ /* 0x000fc40000004100 */
[-C--:B------:R-:W-:Y:S01]  /*3850*/  FMUL.FTZ R182, R176, R180.reuse ;  /* 0x000000b4b0b67220 */ /* 0x080fe20000410000 */
[----:B------:R-:W-:Y:S02]  /*3860*/  HADD2.F32 R179, -RZ, R179.H0_H0 ;  /* 0x200000b3ffb37230 */ /* 0x000fe40000004100 */
[----:B------:R-:W-:Y:S01]  /*3870*/  FMUL.FTZ R181, R141, R180 ;  /* 0x000000b48db57220 */ /* 0x000fe20000410000 */
[-C--:B------:R-:W-:Y:S01]  /*3880*/  FFMA.FTZ R177, R177, R140.reuse, -R184 ;  /* 0x0000008cb1b17223 */ /* 0x080fe200000108b8 */
[----:B------:R-:W-:Y:S01]  /*3890*/  FFMA.FTZ R180, R178, R140, R183 ;  /* 0x0000008cb2b47223 */ /* 0x000fe200000100b7 */
[-C--:B------:R-:W-:Y:S01]  /*38a0*/  FFMA.FTZ R140, R141, R179.reuse, -R182 ;  /* 0x000000b38d8c7223 */ /* 0x080fe200000108b6 */
[----:B------:R-:W-:Y:S01]  /*38b0*/  FFMA.FTZ R141, R176, R179, R181 ;  /* 0x000000b3b08d7223 */ /* 0x000fe200000100b5 */
[----:B------:R-:W-:Y:S02]  /*38c0*/  F2FP.F16.E4M3.UNPACK_B R178, R43.H1 ;  /* 0x0000002bffb2723e */ /* 0x000fe400030006ff */
[----:B------:R-:W-:-:S02]  /*38d0*/  F2FP.SATFINITE.E4M3.F32.PACK_AB_MERGE_C R176, R186, R185, RZ ;  /* 0x000000b9bab0723e */ /* 0x000fc400048070ff */
[-C--:B------:R-:W-:Y:S01]  /*38e0*/  F2FP.F16.E4M3.UNPACK_B R186, R139.reuse.H1 ;  /* 0x0000008bffba723e */ /* 0x080fe200030006ff */
[--C-:B------:R-:W-:Y:S01]  /*38f0*/  HADD2.F32 R181, -RZ, R178.reuse.H0_H0 ;  /* 0x200000b2ffb57230 */ /* 0x100fe20000004100 */
[----:B------:R-:W-:Y:S01]  /*3900*/  F2FP.F16.E4M3.UNPACK_B R179, R42.H1 ;  /* 0x0000002affb3723e */ /* 0x000fe200030006ff */
[----:B------:R-:W-:Y:S01]  /*3910*/  HADD2.F32 R182, -RZ, R178.H1_H1 ;  /* 0x300000b2ffb67230 */ /* 0x000fe20000004100 */
[-C--:B------:R-:W-:Y:S01]  /*3920*/  F2FP.F16.E4M3.UNPACK_B R178, R138.reuse.H1 ;  /* 0x0000008affb2723e */ /* 0x080fe200030006ff */
[--C-:B------:R-:W-:Y:S01]  /*3930*/  HADD2.F32 R183, -RZ, R186.reuse.H1_H1 ;  /* 0x300000baffb77230 */ /* 0x100fe20000004100 */
[----:B------:R-:W-:Y:S01]  /*3940*/  F2FP.F16.E4M3.UNPACK_B R185, R139 ;  /* 0x0000008bffb9723e */ /* 0x000fe200020006ff */
[----:B------:R-:W-:Y:S01]  /*3950*/  HADD2.F32 R186, -RZ, R186.H0_H0 ;  /* 0x200000baffba7230 */ /* 0x000fe20000004100 */
[----:B------:R-:W-:Y:S01]  /*3960*/  F2FP.SATFINITE.E4M3.F32.PACK_AB_MERGE_C R177, R180, R177, RZ ;  /* 0x000000b1b4b1723e */ /* 0x000fe200048070ff */
[----:B------:R-:W-:Y:S01]  /*3970*/  HADD2.F32 R180, -RZ, R179.H1_H1 ;  /* 0x300000b3ffb47230 */ /* 0x000fe20000004100 */
[----:B------:R-:W-:Y:S01]  /*3980*/  F2FP.F16.E4M3.UNPACK_B R139, R138 ;  /* 0x0000008aff8b723e */ /* 0x000fe200020006ff */
[----:B------:R-:W-:-:S02]  /*3990*/  HADD2.F32 R184, -RZ, R178.H1_H1 ;  /* 0x300000b2ffb87230 */ /* 0x000fc40000004100 */
[-C--:B------:R-:W-:Y:S01]  /*39a0*/  FMUL.FTZ R138, R182, R183.reuse ;  /* 0x000000b7b68a7220 */ /* 0x080fe20000410000 */
[----:B------:R-:W-:Y:S02]  /*39b0*/  HADD2.F32 R187, -RZ, R185.H1_H1 ;  /* 0x300000b9ffbb7230 */ /* 0x000fe40000004100 */
[C---:B------:R-:W-:Y:S01]  /*39c0*/  FMUL.FTZ R189, R181.reuse, R183 ;  /* 0x000000b7b5bd7220 */ /* 0x040fe20000410000 */
[----:B------:R-:W-:Y:S02]  /*39d0*/  HADD2.F32 R179, -RZ, R179.H0_H0 ;  /* 0x200000b3ffb37230 */ /* 0x000fe40000004100 */
[----:B------:R-:W-:Y:S01]  /*39e0*/  FFMA.FTZ R138, R181, R184, -R138 ;  /* 0x000000b8b58a7223 */ /* 0x000fe2000001088a */
[----:B------:R-:W-:Y:S02]  /*39f0*/  HADD2.F32 R183, -RZ, R139.H1_H1 ;  /* 0x3000008bffb77230 */ /* 0x000fe40000004100 */
[----:B------:R-:W-:Y:S01]  /*3a00*/  FMUL.FTZ R188, R180, R187 ;  /* 0x000000bbb4bc7220 */ /* 0x000fe20000410000 */
[----:B------:R-:W-:Y:S01]  /*3a10*/  F2FP.F16.E4M3.UNPACK_B R181, R43 ;  /* 0x0000002bffb5723e */ /* 0x000fe200020006ff */
[C---:B------:R-:W-:Y:S01]  /*3a20*/  FMUL.FTZ R187, R179.reuse, R187 ;  /* 0x000000bbb3bb7220 */ /* 0x040fe20000410000 */
[----:B------:R-:W-:Y:S01]  /*3a30*/  F2FP.F16.E4M3.UNPACK_B R42, R42 ;  /* 0x0000002aff2a723e */ /* 0x000fe200020006ff */
[----:B------:R-:W-:Y:S01]  /*3a40*/  FFMA.FTZ R188, R179, R183, -R188 ;  /* 0x000000b7b3bc7223 */ /* 0x000fe200000108bc */
[----:B------:R-:W-:-:S02]  /*3a50*/  HADD2.F32 R185, -RZ, R185.H0_H0 ;  /* 0x200000b9ffb97230 */ /* 0x000fc40000004100 */
[----:B------:R-:W-:Y:S01]  /*3a60*/  FFMA.FTZ R187, R180, R183, R187 ;  /* 0x000000b7b4bb7223 */ /* 0x000fe200000100bb */
[--C-:B------:R-:W-:Y:S02]  /*3a70*/  HADD2.F32 R180, -RZ, R181.reuse.H0_H0 ;  /* 0x200000b5ffb47230 */ /* 0x100fe40000004100 */
[----:B------:R-:W-:Y:S01]  /*3a80*/  FFMA.FTZ R43, R182, R184, R189 ;  /* 0x000000b8b62b7223 */ /* 0x000fe200000100bd */
[--C-:B------:R-:W-:Y:S01]  /*3a90*/  HADD2.F32 R179, -RZ, R42.reuse.H0_H0 ;  /* 0x2000002affb37230 */ /* 0x100fe20000004100 */
[----:B------:R-:W-:Y:S01]  /*3aa0*/  F2FP.SATFINITE.E4M3.F32.PACK_AB_MERGE_C R41, R41, R40, R176 ;  /* 0x000000282929723e */ /* 0x000fe200048070b0 */
[----:B------:R-:W-:Y:S01]  /*3ab0*/  HADD2.F32 R181, -RZ, R181.H1_H1 ;  /* 0x300000b5ffb57230 */ /* 0x000fe20000004100 */
[----:B------:R-:W-:Y:S01]  /*3ac0*/  F2FP.SATFINITE.E4M3.F32.PACK_AB_MERGE_C R187, R187, R188, RZ ;  /* 0x000000bcbbbb723e */ /* 0x000fe200048070ff */
[----:B------:R-:W-:Y:S01]  /*3ad0*/  HADD2.F32 R42, -RZ, R42.H1_H1 ;  /* 0x3000002aff2a7230 */ /* 0x000fe20000004100 */
[----:B------:R-:W-:Y:S01]  /*3ae0*/  F2FP.SATFINITE.E4M3.F32.PACK_AB_MERGE_C R43, R43, R138, RZ ;  /* 0x0000008a2b2b723e */ /* 0x000fe200048070ff */
[----:B------:R-:W-:-:S02]  /*3af0*/  HADD2.F32 R178, -RZ, R178.H0_H0 ;  /* 0x200000b2ffb27230 */ /* 0x000fc40000004100 */
[-C--:B------:R-:W-:Y:S01]  /*3b00*/  FMUL.FTZ R183, R181, R186.reuse ;  /* 0x000000bab5b77220 */ /* 0x080fe20000410000 */
[----:B------:R-:W-:Y:S02]  /*3b10*/  HADD2.F32 R139, -RZ, R139.H0_H0 ;  /* 0x2000008bff8b7230 */ /* 0x000fe40000004100 */
[-C--:B------:R-:W-:Y:S01]  /*3b20*/  FMUL.FTZ R182, R42, R185.reuse ;  /* 0x000000b92ab67220 */ /* 0x080fe20000410000 */
[C---:B------:R-:W-:Y:S01]  /*3b30*/  FMUL.FTZ R186, R180.reuse, R186 ;  /* 0x000000bab4ba7220 */ /* 0x040fe20000410000 */
[C---:B------:R-:W-:Y:S01]  /*3b40*/  FMUL.FTZ R185, R179.reuse, R185 ;  /* 0x000000b9b3b97220 */ /* 0x040fe20000410000 */
[-C--:B------:R-:W-:Y:S01]  /*3b50*/  FFMA.FTZ R183, R180, R178.reuse, -R183 ;  /* 0x000000b2b4b77223 */ /* 0x080fe200000108b7 */
[-C--:B------:R-:W-:Y:S01]  /*3b60*/  FFMA.FTZ R182, R179, R139.reuse, -R182 ;  /* 0x0000008bb3b67223 */ /* 0x080fe200000108b6 */
[----:B------:R-:W-:Y:S01]  /*3b70*/  FFMA.FTZ R186, R181, R178, R186 ;  /* 0x000000b2b5ba7223 */ /* 0x000fe200000100ba */
[----:B------:R-:W-:Y:S01]  /*3b80*/  FFMA.FTZ R185, R42, R139, R185 ;  /* 0x0000008b2ab97223 */ /* 0x000fe200000100b9 */
[----:B------:R-:W-:-:S03]  /*3b90*/  F2FP.SATFINITE.E4M3.F32.PACK_AB_MERGE_C R40, R141, R140, R177 ;  /* 0x0000008c8d28723e */ /* 0x000fc600048070b1 */
[----:B------:R-:W-:Y:S02]  /*3ba0*/  F2FP.SATFINITE.E4M3.F32.PACK_AB_MERGE_C R43, R186, R183, R43 ;  /* 0x000000b7ba2b723e */ /* 0x000fe4000480702b */
[----:B------:R-:W-:-:S07]  /*3bb0*/  F2FP.SATFINITE.E4M3.F32.PACK_AB_MERGE_C R42, R185, R182, R187 ;  /* 0x000000b6b92a723e */ /* 0x000fce00048070bb */
.L_x_438:
[----:B------:R-:W-:Y:S05]  /*3bc0*/  BSYNC B3 ;  /* 0x0000000000037941 */ /* 0x000fea0003800000 */
.L_x_437:
[----:B-1----:R4:W-:Y:S02]  /*3bd0*/  STG.E.128 desc[UR54][R48.64], R40 ;  /* 0x0000002830007986 */ /* 0x0029e4000c101d36 */
.L_x_436:
[----:B------:R-:W-:Y:S05]  /*3be0*/  BSYNC B2 ;  /* 0x0000000000027941 */ /* 0x000fea0003800000 */
.L_x_435:
[----:B------:R-:W-:Y:S01]  /*3bf0*/  ISETP.NE.AND P2, PT, R33, RZ, PT ;  /* 0x000000ff2100720c */ /* 0x000fe20003f45270 */
[----:B------:R-:W-:-:S12]  /*3c00*/  BSSY B2, `(.L_x_439) ;  /* 0x0000070000027945 */ /* 0x000fd80003800000 */
[----:B------:R-:W-:Y:S05]  /*3c10*/  @!P2 BRA `(.L_x_440) ;  /* 0x0000000400b8a947 */ /* 0x000fea0003800000 */
[----:B012-4-:R0:W1:Y:S01]  /*3c20*/  LDS.128 R40, [R46+0x1a400] ;  /* 0x01a400002e287984 */ /* 0x0170620000000c00 */
[----:B------:R-:W-:Y:S01]  /*3c30*/  VIADD R139, R16, 0x10 ;  /* 0x00000010108b7836 */ /* 0x000fe20000000000 */
[----:B------:R-:W-:Y:S04]  /*3c40*/  BSSY B3, `(.L_x_441) ;  /* 0x000006a000037945 */ /* 0x000fe80003800000 */
[----:B------:R-:W-:-:S13]  /*3c50*/  ISETP.GE.AND P2, PT, R139, R136, PT ;  /* 0x000000888b00720c */ /* 0x000fda0003f46270 */
[----:B0-----:R-:W-:Y:S05]  /*3c60*/  @P2 BRA `(.L_x_442) ;  /* 0x00000004009c2947 */ /* 0x001fea0003800000 */
[--C-:B------:R-:W-:Y:S02]  /*3c70*/  SHF.R.U32.HI R141, RZ, 0x8, R95.reuse ;  /* 0x00000008ff8d7819 */ /* 0x100fe4000001165f */
[----:B------:R-:W-:Y:S02]  /*3c80*/  LOP3.LUT R94, R95, 0xff0000ff, RZ, 0xc0, !PT ;  /* 0xff0000ff5f5e7812 */ /* 0x000fe400078ec0ff */
[----:B------:R-:W-:Y:S01]  /*3c90*/  SHF.R.U32.HI R139, RZ, 0x10, R95 ;  /* 0x00000010ff8b7819 */ /* 0x000fe2000001165f */
[----:B------:R-:W-:Y:S01]  /*3ca0*/  IMAD.SHL.U32 R95, R141, 0x100, RZ ;  /* 0x000001008d5f7824 */ /* 0x000fe200078e00ff */
[--C-:B------:R-:W-:Y:S02]  /*3cb0*/  SHF.R.U32.HI R126, RZ, 0x8, R127.reuse ;  /* 0x00000008ff7e7819 */ /* 0x100fe4000001167f */
[----:B------:R-:W-:Y:S02]  /*3cc0*/  LOP3.LUT R138, R127, 0xff0000ff, RZ, 0xc0, !PT ;  /* 0xff0000ff7f8a7812 */ /* 0x000fe400078ec0ff */
[----:B------:R-:W-:-:S02]  /*3cd0*/  SHF.R.U32.HI R140, RZ, 0x10, R127 ;  /* 0x00000010ff8c7819 */ /* 0x000fc4000001167f */
[----:B------:R-:W-:Y:S01]  /*3ce0*/  SHF.L.U32 R127, R126, 0x8, RZ ;  /* 0x000000087e7f7819 */ /* 0x000fe200000006ff */
[----:B-1----:R-:W-:Y:S01]  /*3cf0*/  IMAD.MOV.U32 R126, RZ, RZ, R40 ;  /* 0x000000ffff7e7224 */ /* 0x002fe200078e0028 */
[----:B------:R-:W-:Y:S01]  /*3d00*/  LOP3.LUT R94, R94, 0xff00, R95, 0xf8, !PT ;  /* 0x0000ff005e5e7812 */ /* 0x000fe200078ef85f */
[----:B------:R-:W-:Y:S01]  /*3d10*/  IMAD.U32 R95, R139, 0x10000, RZ ;  /* 0x000100008b5f7824 */ /* 0x000fe200078e00ff */
[----:B------:R-:W-:Y:S01]  /*3d20*/  LOP3.LUT R127, R138, 0xff00, R127, 0xf8, !PT ;  /* 0x0000ff008a7f7812 */ /* 0x000fe200078ef87f */
[----:B------:R-:W-:Y:S01]  /*3d30*/  IMAD.U32 R140, R140, 0x10000, RZ ;  /* 0x000100008c8c7824 */ /* 0x000fe200078e00ff */
        /* <DEDUP_REMOVED lines=10> */
[CC--:B------:R-:W-:Y:S01]  /*3de0*/  FMUL.FTZ R179, R127.reuse, R176.reuse ;  /* 0x000000b07fb37220 */ /* 0x0c0fe20000410000 */
[--C-:B------:R-:W-:Y:S02]  /*3df0*/  HADD2.F32 R141, -RZ, R140.reuse.H0_H0 ;  /* 0x2000008cff8d7230 */ /* 0x100fe40000004100 */
[C---:B------:R-:W-:Y:S01]  /*3e00*/  FMUL.FTZ R176, R40.reuse, R176 ;  /* 0x000000b028b07220 */ /* 0x040fe20000410000 */
[--C-:B------:R-:W-:Y:S01]  /*3e10*/  HADD2.F32 R139, -RZ, R41.reuse.H1_H1 ;  /* 0x30000029ff8b7230 */ /* 0x100fe20000004100 */
[----:B------:R-:W-:Y:S01]  /*3e20*/  F2FP.F16.E4M3.UNPACK_B R167, R167 ;  /* 0x000000a7ffa7723e */ /* 0x000fe200020006ff */
[----:B------:R-:W-:Y:S02]  /*3e30*/  HADD2.F32 R138, -RZ, R41.H0_H0 ;  /* 0x20000029ff8a7230 */ /* 0x000fe40000004100 */
[-C--:B------:R-:W-:Y:S01]  /*3e40*/  FFMA.FTZ R40, R40, R141.reuse, -R179 ;  /* 0x0000008d28287223 */ /* 0x080fe200000108b3 */
[----:B------:R-:W-:Y:S02]  /*3e50*/  HADD2.F32 R140, -RZ, R140.H1_H1 ;  /* 0x3000008cff8c7230 */ /* 0x000fe40000004100 */
[----:B------:R-:W-:Y:S01]  /*3e60*/  FFMA.FTZ R41, R127, R141, R176 ;  /* 0x0000008d7f297223 */ /* 0x000fe200000100b0 */
[CC--:B------:R-:W-:Y:S01]  /*3e70*/  FMUL.FTZ R179, R139.reuse, R177.reuse ;  /* 0x000000b18bb37220 */ /* 0x0c0fe20000410000 */
[C---:B------:R-:W-:Y:S01]  /*3e80*/  FMUL.FTZ R178, R138.reuse, R177 ;  /* 0x000000b18ab27220 */ /* 0x040fe20000410000 */
[-C--:B------:R-:W-:Y:S01]  /*3e90*/  F2FP.F16.E4M3.UNPACK_B R127, R126.reuse.H1 ;  /* 0x0000007eff7f723e */ /* 0x080fe200030006ff */
[----:B------:R-:W-:Y:S01]  /*3ea0*/  HADD2.F32 R141, -RZ, R167.H1_H1 ;  /* 0x300000a7ff8d7230 */ /* 0x000fe20000004100 */
[----:B------:R-:W-:Y:S01]  /*3eb0*/  F2FP.F16.E4M3.UNPACK_B R126, R126 ;  /* 0x0000007eff7e723e */ /* 0x000fe200020006ff */
[-C--:B------:R-:W-:Y:S01]  /*3ec0*/  FFMA.FTZ R179, R138, R140.reuse, -R179 ;  /* 0x0000008c8ab37223 */ /* 0x080fe200000108b3 */
[----:B------:R-:W-:Y:S01]  /*3ed0*/  FFMA.FTZ R180, R139, R140, R178 ;  /* 0x0000008c8bb47223 */ /* 0x000fe200000100b2 */
[----:B------:R-:W-:Y:S01]  /*3ee0*/  F2FP.F16.E4M3.UNPACK_B R166, R166 ;  /* 0x000000a6ffa6723e */ /* 0x000fe200020006ff */
[----:B------:R-:W-:-:S02]  /*3ef0*/  HADD2.F32 R140, -RZ, R127.H1_H1 ;  /* 0x3000007fff8c7230 */ /* 0x000fc40000004100 */
[----:B------:R-:W-:Y:S02]  /*3f00*/  HADD2.F32 R139, -RZ, R127.H0_H0 ;  /* 0x2000007fff8b7230 */ /* 0x000fe40000004100 */
[----:B------:R-:W-:Y:S02]  /*3f10*/  HADD2.F32 R167, -RZ, R167.H0_H0 ;  /* 0x200000a7ffa77230 */ /* 0x000fe40000004100 */
[-C--:B------:R-:W-:Y:S01]  /*3f20*/  FMUL.FTZ R178, R140, R141.reuse ;  /* 0x0000008d8cb27220 */ /* 0x080fe20000410000 */
[--C-:B------:R-:W-:Y:S02]  /*3f30*/  HADD2.F32 R138, -RZ, R126.reuse.H1_H1 ;  /* 0x3000007eff8a7230 */ /* 0x100fe40000004100 */
[----:B------:R-:W-:Y:S01]  /*3f40*/  FMUL.FTZ R141, R139, R141 ;  /* 0x0000008d8b8d7220 */ /* 0x000fe20000410000 */
[----:B------:R-:W-:Y:S02]  /*3f50*/  HADD2.F32 R127, -RZ, R126.H0_H0 ;  /* 0x2000007eff7f7230 */ /* 0x000fe40000004100 */
        /* <DEDUP_REMOVED lines=10> */
[----:B------:R-:W-:Y:S01]  /*4000*/  F2FP.F16.E4M3.UNPACK_B R179, R95.H1 ;  /* 0x0000005fffb3723e */ /* 0x000fe200030006ff */
[--C-:B------:R-:W-:Y:S01]  /*4010*/  HADD2.F32 R166, -RZ, R141.reuse.H0_H0 ;  /* 0x2000008dffa67230 */ /* 0x100fe20000004100 */
[----:B------:R-:W-:Y:S01]  /*4020*/  F2FP.SATFINITE.E4M3.F32.PACK_AB_MERGE_C R139, R140, R139, RZ ;  /* 0x0000008b8c8b723e */ /* 0x000fe200048070ff */
[----:B------:R-:W-:Y:S01]  /*4030*/  HADD2.F32 R141, -RZ, R141.H1_H1 ;  /* 0x3000008dff8d7230 */ /* 0x000fe20000004100 */
[----:B------:R-:W-:Y:S01]  /*4040*/  F2FP.F16.E4M3.UNPACK_B R176, R94.H1 ;  /* 0x0000005effb0723e */ /* 0x000fe200030006ff */
[--C-:B------:R-:W-:Y:S01]  /*4050*/  HADD2.F32 R181, -RZ, R179.reuse.H1_H1 ;  /* 0x300000b3ffb57230 */ /* 0x100fe20000004100 */
[----:B------:R-:W-:Y:S01]  /*4060*/  F2FP.F16.E4M3.UNPACK_B R140, R42.H1 ;  /* 0x0000002aff8c723e */ /* 0x000fe200030006ff */
[----:B------:R-:W-:Y:S01]  /*4070*/  HADD2.F32 R179, -RZ, R179.H0_H0 ;  /* 0x200000b3ffb37230 */ /* 0x000fe20000004100 */
[----:B------:R-:W-:Y:S01]  /*4080*/  F2FP.F16.E4M3.UNPACK_B R178, R95 ;  /* 0x0000005fffb2723e */ /* 0x000fe200020006ff */
        /* <DEDUP_REMOVED lines=9> */
[-C--:B------:R-:W-:Y:S01]  /*4120*/  FMUL.FTZ R181, R95, R180.reuse ;  /* 0x000000b45fb57220 */ /* 0x080fe20000410000 */
        /* <DEDUP_REMOVED lines=8> */
[----:B------:R-:W-:Y:S01]  /*41b0*/  HADD2.F32 R140, -RZ, R43.H1_H1 ;  /* 0x3000002bff8c7230 */ /* 0x000fe20000004100 */
[----:B------:R-:W-:Y:S01]  /*41c0*/  F2FP.SATFINITE.E4M3.F32.PACK_AB_MERGE_C R41, R41, R40, R138 ;  /* 0x000000282929723e */ /* 0x000fe2000480708a */
[--C-:B------:R-:W-:Y:S01]  /*41d0*/  HADD2.F32 R43, -RZ, R42.reuse.H0_H0 ;  /* 0x2000002aff2b7230 */ /* 0x100fe20000004100 */
[----:B------:R-:W-:Y:S01]  /*41e0*/  F2FP.SATFINITE.E4M3.F32.PACK_AB_MERGE_C R180, R180, R181, RZ ;  /* 0x000000b5b4b4723e */ /* 0x000fe200048070ff */
[----:B------:R-:W-:Y:S02]  /*41f0*/  HADD2.F32 R42, -RZ, R42.H1_H1 ;  /* 0x3000002aff2a7230 */ /* 0x000fe40000004100 */
[----:B------:R-:W-:Y:S01]  /*4200*/  FMUL.FTZ R182, R140, R179 ;  /* 0x000000b38cb67220 */ /* 0x000fe20000410000 */
[----:B------:R-:W-:-:S02]  /*4210*/  HADD2.F32 R176, -RZ, R176.H0_H0 ;  /* 0x200000b0ffb07230 */ /* 0x000fc40000004100 */
[----:B------:R-:W-:Y:S01]  /*4220*/  FMUL.FTZ R179, R95, R179 ;  /* 0x000000b35fb37220 */ /* 0x000fe20000410000 */
[----:B------:R-:W-:Y:S02]  /*4230*/  HADD2.F32 R167, -RZ, R167.H0_H0 ;  /* 0x200000a7ffa77230 */ /* 0x000fe40000004100 */
[-C--:B------:R-:W-:Y:S01]  /*4240*/  FMUL.FTZ R166, R42, R178.reuse ;  /* 0x000000b22aa67220 */ /* 0x080fe20000410000 */
[----:B------:R-:W-:Y:S01]  /*4250*/  FMUL.FTZ R141, R43, R178 ;  /* 0x000000b22b8d7220 */ /* 0x000fe20000410000 */
[-C--:B------:R-:W-:Y:S01]  /*4260*/  FFMA.FTZ R182, R95, R176.reuse, -R182 ;  /* 0x000000b05fb67223 */ /* 0x080fe200000108b6 */
[----:B------:R-:W-:Y:S01]  /*4270*/  FFMA.FTZ R179, R140, R176, R179 ;  /* 0x000000b08cb37223 */ /* 0x000fe200000100b3 */
[-C--:B------:R-:W-:Y:S01]  /*4280*/  FFMA.FTZ R166, R43, R167.reuse, -R166 ;  /* 0x000000a72ba67223 */ /* 0x080fe200000108a6 */
[----:B------:R-:W-:Y:S01]  /*4290*/  FFMA.FTZ R141, R42, R167, R141 ;  /* 0x000000a72a8d7223 */ /* 0x000fe2000001008d */
[----:B------:R-:W-:Y:S02]  /*42a0*/  F2FP.SATFINITE.E4M3.F32.PACK_AB_MERGE_C R94, R177, R94, RZ ;  /* 0x0000005eb15e723e */ /* 0x000fe400048070ff */
[----:B------:R-:W-:-:S02]  /*42b0*/  F2FP.SATFINITE.E4M3.F32.PACK_AB_MERGE_C R40, R127, R126, R139 ;  /* 0x0000007e7f28723e */ /* 0x000fc4000480708b */
[----:B------:R-:W-:Y:S02]  /*42c0*/  F2FP.SATFINITE.E4M3.F32.PACK_AB_MERGE_C R42, R141, R166, R180 ;  /* 0x000000a68d2a723e */ /* 0x000fe400048070b4 */
[----:B------:R-:W-:-:S07]  /*42d0*/  F2FP.SATFINITE.E4M3.F32.PACK_AB_MERGE_C R43, R179, R182, R94 ;  /* 0x000000b6b32b723e */ /* 0x000fce000480705e */
.L_x_442:
[----:B------:R-:W-:Y:S05]  /*42e0*/  BSYNC B3 ;  /* 0x0000000000037941 */ /* 0x000fea0003800000 */
.L_x_441:
[----:B-1----:R0:W-:Y:S02]  /*42f0*/  STG.E.128 desc[UR54][R48.64+0x20], R40 ;  /* 0x0000202830007986 */ /* 0x0021e4000c101d36 */
.L_x_440:
[----:B------:R-:W-:Y:S05]  /*4300*/  BSYNC B2 ;  /* 0x0000000000027941 */ /* 0x000fea0003800000 */
.L_x_439:
[----:B------:R-:W-:Y:S01]  /*4310*/  ISETP.NE.AND P2, PT, R34, RZ, PT ;  /* 0x000000ff2200720c */ /* 0x000fe20003f45270 */
[----:B------:R-:W-:-:S12]  /*4320*/  BSSY B2, `(.L_x_443) ;  /* 0x0000070000027945 */ /* 0x000fd80003800000 */
[----:B------:R-:W-:Y:S05]  /*4330*/  @!P2 BRA `(.L_x_444) ;  /* 0x0000000400b8a947 */ /* 0x000fea0003800000 */
[----:B012-4-:R0:W1:Y:S01]  /*4340*/  LDS.128 R40, [R47+0x1cc00] ;  /* 0x01cc00002f287984 */ /* 0x0170620000000c00 */
[----:B------:R-:W-:Y:S01]  /*4350*/  IADD3 R95, R16, 0x20, RZ ;  /* 0x00000020105f7810 */ /* 0x000fe20007ffe0ff */
[----:B------:R-:W-:Y:S03]  /*4360*/  BSSY B3, `(.L_x_445) ;  /* 0x000006a000037945 */ /* 0x000fe60003800000 */
[----:B------:R-:W-:-:S13]  /*4370*/  ISETP.GE.AND P2, PT, R95, R136, PT ;  /* 0x000000885f00720c */ /* 0x000fda0003f46270 */
        /* <DEDUP_REMOVED lines=33> */
[-C--:B------:R-:W-:Y:S01]  /*4590*/  FMUL.FTZ R141, R95, R139.reuse ;  /* 0x0000008b5f8d7220 */ /* 0x080fe20000410000 */
[----:B------:R-:W-:Y:S01]  /*45a0*/  FMUL.FTZ R140, R94, R139 ;  /* 0x0000008b5e8c7220 */ /* 0x000fe20000410000 */
[----:B------:R-:W-:Y:S01]  /*45b0*/  F2FP.F16.E4M3.UNPACK_B R93, R92.H1 ;  /* 0x0000005cff5d723e */ /* 0x000fe200030006ff */
[----:B------:R-:W-:-:S02]  /*45c0*/  HADD2.F32 R127, -RZ, R165.H1_H1 ;  /* 0x300000a5ff7f7230 */ /* 0x000fc40000004100 */
[-C--:B------:R-:W-:Y:S01]  /*45d0*/  FFMA.FTZ R141, R94, R126.reuse, -R141 ;  /* 0x0000007e5e8d7223 */ /* 0x080fe2000001088d */
[----:B------:R-:W-:Y:S01]  /*45e0*/  FFMA.FTZ R166, R95, R126, R140 ;  /* 0x0000007e5fa67223 */ /* 0x000fe2000001008c */
[----:B------:R-:W-:Y:S01]  /*45f0*/  F2FP.F16.E4M3.UNPACK_B R92, R92 ;  /* 0x0000005cff5c723e */ /* 0x000fe200020006ff */
[--C-:B------:R-:W-:Y:S01]  /*4600*/  HADD2.F32 R126, -RZ, R93.reuse.H1_H1 ;  /* 0x3000005dff7e7230 */ /* 0x100fe20000004100 */
[----:B------:R-:W-:Y:S01]  /*4610*/  F2FP.F16.E4M3.UNPACK_B R164, R164 ;  /* 0x000000a4ffa4723e */ /* 0x000fe200020006ff */
[----:B------:R-:W-:Y:S01]  /*4620*/  HADD2.F32 R95, -RZ, R93.H0_H0 ;  /* 0x2000005dff5f7230 */ /* 0x000fe20000004100 */
[----:B------:R-:W-:Y:S01]  /*4630*/  F2FP.F16.E4M3.UNPACK_B R139, R86 ;  /* 0x00000056ff8b723e */ /* 0x000fe200020006ff */
[----:B------:R-:W-:Y:S02]  /*4640*/  HADD2.F32 R165, -RZ, R165.H0_H0 ;  /* 0x200000a5ffa57230 */ /* 0x000fe40000004100 */
[----:B------:R-:W-:Y:S01]  /*4650*/  FMUL.FTZ R140, R126, R127 ;  /* 0x0000007f7e8c7220 */ /* 0x000fe20000410000 */
[----:B------:R-:W-:-:S02]  /*4660*/  HADD2.F32 R93, -RZ, R92.H0_H0 ;  /* 0x2000005cff5d7230 */ /* 0x000fc40000004100 */
[----:B------:R-:W-:Y:S01]  /*4670*/  FMUL.FTZ R127, R95, R127 ;  /* 0x0000007f5f7f7220 */ /* 0x000fe20000410000 */
[----:B------:R-:W-:Y:S02]  /*4680*/  HADD2.F32 R94, -RZ, R92.H1_H1 ;  /* 0x3000005cff5e7230 */ /* 0x000fe40000004100 */
[--C-:B------:R-:W-:Y:S02]  /*4690*/  HADD2.F32 R92, -RZ, R164.reuse.H1_H1 ;  /* 0x300000a4ff5c7230 */ /* 0x100fe40000004100 */
[----:B------:R-:W-:Y:S02]  /*46a0*/  HADD2.F32 R164, -RZ, R164.H0_H0 ;  /* 0x200000a4ffa47230 */ /* 0x000fe40000004100 */
[-C--:B------:R-:W-:Y:S01]  /*46b0*/  FMUL.FTZ R138, R94, R165.reuse ;  /* 0x000000a55e8a7220 */ /* 0x080fe20000410000 */
[----:B------:R-:W-:Y:S01]  /*46c0*/  FMUL.FTZ R165, R93, R165 ;  /* 0x000000a55da57220 */ /* 0x000fe20000410000 */
[-C--:B------:R-:W-:Y:S01]  /*46d0*/  FFMA.FTZ R95, R95, R92.reuse, -R140 ;  /* 0x0000005c5f5f7223 */ /* 0x080fe2000001088c */
[----:B------:R-:W-:Y:S01]  /*46e0*/  FFMA.FTZ R126, R126, R92, R127 ;  /* 0x0000005c7e7e7223 */ /* 0x000fe2000001007f */
[-C--:B------:R-:W-:Y:S01]  /*46f0*/  FFMA.FTZ R92, R93, R164.reuse, -R138 ;  /* 0x000000a45d5c7223 */ /* 0x080fe2000001088a */
[----:B------:R-:W-:Y:S01]  /*4700*/  FFMA.FTZ R93, R94, R164, R165 ;  /* 0x000000a45e5d7223 */ /* 0x000fe200000100a5 */
[----:B------:R-:W-:-:S02]  /*4710*/  F2FP.F16.E4M3.UNPACK_B R127, R43.H1 ;  /* 0x0000002bff7f723e */ /* 0x000fc400030006ff */
[----:B------:R-:W-:Y:S02]  /*4720*/  F2FP.SATFINITE.E4M3.F32.PACK_AB_MERGE_C R95, R126, R95, RZ ;  /* 0x0000005f7e5f723e */ /* 0x000fe400048070ff */
[-C--:B------:R-:W-:Y:S01]  /*4730*/  F2FP.F16.E4M3.UNPACK_B R165, R87.reuse.H1 ;  /* 0x00000057ffa5723e */ /* 0x080fe200030006ff */
[--C-:B------:R-:W-:Y:S01]  /*4740*/  HADD2.F32 R138, -RZ, R127.reuse.H0_H0 ;  /* 0x2000007fff8a7230 */ /* 0x100fe20000004100 */
[----:B------:R-:W-:Y:S01]  /*4750*/  F2FP.F16.E4M3.UNPACK_B R126, R42.H1 ;  /* 0x0000002aff7e723e */ /* 0x000fe200030006ff */
[----:B------:R-:W-:Y:S01]  /*4760*/  HADD2.F32 R127, -RZ, R127.H1_H1 ;  /* 0x3000007fff7f7230 */ /* 0x000fe20000004100 */
[----:B------:R-:W-:Y:S01]  /*4770*/  F2FP.F16.E4M3.UNPACK_B R164, R87 ;  /* 0x00000057ffa4723e */ /* 0x000fe200020006ff */
[----:B------:R-:W-:Y:S01]  /*4780*/  HADD2.F32 R167, -RZ, R165.H1_H1 ;  /* 0x300000a5ffa77230 */ /* 0x000fe20000004100 */
[----:B------:R-:W-:Y:S01]  /*4790*/  F2FP.SATFINITE.E4M3.F32.PACK_AB_MERGE_C R94, R166, R141, RZ ;  /* 0x0000008da65e723e */ /* 0x000fe200048070ff */
[----:B------:R-:W-:Y:S01]  /*47a0*/  HADD2.F32 R87, -RZ, R126.H1_H1 ;  /* 0x3000007eff577230 */ /* 0x000fe20000004100 */
[----:B------:R-:W-:Y:S01]  /*47b0*/  F2FP.F16.E4M3.UNPACK_B R140, R86.H1 ;  /* 0x00000056ff8c723e */ /* 0x000fe200030006ff */
[----:B------:R-:W-:-:S02]  /*47c0*/  HADD2.F32 R166, -RZ, R164.H1_H1 ;  /* 0x300000a4ffa67230 */ /* 0x000fc40000004100 */
[-C--:B------:R-:W-:Y:S01]  /*47d0*/  FMUL.FTZ R177, R127, R167.reuse ;  /* 0x000000a77fb17220 */ /* 0x080fe20000410000 */
[----:B------:R-:W-:Y:S02]  /*47e0*/  HADD2.F32 R126, -RZ, R126.H0_H0 ;  /* 0x2000007eff7e7230 */ /* 0x000fe40000004100 */
[----:B------:R-:W-:Y:S01]  /*47f0*/  FMUL.FTZ R176, R138, R167 ;  /* 0x000000a78ab07220 */ /* 0x000fe20000410000 */
[----:B------:R-:W-:Y:S02]  /*4800*/  HADD2.F32 R86, -RZ, R139.H1_H1 ;  /* 0x3000008bff567230 */ /* 0x000fe40000004100 */
[-C--:B------:R-:W-:Y:S01]  /*4810*/  FMUL.FTZ R167, R87, R166.reuse ;  /* 0x000000a657a77220 */ /* 0x080fe20000410000 */
[----:B------:R-:W-:Y:S01]  /*4820*/  F2FP.F16.E4M3.UNPACK_B R43, R43 ;  /* 0x0000002bff2b723e */ /* 0x000fe200020006ff */
[C---:B------:R-:W-:Y:S01]  /*4830*/  FMUL.FTZ R166, R126.reuse, R166 ;  /* 0x000000a67ea67220 */ /* 0x040fe20000410000 */
[----:B------:R-:W-:Y:S01]  /*4840*/  F2FP.F16.E4M3.UNPACK_B R42, R42 ;  /* 0x0000002aff2a723e */ /* 0x000fe200020006ff */
[----:B------:R-:W-:Y:S01]  /*4850*/  FFMA.FTZ R167, R126, R86, -R167 ;  /* 0x000000567ea77223 */ /* 0x000fe200000108a7 */
[----:B------:R-:W-:-:S02]  /*4860*/  HADD2.F32 R141, -RZ, R140.H1_H1 ;  /* 0x3000008cff8d7230 */ /* 0x000fc40000004100 */
[----:B------:R-:W-:Y:S01]  /*4870*/  FFMA.FTZ R166, R87, R86, R166 ;  /* 0x0000005657a67223 */ /* 0x000fe200000100a6 */
[--C-:B------:R-:W-:Y:S01]  /*4880*/  HADD2.F32 R86, -RZ, R43.reuse.H0_H0 ;  /* 0x2000002bff567230 */ /* 0x100fe20000004100 */
[----:B------:R-:W-:Y:S01]  /*4890*/  F2FP.SATFINITE.E4M3.F32.PACK_AB_MERGE_C R41, R41, R40, R94 ;  /* 0x000000282929723e */ /* 0x000fe2000480705e */
[----:B------:R-:W-:Y:S02]  /*48a0*/  HADD2.F32 R87, -RZ, R43.H1_H1 ;  /* 0x3000002bff577230 */ /* 0x000fe40000004100 */
[-C--:B------:R-:W-:Y:S01]  /*48b0*/  FFMA.FTZ R177, R138, R141.reuse, -R177 ;  /* 0x0000008d8ab17223 */ /* 0x080fe200000108b1 */
[--C-:B------:R-:W-:Y:S02]  /*48c0*/  HADD2.F32 R43, -RZ, R42.reuse.H0_H0 ;  /* 0x2000002aff2b7230 */ /* 0x100fe40000004100 */
[----:B------:R-:W-:Y:S01]  /*48d0*/  FFMA.FTZ R176, R127, R141, R176 ;  /* 0x0000008d7fb07223 */ /* 0x000fe200000100b0 */
[----:B------:R-:W-:Y:S01]  /*48e0*/  HADD2.F32 R165, -RZ, R165.H0_H0 ;  /* 0x200000a5ffa57230 */ /* 0x000fe20000004100 */
[----:B------:R-:W-:Y:S01]  /*48f0*/  F2FP.SATFINITE.E4M3.F32.PACK_AB_MERGE_C R166, R166, R167, RZ ;  /* 0x000000a7a6a6723e */ /* 0x000fe200048070ff */
[----:B------:R-:W-:Y:S01]  /*4900*/  HADD2.F32 R42, -RZ, R42.H1_H1 ;  /* 0x3000002aff2a7230 */ /* 0x000fe20000004100 */
[----:B------:R-:W-:Y:S01]  /*4910*/  F2FP.SATFINITE.E4M3.F32.PACK_AB_MERGE_C R40, R93, R92, R95 ;  /* 0x0000005c5d28723e */ /* 0x000fe2000480705f */
[----:B------:R-:W-:-:S02]  /*4920*/  HADD2.F32 R164, -RZ, R164.H0_H0 ;  /* 0x200000a4ffa47230 */ /* 0x000fc40000004100 */
[-C--:B------:R-:W-:Y:S01]  /*4930*/  FMUL.FTZ R141, R87, R165.reuse ;  /* 0x000000a5578d7220 */ /* 0x080fe20000410000 */
[----:B------:R-:W-:Y:S02]  /*4940*/  HADD2.F32 R140, -RZ, R140.H0_H0 ;  /* 0x2000008cff8c7230 */ /* 0x000fe40000004100 */
        /* <DEDUP_REMOVED lines=8> */
[----:B------:R-:W-:-:S04]  /*49d0*/  F2FP.SATFINITE.E4M3.F32.PACK_AB_MERGE_C R176, R176, R177, RZ ;  /* 0x000000b1b0b0723e */ /* 0x000fc800048070ff */
[----:B------:R-:W-:Y:S02]  /*49e0*/  F2FP.SATFINITE.E4M3.F32.PACK_AB_MERGE_C R42, R127, R126, R166 ;  /* 0x0000007e7f2a723e */ /* 0x000fe400048070a6 */
[----:B------:R-:W-:-:S07]  /*49f0*/  F2FP.SATFINITE.E4M3.F32.PACK_AB_MERGE_C R43, R138, R141, R176 ;  /* 0x0000008d8a2b723e */ /* 0x000fce00048070b0 */
.L_x_446:
[----:B------:R-:W-:Y:S05]  /*4a00*/  BSYNC B3 ;  /* 0x0000000000037941 */ /* 0x000fea0003800000 */
.L_x_445:
[----:B-1----:R0:W-:Y:S02]  /*4a10*/  STG.E.128 desc[UR54][R48.64+0x40], R40 ;  /* 0x0000402830007986 */ /* 0x0021e4000c101d36 */
.L_x_444:
[----:B------:R-:W-:Y:S05]  /*4a20*/  BSYNC B2 ;  /* 0x0000000000027941 */ /* 0x000fea0003800000 */
.L_x_443:
        /* <DEDUP_REMOVED lines=8> */
[----:B------:R-:W-:Y:S02]  /*4ab0*/  SHF.R.U32.HI R84, RZ, 0x8, R83 ;  /* 0x00000008ff547819 */ /* 0x000fe40000011653 */
[--C-:B------:R-:W-:Y:S02]  /*4ac0*/  SHF.R.U32.HI R87, RZ, 0x8, R85.reuse ;  /* 0x00000008ff577819 */ /* 0x100fe40000011655 */
[----:B------:R-:W-:Y:S02]  /*4ad0*/  LOP3.LUT R86, R85, 0xff0000ff, RZ, 0xc0, !PT ;  /* 0xff0000ff55567812 */ /* 0x000fe400078ec0ff */
[----:B------:R-:W-:Y:S01]  /*4ae0*/  SHF.R.U32.HI R92, RZ, 0x10, R85 ;  /* 0x00000010ff5c7819 */ /* 0x000fe20000011655 */
[----:B------:R-:W-:Y:S01]  /*4af0*/  IMAD.SHL.U32 R85, R84, 0x100, RZ ;  /* 0x0000010054557824 */ /* 0x000fe200078e00ff */
[----:B------:R-:W-:Y:S01]  /*4b00*/  LOP3.LUT R82, R83, 0xff0000ff, RZ, 0xc0, !PT ;  /* 0xff0000ff53527812 */ /* 0x000fe200078ec0ff */
[----:B-1----:R-:W-:Y:S01]  /*4b10*/  IMAD.MOV.U32 R84, RZ, RZ, R40 ;  /* 0x000000ffff547224 */ /* 0x002fe200078e0028 */
[----:B------:R-:W-:Y:S01]  /*4b20*/  SHF.R.U32.HI R93, RZ, 0x10, R83 ;  /* 0x00000010ff5d7819 */ /* 0x000fe20000011653 */
[----:B------:R-:W-:Y:S01]  /*4b30*/  IMAD.MOV.U32 R83, RZ, RZ, R41 ;  /* 0x000000ffff537224 */ /* 0x000fe200078e0029 */
[----:B------:R-:W-:-:S02]  /*4b40*/  SHF.L.U32 R87, R87, 0x8, RZ ;  /* 0x0000000857577819 */ /* 0x000fc400000006ff */
        /* <DEDUP_REMOVED lines=32> */
[----:B------:R-:W-:Y:S01]  /*4d50*/  HADD2.F32 R87, -RZ, R85.H0_H0 ;  /* 0x20000055ff577230 */ /* 0x000fe20000004100 */
[----:B------:R-:W-:Y:S01]  /*4d60*/  F2FP.SATFINITE.E4M3.F32.PACK_AB_MERGE_C R164, R138, R127, RZ ;  /* 0x0000007f8aa4723e */ /* 0x000fe200048070ff */
[--C-:B------:R-:W-:Y:S02]  /*4d70*/  HADD2.F32 R85, -RZ, R84.reuse.H0_H0 ;  /* 0x20000054ff557230 */ /* 0x100fe40000004100 */
[-C--:B------:R-:W-:Y:S01]  /*4d80*/  FMUL.FTZ R126, R92, R93.reuse ;  /* 0x0000005d5c7e7220 */ /* 0x080fe20000410000 */
[----:B------:R-:W-:Y:S02]  /*4d90*/  HADD2.F32 R86, -RZ, R84.H1_H1 ;  /* 0x30000054ff567230 */ /* 0x000fe40000004100 */
[----:B------:R-:W-:Y:S01]  /*4da0*/  FMUL.FTZ R93, R87, R93 ;  /* 0x0000005d575d7220 */ /* 0x000fe20000410000 */
[----:B------:R-:W-:Y:S01]  /*4db0*/  HADD2.F32 R163, -RZ, R163.H0_H0 ;  /* 0x200000a3ffa37230 */ /* 0x000fe20000004100 */
[----:B------:R-:W-:Y:S01]  /*4dc0*/  F2FP.F16.E4M3.UNPACK_B R127, R82.H1 ;  /* 0x00000052ff7f723e */ /* 0x000fe200030006ff */
[----:B------:R-:W-:-:S02]  /*4dd0*/  HADD2.F32 R84, -RZ, R162.H1_H1 ;  /* 0x300000a2ff547230 */ /* 0x000fc40000004100 */
[----:B------:R-:W-:Y:S02]  /*4de0*/  HADD2.F32 R162, -RZ, R162.H0_H0 ;  /* 0x200000a2ffa27230 */ /* 0x000fe40000004100 */
[-C--:B------:R-:W-:Y:S01]  /*4df0*/  FMUL.FTZ R94, R86, R163.reuse ;  /* 0x000000a3565e7220 */ /* 0x080fe20000410000 */
[----:B------:R-:W-:Y:S01]  /*4e00*/  FMUL.FTZ R163, R85, R163 ;  /* 0x000000a355a37220 */ /* 0x000fe20000410000 */
[-C--:B------:R-:W-:Y:S01]  /*4e10*/  FFMA.FTZ R126, R87, R84.reuse, -R126 ;  /* 0x00000054577e7223 */ /* 0x080fe2000001087e */
[----:B------:R-:W-:Y:S01]  /*4e20*/  FFMA.FTZ R93, R92, R84, R93 ;  /* 0x000000545c5d7223 */ /* 0x000fe2000001005d */
[----:B------:R-:W-:Y:S01]  /*4e30*/  F2FP.F16.E4M3.UNPACK_B R87, R43.H1 ;  /* 0x0000002bff57723e */ /* 0x000fe200030006ff */
[-C--:B------:R-:W-:Y:S01]  /*4e40*/  FFMA.FTZ R84, R85, R162.reuse, -R94 ;  /* 0x000000a255547223 */ /* 0x080fe2000001085e */
[----:B------:R-:W-:Y:S01]  /*4e50*/  FFMA.FTZ R85, R86, R162, R163 ;  /* 0x000000a256557223 */ /* 0x000fe200000100a3 */
[-C--:B------:R-:W-:Y:S01]  /*4e60*/  F2FP.F16.E4M3.UNPACK_B R94, R41.reuse.H1 ;  /* 0x00000029ff5e723e */ /* 0x080fe200030006ff */
[----:B------:R-:W-:Y:S01]  /*4e70*/  HADD2.F32 R138, -RZ, R127.H1_H1 ;  /* 0x3000007fff8a7230 */ /* 0x000fe20000004100 */
[----:B------:R-:W-:Y:S01]  /*4e80*/  F2FP.SATFINITE.E4M3.F32.PACK_AB_MERGE_C R162, R93, R126, RZ ;  /* 0x0000007e5da2723e */ /* 0x000fe200048070ff */
[--C-:B------:R-:W-:Y:S01]  /*4e90*/  HADD2.F32 R92, -RZ, R87.reuse.H0_H0 ;  /* 0x20000057ff5c7230 */ /* 0x100fe20000004100 */
[----:B------:R-:W-:Y:S01]  /*4ea0*/  F2FP.F16.E4M3.UNPACK_B R86, R42.H1 ;  /* 0x0000002aff56723e */ /* 0x000fe200030006ff */
[----:B------:R-:W-:Y:S01]  /*4eb0*/  HADD2.F32 R87, -RZ, R87.H1_H1 ;  /* 0x30000057ff577230 */ /* 0x000fe20000004100 */
[----:B------:R-:W-:Y:S01]  /*4ec0*/  F2FP.F16.E4M3.UNPACK_B R126, R82 ;  /* 0x00000052ff7e723e */ /* 0x000fe200020006ff */
[----:B------:R-:W-:Y:S01]  /*4ed0*/  HADD2.F32 R95, -RZ, R94.H1_H1 ;  /* 0x3000005eff5f7230 */ /* 0x000fe20000004100 */
[----:B------:R-:W-:Y:S01]  /*4ee0*/  F2FP.F16.E4M3.UNPACK_B R93, R41 ;  /* 0x00000029ff5d723e */ /* 0x000fe200020006ff */
[----:B------:R-:W-:-:S02]  /*4ef0*/  HADD2.F32 R82, -RZ, R86.H1_H1 ;  /* 0x30000056ff527230 */ /* 0x000fc40000004100 */
[----:B------:R-:W-:Y:S01]  /*4f00*/  FMUL.FTZ R41, R87, R138 ;  /* 0x0000008a57297220 */ /* 0x000fe20000410000 */
[----:B------:R-:W-:Y:S01]  /*4f10*/  HADD2.F32 R139, -RZ, R126.H1_H1 ;  /* 0x3000007eff8b7230 */ /* 0x000fe20000004100 */
[----:B------:R-:W-:Y:S01]  /*4f20*/  F2FP.F16.E4M3.UNPACK_B R43, R43 ;  /* 0x0000002bff2b723e */ /* 0x000fe200020006ff */
[----:B------:R-:W-:Y:S02]  /*4f30*/  HADD2.F32 R86, -RZ, R86.H0_H0 ;  /* 0x20000056ff567230 */ /* 0x000fe40000004100 */
[----:B------:R-:W-:Y:S01]  /*4f40*/  FFMA.FTZ R140, R92, R95, -R41 ;  /* 0x0000005f5c8c7223 */ /* 0x000fe20000010829 */
[----:B------:R-:W-:Y:S02]  /*4f50*/  HADD2.F32 R41, -RZ, R93.H1_H1 ;  /* 0x3000005dff297230 */ /* 0x000fe40000004100 */
[-C--:B------:R-:W-:Y:S01]  /*4f60*/  FMUL.FTZ R141, R82, R139.reuse ;  /* 0x0000008b528d7220 */ /* 0x080fe20000410000 */
[----:B------:R-:W-:Y:S01]  /*4f70*/  F2FP.F16.E4M3.UNPACK_B R42, R42 ;  /* 0x0000002aff2a723e */ /* 0x000fe200020006ff */
[----:B------:R-:W-:Y:S01]  /*4f80*/  FMUL.FTZ R139, R86, R139 ;  /* 0x0000008b568b7220 */ /* 0x000fe20000410000 */
[----:B------:R-:W-:Y:S01]  /*4f90*/  FMUL.FTZ R138, R92, R138 ;  /* 0x0000008a5c8a7220 */ /* 0x000fe20000410000 */
[----:B------:R-:W-:Y:S01]  /*4fa0*/  FFMA.FTZ R141, R86, R41, -R141 ;  /* 0x00000029568d7223 */ /* 0x000fe2000001088d */
[----:B------:R-:W-:-:S02]  /*4fb0*/  HADD2.F32 R127, -RZ, R127.H0_H0 ;  /* 0x2000007fff7f7230 */ /* 0x000fc40000004100 */
[----:B------:R-:W-:Y:S01]  /*4fc0*/  FFMA.FTZ R92, R82, R41, R139 ;  /* 0x00000029525c7223 */ /* 0x000fe2000001008b */
[--C-:B------:R-:W-:Y:S02]  /*4fd0*/  HADD2.F32 R82, -RZ, R43.reuse.H0_H0 ;  /* 0x2000002bff527230 */ /* 0x100fe40000004100 */
[----:B------:R-:W-:Y:S01]  /*4fe0*/  FFMA.FTZ R163, R87, R95, R138 ;  /* 0x0000005f57a37223 */ /* 0x000fe2000001008a */
[--C-:B------:R-:W-:Y:S02]  /*4ff0*/  HADD2.F32 R41, -RZ, R42.reuse.H0_H0 ;  /* 0x2000002aff297230 */ /* 0x100fe40000004100 */
[----:B------:R-:W-:Y:S02]  /*5000*/  HADD2.F32 R43, -RZ, R43.H1_H1 ;  /* 0x3000002bff2b7230 */ /* 0x000fe40000004100 */
[----:B------:R-:W-:Y:S01]  /*5010*/  FMUL.FTZ R138, R82, R127 ;  /* 0x0000007f528a7220 */ /* 0x000fe20000410000 */
[----:B------:R-:W-:Y:S01]  /*5020*/  HADD2.F32 R42, -RZ, R42.H1_H1 ;  /* 0x3000002aff2a7230 */ /* 0x000fe20000004100 */
[----:B------:R-:W-:Y:S01]  /*5030*/  F2FP.SATFINITE.E4M3.F32.PACK_AB_MERGE_C R92, R92, R141, RZ ;  /* 0x0000008d5c5c723e */ /* 0x000fe200048070ff */
[----:B------:R-:W-:-:S02]  /*5040*/  HADD2.F32 R126, -RZ, R126.H0_H0 ;  /* 0x2000007eff7e7230 */ /* 0x000fc40000004100 */
[----:B------:R-:W-:Y:S01]  /*5050*/  FMUL.FTZ R95, R43, R127 ;  /* 0x0000007f2b5f7220 */ /* 0x000fe20000410000 */
[----:B------:R-:W-:Y:S01]  /*5060*/  HADD2.F32 R94, -RZ, R94.H0_H0 ;  /* 0x2000005eff5e7230 */ /* 0x000fe20000004100 */
[----:B------:R-:W-:Y:S01]  /*5070*/  F2FP.SATFINITE.E4M3.F32.PACK_AB_MERGE_C R140, R163, R140, RZ ;  /* 0x0000008ca38c723e */ /* 0x000fe200048070ff */
[----:B------:R-:W-:Y:S02]  /*5080*/  HADD2.F32 R93, -RZ, R93.H0_H0 ;  /* 0x2000005dff5d7230 */ /* 0x000fe40000004100 */
[-C--:B------:R-:W-:Y:S01]  /*5090*/  FMUL.FTZ R86, R42, R126.reuse ;  /* 0x0000007e2a567220 */ /* 0x080fe20000410000 */
[----:B------:R-:W-:Y:S01]  /*50a0*/  FMUL.FTZ R87, R41, R126 ;  /* 0x0000007e29577220 */ /* 0x000fe20000410000 */
[-C--:B------:R-:W-:Y:S01]  /*50b0*/  FFMA.FTZ R95, R82, R94.reuse, -R95 ;  /* 0x0000005e525f7223 */ /* 0x080fe2000001085f */
[----:B------:R-:W-:Y:S01]  /*50c0*/  FFMA.FTZ R138, R43, R94, R138 ;  /* 0x0000005e2b8a7223 */ /* 0x000fe2000001008a */
[-C--:B------:R-:W-:Y:S01]  /*50d0*/  FFMA.FTZ R86, R41, R93.reuse, -R86 ;  /* 0x0000005d29567223 */ /* 0x080fe20000010856 */
[----:B------:R-:W-:Y:S01]  /*50e0*/  FFMA.FTZ R87, R42, R93, R87 ;  /* 0x0000005d2a577223 */ /* 0x000fe20000010057 */
[----:B------:R-:W-:-:S02]  /*50f0*/  F2FP.SATFINITE.E4M3.F32.PACK_AB_MERGE_C R41, R83, R40, R164 ;  /* 0x000000285329723e */ /* 0x000fc400048070a4 */
[----:B------:R-:W-:Y:S02]  /*5100*/  F2FP.SATFINITE.E4M3.F32.PACK_AB_MERGE_C R40, R85, R84, R162 ;  /* 0x000000545528723e */ /* 0x000fe400048070a2 */
[----:B------:R-:W-:Y:S02]  /*5110*/  F2FP.SATFINITE.E4M3.F32.PACK_AB_MERGE_C R42, R87, R86, R92 ;  /* 0x00000056572a723e */ /* 0x000fe4000480705c */
[----:B------:R-:W-:-:S07]  /*5120*/  F2FP.SATFINITE.E4M3.F32.PACK_AB_MERGE_C R43, R138, R95, R140 ;  /* 0x0000005f8a2b723e */ /* 0x000fce000480708c */
.L_x_450:
[----:B------:R-:W-:Y:S05]  /*5130*/  BSYNC B3 ;  /* 0x0000000000037941 */ /* 0x000fea0003800000 */
.L_x_449:
[----:B-1----:R0:W-:Y:S02]  /*5140*/  STG.E.128 desc[UR54][R48.64+0x60], R40 ;  /* 0x0000602830007986 */ /* 0x0021e4000c101d36 */
.L_x_448:
[----:B------:R-:W-:Y:S05]  /*5150*/  BSYNC B2 ;  /* 0x0000000000027941 */ /* 0x000fea0003800000 */
.L_x_447:
        /* <DEDUP_REMOVED lines=9> */
[----:B------:R-:W-:Y:S02]  /*51f0*/  SHF.R.U32.HI R78, RZ, 0x8, R81 ;  /* 0x00000008ff4e7819 */ /* 0x000fe40000011651 */
[----:B------:R-:W-:Y:S02]  /*5200*/  SHF.R.U32.HI R85, RZ, 0x10, R79 ;  /* 0x00000010ff557819 */ /* 0x000fe4000001164f */
[----:B------:R-:W-:Y:S01]  /*5210*/  LOP3.LUT R80, R79, 0xff0000ff, RZ, 0xc0, !PT ;  /* 0xff0000ff4f507812 */ /* 0x000fe200078ec0ff */
[----:B------:R-:W-:Y:S01]  /*5220*/  IMAD.SHL.U32 R79, R83, 0x100, RZ ;  /* 0x00000100534f7824 */ /* 0x000fe200078e00ff */
[----:B------:R-:W-:Y:S02]  /*5230*/  SHF.R.U32.HI R84, RZ, 0x10, R81 ;  /* 0x00000010ff547819 */ /* 0x000fe40000011651 */
[----:B------:R-:W-:Y:S01]  /*5240*/  LOP3.LUT R82, R81, 0xff0000ff, RZ, 0xc0, !PT ;  /* 0xff0000ff51527812 */ /* 0x000fe200078ec0ff */
[----:B------:R-:W-:Y:S01]  /*5250*/  IMAD.SHL.U32 R81, R78, 0x100, RZ ;  /* 0x000001004e517824 */ /* 0x000fe200078e00ff */
[----:B------:R-:W-:Y:S01]  /*5260*/  LOP3.LUT R80, R80, 0xff00, R79, 0xf8, !PT ;  /* 0x0000ff0050507812 */ /* 0x000fe200078ef84f */
[----:B------:R-:W-:Y:S01]  /*5270*/  IMAD.U32 R79, R85, 0x10000, RZ ;  /* 0x00010000554f7824 */ /* 0x000fe200078e00ff */
[----:B-1----:R-:W-:-:S02]  /*5280*/  MOV R78, R40 ;  /* 0x00000028004e7202 */ /* 0x002fc40000000f00 */
[----:B------:R-:W-:Y:S01]  /*5290*/  LOP3.LUT R83, R82, 0xff00, R81, 0xf8, !PT ;  /* 0x0000ff0052537812 */ /* 0x000fe200078ef851 */
[----:B------:R-:W-:Y:S01]  /*52a0*/  IMAD.U32 R82, R84, 0x10000, RZ ;  /* 0x0001000054527824 */ /* 0x000fe200078e00ff */
[-C--:B------:R-:W-:Y:S02]  /*52b0*/  F2FP.F16.E4M3.UNPACK_B R40, R41.reuse ;  /* 0x00000029ff28723e */ /* 0x080fe400020006ff */
[----:B------:R-:W-:Y:S02]  /*52c0*/  F2FP.F16.E4M3.UNPACK_B R81, R158.H1 ;  /* 0x0000009eff51723e */ /* 0x000fe400030006ff */
[----:B------:R-:W-:Y:S01]  /*52d0*/  LOP3.LUT R84, R80, 0xff0000, R79, 0xf8, !PT ;  /* 0x00ff000050547812 */ /* 0x000fe200078ef84f */
[--C-:B------:R-:W-:Y:S01]  /*52e0*/  HADD2.F32 R79, -RZ, R40.reuse.H1_H1 ;  /* 0x30000028ff4f7230 */ /* 0x100fe20000004100 */
[----:B------:R-:W-:Y:S01]  /*52f0*/  LOP3.LUT R87, R83, 0xff0000, R82, 0xf8, !PT ;  /* 0x00ff000053577812 */ /* 0x000fe200078ef852 */
[--C-:B------:R-:W-:Y:S01]  /*5300*/  HADD2.F32 R85, -RZ, R81.reuse.H0_H0 ;  /* 0x20000051ff557230 */ /* 0x100fe20000004100 */
[----:B------:R-:W-:Y:S01]  /*5310*/  F2FP.F16.E4M3.UNPACK_B R82, R154.H1 ;  /* 0x0000009aff52723e */ /* 0x000fe200030006ff */
[----:B------:R-:W-:Y:S01]  /*5320*/  HADD2.F32 R40, -RZ, R40.H0_H0 ;  /* 0x20000028ff287230 */ /* 0x000fe20000004100 */
[----:B------:R-:W-:Y:S01]  /*5330*/  F2FP.F16.E4M3.UNPACK_B R41, R41.H1 ;  /* 0x00000029ff29723e */ /* 0x000fe200030006ff */
[----:B------:R-:W-:-:S02]  /*5340*/  HADD2.F32 R86, -RZ, R81.H1_H1 ;  /* 0x30000051ff567230 */ /* 0x000fc40000004100 */
[CC--:B------:R-:W-:Y:S01]  /*5350*/  FMUL.FTZ R93, R79.reuse, R85.reuse ;  /* 0x000000554f5d7220 */ /* 0x0c0fe20000410000 */
[--C-:B------:R-:W-:Y:S02]  /*5360*/  HADD2.F32 R83, -RZ, R82.reuse.H0_H0 ;  /* 0x20000052ff537230 */ /* 0x100fe40000004100 */
[----:B------:R-:W-:Y:S01]  /*5370*/  FMUL.FTZ R92, R40, R85 ;  /* 0x00000055285c7220 */ /* 0x000fe20000410000 */
[--C-:B------:R-:W-:Y:S01]  /*5380*/  HADD2.F32 R81, -RZ, R41.reuse.H1_H1 ;  /* 0x30000029ff517230 */ /* 0x100fe20000004100 */
[----:B------:R-:W-:Y:S01]  /*5390*/  F2FP.F16.E4M3.UNPACK_B R158, R158 ;  /* 0x0000009eff9e723e */ /* 0x000fe200020006ff */
[----:B------:R-:W-:Y:S02]  /*53a0*/  HADD2.F32 R80, -RZ, R41.H0_H0 ;  /* 0x20000029ff507230 */ /* 0x000fe40000004100 */
[-C--:B------:R-:W-:Y:S01]  /*53b0*/  FFMA.FTZ R41, R79, R83.reuse, R92 ;  /* 0x000000534f297223 */ /* 0x080fe2000001005c */
[----:B------:R-:W-:Y:S02]  /*53c0*/  HADD2.F32 R82, -RZ, R82.H1_H1 ;  /* 0x30000052ff527230 */ /* 0x000fe40000004100 */
[C---:B------:R-:W-:Y:S01]  /*53d0*/  FMUL.FTZ R85, R81.reuse, R86 ;  /* 0x0000005651557220 */ /* 0x040fe20000410000 */
[----:B------:R-:W-:Y:S01]  /*53e0*/  F2FP.F16.E4M3.UNPACK_B R79, R78.H1 ;  /* 0x0000004eff4f723e */ /* 0x000fe200030006ff */
[----:B------:R-:W-:Y:S01]  /*53f0*/  FMUL.FTZ R86, R80, R86 ;  /* 0x0000005650567220 */ /* 0x000fe20000410000 */
[----:B------:R-:W-:Y:S01]  /*5400*/  FFMA.FTZ R40, R40, R83, -R93 ;  /* 0x0000005328287223 */ /* 0x000fe2000001085d */
[----:B------:R-:W-:Y:S01]  /*5410*/  FFMA.FTZ R94, R80, R82, -R85 ;  /* 0x00000052505e7223 */ /* 0x000fe20000010855 */
[----:B------:R-:W-:Y:S01]  /*5420*/  F2FP.F16.E4M3.UNPACK_B R78, R78 ;  /* 0x0000004eff4e723e */ /* 0x000fe200020006ff */
[----:B------:R-:W-:Y:S01]  /*5430*/  FFMA.FTZ R95, R81, R82, R86 ;  /* 0x00000052515f7223 */ /* 0x000fe20000010056 */
[----:B------:R-:W-:Y:S01]  /*5440*/  F2FP.F16.E4M3.UNPACK_B R154, R154 ;  /* 0x0000009aff9a723e */ /* 0x000fe200020006ff */
[----:B------:R-:W-:-:S02]  /*5450*/  HADD2.F32 R83, -RZ, R158.H1_H1 ;  /* 0x3000009eff537230 */ /* 0x000fc40000004100 */
[--C-:B------:R-:W-:Y:S01]  /*5460*/  HADD2.F32 R80, -RZ, R79.reuse.H0_H0 ;  /* 0x2000004fff507230 */ /* 0x100fe20000004100 */
[----:B------:R-:W-:Y:S01]  /*5470*/  F2FP.SATFINITE.E4M3.F32.PACK_AB_MERGE_C R127, R95, R94, RZ ;  /* 0x0000005e5f7f723e */ /* 0x000fe200048070ff */
[----:B------:R-:W-:Y:S02]  /*5480*/  HADD2.F32 R81, -RZ, R79.H1_H1 ;  /* 0x3000004fff517230 */ /* 0x000fe40000004100 */
[----:B------:R-:W-:Y:S02]  /*5490*/  HADD2.F32 R79, -RZ, R78.H0_H0 ;  /* 0x2000004eff4f7230 */ /* 0x000fe40000004100 */
[-C--:B------:R-:W-:Y:S01]  /*54a0*/  FMUL.FTZ R92, R80, R83.reuse ;  /* 0x00000053505c7220 */ /* 0x080fe20000410000 */
[----:B------:R-:W-:Y:S02]  /*54b0*/  HADD2.F32 R82, -RZ, R154.H1_H1 ;  /* 0x3000009aff527230 */ /* 0x000fe40000004100 */
[----:B------:R-:W-:Y:S01]  /*54c0*/  FMUL.FTZ R85, R81, R83 ;  /* 0x0000005351557220 */ /* 0x000fe20000410000 */
[----:B------:R-:W-:Y:S01]  /*54d0*/  HADD2.F32 R158, -RZ, R158.H0_H0 ;  /* 0x2000009eff9e7230 */ /* 0x000fe20000004100 */
[----:B------:R-:W-:Y:S01]  /*54e0*/  F2FP.SATFINITE.E4M3.F32.PACK_AB_MERGE_C R41, R41, R40, R127 ;  /* 0x000000282929723e */ /* 0x000fe2000480707f */
[----:B------:R-:W-:-:S02]  /*54f0*/  HADD2.F32 R78, -RZ, R78.H1_H1 ;  /* 0x3000004eff4e7230 */ /* 0x000fc40000004100 */
[-C--:B------:R-:W-:Y:S01]  /*5500*/  FFMA.FTZ R85, R80, R82.reuse, -R85 ;  /* 0x0000005250557223 */ /* 0x080fe20000010855 */
[----:B------:R-:W-:Y:S02]  /*5510*/  HADD2.F32 R154, -RZ, R154.H0_H0 ;  /* 0x2000009aff9a7230 */ /* 0x000fe40000004100 */
[----:B------:R-:W-:Y:S01]  /*5520*/  FFMA.FTZ R92, R81, R82, R92 ;  /* 0x00000052515c7223 */ /* 0x000fe2000001005c */
[CC--:B------:R-:W-:Y:S01]  /*5530*/  FMUL.FTZ R83, R79.reuse, R158.reuse ;  /* 0x0000009e4f537220 */ /* 0x0c0fe20000410000 */
[----:B------:R-:W-:Y:S01]  /*5540*/  FMUL.FTZ R86, R78, R158 ;  /* 0x0000009e4e567220 */ /* 0x000fe20000410000 */
[----:B------:R-:W-:Y:S02]  /*5550*/  F2FP.F16.E4M3.UNPACK_B R82, R84.H1 ;  /* 0x00000054ff52723e */ /* 0x000fe400030006ff */
[----:B------:R-:W-:Y:S01]  /*5560*/  F2FP.SATFINITE.E4M3.F32.PACK_AB_MERGE_C R126, R92, R85, RZ ;  /* 0x000000555c7e723e */ /* 0x000fe200048070ff */
[-C--:B------:R-:W-:Y:S01]  /*5570*/  FFMA.FTZ R93, R79, R154.reuse, -R86 ;  /* 0x0000009a4f5d7223 */ /* 0x080fe20000010856 */
[----:B------:R-:W-:Y:S01]  /*5580*/  F2FP.F16.E4M3.UNPACK_B R79, R43.H1 ;  /* 0x0000002bff4f723e */ /* 0x000fe200030006ff */
[----:B------:R-:W-:Y:S01]  /*5590*/  FFMA.FTZ R154, R78, R154, R83 ;  /* 0x0000009a4e9a7223 */ /* 0x000fe20000010053 */
[-C--:B------:R-:W-:Y:S01]  /*55a0*/  F2FP.F16.E4M3.UNPACK_B R85, R87.reuse.H1 ;  /* 0x00000057ff55723e */ /* 0x080fe200030006ff */
[----:B------:R-:W-:Y:S01]  /*55b0*/  HADD2.F32 R83, -RZ, R82.H1_H1 ;  /* 0x30000052ff537230 */ /* 0x000fe20000004100 */
[----:B------:R-:W-:Y:S01]  /*55c0*/  F2FP.F16.E4M3.UNPACK_B R78, R42.H1 ;  /* 0x0000002aff4e723e */ /* 0x000fe200030006ff */
[----:B------:R-:W-:Y:S01]  /*55d0*/  HADD2.F32 R81, -RZ, R79.H1_H1 ;  /* 0x3000004fff517230 */ /* 0x000fe20000004100 */
[----:B------:R-:W-:Y:S01]  /*55e0*/  F2FP.F16.E4M3.UNPACK_B R87, R87 ;  /* 0x00000057ff57723e */ /* 0x000fe200020006ff */
[----:B------:R-:W-:Y:S01]  /*55f0*/  HADD2.F32 R92, -RZ, R85.H1_H1 ;  /* 0x30000055ff5c7230 */ /* 0x000fe20000004100 */
[----:B------:R-:W-:Y:S01]  /*5600*/  F2FP.F16.E4M3.UNPACK_B R84, R84 ;  /* 0x00000054ff54723e */ /* 0x000fe200020006ff */
[----:B------:R-:W-:Y:S01]  /*5610*/  HADD2.F32 R80, -RZ, R79.H0_H0 ;  /* 0x2000004fff507230 */ /* 0x000fe20000004100 */
[----:B------:R-:W-:Y:S01]  /*5620*/  F2FP.F16.E4M3.UNPACK_B R43, R43 ;  /* 0x0000002bff2b723e */ /* 0x000fe200020006ff */
[----:B------:R-:W-:-:S02]  /*5630*/  HADD2.F32 R79, -RZ, R78.H1_H1 ;  /* 0x3000004eff4f7230 */ /* 0x000fc40000004100 */
[-C--:B------:R-:W-:Y:S01]  /*5640*/  FMUL.FTZ R95, R81, R92.reuse ;  /* 0x0000005c515f7220 */ /* 0x080fe20000410000 */
[--C-:B------:R-:W-:Y:S02]  /*5650*/  HADD2.F32 R86, -RZ, R87.reuse.H1_H1 ;  /* 0x30000057ff567230 */ /* 0x100fe40000004100 */
[C---:B------:R-:W-:Y:S01]  /*5660*/  FMUL.FTZ R92, R80.reuse, R92 ;  /* 0x0000005c505c7220 */ /* 0x040fe20000410000 */
[----:B------:R-:W-:Y:S02]  /*5670*/  HADD2.F32 R78, -RZ, R78.H0_H0 ;  /* 0x2000004eff4e7230 */ /* 0x000fe40000004100 */
[----:B------:R-:W-:Y:S01]  /*5680*/  FFMA.FTZ R94, R80, R83, -R95 ;  /* 0x00000053505e7223 */ /* 0x000fe2000001085f */
[----:B------:R-:W-:Y:S02]  /*5690*/  HADD2.F32 R80, -RZ, R84.H1_H1 ;  /* 0x30000054ff507230 */ /* 0x000fe40000004100 */
[----:B------:R-:W-:Y:S01]  /*56a0*/  FMUL.FTZ R95, R79, R86 ;  /* 0x000000564f5f7220 */ /* 0x000fe20000410000 */
[----:B------:R-:W-:Y:S01]  /*56b0*/  F2FP.F16.E4M3.UNPACK_B R42, R42 ;  /* 0x0000002aff2a723e */ /* 0x000fe200020006ff */
[----:B------:R-:W-:Y:S01]  /*56c0*/  FMUL.FTZ R86, R78, R86 ;  /* 0x000000564e567220 */ /* 0x000fe20000410000 */
[----:B------:R-:W-:-:S02]  /*56d0*/  HADD2.F32 R87, -RZ, R87.H0_H0 ;  /* 0x20000057ff577230 */ /* 0x000fc40000004100 */
[-C--:B------:R-:W-:Y:S01]  /*56e0*/  FFMA.FTZ R95, R78, R80.reuse, -R95 ;  /* 0x000000504e5f7223 */ /* 0x080fe2000001085f */
[--C-:B------:R-:W-:Y:S02]  /*56f0*/  HADD2.F32 R78, -RZ, R43.reuse.H0_H0 ;  /* 0x2000002bff4e7230 */ /* 0x100fe40000004100 */
[----:B------:R-:W-:Y:S01]  /*5700*/  FFMA.FTZ R86, R79, R80, R86 ;  /* 0x000000504f567223 */ /* 0x000fe20000010056 */
[----:B------:R-:W-:Y:S02]  /*5710*/  HADD2.F32 R79, -RZ, R43.H1_H1 ;  /* 0x3000002bff4f7230 */ /* 0x000fe40000004100 */
[----:B------:R-:W-:Y:S01]  /*5720*/  FFMA.FTZ R83, R81, R83, R92 ;  /* 0x0000005351537223 */ /* 0x000fe2000001005c */
[--C-:B------:R-:W-:Y:S01]  /*5730*/  HADD2.F32 R43, -RZ, R42.reuse.H0_H0 ;  /* 0x2000002aff2b7230 */ /* 0x100fe20000004100 */
[----:B------:R-:W-:Y:S01]  /*5740*/  F2FP.SATFINITE.E4M3.F32.PACK_AB_MERGE_C R40, R154, R93, R126 ;  /* 0x0000005d9a28723e */ /* 0x000fe2000480707e */
[----:B------:R-:W-:Y:S01]  /*5750*/  HADD2.F32 R42, -RZ, R42.H1_H1 ;  /* 0x3000002aff2a7230 */ /* 0x000fe20000004100 */
[----:B------:R-:W-:Y:S01]  /*5760*/  F2FP.SATFINITE.E4M3.F32.PACK_AB_MERGE_C R86, R86, R95, RZ ;  /* 0x0000005f5656723e */ /* 0x000fe200048070ff */
[----:B------:R-:W-:Y:S01]  /*5770*/  HADD2.F32 R85, -RZ, R85.H0_H0 ;  /* 0x20000055ff557230 */ /* 0x000fe20000004100 */
[----:B------:R-:W-:Y:S01]  /*5780*/  F2FP.SATFINITE.E4M3.F32.PACK_AB_MERGE_C R83, R83, R94, RZ ;  /* 0x0000005e5353723e */ /* 0x000fe200048070ff */
[----:B------:R-:W-:-:S02]  /*5790*/  HADD2.F32 R82, -RZ, R82.H0_H0 ;  /* 0x20000052ff527230 */ /* 0x000fc40000004100 */
[----:B------:R-:W-:Y:S01]  /*57a0*/  FMUL.FTZ R80, R42, R87 ;  /* 0x000000572a507220 */ /* 0x000fe20000410000 */
[----:B------:R-:W-:Y:S02]  /*57b0*/  HADD2.F32 R84, -RZ, R84.H0_H0 ;  /* 0x20000054ff547230 */ /* 0x000fe40000004100 */
[-C--:B------:R-:W-:Y:S01]  /*57c0*/  FMUL.FTZ R81, R79, R85.reuse ;  /* 0x000000554f517220 */ /* 0x080fe20000410000 */
[C---:B------:R-:W-:Y:S01]  /*57d0*/  FMUL.FTZ R92, R78.reuse, R85 ;  /* 0x000000554e5c7220 */ /* 0x040fe20000410000 */
[----:B------:R-:W-:Y:S02]  /*57e0*/  FMUL.FTZ R87, R43, R87 ;  /* 0x000000572b577220 */ /* 0x000fe40000410000 */
[-C--:B------:R-:W-:Y:S01]  /*57f0*/  FFMA.FTZ R81, R78, R82.reuse, -R81 ;  /* 0x000000524e517223 */ /* 0x080fe20000010851 */
[----:B------:R-:W-:Y:S01]  /*5800*/  FFMA.FTZ R92, R79, R82, R92 ;  /* 0x000000524f5c7223 */ /* 0x000fe2000001005c */
[-C--:B------:R-:W-:Y:S01]  /*5810*/  FFMA.FTZ R80, R43, R84.reuse, -R80 ;  /* 0x000000542b507223 */ /* 0x080fe20000010850 */
[----:B------:R-:W-:-:S03]  /*5820*/  FFMA.FTZ R87, R42, R84, R87 ;  /* 0x000000542a577223 */ /* 0x000fc60000010057 */
[----:B------:R-:W-:Y:S02]  /*5830*/  F2FP.SATFINITE.E4M3.F32.PACK_AB_MERGE_C R43, R92, R81, R83 ;  /* 0x000000515c2b723e */ /* 0x000fe40004807053 */
[----:B------:R-:W-:-:S07]  /*5840*/  F2FP.SATFINITE.E4M3.F32.PACK_AB_MERGE_C R42, R87, R80, R86 ;  /* 0x00000050572a723e */ /* 0x000fce0004807056 */
.L_x_454:
[----:B------:R-:W-:Y:S05]  /*5850*/  BSYNC B3 ;  /* 0x0000000000037941 */ /* 0x000fea0003800000 */
.L_x_453:
[----:B-1----:R0:W-:Y:S02]  /*5860*/  STG.E.128 desc[UR54][R48.64+0x80], R40 ;  /* 0x0000802830007986 */ /* 0x0021e4000c101d36 */
.L_x_452:
[----:B------:R-:W-:Y:S05]  /*5870*/  BSYNC B2 ;  /* 0x0000000000027941 */ /* 0x000fea0003800000 */
.L_x_451:
[----:B------:R-:W-:-:S13]  /*5880*/  ISETP.NE.AND P2, PT, R37, RZ, PT ;  /* 0x000000ff2500720c */ /* 0x000fda0003f45270 */
        /* <DEDUP_REMOVED lines=8> */
[----:B------:R-:W-:Y:S02]  /*5910*/  LOP3.LUT R76, R75, 0xff0000ff, RZ, 0xc0, !PT ;  /* 0xff0000ff4b4c7812 */ /* 0x000fe400078ec0ff */
[----:B------:R-:W-:Y:S02]  /*5920*/  SHF.R.U32.HI R80, RZ, 0x10, R75 ;  /* 0x00000010ff507819 */ /* 0x000fe4000001164b */
[----:B------:R-:W-:Y:S02]  /*5930*/  LOP3.LUT R78, R77, 0xff0000ff, RZ, 0xc0, !PT ;  /* 0xff0000ff4d4e7812 */ /* 0x000fe400078ec0ff */
[----:B------:R-:W-:Y:S01]  /*5940*/  SHF.R.U32.HI R79, RZ, 0x10, R77 ;  /* 0x00000010ff4f7819 */ /* 0x000fe2000001164d */
[----:B------:R-:W-:Y:S01]  /*5950*/  IMAD.SHL.U32 R77, R74, 0x100, RZ ;  /* 0x000001004a4d7824 */ /* 0x000fe200078e00ff */
[----:B------:R-:W-:Y:S01]  /*5960*/  SHF.L.U32 R75, R81, 0x8, RZ ;  /* 0x00000008514b7819 */ /* 0x000fe200000006ff */
[----:B-1----:R-:W-:Y:S01]  /*5970*/  IMAD.MOV.U32 R74, RZ, RZ, R40 ;  /* 0x000000ffff4a7224 */ /* 0x002fe200078e0028 */
[----:B------:R-:W-:-:S02]  /*5980*/  SHF.L.U32 R79, R79, 0x10, RZ ;  /* 0x000000104f4f7819 */ /* 0x000fc400000006ff */
[----:B------:R-:W-:Y:S01]  /*5990*/  LOP3.LUT R75, R76, 0xff00, R75, 0xf8, !PT ;  /* 0x0000ff004c4b7812 */ /* 0x000fe200078ef84b */
[----:B------:R-:W-:Y:S01]  /*59a0*/  IMAD.U32 R76, R80, 0x10000, RZ ;  /* 0x00010000504c7824 */ /* 0x000fe200078e00ff */
[----:B------:R-:W-:Y:S02]  /*59b0*/  LOP3.LUT R78, R78, 0xff00, R77, 0xf8, !PT ;  /* 0x0000ff004e4e7812 */ /* 0x000fe400078ef84d */
[----:B------:R-:W-:Y:S02]  /*59c0*/  F2FP.F16.E4M3.UNPACK_B R40, R41 ;  /* 0x00000029ff28723e */ /* 0x000fe400020006ff */
        /* <DEDUP_REMOVED lines=29> */
[--C-:B------:R-:W-:Y:S02]  /*5ba0*/  HADD2.F32 R75, -RZ, R74.reuse.H0_H0 ;  /* 0x2000004aff4b7230 */ /* 0x100fe40000004100 */
        /* <DEDUP_REMOVED lines=9> */
[-C--:B------:R-:W-:Y:S01]  /*5c40*/  F2FP.F16.E4M3.UNPACK_B R78, R80.reuse.H1 ;  /* 0x00000050ff4e723e */ /* 0x080fe200030006ff */
[-C--:B------:R-:W-:Y:S01]  /*5c50*/  FMUL.FTZ R82, R74, R157.reuse ;  /* 0x0000009d4a527220 */ /* 0x080fe20000410000 */
[C---:B------:R-:W-:Y:S01]  /*5c60*/  FMUL.FTZ R157, R75.reuse, R157 ;  /* 0x0000009d4b9d7220 */ /* 0x040fe20000410000 */
[----:B------:R-:W-:Y:S02]  /*5c70*/  F2FP.F16.E4M3.UNPACK_B R80, R80 ;  /* 0x00000050ff50723e */ /* 0x000fe400020006ff */
[----:B------:R-:W-:Y:S01]  /*5c80*/  FFMA.FTZ R85, R75, R151, -R82 ;  /* 0x000000974b557223 */ /* 0x000fe20000010852 */
[----:B------:R-:W-:Y:S01]  /*5c90*/  F2FP.SATFINITE.E4M3.F32.PACK_AB_MERGE_C R93, R84, R81, RZ ;  /* 0x00000051545d723e */ /* 0x000fe200048070ff */
[----:B------:R-:W-:Y:S01]  /*5ca0*/  FFMA.FTZ R86, R74, R151, R157 ;  /* 0x000000974a567223 */ /* 0x000fe2000001009d */
[----:B------:R-:W-:Y:S01]  /*5cb0*/  F2FP.F16.E4M3.UNPACK_B R75, R43.H1 ;  /* 0x0000002bff4b723e */ /* 0x000fe200030006ff */
[--C-:B------:R-:W-:Y:S01]  /*5cc0*/  HADD2.F32 R79, -RZ, R78.reuse.H1_H1 ;  /* 0x3000004eff4f7230 */ /* 0x100fe20000004100 */
[-C--:B------:R-:W-:Y:S01]  /*5cd0*/  F2FP.F16.E4M3.UNPACK_B R81, R83.reuse.H1 ;  /* 0x00000053ff51723e */ /* 0x080fe200030006ff */
[----:B------:R-:W-:Y:S01]  /*5ce0*/  HADD2.F32 R78, -RZ, R78.H0_H0 ;  /* 0x2000004eff4e7230 */ /* 0x000fe20000004100 */
[-C--:B------:R-:W-:Y:S01]  /*5cf0*/  F2FP.F16.E4M3.UNPACK_B R74, R42.reuse.H1 ;  /* 0x0000002aff4a723e */ /* 0x080fe200030006ff */
        /* <DEDUP_REMOVED lines=14> */
[----:B------:R-:W-:-:S02]  /*5de0*/  HADD2.F32 R83, -RZ, R83.H0_H0 ;  /* 0x20000053ff537230 */ /* 0x000fc40000004100 */
[C---:B------:R-:W-:Y:S01]  /*5df0*/  FMUL.FTZ R82, R74.reuse, R82 ;  /* 0x000000524a527220 */ /* 0x040fe20000410000 */
[----:B------:R-:W-:Y:S02]  /*5e00*/  HADD2.F32 R81, -RZ, R81.H0_H0 ;  /* 0x20000051ff517230 */ /* 0x000fe40000004100 */
[-C--:B------:R-:W-:Y:S01]  /*5e10*/  FFMA.FTZ R87, R74, R76.reuse, -R87 ;  /* 0x0000004c4a577223 */ /* 0x080fe20000010857 */
[--C-:B------:R-:W-:Y:S02]  /*5e20*/  HADD2.F32 R74, -RZ, R43.reuse.H0_H0 ;  /* 0x2000002bff4a7230 */ /* 0x100fe40000004100 */
[----:B------:R-:W-:Y:S01]  /*5e30*/  FFMA.FTZ R82, R75, R76, R82 ;  /* 0x0000004c4b527223 */ /* 0x000fe20000010052 */
[----:B------:R-:W-:Y:S02]  /*5e40*/  HADD2.F32 R75, -RZ, R43.H1_H1 ;  /* 0x3000002bff4b7230 */ /* 0x000fe40000004100 */
[----:B------:R-:W-:Y:S01]  /*5e50*/  FFMA.FTZ R79, R77, R79, R84 ;  /* 0x0000004f4d4f7223 */ /* 0x000fe20000010054 */
[----:B------:R-:W-:-:S02]  /*5e60*/  HADD2.F32 R43, -RZ, R42.H0_H0 ;  /* 0x2000002aff2b7230 */ /* 0x000fc40000004100 */
[-C--:B------:R-:W-:Y:S01]  /*5e70*/  FMUL.FTZ R84, R74, R81.reuse ;  /* 0x000000514a547220 */ /* 0x080fe20000410000 */
[----:B------:R-:W-:Y:S02]  /*5e80*/  HADD2.F32 R42, -RZ, R42.H1_H1 ;  /* 0x3000002aff2a7230 */ /* 0x000fe40000004100 */
[C---:B------:R-:W-:Y:S01]  /*5e90*/  FMUL.FTZ R77, R75.reuse, R81 ;  /* 0x000000514b4d7220 */ /* 0x040fe20000410000 */
[----:B------:R-:W-:Y:S02]  /*5ea0*/  HADD2.F32 R80, -RZ, R80.H0_H0 ;  /* 0x20000050ff507230 */ /* 0x000fe40000004100 */
[-C--:B------:R-:W-:Y:S01]  /*5eb0*/  FFMA.FTZ R84, R75, R78.reuse, R84 ;  /* 0x0000004e4b547223 */ /* 0x080fe20000010054 */
[----:B------:R-:W-:Y:S01]  /*5ec0*/  F2FP.SATFINITE.E4M3.F32.PACK_AB_MERGE_C R82, R82, R87, RZ ;  /* 0x000000575252723e */ /* 0x000fe200048070ff */
[-C--:B------:R-:W-:Y:S01]  /*5ed0*/  FMUL.FTZ R76, R42, R83.reuse ;  /* 0x000000532a4c7220 */ /* 0x080fe20000410000 */
[----:B------:R-:W-:Y:S01]  /*5ee0*/  FMUL.FTZ R83, R43, R83 ;  /* 0x000000532b537220 */ /* 0x000fe20000410000 */
[----:B------:R-:W-:Y:S01]  /*5ef0*/  FFMA.FTZ R77, R74, R78, -R77 ;  /* 0x0000004e4a4d7223 */ /* 0x000fe2000001084d */
[----:B------:R-:W-:Y:S01]  /*5f00*/  F2FP.SATFINITE.E4M3.F32.PACK_AB_MERGE_C R79, R79, R92, RZ ;  /* 0x0000005c4f4f723e */ /* 0x000fe200048070ff */
[-C--:B------:R-:W-:Y:S01]  /*5f10*/  FFMA.FTZ R76, R43, R80.reuse, -R76 ;  /* 0x000000502b4c7223 */ /* 0x080fe2000001084c */
[----:B------:R-:W-:Y:S01]  /*5f20*/  FFMA.FTZ R83, R42, R80, R83 ;  /* 0x000000502a537223 */ /* 0x000fe20000010053 */
[----:B------:R-:W-:-:S02]  /*5f30*/  F2FP.SATFINITE.E4M3.F32.PACK_AB_MERGE_C R40, R86, R85, R93 ;  /* 0x000000555628723e */ /* 0x000fc4000480705d */
[----:B------:R-:W-:Y:S02]  /*5f40*/  F2FP.SATFINITE.E4M3.F32.PACK_AB_MERGE_C R43, R84, R77, R79 ;  /* 0x0000004d542b723e */ /* 0x000fe4000480704f */
[----:B------:R-:W-:-:S07]  /*5f50*/  F2FP.SATFINITE.E4M3.F32.PACK_AB_MERGE_C R42, R83, R76, R82 ;  /* 0x0000004c532a723e */ /* 0x000fce0004807052 */
.L_x_456:
[----:B------:R-:W-:Y:S05]  /*5f60*/  BSYNC B2 ;  /* 0x0000000000027941 */ /* 0x000fea0003800000 */
.L_x_455:
[----:B-1----:R0:W-:Y:S02]  /*5f70*/  STG.E.128 desc[UR54][R48.64+0xa0], R40 ;  /* 0x0000a02830007986 */ /* 0x0021e4000c101d36 */
.L_x_434:
[----:B------:R-:W-:Y:S05]  /*5f80*/  BSYNC B1 ;  /* 0x0000000000017941 */ /* 0x000fea0003800000 */
.L_x_433:
[----:B------:R-:W-:Y:S05]  /*5f90*/  @P4 BRA `(.L_x_457) ;  /* 0x00000094001c4947 */ /* 0x000fea0003800000 */
[----:B------:R-:W-:Y:S01]  /*5fa0*/  ISETP.NE.AND P2, PT, R32, RZ, PT ;  /* 0x000000ff2000720c */ /* 0x000fe20003f45270 */
[----:B------:R-:W-:-:S12]  /*5fb0*/  BSSY B1, `(.L_x_458) ;  /* 0x000006f000017945 */ /* 0x000fd80003800000 */
[----:B------:R-:W-:Y:S05]  /*5fc0*/  @!P2 BRA `(.L_x_459) ;  /* 0x0000000400b4a947 */ /* 0x000fea0003800000 */
[----:B012-4-:R0:W1:Y:S01]  /*5fd0*/  LDS.128 R40, [R47+0x1c400] ;  /* 0x01c400002f287984 */ /* 0x0170620000000c00 */
[----:B------:R-:W-:Y:S01]  /*5fe0*/  ISETP.GE.AND P2, PT, R16, R136, PT ;  /* 0x000000881000720c */ /* 0x000fe20003f46270 */
[----:B------:R-:W-:-:S12]  /*5ff0*/  BSSY B2, `(.L_x_460) ;  /* 0x0000069000027945 */ /* 0x000fd80003800000 */
[----:B0-----:R-:W-:Y:S05]  /*6000*/  @P2 BRA `(.L_x_461) ;  /* 0x00000004009c2947 */ /* 0x001fea0003800000 */
[----:B------:R-:W-:Y:S01]  /*6010*/  SHF.R.U32.HI R70, RZ, 0x8, R71 ;  /* 0x00000008ff467819 */ /* 0x000fe20000011647 */
[----:B-1----:R-:W-:Y:S01]  /*6020*/  IMAD.MOV.U32 R48, RZ, RZ, R40 ;  /* 0x000000ffff307224 */ /* 0x002fe200078e0028 */
[----:B------:R-:W-:Y:S02]  /*6030*/  SHF.R.U32.HI R72, RZ, 0x8, R73 ;  /* 0x00000008ff487819 */ /* 0x000fe40000011649 */
[----:B------:R-:W-:Y:S01]  /*6040*/  LOP3.LUT R49, R71, 0xff0000ff, RZ, 0xc0, !PT ;  /* 0xff0000ff47317812 */ /* 0x000fe200078ec0ff */
[----:B------:R-:W-:Y:S01]  /*6050*/  IMAD.SHL.U32 R70, R70, 0x100, RZ ;  /* 0x0000010046467824 */ /* 0x000fe200078e00ff */
[----:B------:R-:W-:Y:S01]  /*6060*/  SHF.R.U32.HI R74, RZ, 0x10, R71 ;  /* 0x00000010ff4a7819 */ /* 0x000fe20000011647 */
[----:B------:R-:W-:Y:S01]  /*6070*/  IMAD.SHL.U32 R72, R72, 0x100, RZ ;  /* 0x0000010048487824 */ /* 0x000fe200078e00ff */
[----:B------:R-:W-:Y:S02]  /*6080*/  LOP3.LUT R71, R73, 0xff0000ff, RZ, 0xc0, !PT ;  /* 0xff0000ff49477812 */ /* 0x000fe400078ec0ff */
[----:B------:R-:W-:-:S02]  /*6090*/  SHF.R.U32.HI R73, RZ, 0x10, R73 ;  /* 0x00000010ff497819 */ /* 0x000fc40000011649 */
[----:B------:R-:W-:Y:S02]  /*60a0*/  LOP3.LUT R49, R49, 0xff00, R70, 0xf8, !PT ;  /* 0x0000ff0031317812 */ /* 0x000fe400078ef846 */
[----:B------:R-:W-:Y:S01]  /*60b0*/  LOP3.LUT R72, R71, 0xff00, R72, 0xf8, !PT ;  /* 0x0000ff0047487812 */ /* 0x000fe200078ef848 */
[----:B------:R-:W-:Y:S01]  /*60c0*/  IMAD.U32 R73, R73, 0x10000, RZ ;  /* 0x0001000049497824 */ /* 0x000fe200078e00ff */
[----:B------:R-:W-:Y:S02]  /*60d0*/  SHF.L.U32 R70, R74, 0x10, RZ ;  /* 0x000000104a467819 */ /* 0x000fe400000006ff */
        /* <DEDUP_REMOVED lines=44> */
[----:B------:R-:W-:Y:S01]  /*63a0*/  FFMA.FTZ R79, R49, R155, -R76 ;  /* 0x0000009b314f7223 */ /* 0x000fe2000001084c */
        /* <DEDUP_REMOVED lines=45> */
.L_x_461:
[----:B------:R-:W-:Y:S05]  /*6680*/  BSYNC B2 ;  /* 0x0000000000027941 */ /* 0x000fea0003800000 */
.L_x_460:
[----:B-1----:R0:W-:Y:S02]  /*6690*/  STG.E.128 desc[UR54][R44.64], R40 ;  /* 0x000000282c007986 */ /* 0x0021e4000c101d36 */
.L_x_459:
[----:B------:R-:W-:Y:S05]  /*66a0*/  BSYNC B1 ;  /* 0x0000000000017941 */ /* 0x000fea0003800000 */
.L_x_458:
        /* <DEDUP_REMOVED lines=8> */
[--C-:B------:R-:W-:Y:S01]  /*6730*/  SHF.R.U32.HI R72, RZ, 0x10, R67.reuse ;  /* 0x00000010ff487819 */ /* 0x100fe20000011643 */
[----:B-1----:R-:W-:Y:S01]  /*6740*/  IMAD.MOV.U32 R48, RZ, RZ, R40 ;  /* 0x000000ffff307224 */ /* 0x002fe200078e0028 */
[----:B------:R-:W-:Y:S02]  /*6750*/  SHF.R.U32.HI R49, RZ, 0x8, R67 ;  /* 0x00000008ff317819 */ /* 0x000fe40000011643 */
[----:B------:R-:W-:Y:S02]  /*6760*/  LOP3.LUT R66, R67, 0xff0000ff, RZ, 0xc0, !PT ;  /* 0xff0000ff43427812 */ /* 0x000fe400078ec0ff */
[--C-:B------:R-:W-:Y:S01]  /*6770*/  SHF.R.U32.HI R67, RZ, 0x8, R69.reuse ;  /* 0x00000008ff437819 */ /* 0x100fe20000011645 */
[----:B------:R-:W-:Y:S01]  /*6780*/  IMAD.SHL.U32 R49, R49, 0x100, RZ ;  /* 0x0000010031317824 */ /* 0x000fe200078e00ff */
[----:B------:R-:W-:Y:S02]  /*6790*/  SHF.R.U32.HI R71, RZ, 0x10, R69 ;  /* 0x00000010ff477819 */ /* 0x000fe40000011645 */
[----:B------:R-:W-:-:S02]  /*67a0*/  LOP3.LUT R68, R69, 0xff0000ff, RZ, 0xc0, !PT ;  /* 0xff0000ff45447812 */ /* 0x000fc400078ec0ff */
[----:B------:R-:W-:Y:S02]  /*67b0*/  SHF.L.U32 R67, R67, 0x8, RZ ;  /* 0x0000000843437819 */ /* 0x000fe400000006ff */
[----:B------:R-:W-:Y:S01]  /*67c0*/  LOP3.LUT R66, R66, 0xff00, R49, 0xf8, !PT ;  /* 0x0000ff0042427812 */ /* 0x000fe200078ef831 */
[----:B------:R-:W-:Y:S01]  /*67d0*/  IMAD.U32 R49, R72, 0x10000, RZ ;  /* 0x0001000048317824 */ /* 0x000fe200078e00ff */
[----:B------:R-:W-:Y:S01]  /*67e0*/  LOP3.LUT R70, R68, 0xff00, R67, 0xf8, !PT ;  /* 0x0000ff0044467812 */ /* 0x000fe200078ef843 */
[----:B------:R-:W-:Y:S01]  /*67f0*/  IMAD.U32 R67, R71, 0x10000, RZ ;  /* 0x0001000047437824 */ /* 0x000fe200078e00ff */
[----:B------:R-:W-:Y:S02]  /*6800*/  F2FP.F16.E4M3.UNPACK_B R68, R153.H1 ;  /* 0x00000099ff44723e */ /* 0x000fe400030006ff */
[-C--:B------:R-:W-:Y:S02]  /*6810*/  F2FP.F16.E4M3.UNPACK_B R40, R41.reuse ;  /* 0x00000029ff28723e */ /* 0x080fe400020006ff */
[----:B------:R-:W-:Y:S01]  /*6820*/  F2FP.F16.E4M3.UNPACK_B R41, R41.H1 ;  /* 0x00000029ff29723e */ /* 0x000fe200030006ff */
[--C-:B------:R-:W-:Y:S01]  /*6830*/  HADD2.F32 R71, -RZ, R68.reuse.H1_H1 ;  /* 0x30000044ff477230 */ /* 0x100fe20000004100 */
[----:B------:R-:W-:Y:S01]  /*6840*/  LOP3.LUT R72, R70, 0xff0000, R67, 0xf8, !PT ;  /* 0x00ff000046487812 */ /* 0x000fe200078ef843 */
[----:B------:R-:W-:Y:S01]  /*6850*/  HADD2.F32 R70, -RZ, R68.H0_H0 ;  /* 0x20000044ff467230 */ /* 0x000fe20000004100 */
[----:B------:R-:W-:Y:S01]  /*6860*/  LOP3.LUT R69, R66, 0xff0000, R49, 0xf8, !PT ;  /* 0x00ff000042457812 */ /* 0x000fe200078ef831 */
[--C-:B------:R-:W-:Y:S01]  /*6870*/  HADD2.F32 R49, -RZ, R40.reuse.H1_H1 ;  /* 0x30000028ff317230 */ /* 0x100fe20000004100 */
[----:B------:R-:W-:Y:S01]  /*6880*/  F2FP.F16.E4M3.UNPACK_B R67, R152.H1 ;  /* 0x00000098ff43723e */ /* 0x000fe200030006ff */
[----:B------:R-:W-:Y:S01]  /*6890*/  HADD2.F32 R66, -RZ, R41.H1_H1 ;  /* 0x30000029ff427230 */ /* 0x000fe20000004100 */
[----:B------:R-:W-:Y:S01]  /*68a0*/  F2FP.F16.E4M3.UNPACK_B R153, R153 ;  /* 0x00000099ff99723e */ /* 0x000fe200020006ff */
[----:B------:R-:W-:-:S02]  /*68b0*/  HADD2.F32 R40, -RZ, R40.H0_H0 ;  /* 0x20000028ff287230 */ /* 0x000fc40000004100 */
[-C--:B------:R-:W-:Y:S01]  /*68c0*/  FMUL.FTZ R73, R49, R70.reuse ;  /* 0x0000004631497220 */ /* 0x080fe20000410000 */
[----:B------:R-:W-:Y:S02]  /*68d0*/  HADD2.F32 R68, -RZ, R67.H0_H0 ;  /* 0x20000043ff447230 */ /* 0x000fe40000004100 */
[-C--:B------:R-:W-:Y:S01]  /*68e0*/  FMUL.FTZ R74, R66, R71.reuse ;  /* 0x00000047424a7220 */ /* 0x080fe20000410000 */
[----:B------:R-:W-:Y:S02]  /*68f0*/  HADD2.F32 R41, -RZ, R41.H0_H0 ;  /* 0x20000029ff297230 */ /* 0x000fe40000004100 */
[C---:B------:R-:W-:Y:S01]  /*6900*/  FMUL.FTZ R70, R40.reuse, R70 ;  /* 0x0000004628467220 */ /* 0x040fe20000410000 */
[----:B------:R-:W-:Y:S02]  /*6910*/  HADD2.F32 R67, -RZ, R67.H1_H1 ;  /* 0x30000043ff437230 */ /* 0x000fe40000004100 */
[----:B------:R-:W-:Y:S01]  /*6920*/  FFMA.FTZ R40, R40, R68, -R73 ;  /* 0x0000004428287223 */ /* 0x000fe20000010849 */
[----:B------:R-:W-:Y:S01]  /*6930*/  F2FP.F16.E4M3.UNPACK_B R152, R152 ;  /* 0x00000098ff98723e */ /* 0x000fe200020006ff */
[----:B------:R-:W-:Y:S01]  /*6940*/  FMUL.FTZ R71, R41, R71 ;  /* 0x0000004729477220 */ /* 0x000fe20000410000 */
[----:B------:R-:W-:Y:S01]  /*6950*/  FFMA.FTZ R75, R49, R68, R70 ;  /* 0x00000044314b7223 */ /* 0x000fe20000010046 */
[-C--:B------:R-:W-:Y:S01]  /*6960*/  FFMA.FTZ R73, R41, R67.reuse, -R74 ;  /* 0x0000004329497223 */ /* 0x080fe2000001084a */
[-C--:B------:R-:W-:Y:S01]  /*6970*/  F2FP.F16.E4M3.UNPACK_B R41, R48.reuse.H1 ;  /* 0x00000030ff29723e */ /* 0x080fe200030006ff */
        /* <DEDUP_REMOVED lines=8> */
[----:B------:R-:W-:Y:S02]  /*6a00*/  HADD2.F32 R153, -RZ, R153.H0_H0 ;  /* 0x20000099ff997230 */ /* 0x000fe40000004100 */
[----:B------:R-:W-:Y:S01]  /*6a10*/  FMUL.FTZ R70, R66, R68 ;  /* 0x0000004442467220 */ /* 0x000fe20000410000 */
[----:B------:R-:W-:-:S02]  /*6a20*/  HADD2.F32 R48, -RZ, R48.H1_H1 ;  /* 0x30000030ff307230 */ /* 0x000fc40000004100 */
        /* <DEDUP_REMOVED lines=10> */
[----:B------:R-:W-:Y:S01]  /*6ad0*/  F2FP.F16.E4M3.UNPACK_B R70, R72.H1 ;  /* 0x00000048ff46723e */ /* 0x000fe200030006ff */
[--C-:B------:R-:W-:Y:S01]  /*6ae0*/  HADD2.F32 R66, -RZ, R48.reuse.H1_H1 ;  /* 0x30000030ff427230 */ /* 0x100fe20000004100 */
[-C--:B------:R-:W-:Y:S01]  /*6af0*/  F2FP.F16.E4M3.UNPACK_B R67, R69.reuse.H1 ;  /* 0x00000045ff43723e */ /* 0x080fe200030006ff */
[----:B------:R-:W-:Y:S01]  /*6b00*/  HADD2.F32 R49, -RZ, R48.H0_H0 ;  /* 0x20000030ff317230 */ /* 0x000fe20000004100 */
[----:B------:R-:W-:Y:S01]  /*6b10*/  F2FP.F16.E4M3.UNPACK_B R41, R42.H1 ;  /* 0x0000002aff29723e */ /* 0x000fe200030006ff */
[----:B------:R-:W-:Y:S01]  /*6b20*/  HADD2.F32 R73, -RZ, R70.H1_H1 ;  /* 0x30000046ff497230 */ /* 0x000fe20000004100 */
        /* <DEDUP_REMOVED lines=19> */
[----:B------:R-:W-:Y:S02]  /*6c60*/  HADD2.F32 R43, -RZ, R43.H1_H1 ;  /* 0x3000002bff2b7230 */ /* 0x000fe40000004100 */
[--C-:B------:R-:W-:Y:S01]  /*6c70*/  HADD2.F32 R41, -RZ, R42.reuse.H0_H0 ;  /* 0x2000002aff297230 */ /* 0x100fe20000004100 */
[----:B------:R-:W-:Y:S01]  /*6c80*/  F2FP.SATFINITE.E4M3.F32.PACK_AB_MERGE_C R71, R71, R76, RZ ;  /* 0x0000004c4747723e */ /* 0x000fe200048070ff */
[----:B------:R-:W-:Y:S02]  /*6c90*/  HADD2.F32 R42, -RZ, R42.H1_H1 ;  /* 0x3000002aff2a7230 */ /* 0x000fe40000004100 */
[----:B------:R-:W-:Y:S01]  /*6ca0*/  FMUL.FTZ R73, R43, R70 ;  /* 0x000000462b497220 */ /* 0x000fe20000410000 */
        /* <DEDUP_REMOVED lines=15> */
.L_x_465:
[----:B------:R-:W-:Y:S05]  /*6da0*/  BSYNC B2 ;  /* 0x0000000000027941 */ /* 0x000fea0003800000 */
.L_x_464:
[----:B-1----:R0:W-:Y:S02]  /*6db0*/  STG.E.128 desc[UR54][R44.64+0x20], R40 ;  /* 0x000020282c007986 */ /* 0x0021e4000c101d36 */
.L_x_463:
[----:B------:R-:W-:Y:S05]  /*6dc0*/  BSYNC B1 ;  /* 0x0000000000017941 */ /* 0x000fea0003800000 */
.L_x_462:
        /* <DEDUP_REMOVED lines=8> */
[----:B------:R-:W-:Y:S01]  /*6e50*/  SHF.R.U32.HI R68, RZ, 0x8, R63 ;  /* 0x00000008ff447819 */ /* 0x000fe2000001163f */
[----:B-1----:R-:W-:Y:S01]  /*6e60*/  IMAD.MOV.U32 R62, RZ, RZ, R43 ;  /* 0x000000ffff3e7224 */ /* 0x002fe200078e002b */
[--C-:B------:R-:W-:Y:S01]  /*6e70*/  SHF.R.U32.HI R64, RZ, 0x8, R65.reuse ;  /* 0x00000008ff407819 */ /* 0x100fe20000011641 */
[----:B------:R-:W-:Y:S01]  /*6e80*/  IMAD.MOV.U32 R49, RZ, RZ, R42 ;  /* 0x000000ffff317224 */ /* 0x000fe200078e002a */
[----:B------:R-:W-:Y:S01]  /*6e90*/  SHF.R.U32.HI R66, RZ, 0x10, R65 ;  /* 0x00000010ff427819 */ /* 0x000fe20000011641 */
[----:B------:R-:W-:Y:S01]  /*6ea0*/  IMAD.SHL.U32 R43, R68, 0x100, RZ ;  /* 0x00000100442b7824 */ /* 0x000fe200078e00ff */
[----:B------:R-:W-:Y:S02]  /*6eb0*/  LOP3.LUT R48, R63, 0xff0000ff, RZ, 0xc0, !PT ;  /* 0xff0000ff3f307812 */ /* 0x000fe400078ec0ff */
[----:B------:R-:W-:Y:S01]  /*6ec0*/  SHF.R.U32.HI R67, RZ, 0x10, R63 ;  /* 0x00000010ff437819 */ /* 0x000fe2000001163f */
[----:B------:R-:W-:Y:S01]  /*6ed0*/  IMAD.U32 R66, R66, 0x10000, RZ ;  /* 0x0001000042427824 */ /* 0x000fe200078e00ff */
[----:B------:R-:W-:-:S02]  /*6ee0*/  LOP3.LUT R63, R65, 0xff0000ff, RZ, 0xc0, !PT ;  /* 0xff0000ff413f7812 */ /* 0x000fc400078ec0ff */
[----:B------:R-:W-:Y:S02]  /*6ef0*/  SHF.L.U32 R42, R64, 0x8, RZ ;  /* 0x00000008402a7819 */ /* 0x000fe400000006ff */
[----:B------:R-:W-:Y:S01]  /*6f00*/  LOP3.LUT R43, R48, 0xff00, R43, 0xf8, !PT ;  /* 0x0000ff00302b7812 */ /* 0x000fe200078ef82b */
[----:B------:R-:W-:Y:S01]  /*6f10*/  IMAD.U32 R48, R67, 0x10000, RZ ;  /* 0x0001000043307824 */ /* 0x000fe200078e00ff */
[----:B------:R-:W-:Y:S02]  /*6f20*/  LOP3.LUT R63, R63, 0xff00, R42, 0xf8, !PT ;  /* 0x0000ff003f3f7812 */ /* 0x000fe400078ef82a */
[----:B------:R-:W-:Y:S02]  /*6f30*/  F2FP.F16.E4M3.UNPACK_B R64, R150.H1 ;  /* 0x00000096ff40723e */ /* 0x000fe400030006ff */
[----:B------:R-:W-:Y:S02]  /*6f40*/  F2FP.F16.E4M3.UNPACK_B R42, R41 ;  /* 0x00000029ff2a723e */ /* 0x000fe400020006ff */
[----:B------:R-:W-:Y:S01]  /*6f50*/  LOP3.LUT R68, R63, 0xff0000, R66, 0xf8, !PT ;  /* 0x00ff00003f447812 */ /* 0x000fe200078ef842 */
[----:B------:R-:W-:Y:S01]  /*6f60*/  HADD2.F32 R66, -RZ, R64.H0_H0 ;  /* 0x20000040ff427230 */ /* 0x000fe20000004100 */
[----:B------:R-:W-:Y:S01]  /*6f70*/  LOP3.LUT R65, R43, 0xff0000, R48, 0xf8, !PT ;  /* 0x00ff00002b417812 */ /* 0x000fe200078ef830 */
[----:B------:R-:W-:Y:S01]  /*6f80*/  HADD2.F32 R43, -RZ, R42.H1_H1 ;  /* 0x3000002aff2b7230 */ /* 0x000fe20000004100 */
[----:B------:R-:W-:Y:S01]  /*6f90*/  F2FP.F16.E4M3.UNPACK_B R63, R149.H1 ;  /* 0x00000095ff3f723e */ /* 0x000fe200030006ff */
[----:B------:R-:W-:Y:S01]  /*6fa0*/  HADD2.F32 R67, -RZ, R64.H1_H1 ;  /* 0x30000040ff437230 */ /* 0x000fe20000004100 */
[----:B------:R-:W-:Y:S01]  /*6fb0*/  F2FP.F16.E4M3.UNPACK_B R41, R41.H1 ;  /* 0x00000029ff29723e */ /* 0x000fe200030006ff */
[----:B------:R-:W-:-:S02]  /*6fc0*/  HADD2.F32 R42, -RZ, R42.H0_H0 ;  /* 0x2000002aff2a7230 */ /* 0x000fc40000004100 */
[C---:B------:R-:W-:Y:S01]  /*6fd0*/  FMUL.FTZ R69, R43.reuse, R66 ;  /* 0x000000422b457220 */ /* 0x040fe20000410000 */
[----:B------:R-:W-:Y:S01]  /*6fe0*/  HADD2.F32 R64, -RZ, R63.H0_H0 ;  /* 0x2000003fff407230 */ /* 0x000fe20000004100 */
[----:B------:R-:W-:Y:S01]  /*6ff0*/  F2FP.F16.E4M3.UNPACK_B R150, R150 ;  /* 0x00000096ff96723e */ /* 0x000fe200020006ff */
[--C-:B------:R-:W-:Y:S02]  /*7000*/  HADD2.F32 R48, -RZ, R41.reuse.H1_H1 ;  /* 0x30000029ff307230 */ /* 0x100fe40000004100 */
[C---:B------:R-:W-:Y:S01]  /*7010*/  FMUL.FTZ R66, R42.reuse, R66 ;  /* 0x000000422a427220 */ /* 0x040fe20000410000 */
[----:B------:R-:W-:Y:S02]  /*7020*/  HADD2.F32 R41, -RZ, R41.H0_H0 ;  /* 0x20000029ff297230 */ /* 0x000fe40000004100 */
[-C--:B------:R-:W-:Y:S01]  /*7030*/  FFMA.FTZ R71, R42, R64.reuse, -R69 ;  /* 0x000000402a477223 */ /* 0x080fe20000010845 */
[----:B------:R-:W-:Y:S02]  /*7040*/  HADD2.F32 R63, -RZ, R63.H1_H1 ;  /* 0x3000003fff3f7230 */ /* 0x000fe40000004100 */
[CC--:B------:R-:W-:Y:S01]  /*7050*/  FMUL.FTZ R42, R48.reuse, R67.reuse ;  /* 0x00000043302a7220 */ /* 0x0c0fe20000410000 */
[----:B------:R-:W-:Y:S01]  /*7060*/  FFMA.FTZ R72, R43, R64, R66 ;  /* 0x000000402b487223 */ /* 0x000fe20000010042 */
[C---:B------:R-:W-:Y:S01]  /*7070*/  FMUL.FTZ R67, R41.reuse, R67 ;  /* 0x0000004329437220 */ /* 0x040fe20000410000 */
[----:B------:R-:W-:Y:S01]  /*7080*/  F2FP.F16.E4M3.UNPACK_B R149, R149 ;  /* 0x00000095ff95723e */ /* 0x000fe200020006ff */
        /* <DEDUP_REMOVED lines=10> */
[----:B------:R-:W-:Y:S02]  /*7130*/  HADD2.F32 R150, -RZ, R150.H0_H0 ;  /* 0x20000096ff967230 */ /* 0x000fe40000004100 */
[----:B------:R-:W-:Y:S01]  /*7140*/  FMUL.FTZ R67, R43, R63 ;  /* 0x0000003f2b437220 */ /* 0x000fe20000410000 */
[----:B------:R-:W-:-:S02]  /*7150*/  HADD2.F32 R40, -RZ, R40.H1_H1 ;  /* 0x30000028ff287230 */ /* 0x000fc40000004100 */
[--C-:B------:R-:W-:Y:S02]  /*7160*/  HADD2.F32 R48, -RZ, R149.reuse.H1_H1 ;  /* 0x30000095ff307230 */ /* 0x100fe40000004100 */
[-C--:B------:R-:W-:Y:S01]  /*7170*/  FMUL.FTZ R63, R41, R150.reuse ;  /* 0x00000096293f7220 */ /* 0x080fe20000410000 */
[----:B------:R-:W-:Y:S02]  /*7180*/  HADD2.F32 R149, -RZ, R149.H0_H0 ;  /* 0x20000095ff957230 */ /* 0x000fe40000004100 */
[----:B------:R-:W-:Y:S01]  /*7190*/  FMUL.FTZ R64, R40, R150 ;  /* 0x0000009628407220 */ /* 0x000fe20000410000 */
[-C--:B------:R-:W-:Y:S01]  /*71a0*/  FFMA.FTZ R67, R42, R48.reuse, -R67 ;  /* 0x000000302a437223 */ /* 0x080fe20000010843 */
[----:B------:R-:W-:Y:S02]  /*71b0*/  FFMA.FTZ R66, R43, R48, R66 ;  /* 0x000000302b427223 */ /* 0x000fe40000010042 */
[-C--:B------:R-:W-:Y:S01]  /*71c0*/  FFMA.FTZ R69, R41, R149.reuse, -R64 ;  /* 0x0000009529457223 */ /* 0x080fe20000010840 */
[----:B------:R-:W-:Y:S01]  /*71d0*/  F2FP.F16.E4M3.UNPACK_B R41, R62.H1 ;  /* 0x0000003eff29723e */ /* 0x000fe200030006ff */
[----:B------:R-:W-:Y:S01]  /*71e0*/  FFMA.FTZ R70, R40, R149, R63 ;  /* 0x0000009528467223 */ /* 0x000fe2000001003f */
[----:B------:R-:W-:-:S02]  /*71f0*/  F2FP.F16.E4M3.UNPACK_B R64, R68.H1 ;  /* 0x00000044ff40723e */ /* 0x000fc400030006ff */
[----:B------:R-:W-:Y:S01]  /*7200*/  F2FP.SATFINITE.E4M3.F32.PACK_AB_MERGE_C R75, R66, R67, RZ ;  /* 0x00000043424b723e */ /* 0x000fe200048070ff */
[--C-:B------:R-:W-:Y:S01]  /*7210*/  HADD2.F32 R43, -RZ, R41.reuse.H1_H1 ;  /* 0x30000029ff2b7230 */ /* 0x100fe20000004100 */
[----:B------:R-:W-:Y:S01]  /*7220*/  F2FP.F16.E4M3.UNPACK_B R48, R65.H1 ;  /* 0x00000041ff30723e */ /* 0x000fe200030006ff */
[----:B------:R-:W-:Y:S01]  /*7230*/  HADD2.F32 R67, -RZ, R64.H1_H1 ;  /* 0x30000040ff437230 */ /* 0x000fe20000004100 */
[----:B------:R-:W-:Y:S01]  /*7240*/  F2FP.F16.E4M3.UNPACK_B R40, R49.H1 ;  /* 0x00000031ff28723e */ /* 0x000fe200030006ff */
[----:B------:R-:W-:Y:S01]  /*7250*/  HADD2.F32 R42, -RZ, R41.H0_H0 ;  /* 0x20000029ff2a7230 */ /* 0x000fe20000004100 */
[----:B------:R-:W-:Y:S01]  /*7260*/  F2FP.F16.E4M3.UNPACK_B R68, R68 ;  /* 0x00000044ff44723e */ /* 0x000fe200020006ff */
[----:B------:R-:W-:Y:S01]  /*7270*/  HADD2.F32 R63, -RZ, R48.H1_H1 ;  /* 0x30000030ff3f7230 */ /* 0x000fe20000004100 */
[----:B------:R-:W-:Y:S01]  /*7280*/  F2FP.F16.E4M3.UNPACK_B R65, R65 ;  /* 0x00000041ff41723e */ /* 0x000fe200020006ff */
[----:B------:R-:W-:Y:S01]  /*7290*/  FMUL.FTZ R73, R43, R67 ;  /* 0x000000432b497220 */ /* 0x000fe20000410000 */
[----:B------:R-:W-:-:S02]  /*72a0*/  HADD2.F32 R41, -RZ, R40.H1_H1 ;  /* 0x30000028ff297230 */ /* 0x000fc40000004100 */
[C---:B------:R-:W-:Y:S01]  /*72b0*/  FMUL.FTZ R74, R42.reuse, R67 ;  /* 0x000000432a4a7220 */ /* 0x040fe20000410000 */
[----:B------:R-:W-:Y:S02]  /*72c0*/  HADD2.F32 R66, -RZ, R68.H1_H1 ;  /* 0x30000044ff427230 */ /* 0x000fe40000004100 */
[----:B------:R-:W-:Y:S01]  /*72d0*/  FFMA.FTZ R73, R42, R63, -R73 ;  /* 0x0000003f2a497223 */ /* 0x000fe20000010849 */
[----:B------:R-:W-:Y:S01]  /*72e0*/  HADD2.F32 R40, -RZ, R40.H0_H0 ;  /* 0x20000028ff287230 */ /* 0x000fe20000004100 */
[----:B------:R-:W-:Y:S01]  /*72f0*/  F2FP.F16.E4M3.UNPACK_B R49, R49 ;  /* 0x00000031ff31723e */ /* 0x000fe200020006ff */
        /* <DEDUP_REMOVED lines=10> */
[--C-:B------:R-:W-:Y:S02]  /*73a0*/  HADD2.F32 R41, -RZ, R62.reuse.H0_H0 ;  /* 0x2000003eff297230 */ /* 0x100fe40000004100 */
        /* <DEDUP_REMOVED lines=13> */
[----:B------:R-:W-:-:S02]  /*7480*/  F2FP.SATFINITE.E4M3.F32.PACK_AB_MERGE_C R73, R74, R73, RZ ;  /* 0x000000494a49723e */ /* 0x000fc400048070ff */
[----:B------:R-:W-:Y:S02]  /*7490*/  F2FP.SATFINITE.E4M3.F32.PACK_AB_MERGE_C R66, R68, R43, R66 ;  /* 0x0000002b4442723e */ /* 0x000fe40004807042 */
[----:B------:R-:W-:Y:S02]  /*74a0*/  F2FP.SATFINITE.E4M3.F32.PACK_AB_MERGE_C R43, R63, R42, R73 ;  /* 0x0000002a3f2b723e */ /* 0x000fe40004807049 */
[----:B------:R-:W-:Y:S01]  /*74b0*/  F2FP.SATFINITE.E4M3.F32.PACK_AB_MERGE_C R41, R72, R71, R76 ;  /* 0x000000474829723e */ /* 0x000fe2000480704c */
[----:B------:R-:W-:Y:S01]  /*74c0*/  IMAD.MOV.U32 R42, RZ, RZ, R66 ;  /* 0x000000ffff2a7224 */ /* 0x000fe200078e0042 */
[----:B------:R-:W-:-:S07]  /*74d0*/  F2FP.SATFINITE.E4M3.F32.PACK_AB_MERGE_C R40, R70, R69, R75 ;  /* 0x000000454628723e */ /* 0x000fce000480704b */
.L_x_469:
[----:B------:R-:W-:Y:S05]  /*74e0*/  BSYNC B2 ;  /* 0x0000000000027941 */ /* 0x000fea0003800000 */
.L_x_468:
[----:B-1----:R0:W-:Y:S02]  /*74f0*/  STG.E.128 desc[UR54][R44.64+0x40], R40 ;  /* 0x000040282c007986 */ /* 0x0021e4000c101d36 */
.L_x_467:
[----:B------:R-:W-:Y:S05]  /*7500*/  BSYNC B1 ;  /* 0x0000000000017941 */ /* 0x000fea0003800000 */
.L_x_466:
        /* <DEDUP_REMOVED lines=10> */
[----:B------:R-:W-:Y:S01]  /*75b0*/  SHF.R.U32.HI R48, RZ, 0x8, R61 ;  /* 0x00000008ff307819 */ /* 0x000fe2000001163d */
[----:B------:R-:W-:Y:S01]  /*75c0*/  IMAD.MOV.U32 R58, RZ, RZ, R43 ;  /* 0x000000ffff3a7224 */ /* 0x000fe200078e002b */
[----:B------:R-:W-:Y:S01]  /*75d0*/  SHF.R.U32.HI R64, RZ, 0x10, R59 ;  /* 0x00000010ff407819 */ /* 0x000fe2000001163b */
[----:B------:R-:W-:Y:S01]  /*75e0*/  IMAD.SHL.U32 R42, R62, 0x100, RZ ;  /* 0x000001003e2a7824 */ /* 0x000fe200078e00ff */
[----:B------:R-:W-:Y:S02]  /*75f0*/  LOP3.LUT R59, R59, 0xff0000ff, RZ, 0xc0, !PT ;  /* 0xff0000ff3b3b7812 */ /* 0x000fe400078ec0ff */
        /* <DEDUP_REMOVED lines=17> */
[CC--:B------:R-:W-:Y:S01]  /*7710*/  FMUL.FTZ R65, R43.reuse, R62.reuse ;  /* 0x0000003e2b417220 */ /* 0x0c0fe20000410000 */
        /* <DEDUP_REMOVED lines=30> */
[----:B------:R-:W-:Y:S01]  /*7900*/  FFMA.FTZ R65, R41, R142, -R60 ;  /* 0x0000008e29417223 */ /* 0x000fe2000001083c */
        /* <DEDUP_REMOVED lines=49> */
.L_x_473:
[----:B------:R-:W-:Y:S05]  /*7c20*/  BSYNC B2 ;  /* 0x0000000000027941 */ /* 0x000fea0003800000 */
.L_x_472:
[----:B-1----:R0:W-:Y:S02]  /*7c30*/  STG.E.128 desc[UR54][R44.64+0x60], R40 ;  /* 0x000060282c007986 */ /* 0x0021e4000c101d36 */
.L_x_471:
[----:B------:R-:W-:Y:S05]  /*7c40*/  BSYNC B1 ;  /* 0x0000000000017941 */ /* 0x000fea0003800000 */
.L_x_470:
        /* <DEDUP_REMOVED lines=10> */
[----:B------:R-:W-:Y:S01]  /*7cf0*/  LOP3.LUT R47, R55, 0xff0000ff, RZ, 0xc0, !PT ;  /* 0xff0000ff372f7812 */ /* 0x000fe200078ec0ff */
[----:B------:R-:W-:Y:S01]  /*7d00*/  IMAD.MOV.U32 R48, RZ, RZ, R42 ;  /* 0x000000ffff307224 */ /* 0x000fe200078e002a */
[----:B------:R-:W-:Y:S01]  /*7d10*/  SHF.R.U32.HI R56, RZ, 0x10, R55 ;  /* 0x00000010ff387819 */ /* 0x000fe20000011637 */
[----:B------:R-:W-:Y:S01]  /*7d20*/  IMAD.SHL.U32 R42, R59, 0x100, RZ ;  /* 0x000001003b2a7824 */ /* 0x000fe200078e00ff */
[----:B------:R-:W-:Y:S02]  /*7d30*/  SHF.R.U32.HI R55, RZ, 0x8, R57 ;  /* 0x00000008ff377819 */ /* 0x000fe40000011639 */
[----:B------:R-:W-:Y:S02]  /*7d40*/  LOP3.LUT R54, R57, 0xff0000ff, RZ, 0xc0, !PT ;  /* 0xff0000ff39367812 */ /* 0x000fe400078ec0ff */
[----:B------:R-:W-:-:S02]  /*7d50*/  SHF.L.U32 R43, R55, 0x8, RZ ;  /* 0x00000008372b7819 */ /* 0x000fc400000006ff */
[----:B------:R-:W-:Y:S02]  /*7d60*/  SHF.R.U32.HI R58, RZ, 0x10, R57 ;  /* 0x00000010ff3a7819 */ /* 0x000fe40000011639 */
[----:B------:R-:W-:Y:S01]  /*7d70*/  LOP3.LUT R43, R54, 0xff00, R43, 0xf8, !PT ;  /* 0x0000ff00362b7812 */ /* 0x000fe200078ef82b */
[----:B------:R-:W-:Y:S01]  /*7d80*/  IMAD.U32 R54, R56, 0x10000, RZ ;  /* 0x0001000038367824 */ /* 0x000fe200078e00ff */
[----:B------:R-:W-:Y:S01]  /*7d90*/  LOP3.LUT R47, R47, 0xff00, R42, 0xf8, !PT ;  /* 0x0000ff002f2f7812 */ /* 0x000fe200078ef82a */
[----:B------:R-:W-:Y:S01]  /*7da0*/  IMAD.U32 R58, R58, 0x10000, RZ ;  /* 0x000100003a3a7824 */ /* 0x000fe200078e00ff */
[----:B------:R-:W-:Y:S02]  /*7db0*/  F2FP.F16.E4M3.UNPACK_B R55, R91.H1 ;  /* 0x0000005bff37723e */ /* 0x000fe400030006ff */
[-C--:B------:R-:W-:Y:S02]  /*7dc0*/  F2FP.F16.E4M3.UNPACK_B R42, R41.reuse ;  /* 0x00000029ff2a723e */ /* 0x080fe400020006ff */
[----:B------:R-:W-:Y:S01]  /*7dd0*/  LOP3.LUT R56, R47, 0xff0000, R54, 0xf8, !PT ;  /* 0x00ff00002f387812 */ /* 0x000fe200078ef836 */
[--C-:B------:R-:W-:Y:S01]  /*7de0*/  HADD2.F32 R57, -RZ, R55.reuse.H0_H0 ;  /* 0x20000037ff397230 */ /* 0x100fe20000004100 */
[----:B------:R-:W-:Y:S01]  /*7df0*/  LOP3.LUT R59, R43, 0xff0000, R58, 0xf8, !PT ;  /* 0x00ff00002b3b7812 */ /* 0x000fe200078ef83a */
[--C-:B------:R-:W-:Y:S01]  /*7e00*/  HADD2.F32 R43, -RZ, R42.reuse.H1_H1 ;  /* 0x3000002aff2b7230 */ /* 0x100fe20000004100 */
[----:B------:R-:W-:Y:S01]  /*7e10*/  F2FP.F16.E4M3.UNPACK_B R54, R90.H1 ;  /* 0x0000005aff36723e */ /* 0x000fe200030006ff */
[----:B------:R-:W-:Y:S01]  /*7e20*/  HADD2.F32 R58, -RZ, R55.H1_H1 ;  /* 0x30000037ff3a7230 */ /* 0x000fe20000004100 */
[----:B------:R-:W-:Y:S01]  /*7e30*/  F2FP.F16.E4M3.UNPACK_B R41, R41.H1 ;  /* 0x00000029ff29723e */ /* 0x000fe200030006ff */
[----:B------:R-:W-:-:S02]  /*7e40*/  HADD2.F32 R42, -RZ, R42.H0_H0 ;  /* 0x2000002aff2a7230 */ /* 0x000fc40000004100 */
[----:B------:R-:W-:Y:S01]  /*7e50*/  FMUL.FTZ R61, R43, R57 ;  /* 0x000000392b3d7220 */ /* 0x000fe20000410000 */
[--C-:B------:R-:W-:Y:S01]  /*7e60*/  HADD2.F32 R55, -RZ, R54.reuse.H0_H0 ;  /* 0x20000036ff377230 */ /* 0x100fe20000004100 */
[----:B------:R-:W-:Y:S01]  /*7e70*/  F2FP.F16.E4M3.UNPACK_B R91, R91 ;  /* 0x0000005bff5b723e */ /* 0x000fe200020006ff */
[--C-:B------:R-:W-:Y:S02]  /*7e80*/  HADD2.F32 R47, -RZ, R41.reuse.H1_H1 ;  /* 0x30000029ff2f7230 */ /* 0x100fe40000004100 */
[C---:B------:R-:W-:Y:S01]  /*7e90*/  FMUL.FTZ R60, R42.reuse, R57 ;  /* 0x000000392a3c7220 */ /* 0x040fe20000410000 */
[----:B------:R-:W-:Y:S02]  /*7ea0*/  HADD2.F32 R41, -RZ, R41.H0_H0 ;  /* 0x20000029ff297230 */ /* 0x000fe40000004100 */
[-C--:B------:R-:W-:Y:S01]  /*7eb0*/  FFMA.FTZ R61, R42, R55.reuse, -R61 ;  /* 0x000000372a3d7223 */ /* 0x080fe2000001083d */
[----:B------:R-:W-:Y:S02]  /*7ec0*/  HADD2.F32 R54, -RZ, R54.H1_H1 ;  /* 0x30000036ff367230 */ /* 0x000fe40000004100 */
[-C--:B------:R-:W-:Y:S01]  /*7ed0*/  FMUL.FTZ R42, R47, R58.reuse ;  /* 0x0000003a2f2a7220 */ /* 0x080fe20000410000 */
[----:B------:R-:W-:Y:S01]  /*7ee0*/  FFMA.FTZ R62, R43, R55, R60 ;  /* 0x000000372b3e7223 */ /* 0x000fe2000001003c */
[C---:B------:R-:W-:Y:S01]  /*7ef0*/  FMUL.FTZ R58, R41.reuse, R58 ;  /* 0x0000003a293a7220 */ /* 0x040fe20000410000 */
[----:B------:R-:W-:Y:S01]  /*7f00*/  F2FP.F16.E4M3.UNPACK_B R90, R90 ;  /* 0x0000005aff5a723e */ /* 0x000fe200020006ff */
[----:B------:R-:W-:Y:S01]  /*7f10*/  FFMA.FTZ R57, R41, R54, -R42 ;  /* 0x0000003629397223 */ /* 0x000fe2000001082a */
[----:B------:R-:W-:Y:S01]  /*7f20*/  F2FP.F16.E4M3.UNPACK_B R41, R40.H1 ;  /* 0x00000028ff29723e */ /* 0x000fe200030006ff */
        /* <DEDUP_REMOVED lines=10> */
[----:B------:R-:W-:-:S02]  /*7fd0*/  HADD2.F32 R91, -RZ, R91.H0_H0 ;  /* 0x2000005bff5b7230 */ /* 0x000fc40000004100 */
[----:B------:R-:W-:Y:S02]  /*7fe0*/  HADD2.F32 R40, -RZ, R40.H1_H1 ;  /* 0x30000028ff287230 */ /* 0x000fe40000004100 */
[-C--:B------:R-:W-:Y:S01]  /*7ff0*/  FFMA.FTZ R55, R42, R47.reuse, -R55 ;  /* 0x0000002f2a377223 */ /* 0x080fe20000010837 */
[----:B------:R-:W-:Y:S02]  /*8000*/  HADD2.F32 R90, -RZ, R90.H0_H0 ;  /* 0x2000005aff5a7230 */ /* 0x000fe40000004100 */
[----:B------:R-:W-:Y:S01]  /*8010*/  FFMA.FTZ R58, R43, R47, R58 ;  /* 0x0000002f2b3a7223 */ /* 0x000fe2000001003a */
[-C--:B------:R-:W-:Y:S01]  /*8020*/  F2FP.F16.E4M3.UNPACK_B R47, R56.reuse.H1 ;  /* 0x00000038ff2f723e */ /* 0x080fe200030006ff */
[-C--:B------:R-:W-:Y:S01]  /*8030*/  FMUL.FTZ R54, R40, R91.reuse ;  /* 0x0000005b28367220 */ /* 0x080fe20000410000 */
[C---:B------:R-:W-:Y:S01]  /*8040*/  FMUL.FTZ R91, R41.reuse, R91 ;  /* 0x0000005b295b7220 */ /* 0x040fe20000410000 */
[----:B------:R-:W-:Y:S02]  /*8050*/  F2FP.F16.E4M3.UNPACK_B R56, R56 ;  /* 0x00000038ff38723e */ /* 0x000fe400020006ff */
[-C--:B------:R-:W-:Y:S01]  /*8060*/  FFMA.FTZ R60, R41, R90.reuse, -R54 ;  /* 0x0000005a293c7223 */ /* 0x080fe20000010836 */
[----:B------:R-:W-:Y:S01]  /*8070*/  F2FP.SATFINITE.E4M3.F32.PACK_AB_MERGE_C R65, R58, R55, RZ ;  /* 0x000000373a41723e */ /* 0x000fe200048070ff */
[----:B------:R-:W-:Y:S01]  /*8080*/  FFMA.FTZ R91, R40, R90, R91 ;  /* 0x0000005a285b7223 */ /* 0x000fe2000001005b */
[----:B------:R-:W-:Y:S01]  /*8090*/  F2FP.F16.E4M3.UNPACK_B R41, R49.H1 ;  /* 0x00000031ff29723e */ /* 0x000fe200030006ff */
[----:B------:R-:W-:Y:S01]  /*80a0*/  HADD2.F32 R54, -RZ, R47.H1_H1 ;  /* 0x3000002fff367230 */ /* 0x000fe20000004100 */
[----:B------:R-:W-:-:S02]  /*80b0*/  F2FP.F16.E4M3.UNPACK_B R55, R59.H1 ;  /* 0x0000003bff37723e */ /* 0x000fc400030006ff */
[-C--:B------:R-:W-:Y:S01]  /*80c0*/  F2FP.F16.E4M3.UNPACK_B R40, R48.reuse.H1 ;  /* 0x00000030ff28723e */ /* 0x080fe200030006ff */
[----:B------:R-:W-:Y:S01]  /*80d0*/  HADD2.F32 R43, -RZ, R41.H1_H1 ;  /* 0x30000029ff2b7230 */ /* 0x000fe20000004100 */
[----:B------:R-:W-:Y:S01]  /*80e0*/  F2FP.F16.E4M3.UNPACK_B R59, R59 ;  /* 0x0000003bff3b723e */ /* 0x000fe200020006ff */
[----:B------:R-:W-:Y:S01]  /*80f0*/  HADD2.F32 R58, -RZ, R55.H1_H1 ;  /* 0x30000037ff3a7230 */ /* 0x000fe20000004100 */
[----:B------:R-:W-:Y:S01]  /*8100*/  F2FP.F16.E4M3.UNPACK_B R49, R49 ;  /* 0x00000031ff31723e */ /* 0x000fe200020006ff */
[----:B------:R-:W-:Y:S01]  /*8110*/  HADD2.F32 R42, -RZ, R41.H0_H0 ;  /* 0x20000029ff2a7230 */ /* 0x000fe20000004100 */
[----:B------:R-:W-:Y:S01]  /*8120*/  F2FP.F16.E4M3.UNPACK_B R48, R48 ;  /* 0x00000030ff30723e */ /* 0x000fe200020006ff */
[----:B------:R-:W-:Y:S02]  /*8130*/  HADD2.F32 R41, -RZ, R40.H1_H1 ;  /* 0x30000028ff297230 */ /* 0x000fe40000004100 */
[----:B------:R-:W-:Y:S01]  /*8140*/  FMUL.FTZ R63, R43, R58 ;  /* 0x0000003a2b3f7220 */ /* 0x000fe20000410000 */
[----:B------:R-:W-:-:S02]  /*8150*/  HADD2.F32 R57, -RZ, R59.H1_H1 ;  /* 0x3000003bff397230 */ /* 0x000fc40000004100 */
[C---:B------:R-:W-:Y:S01]  /*8160*/  FMUL.FTZ R66, R42.reuse, R58 ;  /* 0x0000003a2a427220 */ /* 0x040fe20000410000 */
[----:B------:R-:W-:Y:S02]  /*8170*/  HADD2.F32 R40, -RZ, R40.H0_H0 ;  /* 0x20000028ff287230 */ /* 0x000fe40000004100 */
[-C--:B------:R-:W-:Y:S01]  /*8180*/  FFMA.FTZ R64, R42, R54.reuse, -R63 ;  /* 0x000000362a407223 */ /* 0x080fe2000001083f */
[----:B------:R-:W-:Y:S02]  /*8190*/  HADD2.F32 R42, -RZ, R56.H1_H1 ;  /* 0x30000038ff2a7230 */ /* 0x000fe40000004100 */
[-C--:B------:R-:W-:Y:S01]  /*81a0*/  FMUL.FTZ R63, R41, R57.reuse ;  /* 0x00000039293f7220 */ /* 0x080fe20000410000 */
[----:B------:R-:W-:Y:S02]  /*81b0*/  HADD2.F32 R59, -RZ, R59.H0_H0 ;  /* 0x2000003bff3b7230 */ /* 0x000fe40000004100 */
[C---:B------:R-:W-:Y:S01]  /*81c0*/  FMUL.FTZ R58, R40.reuse, R57 ;  /* 0x00000039283a7220 */ /* 0x040fe20000410000 */
[----:B------:R-:W-:Y:S01]  /*81d0*/  FFMA.FTZ R57, R43, R54, R66 ;  /* 0x000000362b397223 */ /* 0x000fe20000010042 */
[----:B------:R-:W-:Y:S01]  /*81e0*/  FFMA.FTZ R63, R40, R42, -R63 ;  /* 0x0000002a283f7223 */ /* 0x000fe2000001083f */
[----:B------:R-:W-:-:S02]  /*81f0*/  HADD2.F32 R40, -RZ, R48.H0_H0 ;  /* 0x20000030ff287230 */ /* 0x000fc40000004100 */
[----:B------:R-:W-:Y:S01]  /*8200*/  FFMA.FTZ R58, R41, R42, R58 ;  /* 0x0000002a293a7223 */ /* 0x000fe2000001003a */
[--C-:B------:R-:W-:Y:S01]  /*8210*/  HADD2.F32 R41, -RZ, R49.reuse.H0_H0 ;  /* 0x20000031ff297230 */ /* 0x100fe20000004100 */
[----:B------:R-:W-:Y:S01]  /*8220*/  F2FP.SATFINITE.E4M3.F32.PACK_AB_MERGE_C R57, R57, R64, RZ ;  /* 0x000000403939723e */ /* 0x000fe200048070ff */
[----:B------:R-:W-:Y:S02]  /*8230*/  HADD2.F32 R49, -RZ, R49.H1_H1 ;  /* 0x30000031ff317230 */ /* 0x000fe40000004100 */
[----:B------:R-:W-:Y:S01]  /*8240*/  HADD2.F32 R54, -RZ, R55.H0_H0 ;  /* 0x20000037ff367230 */ /* 0x000fe20000004100 */
[----:B------:R-:W-:Y:S01]  /*8250*/  F2FP.SATFINITE.E4M3.F32.PACK_AB_MERGE_C R58, R58, R63, RZ ;  /* 0x0000003f3a3a723e */ /* 0x000fe200048070ff */
[----:B------:R-:W-:Y:S02]  /*8260*/  HADD2.F32 R48, -RZ, R48.H1_H1 ;  /* 0x30000030ff307230 */ /* 0x000fe40000004100 */
[----:B------:R-:W-:Y:S02]  /*8270*/  HADD2.F32 R42, -RZ, R47.H0_H0 ;  /* 0x2000002fff2a7230 */ /* 0x000fe40000004100 */
[----:B------:R-:W-:-:S02]  /*8280*/  HADD2.F32 R43, -RZ, R56.H0_H0 ;  /* 0x20000038ff2b7230 */ /* 0x000fc40000004100 */
[-C--:B------:R-:W-:Y:S01]  /*8290*/  FMUL.FTZ R56, R49, R54.reuse ;  /* 0x0000003631387220 */ /* 0x080fe20000410000 */
[-C--:B------:R-:W-:Y:S01]  /*82a0*/  FMUL.FTZ R47, R48, R59.reuse ;  /* 0x0000003b302f7220 */ /* 0x080fe20000410000 */
[C---:B------:R-:W-:Y:S01]  /*82b0*/  FMUL.FTZ R54, R41.reuse, R54 ;  /* 0x0000003629367220 */ /* 0x040fe20000410000 */
[C---:B------:R-:W-:Y:S01]  /*82c0*/  FMUL.FTZ R59, R40.reuse, R59 ;  /* 0x0000003b283b7220 */ /* 0x040fe20000410000 */
[-C--:B------:R-:W-:Y:S01]  /*82d0*/  FFMA.FTZ R56, R41, R42.reuse, -R56 ;  /* 0x0000002a29387223 */ /* 0x080fe20000010838 */
[-C--:B------:R-:W-:Y:S01]  /*82e0*/  FFMA.FTZ R47, R40, R43.reuse, -R47 ;  /* 0x0000002b282f7223 */ /* 0x080fe2000001082f */
[----:B------:R-:W-:Y:S01]  /*82f0*/  FFMA.FTZ R49, R49, R42, R54 ;  /* 0x0000002a31317223 */ /* 0x000fe20000010036 */
[----:B------:R-:W-:Y:S01]  /*8300*/  FFMA.FTZ R48, R48, R43, R59 ;  /* 0x0000002b30307223 */ /* 0x000fe2000001003b */
[----:B------:R-:W-:Y:S02]  /*8310*/  F2FP.SATFINITE.E4M3.F32.PACK_AB_MERGE_C R41, R62, R61, R67 ;  /* 0x0000003d3e29723e */ /* 0x000fe40004807043 */
[----:B------:R-:W-:-:S02]  /*8320*/  F2FP.SATFINITE.E4M3.F32.PACK_AB_MERGE_C R40, R91, R60, R65 ;  /* 0x0000003c5b28723e */ /* 0x000fc40004807041 */
[----:B------:R-:W-:Y:S02]  /*8330*/  F2FP.SATFINITE.E4M3.F32.PACK_AB_MERGE_C R42, R48, R47, R58 ;  /* 0x0000002f302a723e */ /* 0x000fe4000480703a */
[----:B------:R-:W-:-:S07]  /*8340*/  F2FP.SATFINITE.E4M3.F32.PACK_AB_MERGE_C R43, R49, R56, R57 ;  /* 0x00000038312b723e */ /* 0x000fce0004807039 */
.L_x_477:
[----:B------:R-:W-:Y:S05]  /*8350*/  BSYNC B2 ;  /* 0x0000000000027941 */ /* 0x000fea0003800000 */
.L_x_476:
[----:B-1----:R0:W-:Y:S02]  /*8360*/  STG.E.128 desc[UR54][R44.64+0x80], R40 ;  /* 0x000080282c007986 */ /* 0x0021e4000c101d36 */
.L_x_475:
[----:B------:R-:W-:Y:S05]  /*8370*/  BSYNC B1 ;  /* 0x0000000000017941 */ /* 0x000fea0003800000 */
.L_x_474:
[----:B------:R-:W-:-:S13]  /*8380*/  ISETP.NE.AND P2, PT, R37, RZ, PT ;  /* 0x000000ff2500720c */ /* 0x000fda0003f45270 */
[----:B------:R-:W-:Y:S05]  /*8390*/  @!P2 BRA `(.L_x_457) ;  /* 0x00000070001ca947 */ /* 0x000fea0003800000 */
[----:B012-4-:R0:W1:Y:S01]  /*83a0*/  LDS.128 R40, [R46+0x21400] ;  /* 0x021400002e287984 */ /* 0x0170620000000c00 */
[----:B------:R-:W-:Y:S01]  /*83b0*/  VIADD R47, R16, 0x50 ;  /* 0x00000050102f7836 */ /* 0x000fe20000000000 */
[----:B------:R-:W-:Y:S04]  /*83c0*/  BSSY B1, `(.L_x_478) ;  /* 0x000006c000017945 */ /* 0x000fe80003800000 */
[----:B------:R-:W-:-:S13]  /*83d0*/  ISETP.GE.AND P2, PT, R47, R136, PT ;  /* 0x000000882f00720c */ /* 0x000fda0003f46270 */
[----:B0-----:R-:W-:Y:S05]  /*83e0*/  @P2 BRA `(.L_x_479) ;  /* 0x0000000400a42947 */ /* 0x001fea0003800000 */
[----:B------:R-:W-:Y:S01]  /*83f0*/  SHF.R.U32.HI R52, RZ, 0x8, R51 ;  /* 0x00000008ff347819 */ /* 0x000fe20000011633 */
[----:B-1----:R-:W-:Y:S01]  /*8400*/  IMAD.MOV.U32 R47, RZ, RZ, R42 ;  /* 0x000000ffff2f7224 */ /* 0x002fe200078e002a */
[----:B------:R-:W-:Y:S02]  /*8410*/  SHF.R.U32.HI R46, RZ, 0x8, R53 ;  /* 0x00000008ff2e7819 */ /* 0x000fe40000011635 */
[----:B------:R-:W-:Y:S01]  /*8420*/  SHF.R.U32.HI R54, RZ, 0x10, R51 ;  /* 0x00000010ff367819 */ /* 0x000fe20000011633 */
[----:B------:R-:W-:Y:S01]  /*8430*/  IMAD.SHL.U32 R42, R52, 0x100, RZ ;  /* 0x00000100342a7824 */ /* 0x000fe200078e00ff */
[----:B------:R-:W-:Y:S02]  /*8440*/  LOP3.LUT R49, R51, 0xff0000ff, RZ, 0xc0, !PT ;  /* 0xff0000ff33317812 */ /* 0x000fe400078ec0ff */
[----:B------:R-:W-:Y:S02]  /*8450*/  SHF.R.U32.HI R51, RZ, 0x10, R53 ;  /* 0x00000010ff337819 */ /* 0x000fe40000011635 */
[----:B------:R-:W-:Y:S01]  /*8460*/  MOV R48, R43 ;  /* 0x0000002b00307202 */ /* 0x000fe20000000f00 */
[----:B------:R-:W-:Y:S01]  /*8470*/  IMAD.SHL.U32 R43, R46, 0x100, RZ ;  /* 0x000001002e2b7824 */ /* 0x000fe200078e00ff */
[----:B------:R-:W-:-:S02]  /*8480*/  LOP3.LUT R50, R53, 0xff0000ff, RZ, 0xc0, !PT ;  /* 0xff0000ff35327812 */ /* 0x000fc400078ec0ff */
[----:B------:R-:W-:Y:S01]  /*8490*/  LOP3.LUT R46, R49, 0xff00, R42, 0xf8, !PT ;  /* 0x0000ff00312e7812 */ /* 0x000fe200078ef82a */
[----:B------:R-:W-:Y:S01]  /*84a0*/  IMAD.U32 R49, R51, 0x10000, RZ ;  /* 0x0001000033317824 */ /* 0x000fe200078e00ff */
[----:B------:R-:W-:Y:S02]  /*84b0*/  LOP3.LUT R52, R50, 0xff00, R43, 0xf8, !PT ;  /* 0x0000ff0032347812 */ /* 0x000fe400078ef82b */
[----:B------:R-:W-:Y:S02]  /*84c0*/  SHF.L.U32 R43, R54, 0x10, RZ ;  /* 0x00000010362b7819 */ /* 0x000fe400000006ff */
        /* <DEDUP_REMOVED lines=91> */
.L_x_479:
[----:B------:R-:W-:Y:S05]  /*8a80*/  BSYNC B1 ;  /* 0x0000000000017941 */ /* 0x000fea0003800000 */
.L_x_478:
[----:B-1----:R0:W-:Y:S01]  /*8a90*/  STG.E.128 desc[UR54][R44.64+0xa0], R40 ;  /* 0x0000a0282c007986 */ /* 0x0021e2000c101d36 */
[----:B------:R-:W-:Y:S05]  /*8aa0*/  BRA `(.L_x_457) ;  /* 0x0000006800587947 */ /* 0x000fea0003800000 */
.L_x_425:
[----:B------:R-:W-:Y:S01]  /*8ab0*/  ISETP.GE.AND P4, PT, R168, R38, PT ;  /* 0x00000026a800720c */ /* 0x000fe20003f86270 */
[----:B------:R-:W-:Y:S01]  /*8ac0*/  BSSY B1, `(.L_x_480) ;  /* 0x000002a000017945 */ /* 0x000fe20003800000 */
[----:B------:R-:W-:Y:S02]  /*8ad0*/  CS2R R64, SRZ ;  /* 0x0000000000407805 */ /* 0x000fe4000001ff00 */
[----:B0-----:R-:W-:Y:S02]  /*8ae0*/  CS2R R40, SRZ ;  /* 0x0000000000287805 */ /* 0x001fe4000001ff00 */
        /* <DEDUP_REMOVED lines=14> */
[----:B------:R-:W-:Y:S02]  /*8bd0*/  IADD3 R66, P1, P2, R108, UR4, R90 ;  /* 0x000000046c427c10 */ /* 0x000fe4000fa3e05a */
[----:B------:R-:W-:Y:S02]  /*8be0*/  CS2R R54, SRZ ;  /* 0x0000000000367805 */ /* 0x000fe4000001ff00 */
[----:B------:R-:W-:Y:S02]  /*8bf0*/  CS2R R40, SRZ ;  /* 0x0000000000287805 */ /* 0x000fe4000001ff00 */
[----:B------:R-:W-:Y:S02]  /*8c00*/  CS2R R42, SRZ ;  /* 0x00000000002a7805 */ /* 0x000fe4000001ff00 */
[----:B------:R-:W-:Y:S01]  /*8c10*/  IADD3.X R67, R12, UR5, R39, P1, P2 ;  /* 0x000000050c437c10 */ /* 0x000fe20008fe4427 */
[----:B------:R-:W-:-:S02]  /*8c20*/  ULDC.64 UR4, c[0x0][0x3e0] ;  /* 0x0000f80000047ab9 */ /* 0x000fc40000000a00 */
[----:B------:R-:W-:-:S04]  /*8c30*/  IADD3 R68, P1, P2, R102, UR4, R88 ;  /* 0x0000000466447c10 */ /* 0x000fc8000fa3e058 */
[----:B------:R-:W-:Y:S02]  /*8c40*/  IADD3.X R69, R14, UR5, R96, P1, P2 ;  /* 0x000000050e457c10 */ /* 0x000fe40008fe4460 */
[----:B------:R-:W-:Y:S02]  /*8c50*/  ISETP.GE.AND P1, PT, R22, R136, PT ;  /* 0x000000881600720c */ /* 0x000fe40003f26270 */
[----:B------:R-:W-:Y:S02]  /*8c60*/  CS2R R56, SRZ ;  /* 0x0000000000387805 */ /* 0x000fe4000001ff00 */
[----:B------:R-:W-:Y:S02]  /*8c70*/  CS2R R58, SRZ ;  /* 0x00000000003a7805 */ /* 0x000fe4000001ff00 */
[----:B------:R-:W-:Y:S02]  /*8c80*/  CS2R R44, SRZ ;  /* 0x00000000002c7805 */ /* 0x000fe4000001ff00 */
[----:B------:R-:W-:-:S05]  /*8c90*/  CS2R R46, SRZ ;  /* 0x00000000002e7805 */ /* 0x000fca000001ff00 */
[----:B------:R0:W5:Y:S04]  /*8ca0*/  @!P1 LDG.E.128 R52, desc[UR54][R66.64] ;  /* 0x0000003642349981 */ /* 0x000168000c1e1d00 */
[----:B------:R0:W5:Y:S01]  /*8cb0*/  @!P1 LDG.E.128 R40, desc[UR54][R68.64] ;  /* 0x0000003644289981 */ /* 0x000162000c1e1d00 */
[----:B------:R-:W-:Y:S02]  /*8cc0*/  ISETP.GE.AND P1, PT, R169, R136, PT ;  /* 0x00000088a900720c */ /* 0x000fe40003f26270 */
[----:B------:R-:W-:Y:S02]  /*8cd0*/  CS2R R60, SRZ ;  /* 0x00000000003c7805 */ /* 0x000fe4000001ff00 */
[----:B------:R-:W-:Y:S02]  /*8ce0*/  CS2R R62, SRZ ;  /* 0x00000000003e7805 */ /* 0x000fe4000001ff00 */
[----:B------:R-:W-:-:S02]  /*8cf0*/  CS2R R48, SRZ ;  /* 0x0000000000307805 */ /* 0x000fc4000001ff00 */
[----:B------:R-:W-:-:S05]  /*8d00*/  CS2R R50, SRZ ;  /* 0x0000000000327805 */ /* 0x000fca000001ff00 */
[----:B------:R0:W5:Y:S04]  /*8d10*/  @!P1 LDG.E.128 R56, desc[UR54][R66.64+0x20] ;  /* 0x0000203642389981 */ /* 0x000168000c1e1d00 */
[----:B------:R0:W5:Y:S01]  /*8d20*/  @!P1 LDG.E.128 R44, desc[UR54][R68.64+0x20] ;  /* 0x00002036442c9981 */ /* 0x000162000c1e1d00 */
[----:B------:R-:W-:-:S13]  /*8d30*/  ISETP.GE.AND P1, PT, R170, R136, PT ;  /* 0x00000088aa00720c */ /* 0x000fda0003f26270 */
[----:B------:R0:W5:Y:S04]  /*8d40*/  @!P1 LDG.E.128 R60, desc[UR54][R66.64+0x40] ;  /* 0x00004036423c9981 */ /* 0x000168000c1e1d00 */
[----:B------:R0:W5:Y:S02]  /*8d50*/  @!P1 LDG.E.128 R48, desc[UR54][R68.64+0x40] ;  /* 0x0000403644309981 */ /* 0x000164000c1e1d00 */
.L_x_481:
[----:B------:R-:W-:Y:S05]  /*8d60*/  BSYNC B1 ;  /* 0x0000000000017941 */ /* 0x000fea0003800000 */
.L_x_480:
[----:B------:R-:W-:Y:S01]  /*8d70*/  ISETP.GE.AND P2, PT, R211, R38, PT ;  /* 0x00000026d300720c */ /* 0x000fe20003f46270 */
[----:B------:R-:W-:Y:S01]  /*8d80*/  BSSY B1, `(.L_x_482) ;  /* 0x000002e000017945 */ /* 0x000fe20003800000 */
[----:B0-----:R-:W-:Y:S02]  /*8d90*/  CS2R R66, SRZ ;  /* 0x0000000000427805 */ /* 0x001fe4000001ff00 */
        /* <DEDUP_REMOVED lines=13> */
[----:B------:R-:W-:Y:S01]  /*8e70*/  IADD3 R89, P1, P5, R108, R90, R8 ;  /* 0x0000005a6c597210 */ /* 0x000fe20007d3e008 */
[----:B------:R-:W-:Y:S01]  /*8e80*/  ULDC.64 UR4, c[0x0][0x3c8] ;  /* 0x0000f20000047ab9 */ /* 0x000fe20000000a00 */
[----:B------:R-:W-:Y:S02]  /*8e90*/  CS2R R76, SRZ ;  /* 0x00000000004c7805 */ /* 0x000fe4000001ff00 */
[----:B------:R-:W-:Y:S02]  /*8ea0*/  CS2R R78, SRZ ;  /* 0x00000000004e7805 */ /* 0x000fe4000001ff00 */
[----:B------:R-:W-:Y:S02]  /*8eb0*/  IADD3.X R39, R12, R39, R7, P1, P5 ;  /* 0x000000270c277210 */ /* 0x000fe40000fea407 */
[----:B------:R-:W-:Y:S02]  /*8ec0*/  CS2R R64, SRZ ;  /* 0x0000000000407805 */ /* 0x000fe4000001ff00 */
[----:B------:R-:W-:-:S02]  /*8ed0*/  IADD3 R90, P1, P5, R102, R88, R10 ;  /* 0x00000058665a7210 */ /* 0x000fc40007d3e00a */
[----:B------:R-:W-:Y:S02]  /*8ee0*/  CS2R R66, SRZ ;  /* 0x0000000000427805 */ /* 0x000fe4000001ff00 */
[----:B------:R-:W-:Y:S02]  /*8ef0*/  IADD3.X R96, R14, R96, R9, P1, P5 ;  /* 0x000000600e607210 */ /* 0x000fe40000fea409 */
[----:B------:R-:W-:-:S04]  /*8f00*/  IADD3 R88, P1, R89, UR4, RZ ;  /* 0x0000000459587c10 */ /* 0x000fc8000ff3e0ff */
[----:B------:R-:W-:Y:S01]  /*8f10*/  IADD3.X R89, R39, UR5, RZ, P1, !PT ;  /* 0x0000000527597c10 */ /* 0x000fe20008ffe4ff */
[----:B------:R-:W-:Y:S02]  /*8f20*/  ULDC.64 UR4, c[0x0][0x3e0] ;  /* 0x0000f80000047ab9 */ /* 0x000fe40000000a00 */
[----:B------:R-:W-:-:S04]  /*8f30*/  IADD3 R90, P1, R90, UR4, RZ ;  /* 0x000000045a5a7c10 */ /* 0x000fc8000ff3e0ff */
[----:B------:R-:W-:Y:S02]  /*8f40*/  IADD3.X R91, R96, UR5, RZ, P1, !PT ;  /* 0x00000005605b7c10 */ /* 0x000fe40008ffe4ff */
        /* <DEDUP_REMOVED lines=17> */
.L_x_483:
[----:B------:R-:W-:Y:S05]  /*9060*/  BSYNC B1 ;  /* 0x0000000000017941 */ /* 0x000fea0003800000 */
.L_x_482:
        /* <DEDUP_REMOVED lines=26> */
.L_x_484:
[----:B------:R-:W-:Y:S01]  /*9210*/  IMAD R39, R19, 0x8, R18 ;  /* 0x0000000813277824 */ /* 0x000fe200078e0212 */
[----:B------:R-:W-:Y:S01]  /*9220*/  SHF.L.U32 R96, R171, 0x1f, RZ ;  /* 0x0000001fab607819 */ /* 0x000fe200000006ff */
[----:B------:R-:W1:Y:S01]  /*9230*/  LDC R153, c[0x0][0x2e4] ;  /* 0x0000b900ff997b82 */ /* 0x000e620000000800 */
[----:B------:R-:W-:Y:S02]  /*9240*/  BSSY B1, `(.L_x_485) ;  /* 0x0000004000017945 */ /* 0x000fe40003800000 */
[----:B------:R-:W2:Y:S05]  /*9250*/  SYNCS.PHASECHK.TRANS64.TRYWAIT P5, [R39+URZ+0x29890], R96 ;  /* 0x02989060270075a7 */ /* 0x000eaa00080a017f */
[----:B------:R-:W3:Y:S01]  /*9260*/  LDC.64 R138, c[0x0][0x2f0] ;  /* 0x0000bc00ff8a7b82 */ /* 0x000ee20000000a00 */
[----:B--2---:R-:W-:Y:S05]  /*9270*/  @!P5 BRA `(.L_x_486) ;  /* 0x000001e800ecd947 */ /* 0x004fea0003800000 */
.L_x_737:
[----:B------:R-:W-:Y:S05]  /*9280*/  BSYNC B1 ;  /* 0x0000000000017941 */ /* 0x000fea0003800000 */
.L_x_485:
[----:B------:R-:W-:Y:S01]  /*9290*/  BSSY B1, `(.L_x_487) ;  /* 0x00002ee000017945 */ /* 0x000fe20003800000 */
[----:B-1----:R-:W-:Y:S01]  /*92a0*/  IADD3 R158, -R97, R153, RZ ;  /* 0x00000099619e7210 */ /* 0x002fe20007ffe1ff */
[----:B------:R-:W-:Y:S02]  /*92b0*/  IMAD.MOV.U32 R141, RZ, RZ, R93 ;  /* 0x000000ffff8d7224 */ /* 0x000fe400078e005d */
[----:B------:R-:W-:Y:S05]  /*92c0*/  @P4 BRA `(.L_x_488) ;  /* 0x0000002c00a84947 */ /* 0x000fea0003800000 */
[----:B------:R-:W-:Y:S01]  /*92d0*/  ISETP.NE.AND P4, PT, R32, RZ, PT ;  /* 0x000000ff2000720c */ /* 0x000fe20003f85270 */
[-C--:B0--3--:R-:W-:Y:S01]  /*92e0*/  IMAD R88, R137, R138.reuse, RZ ;  /* 0x0000008a89587224 */ /* 0x089fe200078e02ff */
[----:B------:R-:W-:Y:S01]  /*92f0*/  BSSY B2, `(.L_x_489) ;  /* 0x00000f6000027945 */ /* 0x000fe20003800000 */
[----:B------:R-:W-:-:S04]  /*9300*/  IMAD.WIDE.U32 R142, R168, R138, R140 ;  /* 0x0000008aa88e7225 */ /* 0x000fc800078e008c */
[----:B------:R-:W-:-:S04]  /*9310*/  IMAD R89, R168, R139, R88 ;  /* 0x0000008ba8597224 */ /* 0x000fc800078e0258 */
[----:B------:R-:W-:Y:S02]  /*9320*/  IMAD.IADD R178, R89, 0x1, R143 ;  /* 0x0000000159b27824 */ /* 0x000fe400078e028f */
[----:B------:R-:W-:Y:S05]  /*9330*/  @!P4 BRA `(.L_x_490) ;  /* 0x0000000c00c4c947 */ /* 0x000fea0003800000 */
[----:B------:R-:W-:Y:S01]  /*9340*/  SEL R88, R97, R158, !P0 ;  /* 0x0000009e61587207 */ /* 0x000fe20004000000 */
[----:B------:R-:W-:Y:S01]  /*9350*/  BSSY B3, `(.L_x_491) ;  /* 0x00000e5000037945 */ /* 0x000fe20003800000 */
[----:B------:R-:W-:Y:S02]  /*9360*/  IADD3 R186, P4, P5, R116, R142, R20 ;  /* 0x0000008e74ba7210 */ /* 0x000fe40007d9e014 */
[----:B------:R-:W-:Y:S02]  /*9370*/  SHF.R.S32.HI R89, RZ, 0x1f, R88 ;  /* 0x0000001fff597819 */ /* 0x000fe40000011458 */
[----:B------:R-:W-:Y:S02]  /*9380*/  IADD3.X R184, R0, R178, R28, P4, P5 ;  /* 0x000000b200b87210 */ /* 0x000fe400027ea41c */
[----:B------:R-:W-:Y:S02]  /*9390*/  LEA.HI R88, R89, R88, RZ, 0x5 ;  /* 0x0000005859587211 */ /* 0x000fe400078f28ff */
[----:B------:R-:W-:-:S02]  /*93a0*/  ISETP.GE.AND P4, PT, R22, R136, PT ;  /* 0x000000881600720c */ /* 0x000fc40003f86270 */
[----:B------:R-:W-:-:S04]  /*93b0*/  LEA.HI.SX32 R88, R88, R15, 0x1b ;  /* 0x0000000f58587211 */ /* 0x000fc800078fdaff */
[----:B------:R-:W-:Y:S01]  /*93c0*/  SHF.R.S32.HI R89, RZ, 0x1f, R88 ;  /* 0x0000001fff597819 */ /* 0x000fe20000011458 */
[----:B------:R-:W-:-:S03]  /*93d0*/  IMAD.SHL.U32 R187, R88, 0x10, RZ ;  /* 0x0000001058bb7824 */ /* 0x000fc600078e00ff */
[----:B------:R-:W-:Y:S02]  /*93e0*/  LEA.HI R89, R89, R88, RZ, 0x2 ;  /* 0x0000005859597211 */ /* 0x000fe400078f10ff */
[----:B------:R-:W-:Y:S02]  /*93f0*/  LOP3.LUT R88, R172, 0x30, R187, 0xf8, !PT ;  /* 0x00000030ac587812 */ /* 0x000fe400078ef8bb */
[----:B------:R-:W-:Y:S02]  /*9400*/  SHF.R.S32.HI R89, RZ, 0x2, R89 ;  /* 0x00000002ff597819 */ /* 0x000fe40000011459 */
[----:B------:R-:W-:-:S03]  /*9410*/  LOP3.LUT R88, R88, R173, RZ, 0x3c, !PT ;  /* 0x000000ad58587212 */ /* 0x000fc600078e3cff */
[----:B------:R-:W-:-:S05]  /*9420*/  IMAD R89, R89, 0x2800, R174 ;  /* 0x0000280059597824 */ /* 0x000fca00078e02ae */
[----:B------:R-:W-:Y:S01]  /*9430*/  IADD3 R88, R89, R88, RZ ;  /* 0x0000005859587210 */ /* 0x000fe20007ffe0ff */
[----:B------:R-:W-:-:S04]  /*9440*/  IMAD R89, R19, 0x7800, R135 ;  /* 0x0000780013597824 */ /* 0x000fc800078e0287 */
[----:B------:R-:W-:Y:S02]  /*9450*/  IMAD R91, R19, 0x7800, R88 ;  /* 0x00007800135b7824 */ /* 0x000fe400078e0258 */
[C---:B------:R-:W-:Y:S02]  /*9460*/  IMAD.IADD R89, R18.reuse, 0x1, R89 ;  /* 0x0000000112597824 */ /* 0x040fe400078e0259 */
[----:B------:R-:W-:-:S04]  /*9470*/  IMAD.IADD R92, R18, 0x1, R91 ;  /* 0x00000001125c7824 */ /* 0x000fc800078e025b */
[----:B------:R-:W0:Y:S04]  /*9480*/  LDS.128 R88, [R89+0x1a400] ;  /* 0x01a4000059587984 */ /* 0x000e280000000c00 */
[----:B------:R-:W1:Y:S01]  /*9490*/  LDS.128 R92, [R92+0x1a400] ;  /* 0x01a400005c5c7984 */ /* 0x000e620000000c00 */
[----:B------:R-:W-:Y:S05]  /*94a0*/  @P4 BRA `(.L_x_492) ;  /* 0x0000000c003c4947 */ /* 0x000fea0003800000 */
[----:B------:R-:W-:Y:S02]  /*94b0*/  F2FP.F16.E4M3.UNPACK_B R192, R188.H1 ;  /* 0x000000bcffc0723e */ /* 0x000fe400030006ff */
[----:B-1----:R-:W-:Y:S02]  /*94c0*/  F2FP.F16.E4M3.UNPACK_B R189, R92.H1 ;  /* 0x0000005cffbd723e */ /* 0x002fe400030006ff */
[----:B0-----:R-:W-:Y:S01]  /*94d0*/  F2FP.F16.E4M3.UNPACK_B R54, R88.H1 ;  /* 0x00000058ff36723e */ /* 0x001fe200030006ff */
[----:B------:R-:W-:Y:S01]  /*94e0*/  HADD2.F32 R193, -RZ, R192.H0_H0 ;  /* 0x200000c0ffc17230 */ /* 0x000fe20000004100 */
[----:B------:R-:W-:Y:S01]  /*94f0*/  F2FP.F16.E4M3.UNPACK_B R52, R190.H1 ;  /* 0x000000beff34723e */ /* 0x000fe200030006ff */
[----:B------:R-:W-:Y:S01]  /*9500*/  HADD2.F32 R40, -RZ, R189.H0_H0 ;  /* 0x200000bdff287230 */ /* 0x000fe20000004100 */
[----:B------:R-:W-:Y:S01]  /*9510*/  F2FP.F16.E4M3.UNPACK_B R88, R88 ;  /* 0x00000058ff58723e */ /* 0x000fe200020006ff */
[----:B------:R-:W-:Y:S01]  /*9520*/  HADD2.F32 R42, -RZ, R54.H0_H0 ;  /* 0x20000036ff2a7230 */ /* 0x000fe20000004100 */
[----:B------:R-:W-:Y:S01]  /*9530*/  F2FP.F16.E4M3.UNPACK_B R226, R90.H1 ;  /* 0x0000005affe2723e */ /* 0x000fe200030006ff */
[----:B------:R-:W-:-:S02]  /*9540*/  HADD2.F32 R191, -RZ, R52.H0_H0 ;  /* 0x20000034ffbf7230 */ /* 0x000fc40000004100 */
[-C--:B------:R-:W-:Y:S01]  /*9550*/  FMUL.FTZ R195, R40, R193.reuse ;  /* 0x000000c128c37220 */ /* 0x080fe20000410000 */
[----:B------:R-:W-:Y:S02]  /*9560*/  HADD2.F32 R192, -RZ, R192.H1_H1 ;  /* 0x300000c0ffc07230 */ /* 0x000fe40000004100 */
[C---:B------:R-:W-:Y:S01]  /*9570*/  FMUL.FTZ R193, R42.reuse, R193 ;  /* 0x000000c12ac17220 */ /* 0x040fe20000410000 */
[----:B------:R-:W-:Y:S02]  /*9580*/  HADD2.F32 R189, -RZ, R189.H1_H1 ;  /* 0x300000bdffbd7230 */ /* 0x000fe40000004100 */
[-C--:B------:R-:W-:Y:S01]  /*9590*/  FFMA.FTZ R42, R42, R191.reuse, -R195 ;  /* 0x000000bf2a2a7223 */ /* 0x080fe200000108c3 */
[----:B------:R-:W-:Y:S02]  /*95a0*/  HADD2.F32 R54, -RZ, R54.H1_H1 ;  /* 0x30000036ff367230 */ /* 0x000fe40000004100 */
[----:B------:R-:W-:Y:S01]  /*95b0*/  FFMA.FTZ R40, R40, R191, R193 ;  /* 0x000000bf28287223 */ /* 0x000fe200000100c1 */
[----:B------:R-:W-:-:S02]  /*95c0*/  HADD2.F32 R52, -RZ, R52.H1_H1 ;  /* 0x30000034ff347230 */ /* 0x000fc40000004100 */
[CC--:B------:R-:W-:Y:S01]  /*95d0*/  FMUL.FTZ R191, R189.reuse, R192.reuse ;  /* 0x000000c0bdbf7220 */ /* 0x0c0fe20000410000 */
[----:B------:R-:W-:Y:S01]  /*95e0*/  F2FP.F16.E4M3.UNPACK_B R229, R185.H1 ;  /* 0x000000b9ffe5723e */ /* 0x000fe200030006ff */
[C---:B------:R-:W-:Y:S01]  /*95f0*/  FMUL.FTZ R192, R54.reuse, R192 ;  /* 0x000000c036c07220 */ /* 0x040fe20000410000 */
[--C-:B------:R-:W-:Y:S02]  /*9600*/  HADD2.F32 R230, -RZ, R226.reuse.H0_H0 ;  /* 0x200000e2ffe67230 */ /* 0x100fe40000004100 */
[-C--:B------:R-:W-:Y:S01]  /*9610*/  FFMA.FTZ R191, R54, R52.reuse, -R191 ;  /* 0x0000003436bf7223 */ /* 0x080fe200000108bf */
[----:B------:R-:W-:Y:S02]  /*9620*/  HADD2.F32 R226, -RZ, R226.H1_H1 ;  /* 0x300000e2ffe27230 */ /* 0x000fe40000004100 */
[----:B------:R-:W-:Y:S01]  /*9630*/  FFMA.FTZ R189, R189, R52, R192 ;  /* 0x00000034bdbd7223 */ /* 0x000fe200000100c0 */
[----:B------:R-:W-:Y:S01]  /*9640*/  F2FP.F16.E4M3.UNPACK_B R192, R188 ;  /* 0x000000bcffc0723e */ /* 0x000fe200020006ff */
[--C-:B------:R-:W-:Y:S01]  /*9650*/  HADD2.F32 R188, -RZ, R88.reuse.H0_H0 ;  /* 0x20000058ffbc7230 */ /* 0x100fe20000004100 */
[----:B------:R-:W-:Y:S01]  /*9660*/  F2FP.F16.E4M3.UNPACK_B R52, R92 ;  /* 0x0000005cff34723e */ /* 0x000fe200020006ff */
[----:B------:R-:W-:Y:S01]  /*9670*/  HADD2.F32 R88, -RZ, R88.H1_H1 ;  /* 0x30000058ff587230 */ /* 0x000fe20000004100 */
[----:B------:R-:W-:Y:S01]  /*9680*/  F2FP.F16.E4M3.UNPACK_B R92, R190 ;  /* 0x000000beff5c723e */ /* 0x000fe200020006ff */
[----:B------:R-:W-:Y:S01]  /*9690*/  HADD2.F32 R195, -RZ, R192.H0_H0 ;  /* 0x200000c0ffc37230 */ /* 0x000fe20000004100 */
[----:B------:R-:W-:Y:S01]  /*96a0*/  F2FP.F16.E4M3.UNPACK_B R90, R90 ;  /* 0x0000005aff5a723e */ /* 0x000fe200020006ff */
[----:B------:R-:W-:Y:S01]  /*96b0*/  HADD2.F32 R54, -RZ, R52.H0_H0 ;  /* 0x20000034ff367230 */ /* 0x000fe20000004100 */
[----:B------:R-:W-:Y:S01]  /*96c0*/  SHF.R.U32.HI R190, RZ, 0x10, R53 ;  /* 0x00000010ffbe7819 */ /* 0x000fe20000011635 */
[----:B------:R-:W-:Y:S01]  /*96d0*/  HADD2.F32 R193, -RZ, R92.H0_H0 ;  /* 0x2000005cffc17230 */ /* 0x000fe20000004100 */
[----:B------:R-:W-:Y:S01]  /*96e0*/  SHF.R.U32.HI R194, RZ, 0x8, R41 ;  /* 0x00000008ffc27819 */ /* 0x000fe20000011629 */
[----:B------:R-:W-:-:S02]  /*96f0*/  HADD2.F32 R52, -RZ, R52.H1_H1 ;  /* 0x30000034ff347230 */ /* 0x000fc40000004100 */
[-C--:B------:R-:W-:Y:S01]  /*9700*/  FMUL.FTZ R225, R54, R195.reuse ;  /* 0x000000c336e17220 */ /* 0x080fe20000410000 */
[C---:B------:R-:W-:Y:S01]  /*9710*/  FMUL.FTZ R195, R188.reuse, R195 ;  /* 0x000000c3bcc37220 */ /* 0x040fe20000410000 */
[--C-:B------:R-:W-:Y:S01]  /*9720*/  HADD2.F32 R231, -RZ, R229.reuse.H0_H0 ;  /* 0x200000e5ffe77230 */ /* 0x100fe20000004100 */
[----:B------:R-:W-:Y:S01]  /*9730*/  F2FP.F16.E4M3.UNPACK_B R185, R185 ;  /* 0x000000b9ffb9723e */ /* 0x000fe200020006ff */
[-C--:B------:R-:W-:Y:S01]  /*9740*/  FFMA.FTZ R188, R188, R193.reuse, -R225 ;  /* 0x000000c1bcbc7223 */ /* 0x080fe200000108e1 */
[----:B------:R-:W-:Y:S01]  /*9750*/  FFMA.FTZ R54, R54, R193, R195 ;  /* 0x000000c136367223 */ /* 0x000fe200000100c3 */
[----:B------:R-:W-:Y:S01]  /*9760*/  HADD2.F32 R195, -RZ, R192.H1_H1 ;  /* 0x300000c0ffc37230 */ /* 0x000fe20000004100 */
[----:B------:R-:W-:Y:S01]  /*9770*/  SHF.R.U32.HI R192, RZ, 0x10, R55 ;  /* 0x00000010ffc07819 */ /* 0x000fe20000011637 */
[----:B------:R-:W-:Y:S01]  /*9780*/  HADD2.F32 R193, -RZ, R92.H1_H1 ;  /* 0x3000005cffc17230 */ /* 0x000fe20000004100 */
[----:B------:R-:W-:Y:S01]  /*9790*/  LOP3.LUT R202, R41, 0xff0000ff, RZ, 0xc0, !PT ;  /* 0xff0000ff29ca7812 */ /* 0x000fe200078ec0ff */
[----:B------:R-:W-:-:S02]  /*97a0*/  HADD2.F32 R229, -RZ, R229.H1_H1 ;  /* 0x300000e5ffe57230 */ /* 0x000fc40000004100 */
[-C--:B------:R-:W-:Y:S01]  /*97b0*/  FMUL.FTZ R225, R52, R195.reuse ;  /* 0x000000c334e17220 */ /* 0x080fe20000410000 */
[----:B------:R-:W-:Y:S01]  /*97c0*/  FMUL.FTZ R195, R88, R195 ;  /* 0x000000c358c37220 */ /* 0x000fe20000410000 */
[----:B------:R-:W-:Y:S01]  /*97d0*/  F2FP.SATFINITE.E4M3.F32.PACK_AB_MERGE_C R191, R191, R42, RZ ;  /* 0x0000002abfbf723e */ /* 0x000fe200048070ff */
[----:B------:R-:W-:Y:S02]  /*97e0*/  IMAD.U32 R192, R192, 0x10000, RZ ;  /* 0x00010000c0c07824 */ /* 0x000fe400078e00ff */
[----:B------:R-:W-:Y:S01]  /*97f0*/  FFMA.FTZ R92, R88, R193, -R225 ;  /* 0x000000c1585c7223 */ /* 0x000fe200000108e1 */
[----:B------:R-:W-:Y:S01]  /*9800*/  IMAD.MOV.U32 R225, RZ, RZ, R94 ;  /* 0x000000ffffe17224 */ /* 0x000fe200078e005e */
[----:B------:R-:W-:Y:S01]  /*9810*/  F2FP.F16.E4M3.UNPACK_B R94, R183.H1 ;  /* 0x000000b7ff5e723e */ /* 0x000fe200030006ff */
[----:B------:R-:W-:Y:S01]  /*9820*/  FFMA.FTZ R52, R52, R193, R195 ;  /* 0x000000c134347223 */ /* 0x000fe200000100c3 */
[----:B------:R-:W-:Y:S02]  /*9830*/  SHF.R.U32.HI R88, RZ, 0x8, R53 ;  /* 0x00000008ff587819 */ /* 0x000fe40000011635 */
[----:B------:R-:W-:Y:S01]  /*9840*/  F2FP.F16.E4M3.UNPACK_B R227, R225.H1 ;  /* 0x000000e1ffe3723e */ /* 0x000fe200030006ff */
[--C-:B------:R-:W-:Y:S01]  /*9850*/  HADD2.F32 R233, -RZ, R94.reuse.H0_H0 ;  /* 0x2000005effe97230 */ /* 0x100fe20000004100 */
[----:B------:R-:W-:Y:S01]  /*9860*/  F2FP.F16.E4M3.UNPACK_B R183, R183 ;  /* 0x000000b7ffb7723e */ /* 0x000fe200020006ff */
[----:B------:R-:W-:Y:S01]  /*9870*/  HADD2.F32 R94, -RZ, R94.H1_H1 ;  /* 0x3000005eff5e7230 */ /* 0x000fe20000004100 */
[----:B------:R-:W-:Y:S01]  /*9880*/  F2FP.F16.E4M3.UNPACK_B R225, R225 ;  /* 0x000000e1ffe1723e */ /* 0x000fe200020006ff */
[--C-:B------:R-:W-:Y:S01]  /*9890*/  HADD2.F32 R228, -RZ, R227.reuse.H0_H0 ;  /* 0x200000e3ffe47230 */ /* 0x100fe20000004100 */
[----:B------:R-:W-:Y:S01]  /*98a0*/  LOP3.LUT R193, R53, 0xff0000ff, RZ, 0xc0, !PT ;  /* 0xff0000ff35c17812 */ /* 0x000fe200078ec0ff */
[----:B------:R-:W-:Y:S01]  /*98b0*/  HADD2.F32 R227, -RZ, R227.H1_H1 ;  /* 0x300000e3ffe37230 */ /* 0x000fe20000004100 */
[----:B------:R-:W-:-:S02]  /*98c0*/  SHF.R.U32.HI R53, RZ, 0x8, R55 ;  /* 0x00000008ff357819 */ /* 0x000fc40000011637 */
[-C--:B------:R-:W-:Y:S01]  /*98d0*/  FMUL.FTZ R232, R228, R233.reuse ;  /* 0x000000e9e4e87220 */ /* 0x080fe20000410000 */
[----:B------:R-:W-:Y:S01]  /*98e0*/  FMUL.FTZ R233, R230, R233 ;  /* 0x000000e9e6e97220 */ /* 0x000fe20000410000 */
[----:B------:R-:W-:Y:S02]  /*98f0*/  SHF.L.U32 R88, R88, 0x8, RZ ;  /* 0x0000000858587819 */ /* 0x000fe400000006ff */
[-C--:B------:R-:W-:Y:S01]  /*9900*/  FFMA.FTZ R232, R230, R231.reuse, -R232 ;  /* 0x000000e7e6e87223 */ /* 0x080fe200000108e8 */
[----:B------:R-:W-:Y:S01]  /*9910*/  FFMA.FTZ R233, R228, R231, R233 ;  /* 0x000000e7e4e97223 */ /* 0x000fe200000100e9 */
[-C--:B------:R-:W-:Y:S01]  /*9920*/  FMUL.FTZ R228, R227, R94.reuse ;  /* 0x0000005ee3e47220 */ /* 0x080fe20000410000 */
[C---:B------:R-:W-:Y:S01]  /*9930*/  FMUL.FTZ R94, R226.reuse, R94 ;  /* 0x0000005ee25e7220 */ /* 0x040fe20000410000 */
[----:B------:R-:W-:Y:S01]  /*9940*/  HADD2.F32 R231, -RZ, R183.H0_H0 ;  /* 0x200000b7ffe77230 */ /* 0x000fe20000004100 */
[----:B------:R-:W-:Y:S01]  /*9950*/  LOP3.LUT R195, R55, 0xff0000ff, RZ, 0xc0, !PT ;  /* 0xff0000ff37c37812 */ /* 0x000fe200078ec0ff */
[-C--:B------:R-:W-:Y:S01]  /*9960*/  FFMA.FTZ R226, R226, R229.reuse, -R228 ;  /* 0x000000e5e2e27223 */ /* 0x080fe200000108e4 */
[----:B------:R-:W-:Y:S01]  /*9970*/  FFMA.FTZ R94, R227, R229, R94 ;  /* 0x000000e5e35e7223 */ /* 0x000fe2000001005e */
[----:B------:R-:W-:Y:S01]  /*9980*/  HADD2.F32 R227, -RZ, R225.H0_H0 ;  /* 0x200000e1ffe37230 */ /* 0x000fe20000004100 */
[----:B------:R-:W-:Y:S01]  /*9990*/  LOP3.LUT R193, R193, 0xff00, R88, 0xf8, !PT ;  /* 0x0000ff00c1c17812 */ /* 0x000fe200078ef858 */
[----:B------:R-:W-:Y:S01]  /*99a0*/  HADD2.F32 R229, -RZ, R90.H0_H0 ;  /* 0x2000005affe57230 */ /* 0x000fe20000004100 */
[----:B------:R-:W-:Y:S01]  /*99b0*/  SHF.R.U32.HI R55, RZ, 0x10, R41 ;  /* 0x00000010ff377819 */ /* 0x000fe20000011629 */
[----:B------:R-:W-:-:S02]  /*99c0*/  IMAD.SHL.U32 R88, R53, 0x100, RZ ;  /* 0x0000010035587824 */ /* 0x000fc400078e00ff */
[-C--:B------:R-:W-:Y:S01]  /*99d0*/  FMUL.FTZ R230, R227, R231.reuse ;  /* 0x000000e7e3e67220 */ /* 0x080fe20000410000 */
[----:B------:R-:W-:Y:S02]  /*99e0*/  IMAD.SHL.U32 R53, R194, 0x100, RZ ;  /* 0x00000100c2357824 */ /* 0x000fe400078e00ff */
[----:B------:R-:W-:Y:S01]  /*99f0*/  FMUL.FTZ R231, R229, R231 ;  /* 0x000000e7e5e77220 */ /* 0x000fe20000410000 */
[----:B------:R-:W-:Y:S01]  /*9a00*/  HADD2.F32 R228, -RZ, R185.H0_H0 ;  /* 0x200000b9ffe47230 */ /* 0x000fe20000004100 */
[----:B------:R-:W-:Y:S01]  /*9a10*/  F2FP.SATFINITE.E4M3.F32.PACK_AB_MERGE_C R189, R189, R40, RZ ;  /* 0x00000028bdbd723e */ /* 0x000fe200048070ff */
[----:B------:R-:W-:Y:S01]  /*9a20*/  HADD2.F32 R183, -RZ, R183.H1_H1 ;  /* 0x300000b7ffb77230 */ /* 0x000fe20000004100 */
[----:B------:R-:W-:Y:S01]  /*9a30*/  LOP3.LUT R202, R202, 0xff00, R53, 0xf8, !PT ;  /* 0x0000ff00caca7812 */ /* 0x000fe200078ef835 */
[----:B------:R-:W-:Y:S02]  /*9a40*/  HADD2.F32 R225, -RZ, R225.H1_H1 ;  /* 0x300000e1ffe17230 */ /* 0x000fe40000004100 */
[----:B------:R-:W-:Y:S01]  /*9a50*/  FFMA.FTZ R231, R227, R228, R231 ;  /* 0x000000e4e3e77223 */ /* 0x000fe200000100e7 */
[----:B------:R-:W-:Y:S01]  /*9a60*/  HADD2.F32 R90, -RZ, R90.H1_H1 ;  /* 0x3000005aff5a7230 */ /* 0x000fe20000004100 */
[----:B------:R-:W-:Y:S01]  /*9a70*/  SHF.L.U32 R190, R190, 0x10, RZ ;  /* 0x00000010bebe7819 */ /* 0x000fe200000006ff */
[----:B------:R-:W-:-:S02]  /*9a80*/  IMAD.U32 R55, R55, 0x10000, RZ ;  /* 0x0001000037377824 */ /* 0x000fc400078e00ff */
[-C--:B------:R-:W-:Y:S01]  /*9a90*/  FMUL.FTZ R227, R225, R183.reuse ;  /* 0x000000b7e1e37220 */ /* 0x080fe20000410000 */
[----:B------:R-:W-:Y:S02]  /*9aa0*/  HADD2.F32 R185, -RZ, R185.H1_H1 ;  /* 0x300000b9ffb97230 */ /* 0x000fe40000004100 */
[----:B------:R-:W-:Y:S01]  /*9ab0*/  FMUL.FTZ R183, R90, R183 ;  /* 0x000000b75ab77220 */ /* 0x000fe20000410000 */
[----:B------:R-:W-:Y:S01]  /*9ac0*/  LOP3.LUT R195, R195, 0xff00, R88, 0xf8, !PT ;  /* 0x0000ff00c3c37812 */ /* 0x000fe200078ef858 */
[----:B------:R-:W-:Y:S01]  /*9ad0*/  FFMA.FTZ R230, R229, R228, -R230 ;  /* 0x000000e4e5e67223 */ /* 0x000fe200000108e6 */
[----:B------:R-:W-:Y:S01]  /*9ae0*/  LOP3.LUT R55, R202, 0xff0000, R55, 0xf8, !PT ;  /* 0x00ff0000ca377812 */ /* 0x000fe200078ef837 */
[-C--:B------:R-:W-:Y:S01]  /*9af0*/  FFMA.FTZ R227, R90, R185.reuse, -R227 ;  /* 0x000000b95ae37223 */ /* 0x080fe200000108e3 */
[----:B------:R-:W-:Y:S01]  /*9b00*/  FFMA.FTZ R90, R225, R185, R183 ;  /* 0x000000b9e15a7223 */ /* 0x000fe200000100b7 */
[----:B------:R-:W-:Y:S02]  /*9b10*/  F2FP.SATFINITE.E4M3.F32.PACK_AB_MERGE_C R88, R92, R188, R191 ;  /* 0x000000bc5c58723e */ /* 0x000fe400048070bf */
[----:B------:R-:W-:-:S02]  /*9b20*/  F2FP.F16.E4M3.UNPACK_B R183, R93 ;  /* 0x0000005dffb7723e */ /* 0x000fc400020006ff */
[----:B------:R-:W-:Y:S02]  /*9b30*/  F2FP.SATFINITE.E4M3.F32.PACK_AB_MERGE_C R92, R52, R54, R189 ;  /* 0x00000036345c723e */ /* 0x000fe400048070bd */
[----:B------:R-:W-:Y:S01]  /*9b40*/  F2FP.F16.E4M3.UNPACK_B R188, R55 ;  /* 0x00000037ffbc723e */ /* 0x000fe200020006ff */
[--C-:B------:R-:W-:Y:S01]  /*9b50*/  HADD2.F32 R40, -RZ, R183.reuse.H0_H0 ;  /* 0x200000b7ff287230 */ /* 0x100fe20000004100 */
[----:B------:R-:W-:Y:S01]  /*9b60*/  LOP3.LUT R53, R193, 0xff0000, R190, 0xf8, !PT ;  /* 0x00ff0000c1357812 */ /* 0x000fe200078ef8be */
[----:B------:R-:W-:Y:S01]  /*9b70*/  HADD2.F32 R183, -RZ, R183.H1_H1 ;  /* 0x300000b7ffb77230 */ /* 0x000fe20000004100 */
[----:B------:R-:W-:Y:S01]  /*9b80*/  F2FP.F16.E4M3.UNPACK_B R52, R89 ;  /* 0x00000059ff34723e */ /* 0x000fe200020006ff */
[----:B------:R-:W-:Y:S01]  /*9b90*/  HADD2.F32 R189, -RZ, R188.H0_H0 ;  /* 0x200000bcffbd7230 */ /* 0x000fe20000004100 */
[----:B------:R-:W-:Y:S02]  /*9ba0*/  F2FP.F16.E4M3.UNPACK_B R54, R53 ;  /* 0x00000035ff36723e */ /* 0x000fe400020006ff */
[----:B------:R-:W-:Y:S01]  /*9bb0*/  F2FP.SATFINITE.E4M3.F32.PACK_AB_MERGE_C R94, R94, R233, RZ ;  /* 0x000000e95e5e723e */ /* 0x000fe200048070ff */
[----:B------:R-:W-:-:S02]  /*9bc0*/  HADD2.F32 R42, -RZ, R52.H0_H0 ;  /* 0x20000034ff2a7230 */ /* 0x000fc40000004100 */
[----:B------:R-:W-:Y:S01]  /*9bd0*/  FMUL.FTZ R191, R40, R189 ;  /* 0x000000bd28bf7220 */ /* 0x000fe20000410000 */
[----:B------:R-:W-:Y:S01]  /*9be0*/  HADD2.F32 R185, -RZ, R54.H0_H0 ;  /* 0x20000036ffb97230 */ /* 0x000fe20000004100 */
[----:B------:R-:W-:Y:S01]  /*9bf0*/  F2FP.SATFINITE.E4M3.F32.PACK_AB_MERGE_C R94, R90, R231, R94 ;  /* 0x000000e75a5e723e */ /* 0x000fe2000480705e */
[----:B------:R-:W-:Y:S02]  /*9c00*/  HADD2.F32 R90, -RZ, R188.H1_H1 ;  /* 0x300000bcff5a7230 */ /* 0x000fe40000004100 */
[C---:B------:R-:W-:Y:S01]  /*9c10*/  FMUL.FTZ R189, R42.reuse, R189 ;  /* 0x000000bd2abd7220 */ /* 0x040fe20000410000 */
[----:B------:R-:W-:Y:S01]  /*9c20*/  HADD2.F32 R52, -RZ, R52.H1_H1 ;  /* 0x30000034ff347230 */ /* 0x000fe20000004100 */
[----:B------:R-:W-:Y:S01]  /*9c30*/  SHF.R.U32.HI R198, RZ, 0x8, R43 ;  /* 0x00000008ffc67819 */ /* 0x000fe2000001162b */
[-C--:B------:R-:W-:Y:S01]  /*9c40*/  FFMA.FTZ R42, R42, R185.reuse, -R191 ;  /* 0x000000b92a2a7223 */ /* 0x080fe200000108bf */
[----:B------:R-:W-:Y:S01]  /*9c50*/  FFMA.FTZ R40, R40, R185, R189 ;  /* 0x000000b928287223 */ /* 0x000fe200000100bd */
[----:B------:R-:W-:Y:S01]  /*9c60*/  HADD2.F32 R185, -RZ, R54.H1_H1 ;  /* 0x30000036ffb97230 */ /* 0x000fe20000004100 */
[----:B------:R-:W-:Y:S01]  /*9c70*/  F2FP.F16.E4M3.UNPACK_B R188, R55.H1 ;  /* 0x00000037ffbc723e */ /* 0x000fe200030006ff */
[-C--:B------:R-:W-:Y:S01]  /*9c80*/  FMUL.FTZ R55, R183, R90.reuse ;  /* 0x0000005ab7377220 */ /* 0x080fe20000410000 */
[----:B------:R-:W-:Y:S01]  /*9c90*/  F2FP.F16.E4M3.UNPACK_B R93, R93.H1 ;  /* 0x0000005dff5d723e */ /* 0x000fe200030006ff */
[----:B------:R-:W-:Y:S01]  /*9ca0*/  FMUL.FTZ R190, R52, R90 ;  /* 0x0000005a34be7220 */ /* 0x000fe20000410000 */
[----:B------:R-:W-:Y:S01]  /*9cb0*/  F2FP.F16.E4M3.UNPACK_B R89, R89.H1 ;  /* 0x00000059ff59723e */ /* 0x000fe200030006ff */
[----:B------:R-:W-:Y:S01]  /*9cc0*/  IMAD.SHL.U32 R198, R198, 0x100, RZ ;  /* 0x00000100c6c67824 */ /* 0x000fe200078e00ff */
[----:B------:R-:W-:Y:S01]  /*9cd0*/  SHF.R.U32.HI R41, RZ, 0x10, R43 ;  /* 0x00000010ff297819 */ /* 0x000fe2000001162b */
[----:B------:R-:W-:Y:S01]  /*9ce0*/  HADD2.F32 R54, -RZ, R93.H0_H0 ;  /* 0x2000005dff367230 */ /* 0x000fe20000004100 */
[----:B------:R-:W-:Y:S01]  /*9cf0*/  F2FP.F16.E4M3.UNPACK_B R90, R53.H1 ;  /* 0x00000035ff5a723e */ /* 0x000fe200030006ff */
[----:B------:R-:W-:Y:S01]  /*9d00*/  FFMA.FTZ R53, R52, R185, -R55 ;  /* 0x000000b934357223 */ /* 0x000fe20000010837 */
[----:B------:R-:W-:Y:S01]  /*9d10*/  LOP3.LUT R43, R43, 0xff0000ff, RZ, 0xc0, !PT ;  /* 0xff0000ff2b2b7812 */ /* 0x000fe200078ec0ff */
[----:B------:R-:W-:-:S02]  /*9d20*/  HADD2.F32 R189, -RZ, R188.H0_H0 ;  /* 0x200000bcffbd7230 */ /* 0x000fc40000004100 */
[----:B------:R-:W-:Y:S01]  /*9d30*/  FFMA.FTZ R55, R183, R185, R190 ;  /* 0x000000b9b7377223 */ /* 0x000fe200000100be */
[----:B------:R-:W-:Y:S01]  /*9d40*/  HADD2.F32 R52, -RZ, R89.H0_H0 ;  /* 0x20000059ff347230 */ /* 0x000fe20000004100 */
[----:B------:R-:W-:Y:S01]  /*9d50*/  LOP3.LUT R198, R43, 0xff00, R198, 0xf8, !PT ;  /* 0x0000ff002bc67812 */ /* 0x000fe200078ef8c6 */
[----:B------:R-:W-:Y:S02]  /*9d60*/  HADD2.F32 R185, -RZ, R93.H1_H1 ;  /* 0x3000005dffb97230 */ /* 0x000fe40000004100 */
[-C--:B------:R-:W-:Y:S01]  /*9d70*/  FMUL.FTZ R191, R54, R189.reuse ;  /* 0x000000bd36bf7220 */ /* 0x080fe20000410000 */
[----:B------:R-:W-:Y:S02]  /*9d80*/  HADD2.F32 R190, -RZ, R188.H1_H1 ;  /* 0x300000bcffbe7230 */ /* 0x000fe40000004100 */
[----:B------:R-:W-:Y:S01]  /*9d90*/  FMUL.FTZ R189, R52, R189 ;  /* 0x000000bd34bd7220 */ /* 0x000fe20000410000 */
[----:B------:R-:W-:Y:S01]  /*9da0*/  IMAD.U32 R41, R41, 0x10000, RZ ;  /* 0x0001000029297824 */ /* 0x000fe200078e00ff */
[----:B------:R-:W-:Y:S01]  /*9db0*/  LOP3.LUT R43, R195, 0xff0000, R192, 0xf8, !PT ;  /* 0x00ff0000c32b7812 */ /* 0x000fe200078ef8c0 */
[----:B------:R-:W-:Y:S01]  /*9dc0*/  HADD2.F32 R89, -RZ, R89.H1_H1 ;  /* 0x30000059ff597230 */ /* 0x000fe20000004100 */
[----:B------:R-:W-:Y:S01]  /*9dd0*/  F2FP.F16.E4M3.UNPACK_B R93, R95 ;  /* 0x0000005fff5d723e */ /* 0x000fe200020006ff */
[--C-:B------:R-:W-:Y:S01]  /*9de0*/  HADD2.F32 R183, -RZ, R90.reuse.H0_H0 ;  /* 0x2000005affb77230 */ /* 0x100fe20000004100 */
[----:B------:R-:W-:Y:S01]  /*9df0*/  LOP3.LUT R41, R198, 0xff0000, R41, 0xf8, !PT ;  /* 0x00ff0000c6297812 */ /* 0x000fe200078ef829 */
[----:B------:R-:W-:-:S02]  /*9e00*/  HADD2.F32 R188, -RZ, R90.H1_H1 ;  /* 0x3000005affbc7230 */ /* 0x000fc40000004100 */
[-C--:B------:R-:W-:Y:S01]  /*9e10*/  FMUL.FTZ R90, R185, R190.reuse ;  /* 0x000000beb95a7220 */ /* 0x080fe20000410000 */
[C---:B------:R-:W-:Y:S01]  /*9e20*/  FMUL.FTZ R190, R89.reuse, R190 ;  /* 0x000000be59be7220 */ /* 0x040fe20000410000 */
[-C--:B------:R-:W-:Y:S01]  /*9e30*/  FFMA.FTZ R52, R52, R183.reuse, -R191 ;  /* 0x000000b734347223 */ /* 0x080fe200000108bf */
[----:B------:R-:W-:Y:S01]  /*9e40*/  FFMA.FTZ R54, R54, R183, R189 ;  /* 0x000000b736367223 */ /* 0x000fe200000100bd */
[-C--:B------:R-:W-:Y:S01]  /*9e50*/  FFMA.FTZ R89, R89, R188.reuse, -R90 ;  /* 0x000000bc59597223 */ /* 0x080fe2000001085a */
[----:B------:R-:W-:Y:S01]  /*9e60*/  F2FP.F16.E4M3.UNPACK_B R183, R41 ;  /* 0x00000029ffb7723e */ /* 0x000fe200020006ff */
[----:B------:R-:W-:Y:S01]  /*9e70*/  FFMA.FTZ R185, R185, R188, R190 ;  /* 0x000000bcb9b97223 */ /* 0x000fe200000100be */
[----:B------:R-:W-:Y:S01]  /*9e80*/  F2FP.F16.E4M3.UNPACK_B R90, R91 ;  /* 0x0000005bff5a723e */ /* 0x000fe200020006ff */
[----:B------:R-:W-:Y:S01]  /*9e90*/  HADD2.F32 R190, -RZ, R93.H0_H0 ;  /* 0x2000005dffbe7230 */ /* 0x000fe20000004100 */
[----:B------:R-:W-:Y:S01]  /*9ea0*/  F2FP.F16.E4M3.UNPACK_B R188, R43 ;  /* 0x0000002bffbc723e */ /* 0x000fe200020006ff */
[----:B------:R-:W-:Y:S01]  /*9eb0*/  HADD2.F32 R192, -RZ, R183.H0_H0 ;  /* 0x200000b7ffc07230 */ /* 0x000fe20000004100 */
[----:B------:R-:W-:Y:S01]  /*9ec0*/  F2FP.F16.E4M3.UNPACK_B R95, R95.H1 ;  /* 0x0000005fff5f723e */ /* 0x000fe200030006ff */
[----:B------:R-:W-:Y:S01]  /*9ed0*/  HADD2.F32 R189, -RZ, R90.H0_H0 ;  /* 0x2000005affbd7230 */ /* 0x000fe20000004100 */
[----:B------:R-:W-:Y:S01]  /*9ee0*/  F2FP.F16.E4M3.UNPACK_B R91, R91.H1 ;  /* 0x0000005bff5b723e */ /* 0x000fe200030006ff */
[----:B------:R-:W-:-:S02]  /*9ef0*/  HADD2.F32 R191, -RZ, R188.H0_H0 ;  /* 0x200000bcffbf7230 */ /* 0x000fc40000004100 */
[CC--:B------:R-:W-:Y:S01]  /*9f00*/  FMUL.FTZ R194, R190.reuse, R192.reuse ;  /* 0x000000c0bec27220 */ /* 0x0c0fe20000410000 */
[----:B------:R-:W-:Y:S02]  /*9f10*/  HADD2.F32 R93, -RZ, R93.H1_H1 ;  /* 0x3000005dff5d7230 */ /* 0x000fe40000004100 */
[C---:B------:R-:W-:Y:S01]  /*9f20*/  FMUL.FTZ R193, R189.reuse, R192 ;  /* 0x000000c0bdc17220 */ /* 0x040fe20000410000 */
[----:B------:R-:W-:Y:S01]  /*9f30*/  F2FP.F16.E4M3.UNPACK_B R192, R43.H1 ;  /* 0x0000002bffc0723e */ /* 0x000fe200030006ff */
[-C--:B------:R-:W-:Y:S01]  /*9f40*/  FFMA.FTZ R189, R189, R191.reuse, -R194 ;  /* 0x000000bfbdbd7223 */ /* 0x080fe200000108c2 */
[----:B------:R-:W-:Y:S02]  /*9f50*/  HADD2.F32 R183, -RZ, R183.H1_H1 ;  /* 0x300000b7ffb77230 */ /* 0x000fe40000004100 */
[----:B------:R-:W-:Y:S01]  /*9f60*/  FFMA.FTZ R190, R190, R191, R193 ;  /* 0x000000bfbebe7223 */ /* 0x000fe200000100c1 */
[----:B------:R-:W-:Y:S01]  /*9f70*/  F2FP.F16.E4M3.UNPACK_B R193, R41.H1 ;  /* 0x00000029ffc1723e */ /* 0x000fe200030006ff */
[----:B------:R-:W-:Y:S01]  /*9f80*/  HADD2.F32 R191, -RZ, R95.H0_H0 ;  /* 0x2000005fffbf7230 */ /* 0x000fe20000004100 */
[----:B------:R-:W-:Y:S01]  /*9f90*/  F2FP.SATFINITE.E4M3.F32.PACK_AB_MERGE_C R226, R226, R232, RZ ;  /* 0x000000e8e2e2723e */ /* 0x000fe200048070ff */
[----:B------:R-:W-:Y:S01]  /*9fa0*/  HADD2.F32 R41, -RZ, R91.H0_H0 ;  /* 0x2000005bff297230 */ /* 0x000fe20000004100 */
[----:B------:R-:W-:Y:S01]  /*9fb0*/  F2FP.SATFINITE.E4M3.F32.PACK_AB_MERGE_C R54, R185, R54, RZ ;  /* 0x00000036b936723e */ /* 0x000fe200048070ff */
[----:B------:R-:W-:Y:S01]  /*9fc0*/  HADD2.F32 R198, -RZ, R193.H0_H0 ;  /* 0x200000c1ffc67230 */ /* 0x000fe20000004100 */
[----:B------:R-:W-:Y:S01]  /*9fd0*/  F2FP.SATFINITE.E4M3.F32.PACK_AB_MERGE_C R227, R227, R230, R226 ;  /* 0x000000e6e3e3723e */ /* 0x000fe200048070e2 */
[----:B------:R-:W-:Y:S01]  /*9fe0*/  HADD2.F32 R194, -RZ, R192.H0_H0 ;  /* 0x200000c0ffc27230 */ /* 0x000fe20000004100 */
[----:B------:R-:W-:Y:S01]  /*9ff0*/  F2FP.SATFINITE.E4M3.F32.PACK_AB_MERGE_C R52, R89, R52, RZ ;  /* 0x000000345934723e */ /* 0x000fe200048070ff */
[----:B------:R-:W-:-:S02]  /*a000*/  HADD2.F32 R95, -RZ, R95.H1_H1 ;  /* 0x3000005fff5f7230 */ /* 0x000fc40000004100 */
[-C--:B------:R-:W-:Y:S01]  /*a010*/  FMUL.FTZ R202, R191, R198.reuse ;  /* 0x000000c6bfca7220 */ /* 0x080fe20000410000 */
[----:B------:R-:W-:Y:S01]  /*a020*/  FMUL.FTZ R198, R41, R198 ;  /* 0x000000c629c67220 */ /* 0x000fe20000410000 */
[----:B------:R-:W-:Y:S01]  /*a030*/  HADD2.F32 R91, -RZ, R91.H1_H1 ;  /* 0x3000005bff5b7230 */ /* 0x000fe20000004100 */
[----:B------:R-:W-:Y:S01]  /*a040*/  F2FP.SATFINITE.E4M3.F32.PACK_AB_MERGE_C R55, R55, R40, R54 ;  /* 0x000000283737723e */ /* 0x000fe20004807036 */
[-C--:B------:R-:W-:Y:S01]  /*a050*/  FFMA.FTZ R41, R41, R194.reuse, -R202 ;  /* 0x000000c229297223 */ /* 0x080fe200000108ca */
[----:B------:R-:W-:Y:S01]  /*a060*/  FFMA.FTZ R43, R191, R194, R198 ;  /* 0x000000c2bf2b7223 */ /* 0x000fe200000100c6 */
[----:B------:R-:W-:Y:S01]  /*a070*/  HADD2.F32 R194, -RZ, R193.H1_H1 ;  /* 0x300000c1ffc27230 */ /* 0x000fe20000004100 */
[----:B------:R-:W-:Y:S01]  /*a080*/  F2FP.SATFINITE.E4M3.F32.PACK_AB_MERGE_C R89, R53, R42, R52 ;  /* 0x0000002a3559723e */ /* 0x000fe20004807034 */
[----:B------:R-:W-:Y:S02]  /*a090*/  HADD2.F32 R192, -RZ, R192.H1_H1 ;  /* 0x300000c0ffc07230 */ /* 0x000fe40000004100 */
[----:B------:R-:W-:-:S02]  /*a0a0*/  HADD2.F32 R90, -RZ, R90.H1_H1 ;  /* 0x3000005aff5a7230 */ /* 0x000fc40000004100 */
[-C--:B------:R-:W-:Y:S01]  /*a0b0*/  FMUL.FTZ R198, R95, R194.reuse ;  /* 0x000000c25fc67220 */ /* 0x080fe20000410000 */
[C---:B------:R-:W-:Y:S01]  /*a0c0*/  FMUL.FTZ R194, R91.reuse, R194 ;  /* 0x000000c25bc27220 */ /* 0x040fe20000410000 */
[----:B------:R-:W-:Y:S02]  /*a0d0*/  HADD2.F32 R188, -RZ, R188.H1_H1 ;  /* 0x300000bcffbc7230 */ /* 0x000fe40000004100 */
[-C--:B------:R-:W-:Y:S01]  /*a0e0*/  FFMA.FTZ R198, R91, R192.reuse, -R198 ;  /* 0x000000c05bc67223 */ /* 0x080fe200000108c6 */
[----:B------:R-:W-:Y:S01]  /*a0f0*/  FFMA.FTZ R194, R95, R192, R194 ;  /* 0x000000c05fc27223 */ /* 0x000fe200000100c2 */
[CC--:B------:R-:W-:Y:S01]  /*a100*/  FMUL.FTZ R91, R93.reuse, R183.reuse ;  /* 0x000000b75d5b7220 */ /* 0x0c0fe20000410000 */
[----:B------:R-:W-:Y:S02]  /*a110*/  FMUL.FTZ R192, R90, R183 ;  /* 0x000000b75ac07220 */ /* 0x000fe40000410000 */
[----:B------:R-:W-:Y:S01]  /*a120*/  F2FP.SATFINITE.E4M3.F32.PACK_AB_MERGE_C R41, R198, R41, RZ ;  /* 0x00000029c629723e */ /* 0x000fe200048070ff */
[-C--:B------:R-:W-:Y:S01]  /*a130*/  FFMA.FTZ R90, R90, R188.reuse, -R91 ;  /* 0x000000bc5a5a7223 */ /* 0x080fe2000001085b */
[----:B------:R-:W-:Y:S01]  /*a140*/  FFMA.FTZ R93, R93, R188, R192 ;  /* 0x000000bc5d5d7223 */ /* 0x000fe200000100c0 */
[----:B------:R-:W-:-:S03]  /*a150*/  F2FP.SATFINITE.E4M3.F32.PACK_AB_MERGE_C R43, R194, R43, RZ ;  /* 0x0000002bc22b723e */ /* 0x000fc600048070ff */
[----:B------:R-:W-:Y:S01]  /*a160*/  F2FP.SATFINITE.E4M3.F32.PACK_AB_MERGE_C R91, R90, R189, R41 ;  /* 0x000000bd5a5b723e */ /* 0x000fe20004807029 */
[----:B------:R-:W-:Y:S01]  /*a170*/  IMAD.MOV.U32 R90, RZ, RZ, R227 ;  /* 0x000000ffff5a7224 */ /* 0x000fe200078e00e3 */
[----:B------:R-:W-:Y:S02]  /*a180*/  F2FP.SATFINITE.E4M3.F32.PACK_AB_MERGE_C R95, R93, R190, R43 ;  /* 0x000000be5d5f723e */ /* 0x000fe4000480702b */
[----:B------:R-:W-:-:S07]  /*a190*/  MOV R93, R55 ;  /* 0x00000037005d7202 */ /* 0x000fce0000000f00 */
.L_x_492:
[----:B------:R-:W-:Y:S05]  /*a1a0*/  BSYNC B3 ;  /* 0x0000000000037941 */ /* 0x000fea0003800000 */
.L_x_491:
[----:B------:R-:W-:-:S13]  /*a1b0*/  ISETP.GE.AND P4, PT, R187, R153, PT ;  /* 0x00000099bb00720c */ /* 0x000fda0003f86270 */
[--C-:B------:R-:W-:Y:S02]  /*a1c0*/  @!P4 SHF.R.S32.HI R41, RZ, 0x1f, R187.reuse ;  /* 0x0000001fff29c819 */ /* 0x100fe400000114bb */
[----:B------:R-:W-:-:S04]  /*a1d0*/  @!P4 IADD3 R43, P5, P6, R116, R142, R187 ;  /* 0x0000008e742bc210 */ /* 0x000fc80007ebe0bb */
[----:B------:R-:W-:Y:S02]  /*a1e0*/  @!P4 IADD3.X R52, R0, R178, R41, P5, P6 ;  /* 0x000000b20034c210 */ /* 0x000fe40002fec429 */
[----:B------:R-:W-:-:S05]  /*a1f0*/  IADD3 R40, P5, R186, R126, RZ ;  /* 0x0000007eba287210 */ /* 0x000fca0007fbe0ff */
[----:B------:R-:W-:Y:S01]  /*a200*/  IMAD.X R41, R184, 0x1, R127, P5 ;  /* 0x00000001b8297824 */ /* 0x000fe200028e067f */
[----:B------:R-:W-:-:S04]  /*a210*/  @!P4 IADD3 R42, P5, R43, R126, RZ ;  /* 0x0000007e2b2ac210 */ /* 0x000fc80007fbe0ff */
[----:B0-----:R0:W-:Y:S01]  /*a220*/  STG.E.128 desc[UR54][R40.64], R88 ;  /* 0x0000005828007986 */ /* 0x0011e2000c101d36 */
[----:B------:R-:W-:-:S05]  /*a230*/  @!P4 IMAD.X R43, R52, 0x1, R127, P5 ;  /* 0x00000001342bc824 */ /* 0x000fca00028e067f */
[----:B-1----:R0:W-:Y:S03]  /*a240*/  @!P4 STG.E.128 desc[UR54][R42.64], R92 ;  /* 0x0000005c2a00c986 */ /* 0x0021e6000c101d36 */
.L_x_490:
[----:B------:R-:W-:Y:S05]  /*a250*/  BSYNC B2 ;  /* 0x0000000000027941 */ /* 0x000fea0003800000 */
.L_x_489:
[----:B------:R-:W-:Y:S01]  /*a260*/  ISETP.NE.AND P4, PT, R33, RZ, PT ;  /* 0x000000ff2100720c */ /* 0x000fe20003f85270 */
[----:B------:R-:W-:-:S12]  /*a270*/  BSSY B2, `(.L_x_493) ;  /* 0x00000f5000027945 */ /* 0x000fd80003800000 */
[----:B------:R-:W-:Y:S05]  /*a280*/  @!P4 BRA `(.L_x_494) ;  /* 0x0000000c00ccc947 */ /* 0x000fea0003800000 */
[----:B0-----:R-:W-:Y:S01]  /*a290*/  SEL R40, R97, R158, !P3 ;  /* 0x0000009e61287207 */ /* 0x001fe20005800000 */
[----:B------:R-:W-:Y:S01]  /*a2a0*/  BSSY B3, `(.L_x_495) ;  /* 0x00000e7000037945 */ /* 0x000fe20003800000 */
[----:B------:R-:W-:Y:S02]  /*a2b0*/  IADD3 R89, P4, P5, R116, R142, R25 ;  /* 0x0000008e74597210 */ /* 0x000fe40007d9e019 */
[----:B------:R-:W-:Y:S02]  /*a2c0*/  SHF.R.S32.HI R41, RZ, 0x1f, R40 ;  /* 0x0000001fff297819 */ /* 0x000fe40000011428 */
[----:B------:R-:W-:Y:S02]  /*a2d0*/  IADD3.X R88, R0, R178, R29, P4, P5 ;  /* 0x000000b200587210 */ /* 0x000fe400027ea41d */
[----:B------:R-:W-:Y:S02]  /*a2e0*/  LEA.HI R40, R41, R40, RZ, 0x5 ;  /* 0x0000002829287211 */ /* 0x000fe400078f28ff */
[----:B------:R-:W-:-:S02]  /*a2f0*/  ISETP.GE.AND P4, PT, R169, R136, PT ;  /* 0x00000088a900720c */ /* 0x000fc40003f86270 */
[----:B------:R-:W-:-:S04]  /*a300*/  LEA.HI.SX32 R40, R40, R21, 0x1b ;  /* 0x0000001528287211 */ /* 0x000fc800078fdaff */
[----:B------:R-:W-:Y:S02]  /*a310*/  SHF.R.S32.HI R41, RZ, 0x1f, R40 ;  /* 0x0000001fff297819 */ /* 0x000fe40000011428 */
[----:B------:R-:W-:Y:S02]  /*a320*/  SHF.L.U32 R91, R40, 0x4, RZ ;  /* 0x00000004285b7819 */ /* 0x000fe400000006ff */
[----:B------:R-:W-:Y:S02]  /*a330*/  LEA.HI R41, R41, R40, RZ, 0x2 ;  /* 0x0000002829297211 */ /* 0x000fe400078f10ff */
[----:B------:R-:W-:Y:S02]  /*a340*/  LOP3.LUT R40, R172, 0x30, R91, 0xf8, !PT ;  /* 0x00000030ac287812 */ /* 0x000fe400078ef85b */
[----:B------:R-:W-:Y:S02]  /*a350*/  SHF.R.S32.HI R41, RZ, 0x2, R41 ;  /* 0x00000002ff297819 */ /* 0x000fe40000011429 */
[----:B------:R-:W-:-:S03]  /*a360*/  LOP3.LUT R40, R40, R173, RZ, 0x3c, !PT ;  /* 0x000000ad28287212 */ /* 0x000fc600078e3cff */
[----:B------:R-:W-:-:S04]  /*a370*/  IMAD R41, R41, 0x2800, R174 ;  /* 0x0000280029297824 */ /* 0x000fc800078e02ae */
[----:B------:R-:W-:Y:S02]  /*a380*/  IMAD.IADD R40, R41, 0x1, R40 ;  /* 0x0000000129287824 */ /* 0x000fe400078e0228 */
[C---:B------:R-:W-:Y:S02]  /*a390*/  IMAD R41, R19.reuse, 0x7800, R134 ;  /* 0x0000780013297824 */ /* 0x040fe400078e0286 */
[----:B------:R-:W-:Y:S02]  /*a3a0*/  IMAD R43, R19, 0x7800, R40 ;  /* 0x00007800132b7824 */ /* 0x000fe400078e0228 */
[C---:B------:R-:W-:Y:S02]  /*a3b0*/  IMAD.IADD R41, R18.reuse, 0x1, R41 ;  /* 0x0000000112297824 */ /* 0x040fe400078e0229 */
[----:B------:R-:W-:-:S04]  /*a3c0*/  IMAD.IADD R52, R18, 0x1, R43 ;  /* 0x0000000112347824 */ /* 0x000fc800078e022b */
[----:B------:R-:W0:Y:S04]  /*a3d0*/  LDS.128 R40, [R41+0x1a400] ;  /* 0x01a4000029287984 */ /* 0x000e280000000c00 */
[----:B------:R-:W1:Y:S01]  /*a3e0*/  LDS.128 R52, [R52+0x1a400] ;  /* 0x01a4000034347984 */ /* 0x000e620000000c00 */
[----:B------:R-:W-:Y:S05]  /*a3f0*/  @P4 BRA `(.L_x_496) ;  /* 0x0000000c00444947 */ /* 0x000fea0003800000 */
[----:B------:R-:W-:Y:S02]  /*a400*/  SHF.R.U32.HI R185, RZ, 0x8, R57 ;  /* 0x00000008ffb97819 */ /* 0x000fe40000011639 */
[--C-:B------:R-:W-:Y:S02]  /*a410*/  SHF.R.U32.HI R183, RZ, 0x8, R47.reuse ;  /* 0x00000008ffb77819 */ /* 0x100fe4000001162f */
[----:B------:R-:W-:Y:S02]  /*a420*/  LOP3.LUT R92, R47, 0xff0000ff, RZ, 0xc0, !PT ;  /* 0xff0000ff2f5c7812 */ /* 0x000fe400078ec0ff */
[----:B------:R-:W-:Y:S01]  /*a430*/  SHF.R.U32.HI R46, RZ, 0x10, R47 ;  /* 0x00000010ff2e7819 */ /* 0x000fe2000001162f */
[----:B------:R-:W-:Y:S01]  /*a440*/  IMAD.SHL.U32 R47, R185, 0x100, RZ ;  /* 0x00000100b92f7824 */ /* 0x000fe200078e00ff */
[----:B------:R-:W-:Y:S01]  /*a450*/  SHF.R.U32.HI R93, RZ, 0x8, R45 ;  /* 0x00000008ff5d7819 */ /* 0x000fe2000001162d */
[----:B------:R-:W-:Y:S01]  /*a460*/  IMAD.SHL.U32 R183, R183, 0x100, RZ ;  /* 0x00000100b7b77824 */ /* 0x000fe200078e00ff */
[----:B------:R-:W-:Y:S01]  /*a470*/  LOP3.LUT R44, R57, 0xff0000ff, RZ, 0xc0, !PT ;  /* 0xff0000ff392c7812 */ /* 0x000fe200078ec0ff */
[----:B------:R-:W-:Y:S01]  /*a480*/  IMAD.U32 R46, R46, 0x10000, RZ ;  /* 0x000100002e2e7824 */ /* 0x000fe200078e00ff */
[----:B------:R-:W-:Y:S01]  /*a490*/  SHF.R.U32.HI R184, RZ, 0x10, R57 ;  /* 0x00000010ffb87819 */ /* 0x000fe20000011639 */
[----:B------:R-:W-:Y:S01]  /*a4a0*/  IMAD.SHL.U32 R93, R93, 0x100, RZ ;  /* 0x000001005d5d7824 */ /* 0x000fe200078e00ff */
[----:B------:R-:W-:Y:S01]  /*a4b0*/  SHF.R.U32.HI R95, RZ, 0x8, R59 ;  /* 0x00000008ff5f7819 */ /* 0x000fe2000001163b */
[----:B-1----:R-:W-:Y:S01]  /*a4c0*/  IMAD.MOV.U32 R57, RZ, RZ, R52 ;  /* 0x000000ffff397224 */ /* 0x002fe200078e0034 */
[----:B------:R-:W-:Y:S01]  /*a4d0*/  LOP3.LUT R44, R44, 0xff00, R47, 0xf8, !PT ;  /* 0x0000ff002c2c7812 */ /* 0x000fe200078ef82f */
[----:B------:R-:W-:Y:S01]  /*a4e0*/  IMAD.U32 R47, R184, 0x10000, RZ ;  /* 0x00010000b82f7824 */ /* 0x000fe200078e00ff */
[----:B------:R-:W-:Y:S01]  /*a4f0*/  LOP3.LUT R58, R59, 0xff0000ff, RZ, 0xc0, !PT ;  /* 0xff0000ff3b3a7812 */ /* 0x000fe200078ec0ff */
[----:B0-----:R-:W-:Y:S01]  /*a500*/  IMAD.MOV.U32 R52, RZ, RZ, R42 ;  /* 0x000000ffff347224 */ /* 0x001fe200078e002a */
[----:B------:R-:W-:-:S02]  /*a510*/  SHF.R.U32.HI R94, RZ, 0x10, R59 ;  /* 0x00000010ff5e7819 */ /* 0x000fc4000001163b */
[----:B------:R-:W-:Y:S02]  /*a520*/  LOP3.LUT R90, R45, 0xff0000ff, RZ, 0xc0, !PT ;  /* 0xff0000ff2d5a7812 */ /* 0x000fe400078ec0ff */
[----:B------:R-:W-:Y:S02]  /*a530*/  SHF.L.U32 R59, R95, 0x8, RZ ;  /* 0x000000085f3b7819 */ /* 0x000fe400000006ff */
[----:B------:R-:W-:Y:S02]  /*a540*/  MOV R56, R40 ;  /* 0x0000002800387202 */ /* 0x000fe40000000f00 */
[----:B------:R-:W-:Y:S02]  /*a550*/  LOP3.LUT R95, R90, 0xff00, R93, 0xf8, !PT ;  /* 0x0000ff005a5f7812 */ /* 0x000fe400078ef85d */
[----:B------:R-:W-:Y:S02]  /*a560*/  LOP3.LUT R40, R58, 0xff00, R59, 0xf8, !PT ;  /* 0x0000ff003a287812 */ /* 0x000fe400078ef83b */
[----:B------:R-:W-:-:S02]  /*a570*/  LOP3.LUT R44, R44, 0xff0000, R47, 0xf8, !PT ;  /* 0x00ff00002c2c7812 */ /* 0x000fc400078ef82f */
[----:B------:R-:W-:Y:S02]  /*a580*/  F2FP.F16.E4M3.UNPACK_B R93, R179.H1 ;  /* 0x000000b3ff5d723e */ /* 0x000fe400030006ff */
[----:B------:R-:W-:Y:S02]  /*a590*/  F2FP.F16.E4M3.UNPACK_B R90, R57.H1 ;  /* 0x00000039ff5a723e */ /* 0x000fe400030006ff */
[----:B------:R-:W-:Y:S01]  /*a5a0*/  SHF.L.U32 R47, R94, 0x10, RZ ;  /* 0x000000105e2f7819 */ /* 0x000fe200000006ff */
[--C-:B------:R-:W-:Y:S01]  /*a5b0*/  HADD2.F32 R42, -RZ, R93.reuse.H0_H0 ;  /* 0x2000005dff2a7230 */ /* 0x100fe20000004100 */
[----:B------:R-:W-:Y:S01]  /*a5c0*/  F2FP.F16.E4M3.UNPACK_B R58, R56.H1 ;  /* 0x00000038ff3a723e */ /* 0x000fe200030006ff */
[----:B------:R-:W-:Y:S01]  /*a5d0*/  HADD2.F32 R59, -RZ, R90.H0_H0 ;  /* 0x2000005aff3b7230 */ /* 0x000fe20000004100 */
[----:B------:R-:W-:Y:S01]  /*a5e0*/  LOP3.LUT R183, R92, 0xff00, R183, 0xf8, !PT ;  /* 0x0000ff005cb77812 */ /* 0x000fe200078ef8b7 */
[----:B------:R-:W-:Y:S01]  /*a5f0*/  HADD2.F32 R93, -RZ, R93.H1_H1 ;  /* 0x3000005dff5d7230 */ /* 0x000fe20000004100 */
[----:B------:R-:W-:-:S02]  /*a600*/  F2FP.F16.E4M3.UNPACK_B R92, R181.H1 ;  /* 0x000000b5ff5c723e */ /* 0x000fc400030006ff */
[----:B------:R-:W-:Y:S01]  /*a610*/  SHF.R.U32.HI R45, RZ, 0x10, R45 ;  /* 0x00000010ff2d7819 */ /* 0x000fe2000001162d */
[-C--:B------:R-:W-:Y:S01]  /*a620*/  FMUL.FTZ R186, R59, R42.reuse ;  /* 0x0000002a3bba7220 */ /* 0x080fe20000410000 */
[----:B------:R-:W-:Y:S01]  /*a630*/  LOP3.LUT R40, R40, 0xff0000, R47, 0xf8, !PT ;  /* 0x00ff000028287812 */ /* 0x000fe200078ef82f */
[----:B------:R-:W-:Y:S01]  /*a640*/  HADD2.F32 R47, -RZ, R58.H0_H0 ;  /* 0x2000003aff2f7230 */ /* 0x000fe20000004100 */
[----:B------:R-:W-:Y:S01]  /*a650*/  F2FP.F16.E4M3.UNPACK_B R179, R179 ;  /* 0x000000b3ffb3723e */ /* 0x000fe200020006ff */
[--C-:B------:R-:W-:Y:S01]  /*a660*/  HADD2.F32 R94, -RZ, R92.reuse.H0_H0 ;  /* 0x2000005cff5e7230 */ /* 0x100fe20000004100 */
[----:B------:R-:W-:Y:S01]  /*a670*/  F2FP.F16.E4M3.UNPACK_B R181, R181 ;  /* 0x000000b5ffb5723e */ /* 0x000fe200020006ff */
[----:B------:R-:W-:Y:S02]  /*a680*/  IMAD.U32 R184, R45, 0x10000, RZ ;  /* 0x000100002db87824 */ /* 0x000fe400078e00ff */
[----:B------:R-:W-:Y:S01]  /*a690*/  FMUL.FTZ R188, R47, R42 ;  /* 0x0000002a2fbc7220 */ /* 0x000fe20000410000 */
[----:B------:R-:W-:Y:S01]  /*a6a0*/  LOP3.LUT R42, R183, 0xff0000, R46, 0xf8, !PT ;  /* 0x00ff0000b72a7812 */ /* 0x000fe200078ef82e */
[-C--:B------:R-:W-:Y:S01]  /*a6b0*/  FFMA.FTZ R46, R47, R94.reuse, -R186 ;  /* 0x0000005e2f2e7223 */ /* 0x080fe200000108ba */
[----:B------:R-:W-:Y:S01]  /*a6c0*/  HADD2.F32 R183, -RZ, R179.H0_H0 ;  /* 0x200000b3ffb77230 */ /* 0x000fe20000004100 */
[----:B------:R-:W-:Y:S01]  /*a6d0*/  LOP3.LUT R45, R95, 0xff0000, R184, 0xf8, !PT ;  /* 0x00ff00005f2d7812 */ /* 0x000fe200078ef8b8 */
[----:B------:R-:W-:Y:S01]  /*a6e0*/  FFMA.FTZ R47, R59, R94, R188 ;  /* 0x0000005e3b2f7223 */ /* 0x000fe200000100bc */
[----:B------:R-:W-:Y:S01]  /*a6f0*/  HADD2.F32 R95, -RZ, R92.H1_H1 ;  /* 0x3000005cff5f7230 */ /* 0x000fe20000004100 */
[----:B------:R-:W-:Y:S01]  /*a700*/  F2FP.F16.E4M3.UNPACK_B R92, R57 ;  /* 0x00000039ff5c723e */ /* 0x000fe200020006ff */
[----:B------:R-:W-:-:S02]  /*a710*/  HADD2.F32 R59, -RZ, R58.H1_H1 ;  /* 0x3000003aff3b7230 */ /* 0x000fc40000004100 */
[----:B------:R-:W-:Y:S01]  /*a720*/  HADD2.F32 R94, -RZ, R90.H1_H1 ;  /* 0x3000005aff5e7230 */ /* 0x000fe20000004100 */
[----:B------:R-:W-:Y:S01]  /*a730*/  F2FP.F16.E4M3.UNPACK_B R90, R56 ;  /* 0x00000038ff5a723e */ /* 0x000fe200020006ff */
[----:B------:R-:W-:Y:S02]  /*a740*/  HADD2.F32 R179, -RZ, R179.H1_H1 ;  /* 0x300000b3ffb37230 */ /* 0x000fe40000004100 */
[CC--:B------:R-:W-:Y:S01]  /*a750*/  FMUL.FTZ R185, R59.reuse, R93.reuse ;  /* 0x0000005d3bb97220 */ /* 0x0c0fe20000410000 */
[C---:B------:R-:W-:Y:S01]  /*a760*/  FMUL.FTZ R56, R94.reuse, R93 ;  /* 0x0000005d5e387220 */ /* 0x040fe20000410000 */
[----:B------:R-:W-:Y:S02]  /*a770*/  HADD2.F32 R93, -RZ, R92.H0_H0 ;  /* 0x2000005cff5d7230 */ /* 0x000fe40000004100 */
[----:B------:R-:W-:Y:S02]  /*a780*/  HADD2.F32 R58, -RZ, R90.H0_H0 ;  /* 0x2000005aff3a7230 */ /* 0x000fe40000004100 */
[-C--:B------:R-:W-:Y:S01]  /*a790*/  FFMA.FTZ R57, R59, R95.reuse, -R56 ;  /* 0x0000005f3b397223 */ /* 0x080fe20000010838 */
[----:B------:R-:W-:Y:S01]  /*a7a0*/  FFMA.FTZ R56, R94, R95, R185 ;  /* 0x0000005f5e387223 */ /* 0x000fe200000100b9 */
[----:B------:R-:W-:-:S02]  /*a7b0*/  HADD2.F32 R59, -RZ, R181.H0_H0 ;  /* 0x200000b5ff3b7230 */ /* 0x000fc40000004100 */
[CC--:B------:R-:W-:Y:S01]  /*a7c0*/  FMUL.FTZ R95, R93.reuse, R183.reuse ;  /* 0x000000b75d5f7220 */ /* 0x0c0fe20000410000 */
[C---:B------:R-:W-:Y:S01]  /*a7d0*/  FMUL.FTZ R184, R58.reuse, R183 ;  /* 0x000000b73ab87220 */ /* 0x040fe20000410000 */
[----:B------:R-:W-:Y:S01]  /*a7e0*/  HADD2.F32 R94, -RZ, R92.H1_H1 ;  /* 0x3000005cff5e7230 */ /* 0x000fe20000004100 */
[----:B------:R-:W-:Y:S01]  /*a7f0*/  F2FP.F16.E4M3.UNPACK_B R92, R52.H1 ;  /* 0x00000034ff5c723e */ /* 0x000fe200030006ff */
[----:B------:R-:W-:Y:S02]  /*a800*/  HADD2.F32 R90, -RZ, R90.H1_H1 ;  /* 0x3000005aff5a7230 */ /* 0x000fe40000004100 */
[-C--:B------:R-:W-:Y:S01]  /*a810*/  FFMA.FTZ R58, R58, R59.reuse, -R95 ;  /* 0x0000003b3a3a7223 */ /* 0x080fe2000001085f */
[----:B------:R-:W-:Y:S01]  /*a820*/  FFMA.FTZ R59, R93, R59, R184 ;  /* 0x0000003b5d3b7223 */ /* 0x000fe200000100b8 */
[----:B------:R-:W-:Y:S02]  /*a830*/  HADD2.F32 R181, -RZ, R181.H1_H1 ;  /* 0x300000b5ffb57230 */ /* 0x000fe40000004100 */
[-C--:B------:R-:W-:Y:S01]  /*a840*/  FMUL.FTZ R93, R94, R179.reuse ;  /* 0x000000b35e5d7220 */ /* 0x080fe20000410000 */
[----:B------:R-:W-:Y:S01]  /*a850*/  F2FP.F16.E4M3.UNPACK_B R184, R180.H1 ;  /* 0x000000b4ffb8723e */ /* 0x000fe200030006ff */
[C---:B------:R-:W-:Y:S01]  /*a860*/  FMUL.FTZ R187, R90.reuse, R179 ;  /* 0x000000b35abb7220 */ /* 0x040fe20000410000 */
[----:B------:R-:W-:Y:S01]  /*a870*/  F2FP.F16.E4M3.UNPACK_B R95, R54.H1 ;  /* 0x00000036ff5f723e */ /* 0x000fe200030006ff */
[----:B------:R-:W-:Y:S01]  /*a880*/  FFMA.FTZ R93, R90, R181, -R93 ;  /* 0x000000b55a5d7223 */ /* 0x000fe2000001085d */
[----:B------:R-:W-:Y:S01]  /*a890*/  F2FP.F16.E4M3.UNPACK_B R183, R182.H1 ;  /* 0x000000b6ffb7723e */ /* 0x000fe200030006ff */
[----:B------:R-:W-:-:S02]  /*a8a0*/  HADD2.F32 R185, -RZ, R184.H0_H0 ;  /* 0x200000b8ffb97230 */ /* 0x000fc40000004100 */
[----:B------:R-:W-:Y:S01]  /*a8b0*/  FFMA.FTZ R90, R94, R181, R187 ;  /* 0x000000b55e5a7223 */ /* 0x000fe200000100bb */
[----:B------:R-:W-:Y:S01]  /*a8c0*/  HADD2.F32 R179, -RZ, R95.H0_H0 ;  /* 0x2000005fffb37230 */ /* 0x000fe20000004100 */
[----:B------:R-:W-:Y:S01]  /*a8d0*/  F2FP.F16.E4M3.UNPACK_B R180, R180 ;  /* 0x000000b4ffb4723e */ /* 0x000fe200020006ff */
[----:B------:R-:W-:Y:S01]  /*a8e0*/  HADD2.F32 R94, -RZ, R92.H0_H0 ;  /* 0x2000005cff5e7230 */ /* 0x000fe20000004100 */
[----:B------:R-:W-:Y:S01]  /*a8f0*/  F2FP.F16.E4M3.UNPACK_B R52, R52 ;  /* 0x00000034ff34723e */ /* 0x000fe200020006ff */
[----:B------:R-:W-:Y:S02]  /*a900*/  HADD2.F32 R188, -RZ, R184.H1_H1 ;  /* 0x300000b8ffbc7230 */ /* 0x000fe40000004100 */
[-C--:B------:R-:W-:Y:S01]  /*a910*/  FMUL.FTZ R187, R179, R185.reuse ;  /* 0x000000b9b3bb7220 */ /* 0x080fe20000410000 */
[----:B------:R-:W-:Y:S02]  /*a920*/  HADD2.F32 R184, -RZ, R183.H0_H0 ;  /* 0x200000b7ffb87230 */ /* 0x000fe40000004100 */
[----:B------:R-:W-:Y:S01]  /*a930*/  FMUL.FTZ R190, R94, R185 ;  /* 0x000000b95ebe7220 */ /* 0x000fe20000410000 */
[----:B------:R-:W-:Y:S01]  /*a940*/  HADD2.F32 R181, -RZ, R95.H1_H1 ;  /* 0x3000005fffb57230 */ /* 0x000fe20000004100 */
[----:B------:R-:W-:Y:S01]  /*a950*/  F2FP.F16.E4M3.UNPACK_B R182, R182 ;  /* 0x000000b6ffb6723e */ /* 0x000fe200020006ff */
[----:B------:R-:W-:-:S02]  /*a960*/  HADD2.F32 R95, -RZ, R92.H1_H1 ;  /* 0x3000005cff5f7230 */ /* 0x000fc40000004100 */
[-C--:B------:R-:W-:Y:S01]  /*a970*/  FFMA.FTZ R92, R94, R184.reuse, -R187 ;  /* 0x000000b85e5c7223 */ /* 0x080fe200000108bb */
[----:B------:R-:W-:Y:S01]  /*a980*/  FFMA.FTZ R94, R179, R184, R190 ;  /* 0x000000b8b35e7223 */ /* 0x000fe200000100be */
[----:B------:R-:W-:Y:S01]  /*a990*/  F2FP.F16.E4M3.UNPACK_B R179, R54 ;  /* 0x00000036ffb3723e */ /* 0x000fe200020006ff */
[----:B------:R-:W-:Y:S02]  /*a9a0*/  HADD2.F32 R186, -RZ, R183.H1_H1 ;  /* 0x300000b7ffba7230 */ /* 0x000fe40000004100 */
[-C--:B------:R-:W-:Y:S01]  /*a9b0*/  FMUL.FTZ R192, R181, R188.reuse ;  /* 0x000000bcb5c07220 */ /* 0x080fe20000410000 */
[----:B------:R-:W-:Y:S01]  /*a9c0*/  FMUL.FTZ R188, R95, R188 ;  /* 0x000000bc5fbc7220 */ /* 0x000fe20000410000 */
[--C-:B------:R-:W-:Y:S01]  /*a9d0*/  HADD2.F32 R183, -RZ, R180.reuse.H0_H0 ;  /* 0x200000b4ffb77230 */ /* 0x100fe20000004100 */
[----:B------:R-:W-:Y:S01]  /*a9e0*/  F2FP.SATFINITE.E4M3.F32.PACK_AB_MERGE_C R46, R57, R46, RZ ;  /* 0x0000002e392e723e */ /* 0x000fe200048070ff */
[----:B------:R-:W-:Y:S02]  /*a9f0*/  HADD2.F32 R184, -RZ, R180.H1_H1 ;  /* 0x300000b4ffb87230 */ /* 0x000fe40000004100 */
[----:B------:R-:W-:Y:S01]  /*aa00*/  FFMA.FTZ R189, R181, R186, R188 ;  /* 0x000000bab5bd7223 */ /* 0x000fe200000100bc */
[----:B------:R-:W-:-:S02]  /*aa10*/  HADD2.F32 R180, -RZ, R179.H0_H0 ;  /* 0x200000b3ffb47230 */ /* 0x000fc40000004100 */
[----:B------:R-:W-:Y:S01]  /*aa20*/  FFMA.FTZ R95, R95, R186, -R192 ;  /* 0x000000ba5f5f7223 */ /* 0x000fe200000108c0 */
[----:B------:R-:W-:Y:S01]  /*aa30*/  HADD2.F32 R54, -RZ, R52.H0_H0 ;  /* 0x20000034ff367230 */ /* 0x000fe20000004100 */
[----:B------:R-:W-:Y:S01]  /*aa40*/  F2FP.F16.E4M3.UNPACK_B R57, R41 ;  /* 0x00000029ff39723e */ /* 0x000fe200020006ff */
[----:B------:R-:W-:Y:S02]  /*aa50*/  HADD2.F32 R179, -RZ, R179.H1_H1 ;  /* 0x300000b3ffb37230 */ /* 0x000fe40000004100 */
[-C--:B------:R-:W-:Y:S01]  /*aa60*/  FMUL.FTZ R185, R180, R183.reuse ;  /* 0x000000b7b4b97220 */ /* 0x080fe20000410000 */
[----:B------:R-:W-:Y:S02]  /*aa70*/  HADD2.F32 R181, -RZ, R182.H0_H0 ;  /* 0x200000b6ffb57230 */ /* 0x000fe40000004100 */
[----:B------:R-:W-:Y:S01]  /*aa80*/  FMUL.FTZ R183, R54, R183 ;  /* 0x000000b736b77220 */ /* 0x000fe20000410000 */
[----:B------:R-:W-:Y:S02]  /*aa90*/  HADD2.F32 R52, -RZ, R52.H1_H1 ;  /* 0x30000034ff347230 */ /* 0x000fe40000004100 */
[----:B------:R-:W-:Y:S01]  /*aaa0*/  FMUL.FTZ R187, R179, R184 ;  /* 0x000000b8b3bb7220 */ /* 0x000fe20000410000 */
[----:B------:R-:W-:-:S02]  /*aab0*/  HADD2.F32 R182, -RZ, R182.H1_H1 ;  /* 0x300000b6ffb67230 */ /* 0x000fc40000004100 */
[-C--:B------:R-:W-:Y:S01]  /*aac0*/  FFMA.FTZ R185, R54, R181.reuse, -R185 ;  /* 0x000000b536b97223 */ /* 0x080fe200000108b9 */
[----:B------:R-:W-:Y:S01]  /*aad0*/  FFMA.FTZ R54, R180, R181, R183 ;  /* 0x000000b5b4367223 */ /* 0x000fe200000100b7 */
[C---:B------:R-:W-:Y:S01]  /*aae0*/  FMUL.FTZ R184, R52.reuse, R184 ;  /* 0x000000b834b87220 */ /* 0x040fe20000410000 */
[----:B------:R-:W-:Y:S01]  /*aaf0*/  F2FP.SATFINITE.E4M3.F32.PACK_AB_MERGE_C R95, R95, R92, RZ ;  /* 0x0000005c5f5f723e */ /* 0x000fe200048070ff */
[-C--:B------:R-:W-:Y:S01]  /*ab00*/  FFMA.FTZ R180, R52, R182.reuse, -R187 ;  /* 0x000000b634b47223 */ /* 0x080fe200000108bb */
[----:B------:R-:W-:Y:S01]  /*ab10*/  F2FP.SATFINITE.E4M3.F32.PACK_AB_MERGE_C R52, R56, R47, RZ ;  /* 0x0000002f3834723e */ /* 0x000fe200048070ff */
[----:B------:R-:W-:Y:S01]  /*ab20*/  FFMA.FTZ R179, R179, R182, R184 ;  /* 0x000000b6b3b37223 */ /* 0x000fe200000100b8 */
[----:B------:R-:W-:Y:S01]  /*ab30*/  F2FP.SATFINITE.E4M3.F32.PACK_AB_MERGE_C R47, R93, R58, R46 ;  /* 0x0000003a5d2f723e */ /* 0x000fe2000480702e */
[----:B------:R-:W-:Y:S01]  /*ab40*/  HADD2.F32 R56, -RZ, R57.H0_H0 ;  /* 0x20000039ff387230 */ /* 0x000fe20000004100 */
[----:B------:R-:W-:Y:S02]  /*ab50*/  F2FP.F16.E4M3.UNPACK_B R92, R53 ;  /* 0x00000035ff5c723e */ /* 0x000fe400020006ff */
[----:B------:R-:W-:-:S02]  /*ab60*/  F2FP.F16.E4M3.UNPACK_B R58, R45 ;  /* 0x0000002dff3a723e */ /* 0x000fc400020006ff */
[----:B------:R-:W-:Y:S02]  /*ab70*/  F2FP.SATFINITE.E4M3.F32.PACK_AB_MERGE_C R189, R189, R94, RZ ;  /* 0x0000005ebdbd723e */ /* 0x000fe400048070ff */
[----:B------:R-:W-:Y:S01]  /*ab80*/  F2FP.SATFINITE.E4M3.F32.PACK_AB_MERGE_C R52, R90, R59, R52 ;  /* 0x0000003b5a34723e */ /* 0x000fe20004807034 */
[----:B------:R-:W-:Y:S01]  /*ab90*/  HADD2.F32 R59, -RZ, R92.H0_H0 ;  /* 0x2000005cff3b7230 */ /* 0x000fe20000004100 */
[----:B------:R-:W-:Y:S01]  /*aba0*/  F2FP.F16.E4M3.UNPACK_B R90, R44 ;  /* 0x0000002cff5a723e */ /* 0x000fe200020006ff */
[----:B------:R-:W-:Y:S01]  /*abb0*/  HADD2.F32 R94, -RZ, R58.H0_H0 ;  /* 0x2000003aff5e7230 */ /* 0x000fe20000004100 */
[----:B------:R-:W-:Y:S01]  /*abc0*/  F2FP.SATFINITE.E4M3.F32.PACK_AB_MERGE_C R54, R179, R54, R189 ;  /* 0x00000036b336723e */ /* 0x000fe200048070bd */
[----:B------:R-:W-:Y:S01]  /*abd0*/  HADD2.F32 R92, -RZ, R92.H1_H1 ;  /* 0x3000005cff5c7230 */ /* 0x000fe20000004100 */
[----:B------:R-:W-:Y:S01]  /*abe0*/  F2FP.SATFINITE.E4M3.F32.PACK_AB_MERGE_C R46, R180, R185, R95 ;  /* 0x000000b9b42e723e */ /* 0x000fe2000480705f */
[----:B------:R-:W-:Y:S02]  /*abf0*/  HADD2.F32 R93, -RZ, R90.H0_H0 ;  /* 0x2000005aff5d7230 */ /* 0x000fe40000004100 */
[-C--:B------:R-:W-:Y:S01]  /*ac00*/  FMUL.FTZ R179, R59, R94.reuse ;  /* 0x0000005e3bb37220 */ /* 0x080fe20000410000 */
[----:B------:R-:W-:Y:S01]  /*ac10*/  FMUL.FTZ R94, R56, R94 ;  /* 0x0000005e385e7220 */ /* 0x000fe20000410000 */
[----:B------:R-:W-:Y:S01]  /*ac20*/  HADD2.F32 R95, -RZ, R58.H1_H1 ;  /* 0x3000003aff5f7230 */ /* 0x000fe20000004100 */
[----:B------:R-:W-:Y:S01]  /*ac30*/  F2FP.F16.E4M3.UNPACK_B R53, R53.H1 ;  /* 0x00000035ff35723e */ /* 0x000fe200030006ff */
[----:B------:R-:W-:-:S02]  /*ac40*/  HADD2.F32 R58, -RZ, R57.H1_H1 ;  /* 0x30000039ff3a7230 */ /* 0x000fc40000004100 */
[-C--:B------:R-:W-:Y:S01]  /*ac50*/  FFMA.FTZ R56, R56, R93.reuse, -R179 ;  /* 0x0000005d38387223 */ /* 0x080fe200000108b3 */
[----:B------:R-:W-:Y:S01]  /*ac60*/  FFMA.FTZ R57, R59, R93, R94 ;  /* 0x0000005d3b397223 */ /* 0x000fe2000001005e */
[----:B------:R-:W-:Y:S02]  /*ac70*/  HADD2.F32 R93, -RZ, R90.H1_H1 ;  /* 0x3000005aff5d7230 */ /* 0x000fe40000004100 */
[-C--:B------:R-:W-:Y:S01]  /*ac80*/  FMUL.FTZ R179, R92, R95.reuse ;  /* 0x0000005f5cb37220 */ /* 0x080fe20000410000 */
[C---:B------:R-:W-:Y:S01]  /*ac90*/  FMUL.FTZ R95, R58.reuse, R95 ;  /* 0x0000005f3a5f7220 */ /* 0x040fe20000410000 */
[----:B------:R-:W-:Y:S01]  /*aca0*/  F2FP.F16.E4M3.UNPACK_B R94, R45.H1 ;  /* 0x0000002dff5e723e */ /* 0x000fe200030006ff */
[----:B------:R-:W-:Y:S01]  /*acb0*/  HADD2.F32 R90, -RZ, R53.H0_H0 ;  /* 0x20000035ff5a7230 */ /* 0x000fe20000004100 */
[----:B------:R-:W-:Y:S01]  /*acc0*/  F2FP.F16.E4M3.UNPACK_B R59, R41.H1 ;  /* 0x00000029ff3b723e */ /* 0x000fe200030006ff */
[-C--:B------:R-:W-:Y:S01]  /*acd0*/  FFMA.FTZ R41, R58, R93.reuse, -R179 ;  /* 0x0000005d3a297223 */ /* 0x080fe200000108b3 */
[----:B------:R-:W-:Y:S01]  /*ace0*/  FFMA.FTZ R58, R92, R93, R95 ;  /* 0x0000005d5c3a7223 */ /* 0x000fe2000001005f */
[----:B------:R-:W-:Y:S01]  /*acf0*/  F2FP.F16.E4M3.UNPACK_B R44, R44.H1 ;  /* 0x0000002cff2c723e */ /* 0x000fe200030006ff */
[----:B------:R-:W-:Y:S01]  /*ad00*/  HADD2.F32 R93, -RZ, R94.H0_H0 ;  /* 0x2000005eff5d7230 */ /* 0x000fe20000004100 */
[-C--:B------:R-:W-:Y:S01]  /*ad10*/  F2FP.F16.E4M3.UNPACK_B R184, R42.reuse.H1 ;  /* 0x0000002affb8723e */ /* 0x080fe200030006ff */
[----:B------:R-:W-:Y:S01]  /*ad20*/  HADD2.F32 R45, -RZ, R59.H0_H0 ;  /* 0x2000003bff2d7230 */ /* 0x000fe20000004100 */
[----:B------:R-:W-:Y:S01]  /*ad30*/  F2FP.F16.E4M3.UNPACK_B R183, R42 ;  /* 0x0000002affb7723e */ /* 0x000fe200020006ff */
[----:B------:R-:W-:-:S02]  /*ad40*/  HADD2.F32 R92, -RZ, R53.H1_H1 ;  /* 0x30000035ff5c7230 */ /* 0x000fc40000004100 */
[-C--:B------:R-:W-:Y:S01]  /*ad50*/  FMUL.FTZ R180, R90, R93.reuse ;  /* 0x0000005d5ab47220 */ /* 0x080fe20000410000 */
[----:B------:R-:W-:Y:S02]  /*ad60*/  HADD2.F32 R95, -RZ, R94.H1_H1 ;  /* 0x3000005eff5f7230 */ /* 0x000fe40000004100 */
[----:B------:R-:W-:Y:S01]  /*ad70*/  FMUL.FTZ R93, R45, R93 ;  /* 0x0000005d2d5d7220 */ /* 0x000fe20000410000 */
[----:B------:R-:W-:Y:S01]  /*ad80*/  HADD2.F32 R59, -RZ, R59.H1_H1 ;  /* 0x3000003bff3b7230 */ /* 0x000fe20000004100 */
[----:B------:R-:W-:Y:S01]  /*ad90*/  F2FP.F16.E4M3.UNPACK_B R181, R40.H1 ;  /* 0x00000028ffb5723e */ /* 0x000fe200030006ff */
[--C-:B------:R-:W-:Y:S02]  /*ada0*/  HADD2.F32 R53, -RZ, R44.reuse.H0_H0 ;  /* 0x2000002cff357230 */ /* 0x100fe40000004100 */
[-C--:B------:R-:W-:Y:S01]  /*adb0*/  FMUL.FTZ R182, R92, R95.reuse ;  /* 0x0000005f5cb67220 */ /* 0x080fe20000410000 */
[----:B------:R-:W-:Y:S02]  /*adc0*/  HADD2.F32 R94, -RZ, R44.H1_H1 ;  /* 0x3000002cff5e7230 */ /* 0x000fe40000004100 */
[----:B------:R-:W-:Y:S01]  /*add0*/  FMUL.FTZ R95, R59, R95 ;  /* 0x0000005f3b5f7220 */ /* 0x000fe20000410000 */
[----:B------:R-:W-:-:S02]  /*ade0*/  HADD2.F32 R185, -RZ, R184.H0_H0 ;  /* 0x200000b8ffb97230 */ /* 0x000fc40000004100 */
[-C--:B------:R-:W-:Y:S01]  /*adf0*/  FFMA.FTZ R44, R45, R53.reuse, -R180 ;  /* 0x000000352d2c7223 */ /* 0x080fe200000108b4 */
[----:B------:R-:W-:Y:S01]  /*ae00*/  FFMA.FTZ R45, R90, R53, R93 ;  /* 0x000000355a2d7223 */ /* 0x000fe2000001005d */
[-C--:B------:R-:W-:Y:S01]  /*ae10*/  FFMA.FTZ R53, R59, R94.reuse, -R182 ;  /* 0x0000005e3b357223 */ /* 0x080fe200000108b6 */
[----:B------:R-:W-:Y:S01]  /*ae20*/  FFMA.FTZ R90, R92, R94, R95 ;  /* 0x0000005e5c5a7223 */ /* 0x000fe2000001005f */
[-C--:B------:R-:W-:Y:S01]  /*ae30*/  F2FP.F16.E4M3.UNPACK_B R94, R55.reuse.H1 ;  /* 0x00000037ff5e723e */ /* 0x080fe200030006ff */
[----:B------:R-:W-:Y:S01]  /*ae40*/  HADD2.F32 R182, -RZ, R181.H0_H0 ;  /* 0x200000b5ffb67230 */ /* 0x000fe20000004100 */
[----:B------:R-:W-:Y:S01]  /*ae50*/  F2FP.F16.E4M3.UNPACK_B R93, R55 ;  /* 0x00000037ff5d723e */ /* 0x000fe200020006ff */
[----:B------:R-:W-:Y:S01]  /*ae60*/  HADD2.F32 R184, -RZ, R184.H1_H1 ;  /* 0x300000b8ffb87230 */ /* 0x000fe20000004100 */
[-C--:B------:R-:W-:Y:S01]  /*ae70*/  F2FP.F16.E4M3.UNPACK_B R59, R43.reuse ;  /* 0x0000002bff3b723e */ /* 0x080fe200020006ff */
[----:B------:R-:W-:Y:S01]  /*ae80*/  HADD2.F32 R179, -RZ, R94.H0_H0 ;  /* 0x2000005effb37230 */ /* 0x000fe20000004100 */
[----:B------:R-:W-:Y:S01]  /*ae90*/  F2FP.F16.E4M3.UNPACK_B R43, R43.H1 ;  /* 0x0000002bff2b723e */ /* 0x000fe200030006ff */
[----:B------:R-:W-:Y:S01]  /*aea0*/  HADD2.F32 R95, -RZ, R93.H0_H0 ;  /* 0x2000005dff5f7230 */ /* 0x000fe20000004100 */
[----:B------:R-:W-:Y:S01]  /*aeb0*/  F2FP.F16.E4M3.UNPACK_B R180, R40 ;  /* 0x00000028ffb4723e */ /* 0x000fe200020006ff */
[----:B------:R-:W-:-:S02]  /*aec0*/  HADD2.F32 R40, -RZ, R183.H0_H0 ;  /* 0x200000b7ff287230 */ /* 0x000fc40000004100 */
[-C--:B------:R-:W-:Y:S01]  /*aed0*/  FMUL.FTZ R187, R179, R185.reuse ;  /* 0x000000b9b3bb7220 */ /* 0x080fe20000410000 */
[----:B------:R-:W-:Y:S01]  /*aee0*/  HADD2.F32 R92, -RZ, R43.H0_H0 ;  /* 0x2000002bff5c7230 */ /* 0x000fe20000004100 */
[----:B------:R-:W-:Y:S01]  /*aef0*/  F2FP.SATFINITE.E4M3.F32.PACK_AB_MERGE_C R44, R53, R44, RZ ;  /* 0x0000002c352c723e */ /* 0x000fe200048070ff */
[----:B------:R-:W-:Y:S02]  /*af00*/  HADD2.F32 R55, -RZ, R59.H0_H0 ;  /* 0x2000003bff377230 */ /* 0x000fe40000004100 */
[----:B------:R-:W-:Y:S01]  /*af10*/  FMUL.FTZ R186, R95, R40 ;  /* 0x000000285fba7220 */ /* 0x000fe20000410000 */
[----:B------:R-:W-:Y:S02]  /*af20*/  HADD2.F32 R42, -RZ, R180.H0_H0 ;  /* 0x200000b4ff2a7230 */ /* 0x000fe40000004100 */
[C---:B------:R-:W-:Y:S01]  /*af30*/  FMUL.FTZ R190, R92.reuse, R185 ;  /* 0x000000b95cbe7220 */ /* 0x040fe20000410000 */
[----:B------:R-:W-:Y:S02]  /*af40*/  HADD2.F32 R94, -RZ, R94.H1_H1 ;  /* 0x3000005eff5e7230 */ /* 0x000fe40000004100 */
[----:B------:R-:W-:Y:S01]  /*af50*/  FFMA.FTZ R187, R92, R182, -R187 ;  /* 0x000000b65cbb7223 */ /* 0x000fe200000108bb */
[----:B------:R-:W-:-:S02]  /*af60*/  HADD2.F32 R43, -RZ, R43.H1_H1 ;  /* 0x3000002bff2b7230 */ /* 0x000fc40000004100 */
[C---:B------:R-:W-:Y:S01]  /*af70*/  FMUL.FTZ R188, R55.reuse, R40 ;  /* 0x0000002837bc7220 */ /* 0x040fe20000410000 */
[----:B------:R-:W-:Y:S02]  /*af80*/  HADD2.F32 R93, -RZ, R93.H1_H1 ;  /* 0x3000005dff5d7230 */ /* 0x000fe40000004100 */
[----:B------:R-:W-:Y:S01]  /*af90*/  FFMA.FTZ R40, R55, R42, -R186 ;  /* 0x0000002a37287223 */ /* 0x000fe200000108ba */
[----:B------:R-:W-:Y:S02]  /*afa0*/  HADD2.F32 R92, -RZ, R183.H1_H1 ;  /* 0x300000b7ff5c7230 */ /* 0x000fe40000004100 */
[-C--:B------:R-:W-:Y:S01]  /*afb0*/  FMUL.FTZ R186, R94, R184.reuse ;  /* 0x000000b85eba7220 */ /* 0x080fe20000410000 */
[----:B------:R-:W-:Y:S02]  /*afc0*/  HADD2.F32 R59, -RZ, R59.H1_H1 ;  /* 0x3000003bff3b7230 */ /* 0x000fe40000004100 */
[----:B------:R-:W-:Y:S01]  /*afd0*/  FMUL.FTZ R55, R43, R184 ;  /* 0x000000b82b377220 */ /* 0x000fe20000410000 */
[----:B------:R-:W-:-:S02]  /*afe0*/  HADD2.F32 R181, -RZ, R181.H1_H1 ;  /* 0x300000b5ffb57230 */ /* 0x000fc40000004100 */
[----:B------:R-:W-:Y:S01]  /*aff0*/  FFMA.FTZ R190, R179, R182, R190 ;  /* 0x000000b6b3be7223 */ /* 0x000fe200000100be */
[----:B------:R-:W-:Y:S02]  /*b000*/  HADD2.F32 R180, -RZ, R180.H1_H1 ;  /* 0x300000b4ffb47230 */ /* 0x000fe40000004100 */
[-C--:B------:R-:W-:Y:S01]  /*b010*/  FMUL.FTZ R182, R93, R92.reuse ;  /* 0x0000005c5db67220 */ /* 0x080fe20000410000 */
[----:B------:R-:W-:Y:S01]  /*b020*/  FMUL.FTZ R92, R59, R92 ;  /* 0x0000005c3b5c7220 */ /* 0x000fe20000410000 */
[-C--:B------:R-:W-:Y:S01]  /*b030*/  FFMA.FTZ R186, R43, R181.reuse, -R186 ;  /* 0x000000b52bba7223 */ /* 0x080fe200000108ba */
[----:B------:R-:W-:Y:S01]  /*b040*/  FFMA.FTZ R55, R94, R181, R55 ;  /* 0x000000b55e377223 */ /* 0x000fe20000010037 */
[----:B------:R-:W-:Y:S01]  /*b050*/  FFMA.FTZ R42, R95, R42, R188 ;  /* 0x0000002a5f2a7223 */ /* 0x000fe200000100bc */
[-C--:B------:R-:W-:Y:S01]  /*b060*/  FFMA.FTZ R59, R59, R180.reuse, -R182 ;  /* 0x000000b43b3b7223 */ /* 0x080fe200000108b6 */
[----:B------:R-:W-:Y:S01]  /*b070*/  FFMA.FTZ R93, R93, R180, R92 ;  /* 0x000000b45d5d7223 */ /* 0x000fe2000001005c */
[----:B------:R-:W-:-:S02]  /*b080*/  F2FP.SATFINITE.E4M3.F32.PACK_AB_MERGE_C R186, R186, R187, RZ ;  /* 0x000000bbbaba723e */ /* 0x000fc400048070ff */
[----:B------:R-:W-:Y:S02]  /*b090*/  F2FP.SATFINITE.E4M3.F32.PACK_AB_MERGE_C R55, R55, R190, RZ ;  /* 0x000000be3737723e */ /* 0x000fe400048070ff */
[----:B------:R-:W-:Y:S02]  /*b0a0*/  F2FP.SATFINITE.E4M3.F32.PACK_AB_MERGE_C R45, R90, R45, RZ ;  /* 0x0000002d5a2d723e */ /* 0x000fe400048070ff */
[----:B------:R-:W-:Y:S01]  /*b0b0*/  F2FP.SATFINITE.E4M3.F32.PACK_AB_MERGE_C R43, R59, R40, R186 ;  /* 0x000000283b2b723e */ /* 0x000fe200048070ba */
[----:B------:R-:W-:Y:S01]  /*b0c0*/  IMAD.MOV.U32 R40, RZ, RZ, R47 ;  /* 0x000000ffff287224 */ /* 0x000fe200078e002f */
[----:B------:R-:W-:Y:S02]  /*b0d0*/  F2FP.SATFINITE.E4M3.F32.PACK_AB_MERGE_C R55, R93, R42, R55 ;  /* 0x0000002a5d37723e */ /* 0x000fe40004807037 */
[----:B------:R-:W-:Y:S02]  /*b0e0*/  F2FP.SATFINITE.E4M3.F32.PACK_AB_MERGE_C R41, R41, R56, R44 ;  /* 0x000000382929723e */ /* 0x000fe4000480702c */
[----:B------:R-:W-:-:S02]  /*b0f0*/  F2FP.SATFINITE.E4M3.F32.PACK_AB_MERGE_C R53, R58, R57, R45 ;  /* 0x000000393a35723e */ /* 0x000fc4000480702d */
[----:B------:R-:W-:-:S07]  /*b100*/  MOV R42, R46 ;  /* 0x0000002e002a7202 */ /* 0x000fce0000000f00 */
.L_x_496:
[----:B------:R-:W-:Y:S05]  /*b110*/  BSYNC B3 ;  /* 0x0000000000037941 */ /* 0x000fea0003800000 */
.L_x_495:
        /* <DEDUP_REMOVED lines=10> */
.L_x_494:
[----:B------:R-:W-:Y:S05]  /*b1c0*/  BSYNC B2 ;  /* 0x0000000000027941 */ /* 0x000fea0003800000 */
.L_x_493:
[----:B------:R-:W-:-:S13]  /*b1d0*/  ISETP.NE.AND P4, PT, R34, RZ, PT ;  /* 0x000000ff2200720c */ /* 0x000fda0003f85270 */
[----:B------:R-:W-:Y:S05]  /*b1e0*/  @!P4 BRA `(.L_x_488) ;  /* 0x0000000c00e0c947 */ /* 0x000fea0003800000 */
[----:B0--3--:R-:W3:Y:S01]  /*b1f0*/  LDL R40, [R1+0x18] ;  /* 0x0000180001287983 */ /* 0x009ee20000100800 */
[----:B------:R-:W-:Y:S01]  /*b200*/  IADD3 R53, P4, P5, R116, R142, R27 ;  /* 0x0000008e74357210 */ /* 0x000fe20007d9e01b */
[----:B------:R-:W-:Y:S03]  /*b210*/  BSSY B2, `(.L_x_497) ;  /* 0x00000eb000027945 */ /* 0x000fe60003800000 */
[----:B------:R-:W-:Y:S02]  /*b220*/  IADD3.X R52, R0, R178, R30, P4, P5 ;  /* 0x000000b200347210 */ /* 0x000fe400027ea41e */
[----:B------:R-:W-:Y:S02]  /*b230*/  ISETP.GE.AND P4, PT, R170, R136, PT ;  /* 0x00000088aa00720c */ /* 0x000fe40003f86270 */
[----:B---3--:R-:W-:-:S04]  /*b240*/  LOP3.LUT P6, RZ, R40, 0x1, RZ, 0xc0, !PT ;  /* 0x0000000128ff7812 */ /* 0x008fc800078cc0ff */
[----:B------:R-:W-:-:S04]  /*b250*/  SEL R40, R97, R158, !P6 ;  /* 0x0000009e61287207 */ /* 0x000fc80007000000 */
[----:B------:R-:W-:-:S04]  /*b260*/  SHF.R.S32.HI R41, RZ, 0x1f, R40 ;  /* 0x0000001fff297819 */ /* 0x000fc80000011428 */
[----:B------:R-:W-:-:S04]  /*b270*/  LEA.HI R41, R41, R40, RZ, 0x5 ;  /* 0x0000002829297211 */ /* 0x000fc800078f28ff */
[----:B------:R-:W-:-:S04]  /*b280*/  LEA.HI.SX32 R41, R41, R26, 0x1b ;  /* 0x0000001a29297211 */ /* 0x000fc800078fdaff */
[----:B------:R-:W-:Y:S01]  /*b290*/  SHF.R.S32.HI R40, RZ, 0x1f, R41 ;  /* 0x0000001fff287819 */ /* 0x000fe20000011429 */
[----:B------:R-:W-:-:S03]  /*b2a0*/  IMAD.SHL.U32 R55, R41, 0x10, RZ ;  /* 0x0000001029377824 */ /* 0x000fc600078e00ff */
[----:B------:R-:W-:-:S04]  /*b2b0*/  LEA.HI R40, R40, R41, RZ, 0x2 ;  /* 0x0000002928287211 */ /* 0x000fc800078f10ff */
[----:B------:R-:W-:Y:S02]  /*b2c0*/  SHF.R.S32.HI R41, RZ, 0x2, R40 ;  /* 0x00000002ff297819 */ /* 0x000fe40000011428 */
[----:B------:R-:W-:-:S03]  /*b2d0*/  LOP3.LUT R40, R172, 0x30, R55, 0xf8, !PT ;  /* 0x00000030ac287812 */ /* 0x000fc600078ef837 */
[----:B------:R-:W-:Y:S01]  /*b2e0*/  IMAD R41, R41, 0x2800, R174 ;  /* 0x0000280029297824 */ /* 0x000fe200078e02ae */
[----:B------:R-:W-:-:S04]  /*b2f0*/  LOP3.LUT R40, R40, R173, RZ, 0x3c, !PT ;  /* 0x000000ad28287212 */ /* 0x000fc800078e3cff */
        /* <DEDUP_REMOVED lines=8> */
[----:B------:R-:W-:Y:S01]  /*b380*/  SHF.R.U32.HI R89, RZ, 0x8, R61 ;  /* 0x00000008ff597819 */ /* 0x000fe2000001163d */
[----:B-1----:R-:W-:Y:S01]  /*b390*/  IMAD.MOV.U32 R56, RZ, RZ, R44 ;  /* 0x000000ffff387224 */ /* 0x002fe200078e002c */
[----:B0-----:R-:W-:Y:S01]  /*b3a0*/  MOV R54, R40 ;  /* 0x0000002800367202 */ /* 0x001fe20000000f00 */
[----:B------:R-:W-:Y:S01]  /*b3b0*/  IMAD.MOV.U32 R48, RZ, RZ, R41 ;  /* 0x000000ffff307224 */ /* 0x000fe200078e0029 */
[----:B------:R-:W-:Y:S01]  /*b3c0*/  SHF.R.U32.HI R91, RZ, 0x10, R61 ;  /* 0x00000010ff5b7819 */ /* 0x000fe2000001163d */
[----:B------:R-:W-:Y:S01]  /*b3d0*/  IMAD.SHL.U32 R40, R89, 0x100, RZ ;  /* 0x0000010059287824 */ /* 0x000fe200078e00ff */
[----:B------:R-:W-:Y:S02]  /*b3e0*/  LOP3.LUT R57, R61, 0xff0000ff, RZ, 0xc0, !PT ;  /* 0xff0000ff3d397812 */ /* 0x000fe400078ec0ff */
[----:B------:R-:W-:Y:S02]  /*b3f0*/  SHF.R.U32.HI R61, RZ, 0x8, R63 ;  /* 0x00000008ff3d7819 */ /* 0x000fe4000001163f */
[----:B------:R-:W-:-:S02]  /*b400*/  SHF.R.U32.HI R88, RZ, 0x10, R49 ;  /* 0x00000010ff587819 */ /* 0x000fc40000011631 */
[----:B------:R-:W-:Y:S02]  /*b410*/  SHF.R.U32.HI R60, RZ, 0x8, R49 ;  /* 0x00000008ff3c7819 */ /* 0x000fe40000011631 */
[----:B------:R-:W-:Y:S01]  /*b420*/  LOP3.LUT R50, R49, 0xff0000ff, RZ, 0xc0, !PT ;  /* 0xff0000ff31327812 */ /* 0x000fe200078ec0ff */
[----:B------:R-:W-:Y:S01]  /*b430*/  IMAD.MOV.U32 R49, RZ, RZ, R42 ;  /* 0x000000ffff317224 */ /* 0x000fe200078e002a */
[----:B------:R-:W-:Y:S01]  /*b440*/  LOP3.LUT R57, R57, 0xff00, R40, 0xf8, !PT ;  /* 0x0000ff0039397812 */ /* 0x000fe200078ef828 */
[----:B------:R-:W-:Y:S01]  /*b450*/  IMAD.U32 R42, R91, 0x10000, RZ ;  /* 0x000100005b2a7824 */ /* 0x000fe200078e00ff */
[----:B------:R-:W-:Y:S01]  /*b460*/  LOP3.LUT R59, R63, 0xff0000ff, RZ, 0xc0, !PT ;  /* 0xff0000ff3f3b7812 */ /* 0x000fe200078ec0ff */
[----:B------:R-:W-:Y:S01]  /*b470*/  IMAD.SHL.U32 R41, R60, 0x100, RZ ;  /* 0x000001003c297824 */ /* 0x000fe200078e00ff */
[----:B------:R-:W-:Y:S02]  /*b480*/  SHF.R.U32.HI R58, RZ, 0x8, R51 ;  /* 0x00000008ff3a7819 */ /* 0x000fe40000011633 */
[----:B------:R-:W-:-:S02]  /*b490*/  SHF.L.U32 R40, R61, 0x8, RZ ;  /* 0x000000083d287819 */ /* 0x000fc400000006ff */
[----:B------:R-:W-:Y:S01]  /*b4a0*/  SHF.R.U32.HI R90, RZ, 0x10, R63 ;  /* 0x00000010ff5a7819 */ /* 0x000fe2000001163f */
[----:B------:R-:W-:Y:S01]  /*b4b0*/  IMAD.SHL.U32 R44, R58, 0x100, RZ ;  /* 0x000001003a2c7824 */ /* 0x000fe200078e00ff */
[----:B------:R-:W-:Y:S02]  /*b4c0*/  LOP3.LUT R59, R59, 0xff00, R40, 0xf8, !PT ;  /* 0x0000ff003b3b7812 */ /* 0x000fe400078ef828 */
[----:B------:R-:W-:Y:S02]  /*b4d0*/  SHF.R.U32.HI R62, RZ, 0x10, R51 ;  /* 0x00000010ff3e7819 */ /* 0x000fe40000011633 */
[----:B------:R-:W-:Y:S02]  /*b4e0*/  LOP3.LUT R42, R57, 0xff0000, R42, 0xf8, !PT ;  /* 0x00ff0000392a7812 */ /* 0x000fe400078ef82a */
[----:B------:R-:W-:Y:S01]  /*b4f0*/  SHF.L.U32 R40, R90, 0x10, RZ ;  /* 0x000000105a287819 */ /* 0x000fe200000006ff */
[----:B------:R-:W-:Y:S01]  /*b500*/  IMAD.U32 R62, R62, 0x10000, RZ ;  /* 0x000100003e3e7824 */ /* 0x000fe200078e00ff */
[----:B------:R-:W-:-:S02]  /*b510*/  LOP3.LUT R51, R51, 0xff0000ff, RZ, 0xc0, !PT ;  /* 0xff0000ff33337812 */ /* 0x000fc400078ec0ff */
[-C--:B------:R-:W-:Y:S02]  /*b520*/  F2FP.F16.E4M3.UNPACK_B R61, R167.reuse.H1 ;  /* 0x000000a7ff3d723e */ /* 0x080fe400030006ff */
[----:B------:R-:W-:Y:S02]  /*b530*/  F2FP.F16.E4M3.UNPACK_B R58, R56.H1 ;  /* 0x00000038ff3a723e */ /* 0x000fe400030006ff */
[----:B------:R-:W-:Y:S02]  /*b540*/  F2FP.F16.E4M3.UNPACK_B R57, R54.H1 ;  /* 0x00000036ff39723e */ /* 0x000fe400030006ff */
[----:B------:R-:W-:Y:S02]  /*b550*/  LOP3.LUT R40, R59, 0xff0000, R40, 0xf8, !PT ;  /* 0x00ff00003b287812 */ /* 0x000fe400078ef828 */
[----:B------:R-:W-:Y:S01]  /*b560*/  LOP3.LUT R63, R50, 0xff00, R41, 0xf8, !PT ;  /* 0x0000ff00323f7812 */ /* 0x000fe200078ef829 */
[----:B------:R-:W-:Y:S01]  /*b570*/  HADD2.F32 R41, -RZ, R61.H0_H0 ;  /* 0x2000003dff297230 */ /* 0x000fe20000004100 */
[----:B------:R-:W-:Y:S01]  /*b580*/  LOP3.LUT R89, R51, 0xff00, R44, 0xf8, !PT ;  /* 0x0000ff0033597812 */ /* 0x000fe200078ef82c */
[----:B------:R-:W-:Y:S01]  /*b590*/  HADD2.F32 R51, -RZ, R58.H0_H0 ;  /* 0x2000003aff337230 */ /* 0x000fe20000004100 */
[----:B------:R-:W-:Y:S01]  /*b5a0*/  F2FP.F16.E4M3.UNPACK_B R59, R176.H1 ;  /* 0x000000b0ff3b723e */ /* 0x000fe200030006ff */
[----:B------:R-:W-:Y:S01]  /*b5b0*/  HADD2.F32 R50, -RZ, R57.H0_H0 ;  /* 0x20000039ff327230 */ /* 0x000fe20000004100 */
[----:B------:R-:W-:Y:S01]  /*b5c0*/  F2FP.F16.E4M3.UNPACK_B R167, R167 ;  /* 0x000000a7ffa7723e */ /* 0x000fe200020006ff */
[----:B------:R-:W-:-:S02]  /*b5d0*/  IMAD.U32 R44, R88, 0x10000, RZ ;  /* 0x00010000582c7824 */ /* 0x000fc400078e00ff */
[-C--:B------:R-:W-:Y:S01]  /*b5e0*/  FMUL.FTZ R91, R51, R41.reuse ;  /* 0x00000029335b7220 */ /* 0x080fe20000410000 */
[----:B------:R-:W-:Y:S02]  /*b5f0*/  HADD2.F32 R60, -RZ, R59.H0_H0 ;  /* 0x2000003bff3c7230 */ /* 0x000fe40000004100 */
[C---:B------:R-:W-:Y:S01]  /*b600*/  FMUL.FTZ R88, R50.reuse, R41 ;  /* 0x0000002932587220 */ /* 0x040fe20000410000 */
[----:B------:R-:W-:Y:S01]  /*b610*/  LOP3.LUT R41, R89, 0xff0000, R62, 0xf8, !PT ;  /* 0x00ff000059297812 */ /* 0x000fe200078ef83e */
[----:B------:R-:W-:Y:S01]  /*b620*/  HADD2.F32 R57, -RZ, R57.H1_H1 ;  /* 0x30000039ff397230 */ /* 0x000fe20000004100 */
[----:B------:R-:W-:Y:S01]  /*b630*/  F2FP.F16.E4M3.UNPACK_B R176, R176 ;  /* 0x000000b0ffb0723e */ /* 0x000fe200020006ff */
[-C--:B------:R-:W-:Y:S01]  /*b640*/  FFMA.FTZ R50, R50, R60.reuse, -R91 ;  /* 0x0000003c32327223 */ /* 0x080fe2000001085b */
[----:B------:R-:W-:Y:S01]  /*b650*/  FFMA.FTZ R51, R51, R60, R88 ;  /* 0x0000003c33337223 */ /* 0x000fe20000010058 */
[----:B------:R-:W-:Y:S01]  /*b660*/  HADD2.F32 R60, -RZ, R61.H1_H1 ;  /* 0x3000003dff3c7230 */ /* 0x000fe20000004100 */
[----:B------:R-:W-:Y:S01]  /*b670*/  LOP3.LUT R44, R63, 0xff0000, R44, 0xf8, !PT ;  /* 0x00ff00003f2c7812 */ /* 0x000fe200078ef82c */
[----:B------:R-:W-:Y:S01]  /*b680*/  HADD2.F32 R61, -RZ, R58.H1_H1 ;  /* 0x3000003aff3d7230 */ /* 0x000fe20000004100 */
[----:B------:R-:W-:Y:S01]  /*b690*/  F2FP.F16.E4M3.UNPACK_B R58, R56 ;  /* 0x00000038ff3a723e */ /* 0x000fe200020006ff */
[----:B------:R-:W-:Y:S01]  /*b6a0*/  HADD2.F32 R62, -RZ, R59.H1_H1 ;  /* 0x3000003bff3e7230 */ /* 0x000fe20000004100 */
[----:B------:R-:W-:Y:S01]  /*b6b0*/  F2FP.F16.E4M3.UNPACK_B R59, R54 ;  /* 0x00000036ff3b723e */ /* 0x000fe200020006ff */
[-C--:B------:R-:W-:Y:S01]  /*b6c0*/  FMUL.FTZ R88, R57, R60.reuse ;  /* 0x0000003c39587220 */ /* 0x080fe20000410000 */
[----:B------:R-:W-:Y:S01]  /*b6d0*/  FMUL.FTZ R54, R61, R60 ;  /* 0x0000003c3d367220 */ /* 0x000fe20000410000 */
[----:B------:R-:W-:Y:S01]  /*b6e0*/  HADD2.F32 R89, -RZ, R167.H0_H0 ;  /* 0x200000a7ff597230 */ /* 0x000fe20000004100 */
[----:B------:R-:W-:Y:S01]  /*b6f0*/  F2FP.F16.E4M3.UNPACK_B R90, R166.H1 ;  /* 0x000000a6ff5a723e */ /* 0x000fe200030006ff */
[----:B------:R-:W-:-:S02]  /*b700*/  HADD2.F32 R60, -RZ, R58.H0_H0 ;  /* 0x2000003aff3c7230 */ /* 0x000fc40000004100 */
[-C--:B------:R-:W-:Y:S01]  /*b710*/  FFMA.FTZ R57, R57, R62.reuse, -R54 ;  /* 0x0000003e39397223 */ /* 0x080fe20000010836 */
[----:B------:R-:W-:Y:S02]  /*b720*/  HADD2.F32 R56, -RZ, R59.H0_H0 ;  /* 0x2000003bff387230 */ /* 0x000fe40000004100 */
[----:B------:R-:W-:Y:S01]  /*b730*/  FFMA.FTZ R54, R61, R62, R88 ;  /* 0x0000003e3d367223 */ /* 0x000fe20000010058 */
[----:B------:R-:W-:Y:S02]  /*b740*/  HADD2.F32 R63, -RZ, R176.H0_H0 ;  /* 0x200000b0ff3f7230 */ /* 0x000fe40000004100 */
[-C--:B------:R-:W-:Y:S01]  /*b750*/  FMUL.FTZ R91, R60, R89.reuse ;  /* 0x000000593c5b7220 */ /* 0x080fe20000410000 */
[----:B------:R-:W-:Y:S02]  /*b760*/  HADD2.F32 R62, -RZ, R167.H1_H1 ;  /* 0x300000a7ff3e7230 */ /* 0x000fe40000004100 */
[----:B------:R-:W-:Y:S01]  /*b770*/  FMUL.FTZ R89, R56, R89 ;  /* 0x0000005938597220 */ /* 0x000fe20000410000 */
[----:B------:R-:W-:-:S02]  /*b780*/  HADD2.F32 R61, -RZ, R58.H1_H1 ;  /* 0x3000003aff3d7230 */ /* 0x000fc40000004100 */
[-C--:B------:R-:W-:Y:S01]  /*b790*/  FFMA.FTZ R56, R56, R63.reuse, -R91 ;  /* 0x0000003f38387223 */ /* 0x080fe2000001085b */
[----:B------:R-:W-:Y:S02]  /*b7a0*/  HADD2.F32 R59, -RZ, R59.H1_H1 ;  /* 0x3000003bff3b7230 */ /* 0x000fe40000004100 */
[----:B------:R-:W-:Y:S01]  /*b7b0*/  FFMA.FTZ R58, R60, R63, R89 ;  /* 0x0000003f3c3a7223 */ /* 0x000fe20000010059 */
[----:B------:R-:W-:Y:S02]  /*b7c0*/  HADD2.F32 R176, -RZ, R176.H1_H1 ;  /* 0x300000b0ffb07230 */ /* 0x000fe40000004100 */
[----:B------:R-:W-:Y:S01]  /*b7d0*/  FMUL.FTZ R60, R61, R62 ;  /* 0x0000003e3d3c7220 */ /* 0x000fe20000410000 */
[----:B------:R-:W-:Y:S01]  /*b7e0*/  F2FP.F16.E4M3.UNPACK_B R63, R46.H1 ;  /* 0x0000002eff3f723e */ /* 0x000fe200030006ff */
[C---:B------:R-:W-:Y:S01]  /*b7f0*/  FMUL.FTZ R62, R59.reuse, R62 ;  /* 0x0000003e3b3e7220 */ /* 0x040fe20000410000 */
[----:B------:R-:W-:Y:S01]  /*b800*/  F2FP.F16.E4M3.UNPACK_B R89, R177.H1 ;  /* 0x000000b1ff59723e */ /* 0x000fe200030006ff */
[----:B------:R-:W-:Y:S01]  /*b810*/  FFMA.FTZ R59, R59, R176, -R60 ;  /* 0x000000b03b3b7223 */ /* 0x000fe2000001083c */
[----:B------:R-:W-:Y:S01]  /*b820*/  F2FP.F16.E4M3.UNPACK_B R60, R49.H1 ;  /* 0x00000031ff3c723e */ /* 0x000fe200030006ff */
[----:B------:R-:W-:-:S02]  /*b830*/  HADD2.F32 R93, -RZ, R90.H0_H0 ;  /* 0x2000005aff5d7230 */ /* 0x000fc40000004100 */
[----:B------:R-:W-:Y:S01]  /*b840*/  FFMA.FTZ R61, R61, R176, R62 ;  /* 0x000000b03d3d7223 */ /* 0x000fe2000001003e */
[--C-:B------:R-:W-:Y:S01]  /*b850*/  HADD2.F32 R88, -RZ, R63.reuse.H0_H0 ;  /* 0x2000003fff587230 */ /* 0x100fe20000004100 */
[----:B------:R-:W-:Y:S01]  /*b860*/  F2FP.F16.E4M3.UNPACK_B R166, R166 ;  /* 0x000000a6ffa6723e */ /* 0x000fe200020006ff */
[----:B------:R-:W-:Y:S01]  /*b870*/  HADD2.F32 R90, -RZ, R90.H1_H1 ;  /* 0x3000005aff5a7230 */ /* 0x000fe20000004100 */
[----:B------:R-:W-:Y:S01]  /*b880*/  F2FP.F16.E4M3.UNPACK_B R49, R49 ;  /* 0x00000031ff31723e */ /* 0x000fe200020006ff */
[----:B------:R-:W-:Y:S02]  /*b890*/  HADD2.F32 R63, -RZ, R63.H1_H1 ;  /* 0x3000003fff3f7230 */ /* 0x000fe40000004100 */
[----:B------:R-:W-:Y:S01]  /*b8a0*/  FMUL.FTZ R95, R88, R93 ;  /* 0x0000005d585f7220 */ /* 0x000fe20000410000 */
[----:B------:R-:W-:Y:S01]  /*b8b0*/  HADD2.F32 R62, -RZ, R60.H0_H0 ;  /* 0x2000003cff3e7230 */ /* 0x000fe20000004100 */
[----:B------:R-:W-:Y:S01]  /*b8c0*/  F2FP.F16.E4M3.UNPACK_B R177, R177 ;  /* 0x000000b1ffb1723e */ /* 0x000fe200020006ff */
[----:B------:R-:W-:-:S02]  /*b8d0*/  HADD2.F32 R91, -RZ, R89.H0_H0 ;  /* 0x20000059ff5b7230 */ /* 0x000fc40000004100 */
[----:B------:R-:W-:Y:S01]  /*b8e0*/  FMUL.FTZ R167, R63, R90 ;  /* 0x0000005a3fa77220 */ /* 0x000fe20000410000 */
[----:B------:R-:W-:Y:S02]  /*b8f0*/  HADD2.F32 R60, -RZ, R60.H1_H1 ;  /* 0x3000003cff3c7230 */ /* 0x000fe40000004100 */
[C---:B------:R-:W-:Y:S01]  /*b900*/  FMUL.FTZ R93, R62.reuse, R93 ;  /* 0x0000005d3e5d7220 */ /* 0x040fe20000410000 */
[----:B------:R-:W-:Y:S02]  /*b910*/  HADD2.F32 R89, -RZ, R89.H1_H1 ;  /* 0x30000059ff597230 */ /* 0x000fe40000004100 */
[-C--:B------:R-:W-:Y:S01]  /*b920*/  FFMA.FTZ R95, R62, R91.reuse, -R95 ;  /* 0x0000005b3e5f7223 */ /* 0x080fe2000001085f */
[----:B------:R-:W-:Y:S01]  /*b930*/  F2FP.SATFINITE.E4M3.F32.PACK_AB_MERGE_C R50, R57, R50, RZ ;  /* 0x000000323932723e */ /* 0x000fe200048070ff */
[----:B------:R-:W-:Y:S01]  /*b940*/  FMUL.FTZ R62, R60, R90 ;  /* 0x0000005a3c3e7220 */ /* 0x000fe20000410000 */
[----:B------:R-:W-:Y:S01]  /*b950*/  FFMA.FTZ R90, R88, R91, R93 ;  /* 0x0000005b585a7223 */ /* 0x000fe2000001005d */
[-C--:B------:R-:W-:Y:S01]  /*b960*/  FFMA.FTZ R92, R60, R89.reuse, -R167 ;  /* 0x000000593c5c7223 */ /* 0x080fe200000108a7 */
[----:B------:R-:W-:Y:S01]  /*b970*/  F2FP.F16.E4M3.UNPACK_B R60, R46 ;  /* 0x0000002eff3c723e */ /* 0x000fe200020006ff */
[----:B------:R-:W-:Y:S01]  /*b980*/  FFMA.FTZ R167, R63, R89, R62 ;  /* 0x000000593fa77223 */ /* 0x000fe2000001003e */
[----:B------:R-:W-:Y:S01]  /*b990*/  HADD2.F32 R89, -RZ, R166.H0_H0 ;  /* 0x200000a6ff597230 */ /* 0x000fe20000004100 */
[----:B------:R-:W-:Y:S01]  /*b9a0*/  F2FP.SATFINITE.E4M3.F32.PACK_AB_MERGE_C R54, R54, R51, RZ ;  /* 0x000000333636723e */ /* 0x000fe200048070ff */
[----:B------:R-:W-:Y:S01]  /*b9b0*/  HADD2.F32 R46, -RZ, R49.H0_H0 ;  /* 0x20000031ff2e7230 */ /* 0x000fe20000004100 */
[----:B------:R-:W-:Y:S01]  /*b9c0*/  F2FP.F16.E4M3.UNPACK_B R57, R45 ;  /* 0x0000002dff39723e */ /* 0x000fe200020006ff */
[----:B------:R-:W-:Y:S01]  /*b9d0*/  HADD2.F32 R62, -RZ, R60.H0_H0 ;  /* 0x2000003cff3e7230 */ /* 0x000fe20000004100 */
[----:B------:R-:W-:Y:S01]  /*b9e0*/  F2FP.SATFINITE.E4M3.F32.PACK_AB_MERGE_C R51, R59, R56, R50 ;  /* 0x000000383b33723e */ /* 0x000fe20004807032 */
[----:B------:R-:W-:Y:S01]  /*b9f0*/  HADD2.F32 R63, -RZ, R177.H0_H0 ;  /* 0x200000b1ff3f7230 */ /* 0x000fe20000004100 */
[----:B------:R-:W-:Y:S01]  /*ba00*/  F2FP.F16.E4M3.UNPACK_B R56, R48 ;  /* 0x00000030ff38723e */ /* 0x000fe200020006ff */
[----:B------:R-:W-:-:S02]  /*ba10*/  HADD2.F32 R166, -RZ, R166.H1_H1 ;  /* 0x300000a6ffa67230 */ /* 0x000fc40000004100 */
[-C--:B------:R-:W-:Y:S01]  /*ba20*/  FMUL.FTZ R91, R62, R89.reuse ;  /* 0x000000593e5b7220 */ /* 0x080fe20000410000 */
[----:B------:R-:W-:Y:S02]  /*ba30*/  HADD2.F32 R49, -RZ, R49.H1_H1 ;  /* 0x30000031ff317230 */ /* 0x000fe40000004100 */
[C---:B------:R-:W-:Y:S01]  /*ba40*/  FMUL.FTZ R89, R46.reuse, R89 ;  /* 0x000000592e597220 */ /* 0x040fe20000410000 */
[----:B------:R-:W-:Y:S02]  /*ba50*/  HADD2.F32 R60, -RZ, R60.H1_H1 ;  /* 0x3000003cff3c7230 */ /* 0x000fe40000004100 */
[-C--:B------:R-:W-:Y:S01]  /*ba60*/  FFMA.FTZ R91, R46, R63.reuse, -R91 ;  /* 0x0000003f2e5b7223 */ /* 0x080fe2000001085b */
[----:B------:R-:W-:Y:S02]  /*ba70*/  HADD2.F32 R177, -RZ, R177.H1_H1 ;  /* 0x300000b1ffb17230 */ /* 0x000fe40000004100 */
[----:B------:R-:W-:Y:S01]  /*ba80*/  FFMA.FTZ R46, R62, R63, R89 ;  /* 0x0000003f3e2e7223 */ /* 0x000fe20000010059 */
[----:B------:R-:W-:Y:S01]  /*ba90*/  FMUL.FTZ R93, R49, R166 ;  /* 0x000000a6315d7220 */ /* 0x000fe20000410000 */
[----:B------:R-:W-:Y:S01]  /*baa0*/  F2FP.F16.E4M3.UNPACK_B R62, R44 ;  /* 0x0000002cff3e723e */ /* 0x000fe200020006ff */
[C---:B------:R-:W-:Y:S01]  /*bab0*/  FMUL.FTZ R88, R60.reuse, R166 ;  /* 0x000000a63c587220 */ /* 0x040fe20000410000 */
[----:B------:R-:W-:Y:S01]  /*bac0*/  F2FP.SATFINITE.E4M3.F32.PACK_AB_MERGE_C R50, R61, R58, R54 ;  /* 0x0000003a3d32723e */ /* 0x000fe20004807036 */
[----:B------:R-:W-:Y:S01]  /*bad0*/  FFMA.FTZ R93, R60, R177, R93 ;  /* 0x000000b13c5d7223 */ /* 0x000fe2000001005d */
[----:B------:R-:W-:Y:S01]  /*bae0*/  HADD2.F32 R58, -RZ, R57.H0_H0 ;  /* 0x20000039ff3a7230 */ /* 0x000fe20000004100 */
[----:B------:R-:W-:Y:S01]  /*baf0*/  F2FP.F16.E4M3.UNPACK_B R60, R42 ;  /* 0x0000002aff3c723e */ /* 0x000fe200020006ff */
[----:B------:R-:W-:-:S02]  /*bb00*/  HADD2.F32 R63, -RZ, R62.H0_H0 ;  /* 0x2000003eff3f7230 */ /* 0x000fc40000004100 */
[----:B------:R-:W-:Y:S01]  /*bb10*/  FFMA.FTZ R88, R49, R177, -R88 ;  /* 0x000000b131587223 */ /* 0x000fe20000010858 */
[----:B------:R-:W-:Y:S01]  /*bb20*/  HADD2.F32 R54, -RZ, R56.H0_H0 ;  /* 0x20000038ff367230 */ /* 0x000fe20000004100 */
[----:B------:R-:W-:Y:S01]  /*bb30*/  F2FP.SATFINITE.E4M3.F32.PACK_AB_MERGE_C R49, R92, R95, RZ ;  /* 0x0000005f5c31723e */ /* 0x000fe200048070ff */
[----:B------:R-:W-:Y:S02]  /*bb40*/  HADD2.F32 R61, -RZ, R60.H0_H0 ;  /* 0x2000003cff3d7230 */ /* 0x000fe40000004100 */
[-C--:B------:R-:W-:Y:S01]  /*bb50*/  FMUL.FTZ R89, R58, R63.reuse ;  /* 0x0000003f3a597220 */ /* 0x080fe20000410000 */
[----:B------:R-:W-:Y:S02]  /*bb60*/  HADD2.F32 R59, -RZ, R57.H1_H1 ;  /* 0x30000039ff3b7230 */ /* 0x000fe40000004100 */
[----:B------:R-:W-:Y:S01]  /*bb70*/  FMUL.FTZ R63, R54, R63 ;  /* 0x0000003f363f7220 */ /* 0x000fe20000410000 */
[----:B------:R-:W-:Y:S01]  /*bb80*/  HADD2.F32 R62, -RZ, R62.H1_H1 ;  /* 0x3000003eff3e7230 */ /* 0x000fe20000004100 */
[----:B------:R-:W-:Y:S01]  /*bb90*/  F2FP.SATFINITE.E4M3.F32.PACK_AB_MERGE_C R49, R88, R91, R49 ;  /* 0x0000005b5831723e */ /* 0x000fe20004807031 */
[----:B------:R-:W-:-:S02]  /*bba0*/  HADD2.F32 R57, -RZ, R56.H1_H1 ;  /* 0x30000038ff397230 */ /* 0x000fc40000004100 */
[-C--:B------:R-:W-:Y:S01]  /*bbb0*/  FFMA.FTZ R54, R54, R61.reuse, -R89 ;  /* 0x0000003d36367223 */ /* 0x080fe20000010859 */
[----:B------:R-:W-:Y:S02]  /*bbc0*/  HADD2.F32 R60, -RZ, R60.H1_H1 ;  /* 0x3000003cff3c7230 */ /* 0x000fe40000004100 */
[----:B------:R-:W-:Y:S01]  /*bbd0*/  FFMA.FTZ R56, R58, R61, R63 ;  /* 0x0000003d3a387223 */ /* 0x000fe2000001003f */
[-C--:B------:R-:W-:Y:S01]  /*bbe0*/  FMUL.FTZ R88, R59, R62.reuse ;  /* 0x0000003e3b587220 */ /* 0x080fe20000410000 */
[C---:B------:R-:W-:Y:S01]  /*bbf0*/  FMUL.FTZ R62, R57.reuse, R62 ;  /* 0x0000003e393e7220 */ /* 0x040fe20000410000 */
[----:B------:R-:W-:Y:S02]  /*bc00*/  F2FP.F16.E4M3.UNPACK_B R58, R45.H1 ;  /* 0x0000002dff3a723e */ /* 0x000fe400030006ff */
[----:B------:R-:W-:Y:S01]  /*bc10*/  F2FP.F16.E4M3.UNPACK_B R61, R44.H1 ;  /* 0x0000002cff3d723e */ /* 0x000fe200030006ff */
[----:B------:R-:W-:Y:S01]  /*bc20*/  FFMA.FTZ R45, R57, R60, -R88 ;  /* 0x0000003c392d7223 */ /* 0x000fe20000010858 */
[----:B------:R-:W-:Y:S01]  /*bc30*/  F2FP.F16.E4M3.UNPACK_B R48, R48.H1 ;  /* 0x00000030ff30723e */ /* 0x000fe200030006ff */
[----:B------:R-:W-:Y:S01]  /*bc40*/  FFMA.FTZ R57, R59, R60, R62 ;  /* 0x0000003c3b397223 */ /* 0x000fe2000001003e */
[----:B------:R-:W-:Y:S01]  /*bc50*/  F2FP.F16.E4M3.UNPACK_B R42, R42.H1 ;  /* 0x0000002aff2a723e */ /* 0x000fe200030006ff */
[----:B------:R-:W-:Y:S01]  /*bc60*/  HADD2.F32 R59, -RZ, R58.H0_H0 ;  /* 0x2000003aff3b7230 */ /* 0x000fe20000004100 */
[----:B------:R-:W-:Y:S01]  /*bc70*/  F2FP.SATFINITE.E4M3.F32.PACK_AB_MERGE_C R90, R167, R90, RZ ;  /* 0x0000005aa75a723e */ /* 0x000fe200048070ff */
[----:B------:R-:W-:-:S02]  /*bc80*/  HADD2.F32 R62, -RZ, R61.H0_H0 ;  /* 0x2000003dff3e7230 */ /* 0x000fc40000004100 */
[----:B------:R-:W-:Y:S01]  /*bc90*/  HADD2.F32 R44, -RZ, R48.H0_H0 ;  /* 0x20000030ff2c7230 */ /* 0x000fe20000004100 */
[----:B------:R-:W-:Y:S01]  /*bca0*/  F2FP.SATFINITE.E4M3.F32.PACK_AB_MERGE_C R46, R93, R46, R90 ;  /* 0x0000002e5d2e723e */ /* 0x000fe2000480705a */
[----:B------:R-:W-:Y:S02]  /*bcb0*/  HADD2.F32 R58, -RZ, R58.H1_H1 ;  /* 0x3000003aff3a7230 */ /* 0x000fe40000004100 */
[-C--:B------:R-:W-:Y:S01]  /*bcc0*/  FMUL.FTZ R89, R59, R62.reuse ;  /* 0x0000003e3b597220 */ /* 0x080fe20000410000 */
[----:B------:R-:W-:Y:S02]  /*bcd0*/  HADD2.F32 R63, -RZ, R61.H1_H1 ;  /* 0x3000003dff3f7230 */ /* 0x000fe40000004100 */
[----:B------:R-:W-:Y:S01]  /*bce0*/  FMUL.FTZ R62, R44, R62 ;  /* 0x0000003e2c3e7220 */ /* 0x000fe20000410000 */
[----:B------:R-:W-:Y:S01]  /*bcf0*/  HADD2.F32 R60, -RZ, R42.H0_H0 ;  /* 0x2000002aff3c7230 */ /* 0x000fe20000004100 */
[----:B------:R-:W-:Y:S01]  /*bd00*/  F2FP.F16.E4M3.UNPACK_B R90, R41.H1 ;  /* 0x00000029ff5a723e */ /* 0x000fe200030006ff */
[----:B------:R-:W-:-:S02]  /*bd10*/  HADD2.F32 R48, -RZ, R48.H1_H1 ;  /* 0x30000030ff307230 */ /* 0x000fc40000004100 */
[-C--:B------:R-:W-:Y:S01]  /*bd20*/  FMUL.FTZ R91, R58, R63.reuse ;  /* 0x0000003f3a5b7220 */ /* 0x080fe20000410000 */
[----:B------:R-:W-:Y:S02]  /*bd30*/  HADD2.F32 R61, -RZ, R42.H1_H1 ;  /* 0x3000002aff3d7230 */ /* 0x000fe40000004100 */
[-C--:B------:R-:W-:Y:S01]  /*bd40*/  FFMA.FTZ R42, R44, R60.reuse, -R89 ;  /* 0x0000003c2c2a7223 */ /* 0x080fe20000010859 */
[----:B------:R-:W-:Y:S01]  /*bd50*/  FFMA.FTZ R44, R59, R60, R62 ;  /* 0x0000003c3b2c7223 */ /* 0x000fe2000001003e */
[C---:B------:R-:W-:Y:S01]  /*bd60*/  FMUL.FTZ R63, R48.reuse, R63 ;  /* 0x0000003f303f7220 */ /* 0x040fe20000410000 */
[----:B------:R-:W-:Y:S01]  /*bd70*/  F2FP.F16.E4M3.UNPACK_B R59, R47 ;  /* 0x0000002fff3b723e */ /* 0x000fe200020006ff */
[----:B------:R-:W-:Y:S01]  /*bd80*/  FFMA.FTZ R93, R48, R61, -R91 ;  /* 0x0000003d305d7223 */ /* 0x000fe2000001085b */
[----:B------:R-:W-:Y:S01]  /*bd90*/  F2FP.F16.E4M3.UNPACK_B R60, R47.H1 ;  /* 0x0000002fff3c723e */ /* 0x000fe200030006ff */
[----:B------:R-:W-:Y:S01]  /*bda0*/  FFMA.FTZ R95, R58, R61, R63 ;  /* 0x0000003d3a5f7223 */ /* 0x000fe2000001003f */
[----:B------:R-:W-:Y:S01]  /*bdb0*/  F2FP.F16.E4M3.UNPACK_B R89, R41 ;  /* 0x00000029ff59723e */ /* 0x000fe200020006ff */
[----:B------:R-:W-:Y:S01]  /*bdc0*/  HADD2.F32 R61, -RZ, R59.H0_H0 ;  /* 0x2000003bff3d7230 */ /* 0x000fe20000004100 */
[-C--:B------:R-:W-:Y:S01]  /*bdd0*/  F2FP.F16.E4M3.UNPACK_B R48, R43.reuse ;  /* 0x0000002bff30723e */ /* 0x080fe200020006ff */
[----:B------:R-:W-:Y:S01]  /*bde0*/  HADD2.F32 R91, -RZ, R90.H0_H0 ;  /* 0x2000005aff5b7230 */ /* 0x000fe20000004100 */
[----:B------:R-:W-:Y:S01]  /*bdf0*/  F2FP.F16.E4M3.UNPACK_B R43, R43.H1 ;  /* 0x0000002bff2b723e */ /* 0x000fe200030006ff */
[----:B------:R-:W-:Y:S01]  /*be00*/  HADD2.F32 R92, -RZ, R89.H0_H0 ;  /* 0x20000059ff5c7230 */ /* 0x000fe20000004100 */
[-C--:B------:R-:W-:Y:S01]  /*be10*/  F2FP.F16.E4M3.UNPACK_B R41, R40.reuse ;  /* 0x00000028ff29723e */ /* 0x080fe200020006ff */
[----:B------:R-:W-:Y:S01]  /*be20*/  HADD2.F32 R47, -RZ, R48.H0_H0 ;  /* 0x20000030ff2f7230 */ /* 0x000fe20000004100 */
[----:B------:R-:W-:Y:S01]  /*be30*/  F2FP.F16.E4M3.UNPACK_B R62, R40.H1 ;  /* 0x00000028ff3e723e */ /* 0x000fe200030006ff */
[----:B------:R-:W-:-:S02]  /*be40*/  HADD2.F32 R40, -RZ, R60.H0_H0 ;  /* 0x2000003cff287230 */ /* 0x000fc40000004100 */
[-C--:B------:R-:W-:Y:S01]  /*be50*/  FMUL.FTZ R94, R61, R92.reuse ;  /* 0x0000005c3d5e7220 */ /* 0x080fe20000410000 */
[----:B------:R-:W-:Y:S02]  /*be60*/  HADD2.F32 R58, -RZ, R43.H0_H0 ;  /* 0x2000002bff3a7230 */ /* 0x000fe40000004100 */
[----:B------:R-:W-:Y:S01]  /*be70*/  FMUL.FTZ R92, R47, R92 ;  /* 0x0000005c2f5c7220 */ /* 0x000fe20000410000 */
[----:B------:R-:W-:Y:S02]  /*be80*/  HADD2.F32 R63, -RZ, R62.H0_H0 ;  /* 0x2000003eff3f7230 */ /* 0x000fe40000004100 */
[-C--:B------:R-:W-:Y:S01]  /*be90*/  FMUL.FTZ R167, R40, R91.reuse ;  /* 0x0000005b28a77220 */ /* 0x080fe20000410000 */
[----:B------:R-:W-:Y:S02]  /*bea0*/  HADD2.F32 R88, -RZ, R41.H0_H0 ;  /* 0x20000029ff587230 */ /* 0x000fe40000004100 */
[----:B------:R-:W-:Y:S01]  /*beb0*/  FMUL.FTZ R91, R58, R91 ;  /* 0x0000005b3a5b7220 */ /* 0x000fe20000410000 */
[----:B------:R-:W-:-:S02]  /*bec0*/  HADD2.F32 R60, -RZ, R60.H1_H1 ;  /* 0x3000003cff3c7230 */ /* 0x000fc40000004100 */
[----:B------:R-:W-:Y:S01]  /*bed0*/  FFMA.FTZ R167, R58, R63, -R167 ;  /* 0x0000003f3aa77223 */ /* 0x000fe200000108a7 */
[----:B------:R-:W-:Y:S02]  /*bee0*/  HADD2.F32 R90, -RZ, R90.H1_H1 ;  /* 0x3000005aff5a7230 */ /* 0x000fe40000004100 */
[-C--:B------:R-:W-:Y:S01]  /*bef0*/  FFMA.FTZ R92, R61, R88.reuse, R92 ;  /* 0x000000583d5c7223 */ /* 0x080fe2000001005c */
[----:B------:R-:W-:Y:S02]  /*bf00*/  HADD2.F32 R43, -RZ, R43.H1_H1 ;  /* 0x3000002bff2b7230 */ /* 0x000fe40000004100 */
[----:B------:R-:W-:Y:S01]  /*bf10*/  FFMA.FTZ R94, R47, R88, -R94 ;  /* 0x000000582f5e7223 */ /* 0x000fe2000001085e */
[----:B------:R-:W-:Y:S02]  /*bf20*/  HADD2.F32 R59, -RZ, R59.H1_H1 ;  /* 0x3000003bff3b7230 */ /* 0x000fe40000004100 */
[----:B------:R-:W-:Y:S01]  /*bf30*/  FMUL.FTZ R58, R60, R90 ;  /* 0x0000005a3c3a7220 */ /* 0x000fe20000410000 */
[----:B------:R-:W-:-:S02]  /*bf40*/  HADD2.F32 R89, -RZ, R89.H1_H1 ;  /* 0x30000059ff597230 */ /* 0x000fc40000004100 */
[----:B------:R-:W-:Y:S01]  /*bf50*/  FMUL.FTZ R61, R43, R90 ;  /* 0x0000005a2b3d7220 */ /* 0x000fe20000410000 */
[----:B------:R-:W-:Y:S02]  /*bf60*/  HADD2.F32 R62, -RZ, R62.H1_H1 ;  /* 0x3000003eff3e7230 */ /* 0x000fe40000004100 */
[----:B------:R-:W-:Y:S01]  /*bf70*/  FFMA.FTZ R91, R40, R63, R91 ;  /* 0x0000003f285b7223 */ /* 0x000fe2000001005b */
[----:B------:R-:W-:Y:S02]  /*bf80*/  HADD2.F32 R48, -RZ, R48.H1_H1 ;  /* 0x30000030ff307230 */ /* 0x000fe40000004100 */
[-C--:B------:R-:W-:Y:S01]  /*bf90*/  FMUL.FTZ R47, R59, R89.reuse ;  /* 0x000000593b2f7220 */ /* 0x080fe20000410000 */
[----:B------:R-:W-:Y:S02]  /*bfa0*/  HADD2.F32 R41, -RZ, R41.H1_H1 ;  /* 0x30000029ff297230 */ /* 0x000fe40000004100 */
[-C--:B------:R-:W-:Y:S01]  /*bfb0*/  FFMA.FTZ R58, R43, R62.reuse, -R58 ;  /* 0x0000003e2b3a7223 */ /* 0x080fe2000001083a */
[----:B------:R-:W-:Y:S01]  /*bfc0*/  FFMA.FTZ R60, R60, R62, R61 ;  /* 0x0000003e3c3c7223 */ /* 0x000fe2000001003d */
[C---:B------:R-:W-:Y:S01]  /*bfd0*/  FMUL.FTZ R40, R48.reuse, R89 ;  /* 0x0000005930287220 */ /* 0x040fe20000410000 */
[----:B------:R-:W-:Y:S01]  /*bfe0*/  F2FP.SATFINITE.E4M3.F32.PACK_AB_MERGE_C R42, R93, R42, RZ ;  /* 0x0000002a5d2a723e */ /* 0x000fe200048070ff */
[----:B------:R-:W-:Y:S01]  /*bff0*/  FFMA.FTZ R47, R48, R41, -R47 ;  /* 0x00000029302f7223 */ /* 0x000fe2000001082f */
[----:B------:R-:W-:Y:S01]  /*c000*/  F2FP.SATFINITE.E4M3.F32.PACK_AB_MERGE_C R58, R58, R167, RZ ;  /* 0x000000a73a3a723e */ /* 0x000fe200048070ff */
[----:B------:R-:W-:Y:S01]  /*c010*/  FFMA.FTZ R41, R59, R41, R40 ;  /* 0x000000293b297223 */ /* 0x000fe20000010028 */
[----:B------:R-:W-:Y:S01]  /*c020*/  F2FP.SATFINITE.E4M3.F32.PACK_AB_MERGE_C R60, R60, R91, RZ ;  /* 0x0000005b3c3c723e */ /* 0x000fe200048070ff */
[----:B------:R-:W-:Y:S01]  /*c030*/  IMAD.MOV.U32 R40, RZ, RZ, R51 ;  /* 0x000000ffff287224 */ /* 0x000fe200078e0033 */
[----:B------:R-:W-:-:S02]  /*c040*/  F2FP.SATFINITE.E4M3.F32.PACK_AB_MERGE_C R44, R95, R44, RZ ;  /* 0x0000002c5f2c723e */ /* 0x000fc400048070ff */
[----:B------:R-:W-:Y:S02]  /*c050*/  F2FP.SATFINITE.E4M3.F32.PACK_AB_MERGE_C R42, R45, R54, R42 ;  /* 0x000000362d2a723e */ /* 0x000fe4000480702a */
[----:B------:R-:W-:Y:S02]  /*c060*/  F2FP.SATFINITE.E4M3.F32.PACK_AB_MERGE_C R43, R47, R94, R58 ;  /* 0x0000005e2f2b723e */ /* 0x000fe4000480703a */
[----:B------:R-:W-:Y:S02]  /*c070*/  F2FP.SATFINITE.E4M3.F32.PACK_AB_MERGE_C R47, R41, R92, R60 ;  /* 0x0000005c292f723e */ /* 0x000fe4000480703c */
[----:B------:R-:W-:Y:S01]  /*c080*/  F2FP.SATFINITE.E4M3.F32.PACK_AB_MERGE_C R45, R57, R56, R44 ;  /* 0x00000038392d723e */ /* 0x000fe2000480702c */
[----:B------:R-:W-:Y:S01]  /*c090*/  IMAD.MOV.U32 R44, RZ, RZ, R50 ;  /* 0x000000ffff2c7224 */ /* 0x000fe200078e0032 */
[----:B------:R-:W-:Y:S01]  /*c0a0*/  MOV R41, R42 ;  /* 0x0000002a00297202 */ /* 0x000fe20000000f00 */
[----:B------:R-:W-:-:S07]  /*c0b0*/  IMAD.MOV.U32 R42, RZ, RZ, R49 ;  /* 0x000000ffff2a7224 */ /* 0x000fce00078e0031 */
.L_x_498:
[----:B------:R-:W-:Y:S05]  /*c0c0*/  BSYNC B2 ;  /* 0x0000000000027941 */ /* 0x000fea0003800000 */
.L_x_497:
[----:B------:R-:W-:-:S13]  /*c0d0*/  ISETP.GE.AND P4, PT, R55, R153, PT ;  /* 0x000000993700720c */ /* 0x000fda0003f86270 */
[--C-:B------:R-:W-:Y:S02]  /*c0e0*/  @!P4 SHF.R.S32.HI R49, RZ, 0x1f, R55.reuse ;  /* 0x0000001fff31c819 */ /* 0x100fe40000011437 */
[----:B------:R-:W-:-:S04]  /*c0f0*/  @!P4 IADD3 R51, P5, P6, R116, R142, R55 ;  /* 0x0000008e7433c210 */ /* 0x000fc80007ebe037 */
[----:B------:R-:W-:Y:S02]  /*c100*/  @!P4 IADD3.X R178, R0, R178, R49, P5, P6 ;  /* 0x000000b200b2c210 */ /* 0x000fe40002fec431 */
[----:B------:R-:W-:-:S05]  /*c110*/  IADD3 R48, P5, R53, R126, RZ ;  /* 0x0000007e35307210 */ /* 0x000fca0007fbe0ff */
[----:B------:R-:W-:Y:S01]  /*c120*/  IMAD.X R49, R52, 0x1, R127, P5 ;  /* 0x0000000134317824 */ /* 0x000fe200028e067f */
[----:B------:R-:W-:-:S04]  /*c130*/  @!P4 IADD3 R50, P5, R51, R126, RZ ;  /* 0x0000007e3332c210 */ /* 0x000fc80007fbe0ff */
[----:B------:R-:W-:Y:S01]  /*c140*/  @!P4 IADD3.X R51, R178, R127, RZ, P5, !PT ;  /* 0x0000007fb233c210 */ /* 0x000fe20002ffe4ff */
[----:B0-----:R4:W-:Y:S04]  /*c150*/  STG.E.128 desc[UR54][R48.64], R40 ;  /* 0x0000002830007986 */ /* 0x0019e8000c101d36 */
[----:B-1----:R4:W-:Y:S04]  /*c160*/  @!P4 STG.E.128 desc[UR54][R50.64], R44 ;  /* 0x0000002c3200c986 */ /* 0x0029e8000c101d36 */
.L_x_488:
[----:B------:R-:W-:Y:S05]  /*c170*/  BSYNC B1 ;  /* 0x0000000000017941 */ /* 0x000fea0003800000 */
.L_x_487:
[-C--:B0--34-:R-:W-:Y:S02]  /*c180*/  IMAD R40, R144, R138.reuse, RZ ;  /* 0x0000008a90287224 */ /* 0x099fe400078e02ff */
[----:B------:R-:W-:-:S04]  /*c190*/  IMAD.WIDE.U32 R140, R211, R138, R140 ;  /* 0x0000008ad38c7225 */ /* 0x000fc800078e008c */
[----:B------:R-:W-:Y:S01]  /*c1a0*/  IMAD R53, R211, R139, R40 ;  /* 0x0000008bd3357224 */ /* 0x000fe200078e0228 */
[----:B------:R-:W-:Y:S06]  /*c1b0*/  @P2 BRA `(.L_x_457) ;  /* 0x0000003000942947 */ /* 0x000fec0003800000 */
[----:B------:R-:W-:Y:S01]  /*c1c0*/  ISETP.NE.AND P2, PT, R32, RZ, PT ;  /* 0x000000ff2000720c */ /* 0x000fe20003f45270 */
[----:B------:R-:W-:Y:S01]  /*c1d0*/  BSSY B1, `(.L_x_499) ;  /* 0x00000f8000017945 */ /* 0x000fe20003800000 */
[----:B------:R-:W-:-:S11]  /*c1e0*/  IMAD.IADD R53, R141, 0x1, R53 ;  /* 0x000000018d357824 */ /* 0x000fd600078e0235 */
[----:B------:R-:W-:Y:S05]  /*c1f0*/  @!P2 BRA `(.L_x_500) ;  /* 0x0000000c00d4a947 */ /* 0x000fea0003800000 */
[----:B------:R-:W-:Y:S01]  /*c200*/  SEL R40, R97, R158, !P0 ;  /* 0x0000009e61287207 */ /* 0x000fe20004000000 */
[----:B------:R-:W-:Y:S01]  /*c210*/  BSSY B2, `(.L_x_501) ;  /* 0x00000f1000027945 */ /* 0x000fe20003800000 */
[----:B------:R-:W-:Y:S02]  /*c220*/  IADD3 R49, P2, P4, R116, R140, R20 ;  /* 0x0000008c74317210 */ /* 0x000fe40007c5e014 */
[----:B------:R-:W-:Y:S02]  /*c230*/  SHF.R.S32.HI R41, RZ, 0x1f, R40 ;  /* 0x0000001fff297819 */ /* 0x000fe40000011428 */
[----:B------:R-:W-:Y:S02]  /*c240*/  IADD3.X R42, R0, R53, R28, P2, P4 ;  /* 0x00000035002a7210 */ /* 0x000fe400017e841c */
[----:B------:R-:W-:-:S04]  /*c250*/  LEA.HI R40, R41, R40, RZ, 0x5 ;  /* 0x0000002829287211 */ /* 0x000fc800078f28ff */
[----:B------:R-:W-:-:S05]  /*c260*/  LEA.HI.SX32 R41, R40, R15, 0x1b ;  /* 0x0000000f28297211 */ /* 0x000fca00078fdaff */
[----:B------:R-:W-:-:S05]  /*c270*/  IMAD.SHL.U32 R43, R41, 0x10, RZ ;  /* 0x00000010292b7824 */ /* 0x000fca00078e00ff */
[----:B------:R-:W-:-:S13]  /*c280*/  ISETP.GE.AND P2, PT, R43, R153, PT ;  /* 0x000000992b00720c */ /* 0x000fda0003f46270 */
[--C-:B------:R-:W-:Y:S02]  /*c290*/  @!P2 SHF.R.S32.HI R40, RZ, 0x1f, R43.reuse ;  /* 0x0000001fff28a819 */ /* 0x100fe4000001142b */
[----:B------:R-:W-:-:S04]  /*c2a0*/  @!P2 IADD3 R51, P4, P5, R116, R140, R43 ;  /* 0x0000008c7433a210 */ /* 0x000fc80007d9e02b */
[----:B------:R-:W-:Y:S02]  /*c2b0*/  @!P2 IADD3.X R40, R0, R53, R40, P4, P5 ;  /* 0x000000350028a210 */ /* 0x000fe400027ea428 */
[----:B------:R-:W-:-:S05]  /*c2c0*/  IADD3 R48, P4, R49, R126, RZ ;  /* 0x0000007e31307210 */ /* 0x000fca0007f9e0ff */
[----:B------:R-:W-:Y:S01]  /*c2d0*/  IMAD.X R49, R42, 0x1, R127, P4 ;  /* 0x000000012a317824 */ /* 0x000fe200020e067f */
[----:B------:R-:W-:-:S04]  /*c2e0*/  @!P2 IADD3 R50, P4, R51, R126, RZ ;  /* 0x0000007e3332a210 */ /* 0x000fc80007f9e0ff */
[----:B------:R-:W-:Y:S02]  /*c2f0*/  @!P2 IADD3.X R51, R40, R127, RZ, P4, !PT ;  /* 0x0000007f2833a210 */ /* 0x000fe400027fe4ff */
[----:B------:R-:W-:Y:S02]  /*c300*/  SHF.R.S32.HI R40, RZ, 0x1f, R41 ;  /* 0x0000001fff287819 */ /* 0x000fe40000011429 */
[----:B------:R-:W-:Y:S02]  /*c310*/  ISETP.GE.AND P4, PT, R22, R136, PT ;  /* 0x000000881600720c */ /* 0x000fe40003f86270 */
[----:B------:R-:W-:Y:S02]  /*c320*/  LEA.HI R40, R40, R41, RZ, 0x2 ;  /* 0x0000002928287211 */ /* 0x000fe400078f10ff */
[----:B------:R-:W-:Y:S02]  /*c330*/  LOP3.LUT R41, R196, 0x30, R43, 0xf8, !PT ;  /* 0x00000030c4297812 */ /* 0x000fe400078ef82b */
[----:B------:R-:W-:-:S02]  /*c340*/  SHF.R.S32.HI R40, RZ, 0x2, R40 ;  /* 0x00000002ff287819 */ /* 0x000fc40000011428 */
        /* <DEDUP_REMOVED lines=10> */
[----:B------:R-:W-:Y:S01]  /*c3f0*/  SHF.R.U32.HI R54, RZ, 0x8, R77 ;  /* 0x00000008ff367819 */ /* 0x000fe2000001164d */
[----:B0-----:R-:W-:Y:S01]  /*c400*/  IMAD.MOV.U32 R57, RZ, RZ, R40 ;  /* 0x000000ffff397224 */ /* 0x001fe200078e0028 */
[----:B------:R-:W-:Y:S01]  /*c410*/  SHF.R.U32.HI R61, RZ, 0x8, R65 ;  /* 0x00000008ff3d7819 */ /* 0x000fe20000011641 */
[----:B-1----:R-:W-:Y:S01]  /*c420*/  IMAD.MOV.U32 R59, RZ, RZ, R44 ;  /* 0x000000ffff3b7224 */ /* 0x002fe200078e002c */
[----:B------:R-:W-:Y:S01]  /*c430*/  SHF.R.U32.HI R63, RZ, 0x8, R67 ;  /* 0x00000008ff3f7819 */ /* 0x000fe20000011643 */
[----:B------:R-:W-:Y:S01]  /*c440*/  IMAD.SHL.U32 R40, R54, 0x100, RZ ;  /* 0x0000010036287824 */ /* 0x000fe200078e00ff */
[----:B------:R-:W-:Y:S01]  /*c450*/  LOP3.LUT R55, R77, 0xff0000ff, RZ, 0xc0, !PT ;  /* 0xff0000ff4d377812 */ /* 0x000fe200078ec0ff */
[----:B------:R-:W-:Y:S01]  /*c460*/  IMAD.SHL.U32 R61, R61, 0x100, RZ ;  /* 0x000001003d3d7824 */ /* 0x000fe200078e00ff */
[----:B------:R-:W-:Y:S01]  /*c470*/  SHF.R.U32.HI R66, RZ, 0x10, R77 ;  /* 0x00000010ff427819 */ /* 0x000fe2000001164d */
[----:B------:R-:W-:Y:S01]  /*c480*/  IMAD.SHL.U32 R63, R63, 0x100, RZ ;  /* 0x000001003f3f7824 */ /* 0x000fe200078e00ff */
[----:B------:R-:W-:-:S02]  /*c490*/  SHF.R.U32.HI R64, RZ, 0x8, R79 ;  /* 0x00000008ff407819 */ /* 0x000fc4000001164f */
[----:B------:R-:W-:Y:S02]  /*c4a0*/  MOV R52, R41 ;  /* 0x0000002900347202 */ /* 0x000fe40000000f00 */
[----:B------:R-:W-:Y:S02]  /*c4b0*/  SHF.R.U32.HI R62, RZ, 0x10, R79 ;  /* 0x00000010ff3e7819 */ /* 0x000fe4000001164f */
[----:B------:R-:W-:Y:S01]  /*c4c0*/  LOP3.LUT R40, R55, 0xff00, R40, 0xf8, !PT ;  /* 0x0000ff0037287812 */ /* 0x000fe200078ef828 */
[----:B------:R-:W-:Y:S01]  /*c4d0*/  IMAD.SHL.U32 R55, R64, 0x100, RZ ;  /* 0x0000010040377824 */ /* 0x000fe200078e00ff */
[----:B------:R-:W-:Y:S02]  /*c4e0*/  SHF.L.U32 R41, R66, 0x10, RZ ;  /* 0x0000001042297819 */ /* 0x000fe400000006ff */
[----:B------:R-:W-:Y:S02]  /*c4f0*/  LOP3.LUT R58, R65, 0xff0000ff, RZ, 0xc0, !PT ;  /* 0xff0000ff413a7812 */ /* 0x000fe400078ec0ff */
[----:B------:R-:W-:-:S02]  /*c500*/  LOP3.LUT R60, R67, 0xff0000ff, RZ, 0xc0, !PT ;  /* 0xff0000ff433c7812 */ /* 0x000fc400078ec0ff */
[----:B------:R-:W-:Y:S02]  /*c510*/  LOP3.LUT R56, R79, 0xff0000ff, RZ, 0xc0, !PT ;  /* 0xff0000ff4f387812 */ /* 0x000fe400078ec0ff */
[----:B------:R-:W-:Y:S02]  /*c520*/  MOV R54, R42 ;  /* 0x0000002a00367202 */ /* 0x000fe40000000f00 */
[----:B------:R-:W-:Y:S01]  /*c530*/  LOP3.LUT R42, R40, 0xff0000, R41, 0xf8, !PT ;  /* 0x00ff0000282a7812 */ /* 0x000fe200078ef829 */
[----:B------:R-:W-:Y:S01]  /*c540*/  IMAD.U32 R40, R62, 0x10000, RZ ;  /* 0x000100003e287824 */ /* 0x000fe200078e00ff */
[----:B------:R-:W-:Y:S02]  /*c550*/  LOP3.LUT R44, R58, 0xff00, R61, 0xf8, !PT ;  /* 0x0000ff003a2c7812 */ /* 0x000fe400078ef83d */
[----:B------:R-:W-:Y:S02]  /*c560*/  LOP3.LUT R64, R60, 0xff00, R63, 0xf8, !PT ;  /* 0x0000ff003c407812 */ /* 0x000fe400078ef83f */
[----:B------:R-:W-:-:S02]  /*c570*/  LOP3.LUT R55, R56, 0xff00, R55, 0xf8, !PT ;  /* 0x0000ff0038377812 */ /* 0x000fc400078ef837 */
[----:B------:R-:W-:Y:S02]  /*c580*/  F2FP.F16.E4M3.UNPACK_B R63, R162.H1 ;  /* 0x000000a2ff3f723e */ /* 0x000fe400030006ff */
[----:B------:R-:W-:Y:S02]  /*c590*/  F2FP.F16.E4M3.UNPACK_B R60, R59.H1 ;  /* 0x0000003bff3c723e */ /* 0x000fe400030006ff */
[----:B------:R-:W-:Y:S02]  /*c5a0*/  F2FP.F16.E4M3.UNPACK_B R58, R57.H1 ;  /* 0x00000039ff3a723e */ /* 0x000fe400030006ff */
[----:B------:R-:W-:Y:S01]  /*c5b0*/  LOP3.LUT R41, R55, 0xff0000, R40, 0xf8, !PT ;  /* 0x00ff000037297812 */ /* 0x000fe200078ef828 */
[----:B------:R-:W-:Y:S01]  /*c5c0*/  HADD2.F32 R40, -RZ, R63.H0_H0 ;  /* 0x2000003fff287230 */ /* 0x000fe20000004100 */
[----:B------:R-:W-:Y:S01]  /*c5d0*/  F2FP.F16.E4M3.UNPACK_B R61, R164.H1 ;  /* 0x000000a4ff3d723e */ /* 0x000fe200030006ff */
[----:B------:R-:W-:Y:S01]  /*c5e0*/  HADD2.F32 R56, -RZ, R60.H0_H0 ;  /* 0x2000003cff387230 */ /* 0x000fe20000004100 */
[----:B------:R-:W-:Y:S01]  /*c5f0*/  SHF.R.U32.HI R67, RZ, 0x10, R67 ;  /* 0x00000010ff437819 */ /* 0x000fe20000011643 */
[----:B------:R-:W-:Y:S01]  /*c600*/  HADD2.F32 R55, -RZ, R58.H0_H0 ;  /* 0x2000003aff377230 */ /* 0x000fe20000004100 */
[----:B------:R-:W-:Y:S01]  /*c610*/  SHF.R.U32.HI R65, RZ, 0x10, R65 ;  /* 0x00000010ff417819 */ /* 0x000fe20000011641 */
[----:B------:R-:W-:-:S02]  /*c620*/  HADD2.F32 R62, -RZ, R61.H0_H0 ;  /* 0x2000003dff3e7230 */ /* 0x000fc40000004100 */
[CC--:B------:R-:W-:Y:S01]  /*c630*/  FMUL.FTZ R66, R56.reuse, R40.reuse ;  /* 0x0000002838427220 */ /* 0x0c0fe20000410000 */
[----:B------:R-:W-:Y:S02]  /*c640*/  IMAD.U32 R67, R67, 0x10000, RZ ;  /* 0x0001000043437824 */ /* 0x000fe400078e00ff */
[----:B------:R-:W-:Y:S01]  /*c650*/  FMUL.FTZ R77, R55, R40 ;  /* 0x00000028374d7220 */ /* 0x000fe20000410000 */
[----:B------:R-:W-:Y:S02]  /*c660*/  IMAD.U32 R65, R65, 0x10000, RZ ;  /* 0x0001000041417824 */ /* 0x000fe400078e00ff */
[-C--:B------:R-:W-:Y:S01]  /*c670*/  FFMA.FTZ R55, R55, R62.reuse, -R66 ;  /* 0x0000003e37377223 */ /* 0x080fe20000010842 */
[----:B------:R-:W-:Y:S02]  /*c680*/  HADD2.F32 R58, -RZ, R58.H1_H1 ;  /* 0x3000003aff3a7230 */ /* 0x000fe40000004100 */
        /* <DEDUP_REMOVED lines=8> */
[----:B------:R-:W-:Y:S01]  /*c710*/  F2FP.F16.E4M3.UNPACK_B R61, R57 ;  /* 0x00000039ff3d723e */ /* 0x000fe200020006ff */
[----:B------:R-:W-:Y:S01]  /*c720*/  FMUL.FTZ R57, R63, R62 ;  /* 0x0000003e3f397220 */ /* 0x000fe20000410000 */
[----:B------:R-:W-:Y:S01]  /*c730*/  LOP3.LUT R44, R44, 0xff0000, R65, 0xf8, !PT ;  /* 0x00ff00002c2c7812 */ /* 0x000fe200078ef841 */
[----:B------:R-:W-:Y:S01]  /*c740*/  HADD2.F32 R65, -RZ, R162.H0_H0 ;  /* 0x200000a2ff417230 */ /* 0x000fe20000004100 */
[----:B------:R-:W-:Y:S01]  /*c750*/  F2FP.F16.E4M3.UNPACK_B R164, R164 ;  /* 0x000000a4ffa4723e */ /* 0x000fe200020006ff */
        /* <DEDUP_REMOVED lines=19> */
[----:B------:R-:W-:Y:S01]  /*c890*/  HADD2.F32 R67, -RZ, R62.H0_H0 ;  /* 0x2000003eff437230 */ /* 0x000fe20000004100 */
[----:B------:R-:W-:Y:S01]  /*c8a0*/  F2FP.F16.E4M3.UNPACK_B R61, R54.H1 ;  /* 0x00000036ff3d723e */ /* 0x000fe200030006ff */
[----:B------:R-:W-:-:S02]  /*c8b0*/  HADD2.F32 R65, -RZ, R64.H0_H0 ;  /* 0x20000040ff417230 */ /* 0x000fc40000004100 */
[----:B------:R-:W-:Y:S01]  /*c8c0*/  FFMA.FTZ R77, R63, R164, R162 ;  /* 0x000000a43f4d7223 */ /* 0x000fe200000100a2 */
[----:B------:R-:W-:Y:S01]  /*c8d0*/  HADD2.F32 R76, -RZ, R62.H1_H1 ;  /* 0x3000003eff4c7230 */ /* 0x000fe20000004100 */
[----:B------:R-:W-:Y:S01]  /*c8e0*/  F2FP.F16.E4M3.UNPACK_B R163, R163 ;  /* 0x000000a3ffa3723e */ /* 0x000fe200020006ff */
[--C-:B------:R-:W-:Y:S02]  /*c8f0*/  HADD2.F32 R62, -RZ, R61.reuse.H0_H0 ;  /* 0x2000003dff3e7230 */ /* 0x100fe40000004100 */
[-C--:B------:R-:W-:Y:S01]  /*c900*/  FMUL.FTZ R79, R65, R67.reuse ;  /* 0x00000043414f7220 */ /* 0x080fe20000410000 */
[----:B------:R-:W-:Y:S01]  /*c910*/  HADD2.F32 R63, -RZ, R66.H0_H0 ;  /* 0x20000042ff3f7230 */ /* 0x000fe20000004100 */
[----:B------:R-:W-:Y:S01]  /*c920*/  F2FP.F16.E4M3.UNPACK_B R54, R54 ;  /* 0x00000036ff36723e */ /* 0x000fe200020006ff */
[----:B------:R-:W-:Y:S02]  /*c930*/  HADD2.F32 R64, -RZ, R64.H1_H1 ;  /* 0x30000040ff407230 */ /* 0x000fe40000004100 */
[----:B------:R-:W-:Y:S01]  /*c940*/  FMUL.FTZ R90, R62, R67 ;  /* 0x000000433e5a7220 */ /* 0x000fe20000410000 */
[----:B------:R-:W-:-:S02]  /*c950*/  HADD2.F32 R61, -RZ, R61.H1_H1 ;  /* 0x3000003dff3d7230 */ /* 0x000fc40000004100 */
[-C--:B------:R-:W-:Y:S01]  /*c960*/  FFMA.FTZ R88, R62, R63.reuse, -R79 ;  /* 0x0000003f3e587223 */ /* 0x080fe2000001084f */
[----:B------:R-:W-:Y:S02]  /*c970*/  HADD2.F32 R66, -RZ, R66.H1_H1 ;  /* 0x30000042ff427230 */ /* 0x000fe40000004100 */
[CC--:B------:R-:W-:Y:S01]  /*c980*/  FMUL.FTZ R62, R64.reuse, R76.reuse ;  /* 0x0000004c403e7220 */ /* 0x0c0fe20000410000 */
[----:B------:R-:W-:Y:S01]  /*c990*/  FFMA.FTZ R90, R65, R63, R90 ;  /* 0x0000003f415a7223 */ /* 0x000fe2000001005a */
[C---:B------:R-:W-:Y:S01]  /*c9a0*/  FMUL.FTZ R67, R61.reuse, R76 ;  /* 0x0000004c3d437220 */ /* 0x040fe20000410000 */
[----:B------:R-:W-:Y:S01]  /*c9b0*/  F2FP.F16.E4M3.UNPACK_B R165, R165 ;  /* 0x000000a5ffa5723e */ /* 0x000fe200020006ff */
[----:B------:R-:W-:Y:S01]  /*c9c0*/  FFMA.FTZ R89, R61, R66, -R62 ;  /* 0x000000423d597223 */ /* 0x000fe2000001083e */
[----:B------:R-:W-:Y:S01]  /*c9d0*/  F2FP.F16.E4M3.UNPACK_B R61, R46 ;  /* 0x0000002eff3d723e */ /* 0x000fe200020006ff */
[--C-:B------:R-:W-:Y:S02]  /*c9e0*/  HADD2.F32 R65, -RZ, R163.reuse.H0_H0 ;  /* 0x200000a3ff417230 */ /* 0x100fe40000004100 */
[----:B------:R-:W-:Y:S01]  /*c9f0*/  FFMA.FTZ R91, R64, R66, R67 ;  /* 0x00000042405b7223 */ /* 0x000fe20000010043 */
[----:B------:R-:W-:Y:S01]  /*ca00*/  HADD2.F32 R163, -RZ, R163.H1_H1 ;  /* 0x300000a3ffa37230 */ /* 0x000fe20000004100 */
[----:B------:R-:W-:Y:S01]  /*ca10*/  F2FP.SATFINITE.E4M3.F32.PACK_AB_MERGE_C R55, R58, R55, RZ ;  /* 0x000000373a37723e */ /* 0x000fe200048070ff */
[--C-:B------:R-:W-:Y:S01]  /*ca20*/  HADD2.F32 R62, -RZ, R61.reuse.H0_H0 ;  /* 0x2000003dff3e7230 */ /* 0x100fe20000004100 */
[----:B------:R-:W-:Y:S01]  /*ca30*/  F2FP.SATFINITE.E4M3.F32.PACK_AB_MERGE_C R57, R57, R56, RZ ;  /* 0x000000383939723e */ /* 0x000fe200048070ff */
[----:B------:R-:W-:Y:S01]  /*ca40*/  HADD2.F32 R46, -RZ, R54.H0_H0 ;  /* 0x20000036ff2e7230 */ /* 0x000fe20000004100 */
[----:B------:R-:W-:Y:S01]  /*ca50*/  F2FP.F16.E4M3.UNPACK_B R58, R52 ;  /* 0x00000034ff3a723e */ /* 0x000fe200020006ff */
[----:B------:R-:W-:-:S02]  /*ca60*/  HADD2.F32 R61, -RZ, R61.H1_H1 ;  /* 0x3000003dff3d7230 */ /* 0x000fc40000004100 */
[-C--:B------:R-:W-:Y:S01]  /*ca70*/  FMUL.FTZ R67, R62, R65.reuse ;  /* 0x000000413e437220 */ /* 0x080fe20000410000 */
[----:B------:R-:W-:Y:S02]  /*ca80*/  HADD2.F32 R54, -RZ, R54.H1_H1 ;  /* 0x30000036ff367230 */ /* 0x000fe40000004100 */
[----:B------:R-:W-:Y:S01]  /*ca90*/  FMUL.FTZ R65, R46, R65 ;  /* 0x000000412e417220 */ /* 0x000fe20000410000 */
[--C-:B------:R-:W-:Y:S02]  /*caa0*/  HADD2.F32 R63, -RZ, R165.reuse.H0_H0 ;  /* 0x200000a5ff3f7230 */ /* 0x100fe40000004100 */
[CC--:B------:R-:W-:Y:S01]  /*cab0*/  FMUL.FTZ R79, R61.reuse, R163.reuse ;  /* 0x000000a33d4f7220 */ /* 0x0c0fe20000410000 */
[----:B------:R-:W-:Y:S02]  /*cac0*/  HADD2.F32 R165, -RZ, R165.H1_H1 ;  /* 0x300000a5ffa57230 */ /* 0x000fe40000004100 */
[----:B------:R-:W-:Y:S01]  /*cad0*/  FMUL.FTZ R64, R54, R163 ;  /* 0x000000a336407220 */ /* 0x000fe20000410000 */
[----:B------:R-:W-:Y:S01]  /*cae0*/  F2FP.SATFINITE.E4M3.F32.PACK_AB_MERGE_C R56, R78, R59, R55 ;  /* 0x0000003b4e38723e */ /* 0x000fe20004807037 */
[-C--:B------:R-:W-:Y:S01]  /*caf0*/  FFMA.FTZ R67, R46, R63.reuse, -R67 ;  /* 0x0000003f2e437223 */ /* 0x080fe20000010843 */
[----:B------:R-:W-:Y:S01]  /*cb00*/  FFMA.FTZ R46, R62, R63, R65 ;  /* 0x0000003f3e2e7223 */ /* 0x000fe20000010041 */
[-C--:B------:R-:W-:Y:S01]  /*cb10*/  FFMA.FTZ R54, R54, R165.reuse, -R79 ;  /* 0x000000a536367223 */ /* 0x080fe2000001084f */
[----:B------:R-:W-:Y:S01]  /*cb20*/  FFMA.FTZ R165, R61, R165, R64 ;  /* 0x000000a53da57223 */ /* 0x000fe20000010040 */
[----:B------:R-:W-:-:S02]  /*cb30*/  F2FP.F16.E4M3.UNPACK_B R61, R45 ;  /* 0x0000002dff3d723e */ /* 0x000fc400020006ff */
[----:B------:R-:W-:Y:S02]  /*cb40*/  F2FP.F16.E4M3.UNPACK_B R65, R44 ;  /* 0x0000002cff41723e */ /* 0x000fe400020006ff */
[----:B------:R-:W-:Y:S01]  /*cb50*/  F2FP.SATFINITE.E4M3.F32.PACK_AB_MERGE_C R55, R77, R60, R57 ;  /* 0x0000003c4d37723e */ /* 0x000fe20004807039 */
[----:B------:R-:W-:Y:S01]  /*cb60*/  HADD2.F32 R59, -RZ, R61.H0_H0 ;  /* 0x2000003dff3b7230 */ /* 0x000fe20000004100 */
[----:B------:R-:W-:Y:S01]  /*cb70*/  F2FP.F16.E4M3.UNPACK_B R63, R42 ;  /* 0x0000002aff3f723e */ /* 0x000fe200020006ff */
[----:B------:R-:W-:Y:S01]  /*cb80*/  HADD2.F32 R60, -RZ, R65.H0_H0 ;  /* 0x20000041ff3c7230 */ /* 0x000fe20000004100 */
[----:B------:R-:W-:Y:S01]  /*cb90*/  F2FP.SATFINITE.E4M3.F32.PACK_AB_MERGE_C R88, R89, R88, RZ ;  /* 0x000000585958723e */ /* 0x000fe200048070ff */
[----:B------:R-:W-:Y:S01]  /*cba0*/  HADD2.F32 R57, -RZ, R58.H0_H0 ;  /* 0x2000003aff397230 */ /* 0x000fe20000004100 */
[----:B------:R-:W-:Y:S01]  /*cbb0*/  F2FP.F16.E4M3.UNPACK_B R42, R42.H1 ;  /* 0x0000002aff2a723e */ /* 0x000fe200030006ff */
[----:B------:R-:W-:Y:S02]  /*cbc0*/  HADD2.F32 R64, -RZ, R63.H0_H0 ;  /* 0x2000003fff407230 */ /* 0x000fe40000004100 */
[----:B------:R-:W-:Y:S01]  /*cbd0*/  FMUL.FTZ R66, R59, R60 ;  /* 0x0000003c3b427220 */ /* 0x000fe20000410000 */
[----:B------:R-:W-:-:S02]  /*cbe0*/  HADD2.F32 R62, -RZ, R61.H1_H1 ;  /* 0x3000003dff3e7230 */ /* 0x000fc40000004100 */
[C---:B------:R-:W-:Y:S01]  /*cbf0*/  FMUL.FTZ R76, R57.reuse, R60 ;  /* 0x0000003c394c7220 */ /* 0x040fe20000410000 */
[----:B------:R-:W-:Y:S01]  /*cc00*/  HADD2.F32 R65, -RZ, R65.H1_H1 ;  /* 0x30000041ff417230 */ /* 0x000fe20000004100 */
[----:B------:R-:W-:Y:S01]  /*cc10*/  F2FP.SATFINITE.E4M3.F32.PACK_AB_MERGE_C R54, R54, R67, R88 ;  /* 0x000000433636723e */ /* 0x000fe20004807058 */
[----:B------:R-:W-:Y:S02]  /*cc20*/  HADD2.F32 R60, -RZ, R58.H1_H1 ;  /* 0x3000003aff3c7230 */ /* 0x000fe40000004100 */
[-C--:B------:R-:W-:Y:S01]  /*cc30*/  FFMA.FTZ R57, R57, R64.reuse, -R66 ;  /* 0x0000004039397223 */ /* 0x080fe20000010842 */
[----:B------:R-:W-:Y:S01]  /*cc40*/  FFMA.FTZ R58, R59, R64, R76 ;  /* 0x000000403b3a7223 */ /* 0x000fe2000001004c */
[----:B------:R-:W-:Y:S02]  /*cc50*/  HADD2.F32 R63, -RZ, R63.H1_H1 ;  /* 0x3000003fff3f7230 */ /* 0x000fe40000004100 */
[-C--:B------:R-:W-:Y:S01]  /*cc60*/  FMUL.FTZ R67, R62, R65.reuse ;  /* 0x000000413e437220 */ /* 0x080fe20000410000 */
[----:B------:R-:W-:Y:S01]  /*cc70*/  FMUL.FTZ R65, R60, R65 ;  /* 0x000000413c417220 */ /* 0x000fe20000410000 */
[----:B------:R-:W-:-:S02]  /*cc80*/  F2FP.F16.E4M3.UNPACK_B R61, R45.H1 ;  /* 0x0000002dff3d723e */ /* 0x000fc400030006ff */
[----:B------:R-:W-:Y:S01]  /*cc90*/  F2FP.F16.E4M3.UNPACK_B R64, R44.H1 ;  /* 0x0000002cff40723e */ /* 0x000fe200030006ff */
[-C--:B------:R-:W-:Y:S01]  /*cca0*/  FFMA.FTZ R45, R62, R63.reuse, R65 ;  /* 0x0000003f3e2d7223 */ /* 0x080fe20000010041 */
[----:B------:R-:W-:Y:S01]  /*ccb0*/  F2FP.F16.E4M3.UNPACK_B R59, R52.H1 ;  /* 0x00000034ff3b723e */ /* 0x000fe200030006ff */
[----:B------:R-:W-:Y:S01]  /*ccc0*/  FFMA.FTZ R52, R60, R63, -R67 ;  /* 0x0000003f3c347223 */ /* 0x000fe20000010843 */
[----:B------:R-:W-:Y:S01]  /*ccd0*/  HADD2.F32 R60, -RZ, R61.H0_H0 ;  /* 0x2000003dff3c7230 */ /* 0x000fe20000004100 */
[----:B------:R-:W-:Y:S01]  /*cce0*/  F2FP.F16.E4M3.UNPACK_B R66, R40.H1 ;  /* 0x00000028ff42723e */ /* 0x000fe200030006ff */
[----:B------:R-:W-:Y:S01]  /*ccf0*/  HADD2.F32 R65, -RZ, R64.H0_H0 ;  /* 0x20000040ff417230 */ /* 0x000fe20000004100 */
[----:B------:R-:W-:Y:S01]  /*cd00*/  F2FP.SATFINITE.E4M3.F32.PACK_AB_MERGE_C R90, R91, R90, RZ ;  /* 0x0000005a5b5a723e */ /* 0x000fe200048070ff */
[----:B------:R-:W-:Y:S02]  /*cd10*/  HADD2.F32 R44, -RZ, R59.H0_H0 ;  /* 0x2000003bff2c7230 */ /* 0x000fe40000004100 */
[----:B------:R-:W-:-:S02]  /*cd20*/  HADD2.F32 R61, -RZ, R61.H1_H1 ;  /* 0x3000003dff3d7230 */ /* 0x000fc40000004100 */
[-C--:B------:R-:W-:Y:S01]  /*cd30*/  FMUL.FTZ R67, R60, R65.reuse ;  /* 0x000000413c437220 */ /* 0x080fe20000410000 */
[----:B------:R-:W-:Y:S02]  /*cd40*/  HADD2.F32 R64, -RZ, R64.H1_H1 ;  /* 0x30000040ff407230 */ /* 0x000fe40000004100 */
[----:B------:R-:W-:Y:S01]  /*cd50*/  FMUL.FTZ R65, R44, R65 ;  /* 0x000000412c417220 */ /* 0x000fe20000410000 */
[----:B------:R-:W-:Y:S01]  /*cd60*/  HADD2.F32 R59, -RZ, R59.H1_H1 ;  /* 0x3000003bff3b7230 */ /* 0x000fe20000004100 */
[----:B------:R-:W-:Y:S01]  /*cd70*/  F2FP.SATFINITE.E4M3.F32.PACK_AB_MERGE_C R46, R165, R46, R90 ;  /* 0x0000002ea52e723e */ /* 0x000fe2000480705a */
[--C-:B------:R-:W-:Y:S02]  /*cd80*/  HADD2.F32 R63, -RZ, R42.reuse.H0_H0 ;  /* 0x2000002aff3f7230 */ /* 0x100fe40000004100 */
[----:B------:R-:W-:Y:S02]  /*cd90*/  HADD2.F32 R62, -RZ, R42.H1_H1 ;  /* 0x3000002aff3e7230 */ /* 0x000fe40000004100 */
[-C--:B------:R-:W-:Y:S01]  /*cda0*/  FMUL.FTZ R42, R61, R64.reuse ;  /* 0x000000403d2a7220 */ /* 0x080fe20000410000 */
[C---:B------:R-:W-:Y:S01]  /*cdb0*/  FMUL.FTZ R64, R59.reuse, R64 ;  /* 0x000000403b407220 */ /* 0x040fe20000410000 */
[----:B------:R-:W-:Y:S01]  /*cdc0*/  FFMA.FTZ R78, R60, R63, R65 ;  /* 0x0000003f3c4e7223 */ /* 0x000fe20000010041 */
[----:B------:R-:W-:Y:S01]  /*cdd0*/  F2FP.F16.E4M3.UNPACK_B R65, R40 ;  /* 0x00000028ff41723e */ /* 0x000fe200020006ff */
[-C--:B------:R-:W-:Y:S01]  /*cde0*/  FFMA.FTZ R88, R59, R62.reuse, -R42 ;  /* 0x0000003e3b587223 */ /* 0x080fe2000001082a */
[----:B------:R-:W-:Y:S01]  /*cdf0*/  F2FP.F16.E4M3.UNPACK_B R59, R47 ;  /* 0x0000002fff3b723e */ /* 0x000fe200020006ff */
[----:B------:R-:W-:Y:S01]  /*ce00*/  FFMA.FTZ R79, R61, R62, R64 ;  /* 0x0000003e3d4f7223 */ /* 0x000fe20000010040 */
[----:B------:R-:W-:Y:S01]  /*ce10*/  F2FP.F16.E4M3.UNPACK_B R42, R43 ;  /* 0x0000002bff2a723e */ /* 0x000fe200020006ff */
[----:B------:R-:W-:Y:S01]  /*ce20*/  FFMA.FTZ R77, R44, R63, -R67 ;  /* 0x0000003f2c4d7223 */ /* 0x000fe20000010843 */
[----:B------:R-:W-:Y:S01]  /*ce30*/  F2FP.F16.E4M3.UNPACK_B R60, R47.H1 ;  /* 0x0000002fff3c723e */ /* 0x000fe200030006ff */
[----:B------:R-:W-:Y:S01]  /*ce40*/  HADD2.F32 R61, -RZ, R59.H0_H0 ;  /* 0x2000003bff3d7230 */ /* 0x000fe20000004100 */
[----:B------:R-:W-:Y:S01]  /*ce50*/  F2FP.F16.E4M3.UNPACK_B R62, R41 ;  /* 0x00000029ff3e723e */ /* 0x000fe200020006ff */
[----:B------:R-:W-:Y:S01]  /*ce60*/  HADD2.F32 R67, -RZ, R65.H0_H0 ;  /* 0x20000041ff437230 */ /* 0x000fe20000004100 */
[----:B------:R-:W-:Y:S01]  /*ce70*/  F2FP.F16.E4M3.UNPACK_B R43, R43.H1 ;  /* 0x0000002bff2b723e */ /* 0x000fe200030006ff */
[----:B------:R-:W-:Y:S01]  /*ce80*/  HADD2.F32 R44, -RZ, R42.H0_H0 ;  /* 0x2000002aff2c7230 */ /* 0x000fe20000004100 */
[----:B------:R-:W-:Y:S01]  /*ce90*/  F2FP.F16.E4M3.UNPACK_B R41, R41.H1 ;  /* 0x00000029ff29723e */ /* 0x000fe200030006ff */
[----:B------:R-:W-:-:S02]  /*cea0*/  HADD2.F32 R40, -RZ, R60.H0_H0 ;  /* 0x2000003cff287230 */ /* 0x000fc40000004100 */
[-C--:B------:R-:W-:Y:S01]  /*ceb0*/  FMUL.FTZ R89, R61, R67.reuse ;  /* 0x000000433d597220 */ /* 0x080fe20000410000 */
[----:B------:R-:W-:Y:S02]  /*cec0*/  HADD2.F32 R76, -RZ, R66.H0_H0 ;  /* 0x20000042ff4c7230 */ /* 0x000fe40000004100 */
[----:B------:R-:W-:Y:S01]  /*ced0*/  FMUL.FTZ R90, R44, R67 ;  /* 0x000000432c5a7220 */ /* 0x000fe20000410000 */
[----:B------:R-:W-:Y:S01]  /*cee0*/  HADD2.F32 R63, -RZ, R62.H0_H0 ;  /* 0x2000003eff3f7230 */ /* 0x000fe20000004100 */
[----:B------:R-:W-:Y:S01]  /*cef0*/  F2FP.SATFINITE.E4M3.F32.PACK_AB_MERGE_C R77, R88, R77, RZ ;  /* 0x0000004d584d723e */ /* 0x000fe200048070ff */
[----:B------:R-:W-:Y:S02]  /*cf00*/  HADD2.F32 R47, -RZ, R43.H0_H0 ;  /* 0x2000002bff2f7230 */ /* 0x000fe40000004100 */
[----:B------:R-:W-:Y:S01]  /*cf10*/  FMUL.FTZ R92, R40, R76 ;  /* 0x0000004c285c7220 */ /* 0x000fe20000410000 */
[----:B------:R-:W-:Y:S02]  /*cf20*/  HADD2.F32 R60, -RZ, R60.H1_H1 ;  /* 0x3000003cff3c7230 */ /* 0x000fe40000004100 */
[----:B------:R-:W-:Y:S01]  /*cf30*/  FFMA.FTZ R89, R44, R63, -R89 ;  /* 0x0000003f2c597223 */ /* 0x000fe20000010859 */
[----:B------:R-:W-:-:S02]  /*cf40*/  HADD2.F32 R66, -RZ, R66.H1_H1 ;  /* 0x30000042ff427230 */ /* 0x000fc40000004100 */
[----:B------:R-:W-:Y:S01]  /*cf50*/  FMUL.FTZ R67, R47, R76 ;  /* 0x0000004c2f437220 */ /* 0x000fe20000410000 */
[----:B------:R-:W-:Y:S02]  /*cf60*/  HADD2.F32 R43, -RZ, R43.H1_H1 ;  /* 0x3000002bff2b7230 */ /* 0x000fe40000004100 */
        /* <DEDUP_REMOVED lines=21> */
[----:B------:R-:W-:Y:S01]  /*d0c0*/  F2FP.SATFINITE.E4M3.F32.PACK_AB_MERGE_C R43, R42, R89, R43 ;  /* 0x000000592a2b723e */ /* 0x000fe2000480702b */
[----:B------:R-:W-:Y:S01]  /*d0d0*/  IMAD.MOV.U32 R42, RZ, RZ, R54 ;  /* 0x000000ffff2a7224 */ /* 0x000fe200078e0036 */
[----:B------:R-:W-:-:S02]  /*d0e0*/  F2FP.SATFINITE.E4M3.F32.PACK_AB_MERGE_C R41, R52, R57, R77 ;  /* 0x000000393429723e */ /* 0x000fc4000480704d */
[----:B------:R-:W-:Y:S02]  /*d0f0*/  F2FP.SATFINITE.E4M3.F32.PACK_AB_MERGE_C R45, R45, R58, R78 ;  /* 0x0000003a2d2d723e */ /* 0x000fe4000480704e */
[----:B------:R-:W-:Y:S02]  /*d100*/  F2FP.SATFINITE.E4M3.F32.PACK_AB_MERGE_C R47, R59, R90, R60 ;  /* 0x0000005a3b2f723e */ /* 0x000fe4000480703c */
[----:B------:R-:W-:-:S07]  /*d110*/  MOV R40, R56 ;  /* 0x0000003800287202 */ /* 0x000fce0000000f00 */
.L_x_502:
[----:B------:R-:W-:Y:S05]  /*d120*/  BSYNC B2 ;  /* 0x0000000000027941 */ /* 0x000fea0003800000 */
.L_x_501:
[----:B0-----:R0:W-:Y:S04]  /*d130*/  STG.E.128 desc[UR54][R48.64], R40 ;  /* 0x0000002830007986 */ /* 0x0011e8000c101d36 */
[----:B-1----:R0:W-:Y:S02]  /*d140*/  @!P2 STG.E.128 desc[UR54][R50.64], R44 ;  /* 0x0000002c3200a986 */ /* 0x0021e4000c101d36 */
.L_x_500:
[----:B------:R-:W-:Y:S05]  /*d150*/  BSYNC B1 ;  /* 0x0000000000017941 */ /* 0x000fea0003800000 */
.L_x_499:
        /* <DEDUP_REMOVED lines=15> */
[----:B------:R-:W-:-:S04]  /*d250*/  IADD3 R48, P4, R49, R126, RZ ;  /* 0x0000007e31307210 */ /* 0x000fc80007f9e0ff */
[----:B------:R-:W-:Y:S02]  /*d260*/  IADD3.X R49, R42, R127, RZ, P4, !PT ;  /* 0x0000007f2a317210 */ /* 0x000fe400027fe4ff */
[----:B------:R-:W-:-:S05]  /*d270*/  @!P2 IADD3 R50, P4, R51, R126, RZ ;  /* 0x0000007e3332a210 */ /* 0x000fca0007f9e0ff */
[----:B------:R-:W-:Y:S01]  /*d280*/  @!P2 IMAD.X R51, R40, 0x1, R127, P4 ;  /* 0x000000012833a824 */ /* 0x000fe200020e067f */
[----:B------:R-:W-:Y:S02]  /*d290*/  SHF.R.S32.HI R40, RZ, 0x1f, R41 ;  /* 0x0000001fff287819 */ /* 0x000fe40000011429 */
[----:B------:R-:W-:Y:S02]  /*d2a0*/  ISETP.GE.AND P4, PT, R169, R136, PT ;  /* 0x00000088a900720c */ /* 0x000fe40003f86270 */
        /* <DEDUP_REMOVED lines=8> */
[----:B------:R-:W-:-:S03]  /*d330*/  IMAD.IADD R41, R18, 0x1, R41 ;  /* 0x0000000112297824 */ /* 0x000fc600078e0229 */
[----:B------:R-:W-:-:S03]  /*d340*/  IADD3 R44, R18, R43, RZ ;  /* 0x0000002b122c7210 */ /* 0x000fc60007ffe0ff */
[----:B------:R-:W0:Y:S04]  /*d350*/  LDS.128 R40, [R41+0x1a400] ;  /* 0x01a4000029287984 */ /* 0x000e280000000c00 */
[----:B------:R-:W1:Y:S01]  /*d360*/  LDS.128 R44, [R44+0x1a400] ;  /* 0x01a400002c2c7984 */ /* 0x000e620000000c00 */
[----:B------:R-:W-:Y:S05]  /*d370*/  @P4 BRA `(.L_x_506) ;  /* 0x0000000c004c4947 */ /* 0x000fea0003800000 */
[----:B------:R-:W-:Y:S01]  /*d380*/  SHF.R.U32.HI R54, RZ, 0x8, R81 ;  /* 0x00000008ff367819 */ /* 0x000fe20000011651 */
[----:B0-----:R-:W-:Y:S01]  /*d390*/  IMAD.MOV.U32 R57, RZ, RZ, R40 ;  /* 0x000000ffff397224 */ /* 0x001fe200078e0028 */
[----:B------:R-:W-:Y:S01]  /*d3a0*/  LOP3.LUT R55, R81, 0xff0000ff, RZ, 0xc0, !PT ;  /* 0xff0000ff51377812 */ /* 0x000fe200078ec0ff */
[----:B-1----:R-:W-:Y:S01]  /*d3b0*/  IMAD.MOV.U32 R60, RZ, RZ, R44 ;  /* 0x000000ffff3c7224 */ /* 0x002fe200078e002c */
[----:B------:R-:W-:Y:S01]  /*d3c0*/  SHF.R.U32.HI R63, RZ, 0x8, R83 ;  /* 0x00000008ff3f7819 */ /* 0x000fe20000011653 */
[----:B------:R-:W-:Y:S01]  /*d3d0*/  IMAD.MOV.U32 R52, RZ, RZ, R41 ;  /* 0x000000ffff347224 */ /* 0x000fe200078e0029 */
[----:B------:R-:W-:Y:S01]  /*d3e0*/  SHF.L.U32 R40, R54, 0x8, RZ ;  /* 0x0000000836287819 */ /* 0x000fe200000006ff */
[----:B------:R-:W-:Y:S01]  /*d3f0*/  IMAD.MOV.U32 R54, RZ, RZ, R42 ;  /* 0x000000ffff367224 */ /* 0x000fe200078e002a */
[----:B------:R-:W-:Y:S02]  /*d400*/  SHF.R.U32.HI R58, RZ, 0x8, R71 ;  /* 0x00000008ff3a7819 */ /* 0x000fe40000011647 */
[----:B------:R-:W-:Y:S01]  /*d410*/  LOP3.LUT R55, R55, 0xff00, R40, 0xf8, !PT ;  /* 0x0000ff0037377812 */ /* 0x000fe200078ef828 */
[----:B------:R-:W-:Y:S01]  /*d420*/  IMAD.SHL.U32 R40, R63, 0x100, RZ ;  /* 0x000001003f287824 */ /* 0x000fe200078e00ff */
[----:B------:R-:W-:-:S02]  /*d430*/  SHF.R.U32.HI R66, RZ, 0x10, R81 ;  /* 0x00000010ff427819 */ /* 0x000fc40000011651 */
[----:B------:R-:W-:Y:S02]  /*d440*/  SHF.R.U32.HI R64, RZ, 0x10, R83 ;  /* 0x00000010ff407819 */ /* 0x000fe40000011653 */
[----:B------:R-:W-:Y:S01]  /*d450*/  LOP3.LUT R59, R83, 0xff0000ff, RZ, 0xc0, !PT ;  /* 0xff0000ff533b7812 */ /* 0x000fe200078ec0ff */
[----:B------:R-:W-:Y:S01]  /*d460*/  IMAD.U32 R42, R66, 0x10000, RZ ;  /* 0x00010000422a7824 */ /* 0x000fe200078e00ff */
[----:B------:R-:W-:Y:S02]  /*d470*/  SHF.R.U32.HI R62, RZ, 0x8, R69 ;  /* 0x00000008ff3e7819 */ /* 0x000fe40000011645 */
[----:B------:R-:W-:Y:S02]  /*d480*/  LOP3.LUT R61, R71, 0xff0000ff, RZ, 0xc0, !PT ;  /* 0xff0000ff473d7812 */ /* 0x000fe400078ec0ff */
[----:B------:R-:W-:Y:S01]  /*d490*/  SHF.L.U32 R44, R58, 0x8, RZ ;  /* 0x000000083a2c7819 */ /* 0x000fe200000006ff */
[----:B------:R-:W-:Y:S01]  /*d4a0*/  IMAD.SHL.U32 R41, R62, 0x100, RZ ;  /* 0x000001003e297824 */ /* 0x000fe200078e00ff */
[----:B------:R-:W-:Y:S01]  /*d4b0*/  LOP3.LUT R59, R59, 0xff00, R40, 0xf8, !PT ;  /* 0x0000ff003b3b7812 */ /* 0x000fe200078ef828 */
[----:B------:R-:W-:Y:S01]  /*d4c0*/  IMAD.U32 R40, R64, 0x10000, RZ ;  /* 0x0001000040287824 */ /* 0x000fe200078e00ff */
[----:B------:R-:W-:-:S02]  /*d4d0*/  LOP3.LUT R66, R61, 0xff00, R44, 0xf8, !PT ;  /* 0x0000ff003d427812 */ /* 0x000fc400078ef82c */
[----:B------:R-:W-:Y:S02]  /*d4e0*/  LOP3.LUT R56, R69, 0xff0000ff, RZ, 0xc0, !PT ;  /* 0xff0000ff45387812 */ /* 0x000fe400078ec0ff */
[----:B------:R-:W-:Y:S02]  /*d4f0*/  F2FP.F16.E4M3.UNPACK_B R64, R154.H1 ;  /* 0x0000009aff40723e */ /* 0x000fe400030006ff */
[----:B------:R-:W-:Y:S02]  /*d500*/  F2FP.F16.E4M3.UNPACK_B R61, R60.H1 ;  /* 0x0000003cff3d723e */ /* 0x000fe400030006ff */
[----:B------:R-:W-:Y:S02]  /*d510*/  F2FP.F16.E4M3.UNPACK_B R58, R57.H1 ;  /* 0x00000039ff3a723e */ /* 0x000fe400030006ff */
[----:B------:R-:W-:Y:S02]  /*d520*/  LOP3.LUT R40, R59, 0xff0000, R40, 0xf8, !PT ;  /* 0x00ff00003b287812 */ /* 0x000fe400078ef828 */
[----:B------:R-:W-:-:S02]  /*d530*/  SHF.R.U32.HI R67, RZ, 0x10, R69 ;  /* 0x00000010ff437819 */ /* 0x000fc40000011645 */
[----:B------:R-:W-:Y:S01]  /*d540*/  LOP3.LUT R63, R56, 0xff00, R41, 0xf8, !PT ;  /* 0x0000ff00383f7812 */ /* 0x000fe200078ef829 */
[----:B------:R-:W-:Y:S01]  /*d550*/  HADD2.F32 R41, -RZ, R64.H0_H0 ;  /* 0x20000040ff297230 */ /* 0x000fe20000004100 */
[----:B------:R-:W-:Y:S01]  /*d560*/  LOP3.LUT R42, R55, 0xff0000, R42, 0xf8, !PT ;  /* 0x00ff0000372a7812 */ /* 0x000fe200078ef82a */
[----:B------:R-:W-:Y:S01]  /*d570*/  HADD2.F32 R56, -RZ, R61.H0_H0 ;  /* 0x2000003dff387230 */ /* 0x000fe20000004100 */
[----:B------:R-:W-:Y:S01]  /*d580*/  F2FP.F16.E4M3.UNPACK_B R59, R156.H1 ;  /* 0x0000009cff3b723e */ /* 0x000fe200030006ff */
[----:B------:R-:W-:Y:S01]  /*d590*/  HADD2.F32 R55, -RZ, R58.H0_H0 ;  /* 0x2000003aff377230 */ /* 0x000fe20000004100 */
[----:B------:R-:W-:Y:S01]  /*d5a0*/  SHF.R.U32.HI R65, RZ, 0x10, R71 ;  /* 0x00000010ff417819 */ /* 0x000fe20000011647 */
[----:B------:R-:W-:Y:S02]  /*d5b0*/  IMAD.U32 R44, R67, 0x10000, RZ ;  /* 0x00010000432c7824 */ /* 0x000fe400078e00ff */
[-C--:B------:R-:W-:Y:S01]  /*d5c0*/  FMUL.FTZ R68, R56, R41.reuse ;  /* 0x0000002938447220 */ /* 0x080fe20000410000 */
[--C-:B------:R-:W-:Y:S01]  /*d5d0*/  HADD2.F32 R62, -RZ, R59.reuse.H0_H0 ;  /* 0x2000003bff3e7230 */ /* 0x100fe20000004100 */
[----:B------:R-:W-:Y:S01]  /*d5e0*/  SHF.L.U32 R65, R65, 0x10, RZ ;  /* 0x0000001041417819 */ /* 0x000fe200000006ff */
[----:B------:R-:W-:Y:S01]  /*d5f0*/  FMUL.FTZ R67, R55, R41 ;  /* 0x0000002937437220 */ /* 0x000fe20000410000 */
[----:B------:R-:W-:Y:S01]  /*d600*/  LOP3.LUT R44, R63, 0xff0000, R44, 0xf8, !PT ;  /* 0x00ff00003f2c7812 */ /* 0x000fe200078ef82c */
[----:B------:R-:W-:Y:S01]  /*d610*/  HADD2.F32 R63, -RZ, R59.H1_H1 ;  /* 0x3000003bff3f7230 */ /* 0x000fe20000004100 */
[----:B------:R-:W-:Y:S01]  /*d620*/  LOP3.LUT R41, R66, 0xff0000, R65, 0xf8, !PT ;  /* 0x00ff000042297812 */ /* 0x000fe200078ef841 */
[-C--:B------:R-:W-:Y:S01]  /*d630*/  FFMA.FTZ R55, R55, R62.reuse, -R68 ;  /* 0x0000003e37377223 */ /* 0x080fe20000010844 */
[----:B------:R-:W-:Y:S01]  /*d640*/  FFMA.FTZ R56, R56, R62, R67 ;  /* 0x0000003e38387223 */ /* 0x000fe20000010043 */
[----:B------:R-:W-:Y:S01]  /*d650*/  HADD2.F32 R65, -RZ, R64.H1_H1 ;  /* 0x30000040ff417230 */ /* 0x000fe20000004100 */
[----:B------:R-:W-:Y:S01]  /*d660*/  F2FP.F16.E4M3.UNPACK_B R154, R154 ;  /* 0x0000009aff9a723e */ /* 0x000fe200020006ff */
[----:B------:R-:W-:Y:S01]  /*d670*/  HADD2.F32 R62, -RZ, R61.H1_H1 ;  /* 0x3000003dff3e7230 */ /* 0x000fe20000004100 */
[----:B------:R-:W-:Y:S01]  /*d680*/  F2FP.F16.E4M3.UNPACK_B R60, R60 ;  /* 0x0000003cff3c723e */ /* 0x000fe200020006ff */
[----:B------:R-:W-:Y:S01]  /*d690*/  HADD2.F32 R59, -RZ, R58.H1_H1 ;  /* 0x3000003aff3b7230 */ /* 0x000fe20000004100 */
[----:B------:R-:W-:Y:S01]  /*d6a0*/  F2FP.F16.E4M3.UNPACK_B R57, R57 ;  /* 0x00000039ff39723e */ /* 0x000fe200020006ff */
[----:B------:R-:W-:-:S02]  /*d6b0*/  HADD2.F32 R64, -RZ, R154.H0_H0 ;  /* 0x2000009aff407230 */ /* 0x000fc40000004100 */
[CC--:B------:R-:W-:Y:S01]  /*d6c0*/  FMUL.FTZ R66, R62.reuse, R65.reuse ;  /* 0x000000413e427220 */ /* 0x0c0fe20000410000 */
[----:B------:R-:W-:Y:S01]  /*d6d0*/  F2FP.F16.E4M3.UNPACK_B R156, R156 ;  /* 0x0000009cff9c723e */ /* 0x000fe200020006ff */
[C---:B------:R-:W-:Y:S01]  /*d6e0*/  FMUL.FTZ R65, R59.reuse, R65 ;  /* 0x000000413b417220 */ /* 0x040fe20000410000 */
[----:B------:R-:W-:Y:S02]  /*d6f0*/  HADD2.F32 R61, -RZ, R60.H0_H0 ;  /* 0x2000003cff3d7230 */ /* 0x000fe40000004100 */
[-C--:B------:R-:W-:Y:S01]  /*d700*/  FFMA.FTZ R70, R59, R63.reuse, -R66 ;  /* 0x0000003f3b467223 */ /* 0x080fe20000010842 */
[----:B------:R-:W-:Y:S02]  /*d710*/  HADD2.F32 R58, -RZ, R57.H0_H0 ;  /* 0x20000039ff3a7230 */ /* 0x000fe40000004100 */
[----:B------:R-:W-:Y:S01]  /*d720*/  FFMA.FTZ R69, R62, R63, R65 ;  /* 0x0000003f3e457223 */ /* 0x000fe20000010041 */
[----:B------:R-:W-:Y:S02]  /*d730*/  HADD2.F32 R59, -RZ, R156.H0_H0 ;  /* 0x2000009cff3b7230 */ /* 0x000fe40000004100 */
[----:B------:R-:W-:Y:S01]  /*d740*/  FMUL.FTZ R63, R61, R64 ;  /* 0x000000403d3f7220 */ /* 0x000fe20000410000 */
[----:B------:R-:W-:-:S02]  /*d750*/  HADD2.F32 R154, -RZ, R154.H1_H1 ;  /* 0x3000009aff9a7230 */ /* 0x000fc40000004100 */
[C---:B------:R-:W-:Y:S01]  /*d760*/  FMUL.FTZ R64, R58.reuse, R64 ;  /* 0x000000403a407220 */ /* 0x040fe20000410000 */
[----:B------:R-:W-:Y:S02]  /*d770*/  HADD2.F32 R60, -RZ, R60.H1_H1 ;  /* 0x3000003cff3c7230 */ /* 0x000fe40000004100 */
        /* <DEDUP_REMOVED lines=16> */
[----:B------:R-:W-:Y:S02]  /*d880*/  HADD2.F32 R58, -RZ, R57.H0_H0 ;  /* 0x20000039ff3a7230 */ /* 0x000fe40000004100 */
[-C--:B------:R-:W-:Y:S01]  /*d890*/  FMUL.FTZ R71, R61, R63.reuse ;  /* 0x0000003f3d477220 */ /* 0x080fe20000410000 */
[----:B------:R-:W-:Y:S01]  /*d8a0*/  HADD2.F32 R60, -RZ, R62.H0_H0 ;  /* 0x2000003eff3c7230 */ /* 0x000fe20000004100 */
[----:B------:R-:W-:Y:S01]  /*d8b0*/  F2FP.F16.E4M3.UNPACK_B R54, R54 ;  /* 0x00000036ff36723e */ /* 0x000fe200020006ff */
[----:B------:R-:W-:Y:S02]  /*d8c0*/  HADD2.F32 R59, -RZ, R59.H1_H1 ;  /* 0x3000003bff3b7230 */ /* 0x000fe40000004100 */
[----:B------:R-:W-:Y:S01]  /*d8d0*/  FMUL.FTZ R78, R58, R63 ;  /* 0x0000003f3a4e7220 */ /* 0x000fe20000410000 */
[----:B------:R-:W-:-:S02]  /*d8e0*/  HADD2.F32 R57, -RZ, R57.H1_H1 ;  /* 0x30000039ff397230 */ /* 0x000fc40000004100 */
[----:B------:R-:W-:Y:S01]  /*d8f0*/  FFMA.FTZ R76, R58, R60, -R71 ;  /* 0x0000003c3a4c7223 */ /* 0x000fe20000010847 */
[----:B------:R-:W-:Y:S02]  /*d900*/  HADD2.F32 R62, -RZ, R62.H1_H1 ;  /* 0x3000003eff3e7230 */ /* 0x000fe40000004100 */
[----:B------:R-:W-:Y:S01]  /*d910*/  FMUL.FTZ R58, R59, R64 ;  /* 0x000000403b3a7220 */ /* 0x000fe20000410000 */
[----:B------:R-:W-:Y:S01]  /*d920*/  FFMA.FTZ R78, R61, R60, R78 ;  /* 0x0000003c3d4e7223 */ /* 0x000fe2000001004e */
[C---:B------:R-:W-:Y:S01]  /*d930*/  FMUL.FTZ R64, R57.reuse, R64 ;  /* 0x0000004039407220 */ /* 0x040fe20000410000 */
[----:B------:R-:W-:Y:S01]  /*d940*/  F2FP.F16.E4M3.UNPACK_B R157, R157 ;  /* 0x0000009dff9d723e */ /* 0x000fe200020006ff */
[----:B------:R-:W-:Y:S01]  /*d950*/  FFMA.FTZ R77, R57, R62, -R58 ;  /* 0x0000003e394d7223 */ /* 0x000fe2000001083a */
[----:B------:R-:W-:Y:S01]  /*d960*/  F2FP.F16.E4M3.UNPACK_B R57, R46 ;  /* 0x0000002eff39723e */ /* 0x000fe200020006ff */
[----:B------:R-:W-:Y:S02]  /*d970*/  HADD2.F32 R61, -RZ, R155.H0_H0 ;  /* 0x2000009bff3d7230 */ /* 0x000fe40000004100 */
[----:B------:R-:W-:Y:S01]  /*d980*/  FFMA.FTZ R79, R59, R62, R64 ;  /* 0x0000003e3b4f7223 */ /* 0x000fe20000010040 */
[----:B------:R-:W-:Y:S01]  /*d990*/  HADD2.F32 R46, -RZ, R54.H0_H0 ;  /* 0x20000036ff2e7230 */ /* 0x000fe20000004100 */
[----:B------:R-:W-:Y:S01]  /*d9a0*/  F2FP.SATFINITE.E4M3.F32.PACK_AB_MERGE_C R55, R70, R55, RZ ;  /* 0x000000374637723e */ /* 0x000fe200048070ff */
[----:B------:R-:W-:Y:S01]  /*d9b0*/  HADD2.F32 R58, -RZ, R57.H0_H0 ;  /* 0x20000039ff3a7230 */ /* 0x000fe20000004100 */
[----:B------:R-:W-:Y:S01]  /*d9c0*/  F2FP.F16.E4M3.UNPACK_B R64, R44 ;  /* 0x0000002cff40723e */ /* 0x000fe200020006ff */
[----:B------:R-:W-:Y:S01]  /*d9d0*/  HADD2.F32 R59, -RZ, R157.H0_H0 ;  /* 0x2000009dff3b7230 */ /* 0x000fe20000004100 */
[----:B------:R-:W-:Y:S01]  /*d9e0*/  F2FP.SATFINITE.E4M3.F32.PACK_AB_MERGE_C R69, R69, R56, RZ ;  /* 0x000000384545723e */ /* 0x000fe200048070ff */
[----:B------:R-:W-:-:S02]  /*d9f0*/  HADD2.F32 R155, -RZ, R155.H1_H1 ;  /* 0x3000009bff9b7230 */ /* 0x000fc40000004100 */
[-C--:B------:R-:W-:Y:S01]  /*da00*/  FMUL.FTZ R63, R58, R61.reuse ;  /* 0x0000003d3a3f7220 */ /* 0x080fe20000410000 */
[----:B------:R-:W-:Y:S02]  /*da10*/  HADD2.F32 R57, -RZ, R57.H1_H1 ;  /* 0x30000039ff397230 */ /* 0x000fe40000004100 */
[C---:B------:R-:W-:Y:S01]  /*da20*/  FMUL.FTZ R61, R46.reuse, R61 ;  /* 0x0000003d2e3d7220 */ /* 0x040fe20000410000 */
[----:B------:R-:W-:Y:S02]  /*da30*/  HADD2.F32 R54, -RZ, R54.H1_H1 ;  /* 0x30000036ff367230 */ /* 0x000fe40000004100 */
[----:B------:R-:W-:Y:S01]  /*da40*/  FFMA.FTZ R63, R46, R59, -R63 ;  /* 0x0000003b2e3f7223 */ /* 0x000fe2000001083f */
[----:B------:R-:W-:Y:S02]  /*da50*/  HADD2.F32 R157, -RZ, R157.H1_H1 ;  /* 0x3000009dff9d7230 */ /* 0x000fe40000004100 */
[C---:B------:R-:W-:Y:S01]  /*da60*/  FMUL.FTZ R71, R57.reuse, R155 ;  /* 0x0000009b39477220 */ /* 0x040fe20000410000 */
[----:B------:R-:W-:Y:S01]  /*da70*/  FFMA.FTZ R46, R58, R59, R61 ;  /* 0x0000003b3a2e7223 */ /* 0x000fe2000001003d */
[C---:B------:R-:W-:Y:S01]  /*da80*/  FMUL.FTZ R60, R54.reuse, R155 ;  /* 0x0000009b363c7220 */ /* 0x040fe20000410000 */
[----:B------:R-:W-:Y:S01]  /*da90*/  F2FP.F16.E4M3.UNPACK_B R59, R45 ;  /* 0x0000002dff3b723e */ /* 0x000fe200020006ff */
[-C--:B------:R-:W-:Y:S01]  /*daa0*/  FFMA.FTZ R54, R54, R157.reuse, -R71 ;  /* 0x0000009d36367223 */ /* 0x080fe20000010847 */
[----:B------:R-:W-:Y:S01]  /*dab0*/  F2FP.F16.E4M3.UNPACK_B R58, R52 ;  /* 0x00000034ff3a723e */ /* 0x000fe200020006ff */
[----:B------:R-:W-:Y:S01]  /*dac0*/  FFMA.FTZ R157, R57, R157, R60 ;  /* 0x0000009d399d7223 */ /* 0x000fe2000001003c */
[----:B------:R-:W-:Y:S01]  /*dad0*/  F2FP.SATFINITE.E4M3.F32.PACK_AB_MERGE_C R56, R68, R65, R55 ;  /* 0x000000414438723e */ /* 0x000fe20004807037 */
[--C-:B------:R-:W-:Y:S01]  /*dae0*/  HADD2.F32 R60, -RZ, R59.reuse.H0_H0 ;  /* 0x2000003bff3c7230 */ /* 0x100fe20000004100 */
[----:B------:R-:W-:Y:S01]  /*daf0*/  F2FP.SATFINITE.E4M3.F32.PACK_AB_MERGE_C R76, R77, R76, RZ ;  /* 0x0000004c4d4c723e */ /* 0x000fe200048070ff */
[----:B------:R-:W-:Y:S01]  /*db00*/  HADD2.F32 R65, -RZ, R64.H0_H0 ;  /* 0x20000040ff417230 */ /* 0x000fe20000004100 */
[----:B------:R-:W-:Y:S01]  /*db10*/  F2FP.F16.E4M3.UNPACK_B R62, R42 ;  /* 0x0000002aff3e723e */ /* 0x000fe200020006ff */
[----:B------:R-:W-:Y:S01]  /*db20*/  HADD2.F32 R57, -RZ, R58.H0_H0 ;  /* 0x2000003aff397230 */ /* 0x000fe20000004100 */
[----:B------:R-:W-:Y:S01]  /*db30*/  F2FP.SATFINITE.E4M3.F32.PACK_AB_MERGE_C R55, R67, R66, R69 ;  /* 0x000000424337723e */ /* 0x000fe20004807045 */
[----:B------:R-:W-:Y:S01]  /*db40*/  HADD2.F32 R61, -RZ, R59.H1_H1 ;  /* 0x3000003bff3d7230 */ /* 0x000fe20000004100 */
[----:B------:R-:W-:Y:S01]  /*db50*/  F2FP.SATFINITE.E4M3.F32.PACK_AB_MERGE_C R54, R54, R63, R76 ;  /* 0x0000003f3636723e */ /* 0x000fe2000480704c */
[----:B------:R-:W-:-:S02]  /*db60*/  HADD2.F32 R63, -RZ, R62.H0_H0 ;  /* 0x2000003eff3f7230 */ /* 0x000fc40000004100 */
[CC--:B------:R-:W-:Y:S01]  /*db70*/  FMUL.FTZ R66, R60.reuse, R65.reuse ;  /* 0x000000413c427220 */ /* 0x0c0fe20000410000 */
[----:B------:R-:W-:Y:S01]  /*db80*/  FMUL.FTZ R65, R57, R65 ;  /* 0x0000004139417220 */ /* 0x000fe20000410000 */
[----:B------:R-:W-:Y:S01]  /*db90*/  HADD2.F32 R64, -RZ, R64.H1_H1 ;  /* 0x30000040ff407230 */ /* 0x000fe20000004100 */
[----:B------:R-:W-:Y:S01]  /*dba0*/  F2FP.F16.E4M3.UNPACK_B R52, R52.H1 ;  /* 0x00000034ff34723e */ /* 0x000fe200030006ff */
        /* <DEDUP_REMOVED lines=9> */
[----:B------:R-:W-:Y:S01]  /*dc40*/  FFMA.FTZ R67, R61, R62, R64 ;  /* 0x0000003e3d437223 */ /* 0x000fe20000010040 */
[----:B------:R-:W-:-:S02]  /*dc50*/  HADD2.F32 R44, -RZ, R52.H0_H0 ;  /* 0x20000034ff2c7230 */ /* 0x000fc40000004100 */
[----:B------:R-:W-:Y:S01]  /*dc60*/  FFMA.FTZ R57, R57, R63, -R66 ;  /* 0x0000003f39397223 */ /* 0x000fe20000010842 */
[--C-:B------:R-:W-:Y:S01]  /*dc70*/  HADD2.F32 R59, -RZ, R45.reuse.H0_H0 ;  /* 0x2000002dff3b7230 */ /* 0x100fe20000004100 */
[----:B------:R-:W-:Y:S01]  /*dc80*/  F2FP.SATFINITE.E4M3.F32.PACK_AB_MERGE_C R78, R79, R78, RZ ;  /* 0x0000004e4f4e723e */ /* 0x000fe200048070ff */
[--C-:B------:R-:W-:Y:S02]  /*dc90*/  HADD2.F32 R61, -RZ, R60.reuse.H0_H0 ;  /* 0x2000003cff3d7230 */ /* 0x100fe40000004100 */
[----:B------:R-:W-:Y:S01]  /*dca0*/  HADD2.F32 R45, -RZ, R45.H1_H1 ;  /* 0x3000002dff2d7230 */ /* 0x000fe20000004100 */
[----:B------:R-:W-:Y:S01]  /*dcb0*/  F2FP.SATFINITE.E4M3.F32.PACK_AB_MERGE_C R46, R157, R46, R78 ;  /* 0x0000002e9d2e723e */ /* 0x000fe2000480704e */
[----:B------:R-:W-:Y:S02]  /*dcc0*/  HADD2.F32 R62, -RZ, R60.H1_H1 ;  /* 0x3000003cff3e7230 */ /* 0x000fe40000004100 */
[-C--:B------:R-:W-:Y:S01]  /*dcd0*/  FMUL.FTZ R63, R59, R61.reuse ;  /* 0x0000003d3b3f7220 */ /* 0x080fe20000410000 */
[----:B------:R-:W-:Y:S01]  /*dce0*/  FMUL.FTZ R64, R44, R61 ;  /* 0x0000003d2c407220 */ /* 0x000fe20000410000 */
[----:B------:R-:W-:-:S02]  /*dcf0*/  HADD2.F32 R52, -RZ, R52.H1_H1 ;  /* 0x30000034ff347230 */ /* 0x000fc40000004100 */
[--C-:B------:R-:W-:Y:S02]  /*dd00*/  HADD2.F32 R60, -RZ, R42.reuse.H0_H0 ;  /* 0x2000002aff3c7230 */ /* 0x100fe40000004100 */
[-C--:B------:R-:W-:Y:S01]  /*dd10*/  FMUL.FTZ R65, R45, R62.reuse ;  /* 0x0000003e2d417220 */ /* 0x080fe20000410000 */
[----:B------:R-:W-:Y:S02]  /*dd20*/  HADD2.F32 R61, -RZ, R42.H1_H1 ;  /* 0x3000002aff3d7230 */ /* 0x000fe40000004100 */
[----:B------:R-:W-:Y:S01]  /*dd30*/  FMUL.FTZ R62, R52, R62 ;  /* 0x0000003e343e7220 */ /* 0x000fe20000410000 */
[----:B------:R-:W-:Y:S01]  /*dd40*/  F2FP.F16.E4M3.UNPACK_B R42, R43 ;  /* 0x0000002bff2a723e */ /* 0x000fe200020006ff */
[-C--:B------:R-:W-:Y:S01]  /*dd50*/  FFMA.FTZ R69, R44, R60.reuse, -R63 ;  /* 0x0000003c2c457223 */ /* 0x080fe2000001083f */
[----:B------:R-:W-:Y:S01]  /*dd60*/  FFMA.FTZ R70, R59, R60, R64 ;  /* 0x0000003c3b467223 */ /* 0x000fe20000010040 */
[----:B------:R-:W-:Y:S01]  /*dd70*/  FFMA.FTZ R76, R52, R61, -R65 ;  /* 0x0000003d344c7223 */ /* 0x000fe20000010841 */
[----:B------:R-:W-:Y:S01]  /*dd80*/  F2FP.F16.E4M3.UNPACK_B R52, R47 ;  /* 0x0000002fff34723e */ /* 0x000fe200020006ff */
[----:B------:R-:W-:Y:S01]  /*dd90*/  FFMA.FTZ R71, R45, R61, R62 ;  /* 0x0000003d2d477223 */ /* 0x000fe2000001003e */
[----:B------:R-:W-:Y:S01]  /*dda0*/  F2FP.F16.E4M3.UNPACK_B R63, R41 ;  /* 0x00000029ff3f723e */ /* 0x000fe200020006ff */
[----:B------:R-:W-:Y:S01]  /*ddb0*/  HADD2.F32 R44, -RZ, R42.H0_H0 ;  /* 0x2000002aff2c7230 */ /* 0x000fe20000004100 */
[----:B------:R-:W-:Y:S01]  /*ddc0*/  F2FP.F16.E4M3.UNPACK_B R43, R43.H1 ;  /* 0x0000002bff2b723e */ /* 0x000fe200030006ff */
[----:B------:R-:W-:Y:S01]  /*ddd0*/  HADD2.F32 R59, -RZ, R52.H0_H0 ;  /* 0x20000034ff3b7230 */ /* 0x000fe20000004100 */
[----:B------:R-:W-:Y:S01]  /*dde0*/  F2FP.F16.E4M3.UNPACK_B R64, R41.H1 ;  /* 0x00000029ff40723e */ /* 0x000fe200030006ff */
[----:B------:R-:W-:Y:S01]  /*ddf0*/  HADD2.F32 R65, -RZ, R63.H0_H0 ;  /* 0x2000003fff417230 */ /* 0x000fe20000004100 */
[----:B------:R-:W-:Y:S01]  /*de00*/  F2FP.F16.E4M3.UNPACK_B R47, R47.H1 ;  /* 0x0000002fff2f723e */ /* 0x000fe200030006ff */
[----:B------:R-:W-:Y:S01]  /*de10*/  HADD2.F32 R45, -RZ, R43.H0_H0 ;  /* 0x2000002bff2d7230 */ /* 0x000fe20000004100 */
[-C--:B------:R-:W-:Y:S01]  /*de20*/  F2FP.F16.E4M3.UNPACK_B R60, R40.reuse.H1 ;  /* 0x00000028ff3c723e */ /* 0x080fe200030006ff */
[----:B------:R-:W-:Y:S01]  /*de30*/  HADD2.F32 R66, -RZ, R64.H0_H0 ;  /* 0x20000040ff427230 */ /* 0x000fe20000004100 */
[----:B------:R-:W-:Y:S01]  /*de40*/  F2FP.F16.E4M3.UNPACK_B R41, R40 ;  /* 0x00000028ff29723e */ /* 0x000fe200020006ff */
[----:B------:R-:W-:-:S02]  /*de50*/  HADD2.F32 R40, -RZ, R47.H0_H0 ;  /* 0x2000002fff287230 */ /* 0x000fc40000004100 */
[-C--:B------:R-:W-:Y:S01]  /*de60*/  FMUL.FTZ R77, R59, R65.reuse ;  /* 0x000000413b4d7220 */ /* 0x080fe20000410000 */
[----:B------:R-:W-:Y:S02]  /*de70*/  HADD2.F32 R62, -RZ, R60.H0_H0 ;  /* 0x2000003cff3e7230 */ /* 0x000fe40000004100 */
[----:B------:R-:W-:Y:S01]  /*de80*/  FMUL.FTZ R78, R44, R65 ;  /* 0x000000412c4e7220 */ /* 0x000fe20000410000 */
[-C--:B------:R-:W-:Y:S01]  /*de90*/  FMUL.FTZ R65, R45, R66.reuse ;  /* 0x000000422d417220 */ /* 0x080fe20000410000 */
[----:B------:R-:W-:Y:S02]  /*dea0*/  HADD2.F32 R47, -RZ, R47.H1_H1 ;  /* 0x3000002fff2f7230 */ /* 0x000fe40000004100 */
[C---:B------:R-:W-:Y:S01]  /*deb0*/  FMUL.FTZ R80, R40.reuse, R66 ;  /* 0x0000004228507220 */ /* 0x040fe20000410000 */
[----:B------:R-:W-:Y:S02]  /*dec0*/  HADD2.F32 R64, -RZ, R64.H1_H1 ;  /* 0x30000040ff407230 */ /* 0x000fe40000004100 */
[----:B------:R-:W-:Y:S01]  /*ded0*/  FFMA.FTZ R65, R40, R62, R65 ;  /* 0x0000003e28417223 */ /* 0x000fe20000010041 */
[----:B------:R-:W-:-:S02]  /*dee0*/  HADD2.F32 R43, -RZ, R43.H1_H1 ;  /* 0x3000002bff2b7230 */ /* 0x000fc40000004100 */
[----:B------:R-:W-:Y:S01]  /*def0*/  FFMA.FTZ R80, R45, R62, -R80 ;  /* 0x0000003e2d507223 */ /* 0x000fe20000010850 */
[----:B------:R-:W-:Y:S02]  /*df00*/  HADD2.F32 R52, -RZ, R52.H1_H1 ;  /* 0x30000034ff347230 */ /* 0x000fe40000004100 */
[-C--:B------:R-:W-:Y:S01]  /*df10*/  FMUL.FTZ R40, R47, R64.reuse ;  /* 0x000000402f287220 */ /* 0x080fe20000410000 */
[----:B------:R-:W-:Y:S02]  /*df20*/  HADD2.F32 R63, -RZ, R63.H1_H1 ;  /* 0x3000003fff3f7230 */ /* 0x000fe40000004100 */
[----:B------:R-:W-:Y:S01]  /*df30*/  FMUL.FTZ R64, R43, R64 ;  /* 0x000000402b407220 */ /* 0x000fe20000410000 */
[----:B------:R-:W-:Y:S01]  /*df40*/  HADD2.F32 R60, -RZ, R60.H1_H1 ;  /* 0x3000003cff3c7230 */ /* 0x000fe20000004100 */
[----:B------:R-:W-:Y:S01]  /*df50*/  F2FP.SATFINITE.E4M3.F32.PACK_AB_MERGE_C R69, R76, R69, RZ ;  /* 0x000000454c45723e */ /* 0x000fe200048070ff */
[----:B------:R-:W-:Y:S02]  /*df60*/  HADD2.F32 R42, -RZ, R42.H1_H1 ;  /* 0x3000002aff2a7230 */ /* 0x000fe40000004100 */
[----:B------:R-:W-:Y:S01]  /*df70*/  FMUL.FTZ R45, R52, R63 ;  /* 0x0000003f342d7220 */ /* 0x000fe20000410000 */
[----:B------:R-:W-:-:S02]  /*df80*/  HADD2.F32 R61, -RZ, R41.H0_H0 ;  /* 0x20000029ff3d7230 */ /* 0x000fc40000004100 */
[-C--:B------:R-:W-:Y:S01]  /*df90*/  FFMA.FTZ R43, R43, R60.reuse, -R40 ;  /* 0x0000003c2b2b7223 */ /* 0x080fe20000010828 */
[----:B------:R-:W-:Y:S02]  /*dfa0*/  HADD2.F32 R41, -RZ, R41.H1_H1 ;  /* 0x30000029ff297230 */ /* 0x000fe40000004100 */
[----:B------:R-:W-:Y:S01]  /*dfb0*/  FMUL.FTZ R63, R42, R63 ;  /* 0x0000003f2a3f7220 */ /* 0x000fe20000410000 */
[----:B------:R-:W-:Y:S01]  /*dfc0*/  FFMA.FTZ R64, R47, R60, R64 ;  /* 0x0000003c2f407223 */ /* 0x000fe20000010040 */
[-C--:B------:R-:W-:Y:S01]  /*dfd0*/  FFMA.FTZ R77, R44, R61.reuse, -R77 ;  /* 0x0000003d2c4d7223 */ /* 0x080fe2000001084d */
[----:B------:R-:W-:Y:S01]  /*dfe0*/  FFMA.FTZ R78, R59, R61, R78 ;  /* 0x0000003d3b4e7223 */ /* 0x000fe2000001004e */
[-C--:B------:R-:W-:Y:S01]  /*dff0*/  FFMA.FTZ R42, R42, R41.reuse, -R45 ;  /* 0x000000292a2a7223 */ /* 0x080fe2000001082d */
[----:B------:R-:W-:Y:S01]  /*e000*/  FFMA.FTZ R63, R52, R41, R63 ;  /* 0x00000029343f7223 */ /* 0x000fe2000001003f */
[----:B------:R-:W-:Y:S01]  /*e010*/  F2FP.SATFINITE.E4M3.F32.PACK_AB_MERGE_C R43, R43, R80, RZ ;  /* 0x000000502b2b723e */ /* 0x000fe200048070ff */
[----:B------:R-:W-:Y:S01]  /*e020*/  IMAD.MOV.U32 R40, RZ, RZ, R56 ;  /* 0x000000ffff287224 */ /* 0x000fe200078e0038 */
[----:B------:R-:W-:Y:S01]  /*e030*/  F2FP.SATFINITE.E4M3.F32.PACK_AB_MERGE_C R70, R71, R70, RZ ;  /* 0x000000464746723e */ /* 0x000fe200048070ff */
[----:B------:R-:W-:Y:S01]  /*e040*/  IMAD.MOV.U32 R44, RZ, RZ, R55 ;  /* 0x000000ffff2c7224 */ /* 0x000fe200078e0037 */
[----:B------:R-:W-:-:S02]  /*e050*/  F2FP.SATFINITE.E4M3.F32.PACK_AB_MERGE_C R64, R64, R65, RZ ;  /* 0x000000414040723e */ /* 0x000fc400048070ff */
[----:B------:R-:W-:Y:S01]  /*e060*/  F2FP.SATFINITE.E4M3.F32.PACK_AB_MERGE_C R43, R42, R77, R43 ;  /* 0x0000004d2a2b723e */ /* 0x000fe2000480702b */
[----:B------:R-:W-:Y:S01]  /*e070*/  IMAD.MOV.U32 R42, RZ, RZ, R54 ;  /* 0x000000ffff2a7224 */ /* 0x000fe200078e0036 */
[----:B------:R-:W-:Y:S02]  /*e080*/  F2FP.SATFINITE.E4M3.F32.PACK_AB_MERGE_C R41, R68, R57, R69 ;  /* 0x000000394429723e */ /* 0x000fe40004807045 */
[----:B------:R-:W-:Y:S02]  /*e090*/  F2FP.SATFINITE.E4M3.F32.PACK_AB_MERGE_C R45, R67, R58, R70 ;  /* 0x0000003a432d723e */ /* 0x000fe40004807046 */
[----:B------:R-:W-:-:S07]  /*e0a0*/  F2FP.SATFINITE.E4M3.F32.PACK_AB_MERGE_C R47, R63, R78, R64 ;  /* 0x0000004e3f2f723e */ /* 0x000fce0004807040 */
.L_x_506:
[----:B------:R-:W-:Y:S05]  /*e0b0*/  BSYNC B2 ;  /* 0x0000000000027941 */ /* 0x000fea0003800000 */
.L_x_505:
[----:B0-----:R3:W-:Y:S04]  /*e0c0*/  STG.E.128 desc[UR54][R48.64], R40 ;  /* 0x0000002830007986 */ /* 0x0017e8000c101d36 */
[----:B-1----:R3:W-:Y:S02]  /*e0d0*/  @!P2 STG.E.128 desc[UR54][R50.64], R44 ;  /* 0x0000002c3200a986 */ /* 0x0027e4000c101d36 */
.L_x_504:
[----:B------:R-:W-:Y:S05]  /*e0e0*/  BSYNC B1 ;  /* 0x0000000000017941 */ /* 0x000fea0003800000 */
.L_x_503:
[----:B------:R-:W-:-:S13]  /*e0f0*/  ISETP.NE.AND P2, PT, R34, RZ, PT ;  /* 0x000000ff2200720c */ /* 0x000fda0003f45270 */
[----:B------:R-:W-:Y:S05]  /*e100*/  @!P2 BRA `(.L_x_457) ;  /* 0x0000001000c0a947 */ /* 0x000fea0003800000 */
[----:B0--3--:R-:W3:Y:S01]  /*e110*/  LDL R40, [R1+0x18] ;  /* 0x0000180001287983 */ /* 0x009ee20000100800 */
[----:B------:R-:W-:Y:S01]  /*e120*/  IADD3 R49, P2, P4, R116, R140, R27 ;  /* 0x0000008c74317210 */ /* 0x000fe20007c5e01b */
[----:B------:R-:W-:Y:S03]  /*e130*/  BSSY B1, `(.L_x_507) ;  /* 0x00000ed000017945 */ /* 0x000fe60003800000 */
[----:B------:R-:W-:Y:S02]  /*e140*/  IADD3.X R42, R0, R53, R30, P2, P4 ;  /* 0x00000035002a7210 */ /* 0x000fe400017e841e */
[----:B------:R-:W-:-:S04]  /*e150*/  IADD3 R48, P2, R49, R126, RZ ;  /* 0x0000007e31307210 */ /* 0x000fc80007f5e0ff */
[----:B------:R-:W-:Y:S02]  /*e160*/  IADD3.X R49, R42, R127, RZ, P2, !PT ;  /* 0x0000007f2a317210 */ /* 0x000fe400017fe4ff */
[----:B------:R-:W-:Y:S02]  /*e170*/  ISETP.GE.AND P2, PT, R170, R136, PT ;  /* 0x00000088aa00720c */ /* 0x000fe40003f46270 */
[----:B---3--:R-:W-:-:S04]  /*e180*/  LOP3.LUT P5, RZ, R40, 0x1, RZ, 0xc0, !PT ;  /* 0x0000000128ff7812 */ /* 0x008fc800078ac0ff */
[----:B------:R-:W-:-:S04]  /*e190*/  SEL R158, R97, R158, !P5 ;  /* 0x0000009e619e7207 */ /* 0x000fc80006800000 */
[----:B------:R-:W-:-:S04]  /*e1a0*/  SHF.R.S32.HI R41, RZ, 0x1f, R158 ;  /* 0x0000001fff297819 */ /* 0x000fc8000001149e */
[----:B------:R-:W-:-:S04]  /*e1b0*/  LEA.HI R41, R41, R158, RZ, 0x5 ;  /* 0x0000009e29297211 */ /* 0x000fc800078f28ff */
        /* <DEDUP_REMOVED lines=16> */
[--C-:B------:R-:W-:Y:S01]  /*e2c0*/  SHF.R.U32.HI R55, RZ, 0x8, R85.reuse ;  /* 0x00000008ff377819 */ /* 0x100fe20000011655 */
[----:B-1----:R-:W-:Y:S01]  /*e2d0*/  IMAD.MOV.U32 R56, RZ, RZ, R44 ;  /* 0x000000ffff387224 */ /* 0x002fe200078e002c */
[----:B------:R-:W-:Y:S01]  /*e2e0*/  LOP3.LUT R54, R85, 0xff0000ff, RZ, 0xc0, !PT ;  /* 0xff0000ff55367812 */ /* 0x000fe200078ec0ff */
[----:B0-----:R-:W-:Y:S01]  /*e2f0*/  IMAD.MOV.U32 R52, RZ, RZ, R40 ;  /* 0x000000ffff347224 */ /* 0x001fe200078e0028 */
[----:B------:R-:W-:Y:S01]  /*e300*/  SHF.R.U32.HI R67, RZ, 0x10, R85 ;  /* 0x00000010ff437819 */ /* 0x000fe20000011655 */
[----:B------:R-:W-:Y:S01]  /*e310*/  IMAD.SHL.U32 R55, R55, 0x100, RZ ;  /* 0x0000010037377824 */ /* 0x000fe200078e00ff */
[--C-:B------:R-:W-:Y:S01]  /*e320*/  SHF.R.U32.HI R64, RZ, 0x8, R87.reuse ;  /* 0x00000008ff407819 */ /* 0x100fe20000011657 */
[----:B------:R-:W-:Y:S01]  /*e330*/  IMAD.MOV.U32 R59, RZ, RZ, R46 ;  /* 0x000000ffff3b7224 */ /* 0x000fe200078e002e */
[----:B------:R-:W-:Y:S02]  /*e340*/  SHF.R.U32.HI R62, RZ, 0x10, R87 ;  /* 0x00000010ff3e7819 */ /* 0x000fe40000011657 */
[----:B------:R-:W-:Y:S01]  /*e350*/  LOP3.LUT R44, R54, 0xff00, R55, 0xf8, !PT ;  /* 0x0000ff00362c7812 */ /* 0x000fe200078ef837 */
[----:B------:R-:W-:Y:S01]  /*e360*/  IMAD.U32 R55, R67, 0x10000, RZ ;  /* 0x0001000043377824 */ /* 0x000fe200078e00ff */
[----:B------:R-:W-:Y:S01]  /*e370*/  SHF.R.U32.HI R61, RZ, 0x8, R73 ;  /* 0x00000008ff3d7819 */ /* 0x000fe20000011649 */
[----:B------:R-:W-:Y:S01]  /*e380*/  IMAD.SHL.U32 R40, R64, 0x100, RZ ;  /* 0x0000010040287824 */ /* 0x000fe200078e00ff */
[----:B------:R-:W-:-:S02]  /*e390*/  SHF.R.U32.HI R63, RZ, 0x8, R75 ;  /* 0x00000008ff3f7819 */ /* 0x000fc4000001164b */
[----:B------:R-:W-:Y:S01]  /*e3a0*/  LOP3.LUT R57, R87, 0xff0000ff, RZ, 0xc0, !PT ;  /* 0xff0000ff57397812 */ /* 0x000fe200078ec0ff */
[----:B------:R-:W-:Y:S01]  /*e3b0*/  IMAD.SHL.U32 R61, R61, 0x100, RZ ;  /* 0x000001003d3d7824 */ /* 0x000fe200078e00ff */
[----:B------:R-:W-:Y:S01]  /*e3c0*/  LOP3.LUT R44, R44, 0xff0000, R55, 0xf8, !PT ;  /* 0x00ff00002c2c7812 */ /* 0x000fe200078ef837 */
[----:B------:R-:W-:Y:S01]  /*e3d0*/  IMAD.U32 R55, R62, 0x10000, RZ ;  /* 0x000100003e377824 */ /* 0x000fe200078e00ff */
[----:B------:R-:W-:Y:S02]  /*e3e0*/  LOP3.LUT R60, R75, 0xff0000ff, RZ, 0xc0, !PT ;  /* 0xff0000ff4b3c7812 */ /* 0x000fe400078ec0ff */
[----:B------:R-:W-:Y:S02]  /*e3f0*/  SHF.L.U32 R63, R63, 0x8, RZ ;  /* 0x000000083f3f7819 */ /* 0x000fe400000006ff */
[----:B------:R-:W-:Y:S02]  /*e400*/  LOP3.LUT R40, R57, 0xff00, R40, 0xf8, !PT ;  /* 0x0000ff0039287812 */ /* 0x000fe400078ef828 */
[----:B------:R-:W-:-:S02]  /*e410*/  F2FP.F16.E4M3.UNPACK_B R62, R149.H1 ;  /* 0x00000095ff3e723e */ /* 0x000fc400030006ff */
[----:B------:R-:W-:Y:S02]  /*e420*/  F2FP.F16.E4M3.UNPACK_B R54, R52.H1 ;  /* 0x00000034ff36723e */ /* 0x000fe400030006ff */
[----:B------:R-:W-:Y:S02]  /*e430*/  LOP3.LUT R58, R73, 0xff0000ff, RZ, 0xc0, !PT ;  /* 0xff0000ff493a7812 */ /* 0x000fe400078ec0ff */
[----:B------:R-:W-:Y:S02]  /*e440*/  F2FP.F16.E4M3.UNPACK_B R57, R56.H1 ;  /* 0x00000038ff39723e */ /* 0x000fe400030006ff */
[----:B------:R-:W-:Y:S02]  /*e450*/  LOP3.LUT R64, R60, 0xff00, R63, 0xf8, !PT ;  /* 0x0000ff003c407812 */ /* 0x000fe400078ef83f */
[----:B------:R-:W-:Y:S01]  /*e460*/  MOV R50, R42 ;  /* 0x0000002a00327202 */ /* 0x000fe20000000f00 */
[----:B------:R-:W-:Y:S01]  /*e470*/  HADD2.F32 R42, -RZ, R62.H0_H0 ;  /* 0x2000003eff2a7230 */ /* 0x000fe20000004100 */
[----:B------:R-:W-:Y:S01]  /*e480*/  LOP3.LUT R40, R40, 0xff0000, R55, 0xf8, !PT ;  /* 0x00ff000028287812 */ /* 0x000fe200078ef837 */
[----:B------:R-:W-:Y:S01]  /*e490*/  HADD2.F32 R55, -RZ, R54.H0_H0 ;  /* 0x20000036ff377230 */ /* 0x000fe20000004100 */
[----:B------:R-:W-:Y:S01]  /*e4a0*/  F2FP.F16.E4M3.UNPACK_B R60, R151.H1 ;  /* 0x00000097ff3c723e */ /* 0x000fe200030006ff */
[----:B------:R-:W-:Y:S01]  /*e4b0*/  HADD2.F32 R62, -RZ, R62.H1_H1 ;  /* 0x3000003eff3e7230 */ /* 0x000fe20000004100 */
[----:B------:R-:W-:-:S02]  /*e4c0*/  SHF.R.U32.HI R66, RZ, 0x10, R73 ;  /* 0x00000010ff427819 */ /* 0x000fc40000011649 */
[----:B------:R-:W-:Y:S01]  /*e4d0*/  LOP3.LUT R46, R58, 0xff00, R61, 0xf8, !PT ;  /* 0x0000ff003a2e7812 */ /* 0x000fe200078ef83d */
[--C-:B------:R-:W-:Y:S02]  /*e4e0*/  HADD2.F32 R58, -RZ, R57.reuse.H0_H0 ;  /* 0x20000039ff3a7230 */ /* 0x100fe40000004100 */
[-C--:B------:R-:W-:Y:S01]  /*e4f0*/  FMUL.FTZ R67, R55, R42.reuse ;  /* 0x0000002a37437220 */ /* 0x080fe20000410000 */
[----:B------:R-:W-:Y:S01]  /*e500*/  HADD2.F32 R61, -RZ, R60.H0_H0 ;  /* 0x2000003cff3d7230 */ /* 0x000fe20000004100 */
[----:B------:R-:W-:Y:S01]  /*e510*/  SHF.R.U32.HI R65, RZ, 0x10, R75 ;  /* 0x00000010ff417819 */ /* 0x000fe2000001164b */
[----:B------:R-:W-:Y:S02]  /*e520*/  IMAD.U32 R63, R66, 0x10000, RZ ;  /* 0x00010000423f7824 */ /* 0x000fe400078e00ff */
[C---:B------:R-:W-:Y:S01]  /*e530*/  FMUL.FTZ R66, R58.reuse, R42 ;  /* 0x0000002a3a427220 */ /* 0x040fe20000410000 */
[----:B------:R-:W-:Y:S01]  /*e540*/  F2FP.F16.E4M3.UNPACK_B R149, R149 ;  /* 0x00000095ff95723e */ /* 0x000fe200020006ff */
[-C--:B------:R-:W-:Y:S01]  /*e550*/  FFMA.FTZ R67, R58, R61.reuse, R67 ;  /* 0x0000003d3a437223 */ /* 0x080fe20000010043 */
[----:B------:R-:W-:Y:S01]  /*e560*/  SHF.L.U32 R65, R65, 0x10, RZ ;  /* 0x0000001041417819 */ /* 0x000fe200000006ff */
[----:B------:R-:W-:Y:S01]  /*e570*/  FFMA.FTZ R66, R55, R61, -R66 ;  /* 0x0000003d37427223 */ /* 0x000fe20000010842 */
[----:B------:R-:W-:Y:S01]  /*e580*/  HADD2.F32 R58, -RZ, R57.H1_H1 ;  /* 0x30000039ff3a7230 */ /* 0x000fe20000004100 */
[----:B------:R-:W-:Y:S01]  /*e590*/  F2FP.F16.E4M3.UNPACK_B R52, R52 ;  /* 0x00000034ff34723e */ /* 0x000fe200020006ff */
[----:B------:R-:W-:Y:S01]  /*e5a0*/  HADD2.F32 R55, -RZ, R54.H1_H1 ;  /* 0x30000036ff377230 */ /* 0x000fe20000004100 */
[----:B------:R-:W-:Y:S01]  /*e5b0*/  F2FP.F16.E4M3.UNPACK_B R56, R56 ;  /* 0x00000038ff38723e */ /* 0x000fe200020006ff */
[----:B------:R-:W-:Y:S01]  /*e5c0*/  HADD2.F32 R60, -RZ, R60.H1_H1 ;  /* 0x3000003cff3c7230 */ /* 0x000fe20000004100 */
[----:B------:R-:W-:Y:S01]  /*e5d0*/  LOP3.LUT R42, R64, 0xff0000, R65, 0xf8, !PT ;  /* 0x00ff0000402a7812 */ /* 0x000fe200078ef841 */
[-C--:B------:R-:W-:Y:S01]  /*e5e0*/  FMUL.FTZ R64, R58, R62.reuse ;  /* 0x0000003e3a407220 */ /* 0x080fe20000410000 */
[----:B------:R-:W-:Y:S01]  /*e5f0*/  LOP3.LUT R46, R46, 0xff0000, R63, 0xf8, !PT ;  /* 0x00ff00002e2e7812 */ /* 0x000fe200078ef83f */
[----:B------:R-:W-:Y:S01]  /*e600*/  HADD2.F32 R61, -RZ, R149.H0_H0 ;  /* 0x20000095ff3d7230 */ /* 0x000fe20000004100 */
[----:B------:R-:W-:Y:S01]  /*e610*/  F2FP.F16.E4M3.UNPACK_B R151, R151 ;  /* 0x00000097ff97723e */ /* 0x000fe200020006ff */
[----:B------:R-:W-:Y:S01]  /*e620*/  FMUL.FTZ R63, R55, R62 ;  /* 0x0000003e373f7220 */ /* 0x000fe20000410000 */
[----:B------:R-:W-:-:S02]  /*e630*/  HADD2.F32 R54, -RZ, R52.H0_H0 ;  /* 0x20000034ff367230 */ /* 0x000fc40000004100 */
[-C--:B------:R-:W-:Y:S01]  /*e640*/  FFMA.FTZ R65, R55, R60.reuse, -R64 ;  /* 0x0000003c37417223 */ /* 0x080fe20000010840 */
[--C-:B------:R-:W-:Y:S02]  /*e650*/  HADD2.F32 R57, -RZ, R56.reuse.H0_H0 ;  /* 0x20000038ff397230 */ /* 0x100fe40000004100 */
[----:B------:R-:W-:Y:S01]  /*e660*/  FFMA.FTZ R68, R58, R60, R63 ;  /* 0x0000003c3a447223 */ /* 0x000fe2000001003f */
[----:B------:R-:W-:Y:S02]  /*e670*/  HADD2.F32 R55, -RZ, R151.H0_H0 ;  /* 0x20000097ff377230 */ /* 0x000fe40000004100 */
[-C--:B------:R-:W-:Y:S01]  /*e680*/  FMUL.FTZ R58, R54, R61.reuse ;  /* 0x0000003d363a7220 */ /* 0x080fe20000410000 */
[----:B------:R-:W-:Y:S02]  /*e690*/  HADD2.F32 R149, -RZ, R149.H1_H1 ;  /* 0x30000095ff957230 */ /* 0x000fe40000004100 */
[----:B------:R-:W-:Y:S01]  /*e6a0*/  FMUL.FTZ R63, R57, R61 ;  /* 0x0000003d393f7220 */ /* 0x000fe20000410000 */
[----:B------:R-:W-:-:S02]  /*e6b0*/  HADD2.F32 R56, -RZ, R56.H1_H1 ;  /* 0x30000038ff387230 */ /* 0x000fc40000004100 */
[-C--:B------:R-:W-:Y:S01]  /*e6c0*/  FFMA.FTZ R62, R57, R55.reuse, R58 ;  /* 0x00000037393e7223 */ /* 0x080fe2000001003a */
[----:B------:R-:W-:Y:S02]  /*e6d0*/  HADD2.F32 R52, -RZ, R52.H1_H1 ;  /* 0x30000034ff347230 */ /* 0x000fe40000004100 */
[----:B------:R-:W-:Y:S01]  /*e6e0*/  FFMA.FTZ R63, R54, R55, -R63 ;  /* 0x00000037363f7223 */ /* 0x000fe2000001083f */
        /* <DEDUP_REMOVED lines=22> */
[CC--:B------:R-:W-:Y:S01]  /*e850*/  FMUL.FTZ R54, R52.reuse, R61.reuse ;  /* 0x0000003d34367220 */ /* 0x0c0fe20000410000 */
[----:B------:R-:W-:Y:S01]  /*e860*/  F2FP.F16.E4M3.UNPACK_B R50, R50 ;  /* 0x00000032ff32723e */ /* 0x000fe200020006ff */
[----:B------:R-:W-:Y:S01]  /*e870*/  FMUL.FTZ R69, R55, R61 ;  /* 0x0000003d37457220 */ /* 0x000fe20000410000 */
[----:B------:R-:W-:Y:S01]  /*e880*/  FFMA.FTZ R56, R57, R56, R70 ;  /* 0x0000003839387223 */ /* 0x000fe20000010046 */
[----:B------:R-:W-:Y:S01]  /*e890*/  FFMA.FTZ R75, R55, R58, R54 ;  /* 0x0000003a374b7223 */ /* 0x000fe20000010036 */
[----:B------:R-:W-:Y:S01]  /*e8a0*/  F2FP.F16.E4M3.UNPACK_B R152, R152 ;  /* 0x00000098ff98723e */ /* 0x000fe200020006ff */
[----:B------:R-:W-:Y:S01]  /*e8b0*/  FFMA.FTZ R73, R52, R58, -R69 ;  /* 0x0000003a34497223 */ /* 0x000fe20000010845 */
[--C-:B------:R-:W-:Y:S01]  /*e8c0*/  HADD2.F32 R57, -RZ, R150.reuse.H0_H0 ;  /* 0x20000096ff397230 */ /* 0x100fe20000004100 */
[----:B------:R-:W-:Y:S01]  /*e8d0*/  F2FP.F16.E4M3.UNPACK_B R58, R45 ;  /* 0x0000002dff3a723e */ /* 0x000fe200020006ff */
[----:B------:R-:W-:Y:S01]  /*e8e0*/  HADD2.F32 R54, -RZ, R59.H0_H0 ;  /* 0x2000003bff367230 */ /* 0x000fe20000004100 */
[----:B------:R-:W-:Y:S01]  /*e8f0*/  F2FP.SATFINITE.E4M3.F32.PACK_AB_MERGE_C R75, R75, R56, RZ ;  /* 0x000000384b4b723e */ /* 0x000fe200048070ff */
[----:B------:R-:W-:Y:S01]  /*e900*/  HADD2.F32 R150, -RZ, R150.H1_H1 ;  /* 0x30000096ff967230 */ /* 0x000fe20000004100 */
[----:B------:R-:W-:Y:S01]  /*e910*/  F2FP.F16.E4M3.UNPACK_B R56, R41 ;  /* 0x00000029ff38723e */ /* 0x000fe200020006ff */
[----:B------:R-:W-:-:S02]  /*e920*/  HADD2.F32 R52, -RZ, R50.H0_H0 ;  /* 0x20000032ff347230 */ /* 0x000fc40000004100 */
[----:B------:R-:W-:Y:S01]  /*e930*/  FMUL.FTZ R61, R54, R57 ;  /* 0x00000039363d7220 */ /* 0x000fe20000410000 */
[----:B------:R-:W-:Y:S01]  /*e940*/  HADD2.F32 R59, -RZ, R59.H1_H1 ;  /* 0x3000003bff3b7230 */ /* 0x000fe20000004100 */
[----:B------:R-:W-:Y:S01]  /*e950*/  F2FP.F16.E4M3.UNPACK_B R41, R41.H1 ;  /* 0x00000029ff29723e */ /* 0x000fe200030006ff */
[----:B------:R-:W-:Y:S02]  /*e960*/  HADD2.F32 R55, -RZ, R152.H0_H0 ;  /* 0x20000098ff377230 */ /* 0x000fe40000004100 */
[C---:B------:R-:W-:Y:S01]  /*e970*/  FMUL.FTZ R69, R52.reuse, R57 ;  /* 0x0000003934457220 */ /* 0x040fe20000410000 */
        /* <DEDUP_REMOVED lines=8> */
[----:B------:R-:W-:Y:S01]  /*ea00*/  F2FP.F16.E4M3.UNPACK_B R61, R46 ;  /* 0x0000002eff3d723e */ /* 0x000fe200020006ff */
[----:B------:R-:W-:Y:S01]  /*ea10*/  FFMA.FTZ R69, R59, R152, R150 ;  /* 0x000000983b457223 */ /* 0x000fe20000010096 */
[----:B------:R-:W-:Y:S01]  /*ea20*/  F2FP.SATFINITE.E4M3.F32.PACK_AB_MERGE_C R55, R73, R60, RZ ;  /* 0x0000003c4937723e */ /* 0x000fe200048070ff */
[--C-:B------:R-:W-:Y:S01]  /*ea30*/  HADD2.F32 R59, -RZ, R58.reuse.H0_H0 ;  /* 0x2000003aff3b7230 */ /* 0x100fe20000004100 */
[----:B------:R-:W-:Y:S01]  /*ea40*/  F2FP.SATFINITE.E4M3.F32.PACK_AB_MERGE_C R52, R64, R63, R52 ;  /* 0x0000003f4034723e */ /* 0x000fe20004807034 */
[--C-:B------:R-:W-:Y:S01]  /*ea50*/  HADD2.F32 R64, -RZ, R61.reuse.H0_H0 ;  /* 0x2000003dff407230 */ /* 0x100fe20000004100 */
[----:B------:R-:W-:Y:S01]  /*ea60*/  F2FP.SATFINITE.E4M3.F32.PACK_AB_MERGE_C R50, R68, R67, RZ ;  /* 0x000000434432723e */ /* 0x000fe200048070ff */
[----:B------:R-:W-:Y:S01]  /*ea70*/  HADD2.F32 R58, -RZ, R58.H1_H1 ;  /* 0x3000003aff3a7230 */ /* 0x000fe20000004100 */
[----:B------:R-:W-:Y:S01]  /*ea80*/  F2FP.F16.E4M3.UNPACK_B R60, R44 ;  /* 0x0000002cff3c723e */ /* 0x000fe200020006ff */
[----:B------:R-:W-:Y:S01]  /*ea90*/  HADD2.F32 R61, -RZ, R61.H1_H1 ;  /* 0x3000003dff3d7230 */ /* 0x000fe20000004100 */
[----:B------:R-:W-:Y:S01]  /*eaa0*/  F2FP.SATFINITE.E4M3.F32.PACK_AB_MERGE_C R55, R70, R57, R55 ;  /* 0x000000394637723e */ /* 0x000fe20004807037 */
[----:B------:R-:W-:Y:S01]  /*eab0*/  HADD2.F32 R57, -RZ, R56.H0_H0 ;  /* 0x20000038ff397230 */ /* 0x000fe20000004100 */
[----:B------:R-:W-:Y:S01]  /*eac0*/  F2FP.SATFINITE.E4M3.F32.PACK_AB_MERGE_C R50, R149, R62, R50 ;  /* 0x0000003e9532723e */ /* 0x000fe20004807032 */
[----:B------:R-:W-:-:S02]  /*ead0*/  HADD2.F32 R62, -RZ, R60.H0_H0 ;  /* 0x2000003cff3e7230 */ /* 0x000fc40000004100 */
[-C--:B------:R-:W-:Y:S01]  /*eae0*/  FMUL.FTZ R66, R59, R64.reuse ;  /* 0x000000403b427220 */ /* 0x080fe20000410000 */
[----:B------:R-:W-:Y:S02]  /*eaf0*/  HADD2.F32 R56, -RZ, R56.H1_H1 ;  /* 0x30000038ff387230 */ /* 0x000fe40000004100 */
[C---:B------:R-:W-:Y:S01]  /*eb00*/  FMUL.FTZ R64, R57.reuse, R64 ;  /* 0x0000004039407220 */ /* 0x040fe20000410000 */
[----:B------:R-:W-:Y:S01]  /*eb10*/  FMUL.FTZ R63, R58, R61 ;  /* 0x0000003d3a3f7220 */ /* 0x000fe20000410000 */
[-C--:B------:R-:W-:Y:S01]  /*eb20*/  FFMA.FTZ R66, R57, R62.reuse, -R66 ;  /* 0x0000003e39427223 */ /* 0x080fe20000010842 */
[----:B------:R-:W-:Y:S01]  /*eb30*/  F2FP.F16.E4M3.UNPACK_B R57, R45.H1 ;  /* 0x0000002dff39723e */ /* 0x000fe200030006ff */
[----:B------:R-:W-:Y:S01]  /*eb40*/  FFMA.FTZ R64, R59, R62, R64 ;  /* 0x0000003e3b407223 */ /* 0x000fe20000010040 */
[----:B------:R-:W-:Y:S02]  /*eb50*/  HADD2.F32 R59, -RZ, R60.H1_H1 ;  /* 0x3000003cff3b7230 */ /* 0x000fe40000004100 */
[----:B------:R-:W-:Y:S01]  /*eb60*/  FMUL.FTZ R61, R56, R61 ;  /* 0x0000003d383d7220 */ /* 0x000fe20000410000 */
[--C-:B------:R-:W-:Y:S01]  /*eb70*/  HADD2.F32 R45, -RZ, R41.reuse.H0_H0 ;  /* 0x20000029ff2d7230 */ /* 0x100fe20000004100 */
[----:B------:R-:W-:Y:S01]  /*eb80*/  F2FP.F16.E4M3.UNPACK_B R44, R44.H1 ;  /* 0x0000002cff2c723e */ /* 0x000fe200030006ff */
[----:B------:R-:W-:-:S02]  /*eb90*/  HADD2.F32 R41, -RZ, R41.H1_H1 ;  /* 0x30000029ff297230 */ /* 0x000fc40000004100 */
[-C--:B------:R-:W-:Y:S01]  /*eba0*/  FFMA.FTZ R65, R56, R59.reuse, -R63 ;  /* 0x0000003b38417223 */ /* 0x080fe2000001083f */
[----:B------:R-:W-:Y:S01]  /*ebb0*/  F2FP.F16.E4M3.UNPACK_B R56, R46.H1 ;  /* 0x0000002eff38723e */ /* 0x000fe200030006ff */
[----:B------:R-:W-:Y:S01]  /*ebc0*/  FFMA.FTZ R67, R58, R59, R61 ;  /* 0x0000003b3a437223 */ /* 0x000fe2000001003d */
[--C-:B------:R-:W-:Y:S01]  /*ebd0*/  HADD2.F32 R46, -RZ, R57.reuse.H0_H0 ;  /* 0x20000039ff2e7230 */ /* 0x100fe20000004100 */
[----:B------:R-:W-:Y:S01]  /*ebe0*/  F2FP.SATFINITE.E4M3.F32.PACK_AB_MERGE_C R54, R69, R54, R75 ;  /* 0x000000364536723e */ /* 0x000fe2000480704b */
[----:B------:R-:W-:Y:S01]  /*ebf0*/  HADD2.F32 R57, -RZ, R57.H1_H1 ;  /* 0x30000039ff397230 */ /* 0x000fe20000004100 */
[----:B------:R-:W-:Y:S01]  /*ec00*/  F2FP.F16.E4M3.UNPACK_B R61, R42.H1 ;  /* 0x0000002aff3d723e */ /* 0x000fe200030006ff */
[--C-:B------:R-:W-:Y:S02]  /*ec10*/  HADD2.F32 R58, -RZ, R56.reuse.H0_H0 ;  /* 0x20000038ff3a7230 */ /* 0x100fe40000004100 */
[----:B------:R-:W-:Y:S02]  /*ec20*/  HADD2.F32 R60, -RZ, R56.H1_H1 ;  /* 0x30000038ff3c7230 */ /* 0x000fe40000004100 */
[----:B------:R-:W-:-:S02]  /*ec30*/  HADD2.F32 R56, -RZ, R44.H0_H0 ;  /* 0x2000002cff387230 */ /* 0x000fc40000004100 */
[CC--:B------:R-:W-:Y:S01]  /*ec40*/  FMUL.FTZ R62, R46.reuse, R58.reuse ;  /* 0x0000003a2e3e7220 */ /* 0x0c0fe20000410000 */
[----:B------:R-:W-:Y:S01]  /*ec50*/  FMUL.FTZ R59, R45, R58 ;  /* 0x0000003a2d3b7220 */ /* 0x000fe20000410000 */
[----:B------:R-:W-:Y:S02]  /*ec60*/  HADD2.F32 R44, -RZ, R44.H1_H1 ;  /* 0x3000002cff2c7230 */ /* 0x000fe40000004100 */
[-C--:B------:R-:W-:Y:S01]  /*ec70*/  FMUL.FTZ R58, R57, R60.reuse ;  /* 0x0000003c393a7220 */ /* 0x080fe20000410000 */
[C---:B------:R-:W-:Y:S01]  /*ec80*/  FMUL.FTZ R60, R41.reuse, R60 ;  /* 0x0000003c293c7220 */ /* 0x040fe20000410000 */
[----:B------:R-:W-:Y:S01]  /*ec90*/  FFMA.FTZ R69, R46, R56, R59 ;  /* 0x000000382e457223 */ /* 0x000fe2000001003b */
[----:B------:R-:W-:Y:S01]  /*eca0*/  F2FP.F16.E4M3.UNPACK_B R46, R47 ;  /* 0x0000002fff2e723e */ /* 0x000fe200020006ff */
[-C--:B------:R-:W-:Y:S01]  /*ecb0*/  FFMA.FTZ R71, R41, R44.reuse, -R58 ;  /* 0x0000002c29477223 */ /* 0x080fe2000001083a */
[----:B------:R-:W-:Y:S01]  /*ecc0*/  FFMA.FTZ R70, R57, R44, R60 ;  /* 0x0000002c39467223 */ /* 0x000fe2000001003c */
[----:B------:R-:W-:Y:S01]  /*ecd0*/  F2FP.F16.E4M3.UNPACK_B R60, R42 ;  /* 0x0000002aff3c723e */ /* 0x000fe200020006ff */
[----:B------:R-:W-:Y:S01]  /*ece0*/  FFMA.FTZ R68, R45, R56, -R62 ;  /* 0x000000382d447223 */ /* 0x000fe2000001083e */
[-C--:B------:R-:W-:Y:S01]  /*ecf0*/  F2FP.F16.E4M3.UNPACK_B R41, R43.reuse ;  /* 0x0000002bff29723e */ /* 0x080fe200020006ff */
[----:B------:R-:W-:Y:S01]  /*ed00*/  HADD2.F32 R56, -RZ, R46.H0_H0 ;  /* 0x2000002eff387230 */ /* 0x000fe20000004100 */
[----:B------:R-:W-:Y:S01]  /*ed10*/  F2FP.F16.E4M3.UNPACK_B R43, R43.H1 ;  /* 0x0000002bff2b723e */ /* 0x000fe200030006ff */
[----:B------:R-:W-:Y:S01]  /*ed20*/  HADD2.F32 R63, -RZ, R60.H0_H0 ;  /* 0x2000003cff3f7230 */ /* 0x000fe20000004100 */
[-C--:B------:R-:W-:Y:S01]  /*ed30*/  F2FP.F16.E4M3.UNPACK_B R42, R40.reuse ;  /* 0x00000028ff2a723e */ /* 0x080fe200020006ff */
[----:B------:R-:W-:Y:S01]  /*ed40*/  HADD2.F32 R44, -RZ, R41.H0_H0 ;  /* 0x20000029ff2c7230 */ /* 0x000fe20000004100 */
[----:B------:R-:W-:Y:S01]  /*ed50*/  F2FP.F16.E4M3.UNPACK_B R47, R47.H1 ;  /* 0x0000002fff2f723e */ /* 0x000fe200030006ff */
[----:B------:R-:W-:Y:S01]  /*ed60*/  HADD2.F32 R45, -RZ, R43.H0_H0 ;  /* 0x2000002bff2d7230 */ /* 0x000fe20000004100 */
[----:B------:R-:W-:Y:S01]  /*ed70*/  F2FP.F16.E4M3.UNPACK_B R57, R40.H1 ;  /* 0x00000028ff39723e */ /* 0x000fe200030006ff */
[----:B------:R-:W-:-:S02]  /*ed80*/  HADD2.F32 R62, -RZ, R61.H0_H0 ;  /* 0x2000003dff3e7230 */ /* 0x000fc40000004100 */
[-C--:B------:R-:W-:Y:S01]  /*ed90*/  FMUL.FTZ R73, R56, R63.reuse ;  /* 0x0000003f38497220 */ /* 0x080fe20000410000 */
[----:B------:R-:W-:Y:S02]  /*eda0*/  HADD2.F32 R59, -RZ, R42.H0_H0 ;  /* 0x2000002aff3b7230 */ /* 0x000fe40000004100 */
[C---:B------:R-:W-:Y:S01]  /*edb0*/  FMUL.FTZ R63, R44.reuse, R63 ;  /* 0x0000003f2c3f7220 */ /* 0x040fe20000410000 */
[----:B------:R-:W-:Y:S02]  /*edc0*/  HADD2.F32 R40, -RZ, R47.H0_H0 ;  /* 0x2000002fff287230 */ /* 0x000fe40000004100 */
[----:B------:R-:W-:Y:S01]  /*edd0*/  FMUL.FTZ R75, R45, R62 ;  /* 0x0000003e2d4b7220 */ /* 0x000fe20000410000 */
[----:B------:R-:W-:Y:S02]  /*ede0*/  HADD2.F32 R58, -RZ, R57.H0_H0 ;  /* 0x20000039ff3a7230 */ /* 0x000fe40000004100 */
[----:B------:R-:W-:Y:S01]  /*edf0*/  FFMA.FTZ R73, R44, R59, -R73 ;  /* 0x0000003b2c497223 */ /* 0x000fe20000010849 */
[----:B------:R-:W-:-:S02]  /*ee00*/  HADD2.F32 R47, -RZ, R47.H1_H1 ;  /* 0x3000002fff2f7230 */ /* 0x000fc40000004100 */
[C---:B------:R-:W-:Y:S01]  /*ee10*/  FMUL.FTZ R72, R40.reuse, R62 ;  /* 0x0000003e28487220 */ /* 0x040fe20000410000 */
[----:B------:R-:W-:Y:S02]  /*ee20*/  HADD2.F32 R44, -RZ, R61.H1_H1 ;  /* 0x3000003dff2c7230 */ /* 0x000fe40000004100 */
[-C--:B------:R-:W-:Y:S01]  /*ee30*/  FFMA.FTZ R75, R40, R58.reuse, R75 ;  /* 0x0000003a284b7223 */ /* 0x080fe2000001004b */
[----:B------:R-:W-:Y:S02]  /*ee40*/  HADD2.F32 R43, -RZ, R43.H1_H1 ;  /* 0x3000002bff2b7230 */ /* 0x000fe40000004100 */
[----:B------:R-:W-:Y:S01]  /*ee50*/  FFMA.FTZ R63, R56, R59, R63 ;  /* 0x0000003b383f7223 */ /* 0x000fe2000001003f */
[----:B------:R-:W-:Y:S02]  /*ee60*/  HADD2.F32 R46, -RZ, R46.H1_H1 ;  /* 0x3000002eff2e7230 */ /* 0x000fe40000004100 */
[----:B------:R-:W-:Y:S01]  /*ee70*/  FFMA.FTZ R72, R45, R58, -R72 ;  /* 0x0000003a2d487223 */ /* 0x000fe20000010848 */
[----:B------:R-:W-:-:S02]  /*ee80*/  HADD2.F32 R60, -RZ, R60.H1_H1 ;  /* 0x3000003cff3c7230 */ /* 0x000fc40000004100 */
[-C--:B------:R-:W-:Y:S01]  /*ee90*/  FMUL.FTZ R56, R47, R44.reuse ;  /* 0x0000002c2f387220 */ /* 0x080fe20000410000 */
[----:B------:R-:W-:Y:S02]  /*eea0*/  HADD2.F32 R41, -RZ, R41.H1_H1 ;  /* 0x30000029ff297230 */ /* 0x000fe40000004100 */
[----:B------:R-:W-:Y:S01]  /*eeb0*/  FMUL.FTZ R58, R43, R44 ;  /* 0x0000002c2b3a7220 */ /* 0x000fe20000410000 */
[----:B------:R-:W-:Y:S02]  /*eec0*/  HADD2.F32 R40, -RZ, R57.H1_H1 ;  /* 0x30000039ff287230 */ /* 0x000fe40000004100 */
[CC--:B------:R-:W-:Y:S01]  /*eed0*/  FMUL.FTZ R44, R46.reuse, R60.reuse ;  /* 0x0000003c2e2c7220 */ /* 0x0c0fe20000410000 */
[----:B------:R-:W-:Y:S02]  /*eee0*/  HADD2.F32 R42, -RZ, R42.H1_H1 ;  /* 0x3000002aff2a7230 */ /* 0x000fe40000004100 */
[----:B------:R-:W-:Y:S01]  /*eef0*/  FMUL.FTZ R45, R41, R60 ;  /* 0x0000003c292d7220 */ /* 0x000fe20000410000 */
[----:B------:R-:W-:Y:S01]  /*ef00*/  F2FP.SATFINITE.E4M3.F32.PACK_AB_MERGE_C R68, R71, R68, RZ ;  /* 0x000000444744723e */ /* 0x000fe200048070ff */
[-C--:B------:R-:W-:Y:S01]  /*ef10*/  FFMA.FTZ R43, R43, R40.reuse, -R56 ;  /* 0x000000282b2b7223 */ /* 0x080fe20000010838 */
[----:B------:R-:W-:Y:S01]  /*ef20*/  FFMA.FTZ R58, R47, R40, R58 ;  /* 0x000000282f3a7223 */ /* 0x000fe2000001003a */
[-C--:B------:R-:W-:Y:S01]  /*ef30*/  FFMA.FTZ R44, R41, R42.reuse, -R44 ;  /* 0x0000002a292c7223 */ /* 0x080fe2000001082c */
[----:B------:R-:W-:Y:S01]  /*ef40*/  FFMA.FTZ R42, R46, R42, R45 ;  /* 0x0000002a2e2a7223 */ /* 0x000fe2000001002d */
[----:B------:R-:W-:Y:S01]  /*ef50*/  F2FP.SATFINITE.E4M3.F32.PACK_AB_MERGE_C R69, R70, R69, RZ ;  /* 0x000000454645723e */ /* 0x000fe200048070ff */
[----:B------:R-:W-:Y:S01]  /*ef60*/  IMAD.MOV.U32 R40, RZ, RZ, R52 ;  /* 0x000000ffff287224 */ /* 0x000fe200078e0034 */
[----:B------:R-:W-:-:S02]  /*ef70*/  F2FP.SATFINITE.E4M3.F32.PACK_AB_MERGE_C R43, R43, R72, RZ ;  /* 0x000000482b2b723e */ /* 0x000fc400048070ff */
[----:B------:R-:W-:Y:S02]  /*ef80*/  F2FP.SATFINITE.E4M3.F32.PACK_AB_MERGE_C R58, R58, R75, RZ ;  /* 0x0000004b3a3a723e */ /* 0x000fe400048070ff */
[----:B------:R-:W-:Y:S01]  /*ef90*/  F2FP.SATFINITE.E4M3.F32.PACK_AB_MERGE_C R43, R44, R73, R43 ;  /* 0x000000492c2b723e */ /* 0x000fe2000480702b */
[----:B------:R-:W-:Y:S01]  /*efa0*/  IMAD.MOV.U32 R44, RZ, RZ, R50 ;  /* 0x000000ffff2c7224 */ /* 0x000fe200078e0032 */
[----:B------:R-:W-:Y:S01]  /*efb0*/  F2FP.SATFINITE.E4M3.F32.PACK_AB_MERGE_C R47, R42, R63, R58 ;  /* 0x0000003f2a2f723e */ /* 0x000fe2000480703a */
[----:B------:R-:W-:Y:S01]  /*efc0*/  IMAD.MOV.U32 R42, RZ, RZ, R55 ;  /* 0x000000ffff2a7224 */ /* 0x000fe200078e0037 */
[----:B------:R-:W-:Y:S02]  /*efd0*/  F2FP.SATFINITE.E4M3.F32.PACK_AB_MERGE_C R41, R65, R66, R68 ;  /* 0x000000424129723e */ /* 0x000fe40004807044 */
[----:B------:R-:W-:Y:S02]  /*efe0*/  F2FP.SATFINITE.E4M3.F32.PACK_AB_MERGE_C R45, R67, R64, R69 ;  /* 0x00000040432d723e */ /* 0x000fe40004807045 */
[----:B------:R-:W-:-:S07]  /*eff0*/  MOV R46, R54 ;  /* 0x00000036002e7202 */ /* 0x000fce0000000f00 */
.L_x_508:
[----:B------:R-:W-:Y:S05]  /*f000*/  BSYNC B1 ;  /* 0x0000000000017941 */ /* 0x000fea0003800000 */
.L_x_507:
[----:B0-----:R4:W-:Y:S01]  /*f010*/  STG.E.128 desc[UR54][R48.64], R40 ;  /* 0x0000002830007986 */ /* 0x0019e2000c101d36 */
[----:B------:R-:W-:-:S13]  /*f020*/  ISETP.GE.AND P2, PT, R51, R153, PT ;  /* 0x000000993300720c */ /* 0x000fda0003f46270 */
[----:B------:R-:W-:Y:S05]  /*f030*/  @P2 BRA `(.L_x_457) ;  /* 0x0000000000f42947 */ /* 0x000fea0003800000 */
[--C-:B----4-:R-:W-:Y:S02]  /*f040*/  SHF.R.S32.HI R40, RZ, 0x1f, R51.reuse ;  /* 0x0000001fff287819 */ /* 0x110fe40000011433 */
[----:B------:R-:W-:-:S04]  /*f050*/  IADD3 R51, P2, P4, R116, R140, R51 ;  /* 0x0000008c74337210 */ /* 0x000fc80007c5e033 */
[----:B------:R-:W-:Y:S02]  /*f060*/  IADD3.X R40, R0, R53, R40, P2, P4 ;  /* 0x0000003500287210 */ /* 0x000fe400017e8428 */
[----:B------:R-:W-:-:S05]  /*f070*/  IADD3 R126, P2, R51, R126, RZ ;  /* 0x0000007e337e7210 */ /* 0x000fca0007f5e0ff */
[----:B------:R-:W-:-:S05]  /*f080*/  IMAD.X R127, R40, 0x1, R127, P2 ;  /* 0x00000001287f7824 */ /* 0x000fca00010e067f */
[----:B-1----:R0:W-:Y:S01]  /*f090*/  STG.E.128 desc[UR54][R126.64], R44 ;  /* 0x0000002c7e007986 */ /* 0x0021e2000c101d36 */
[----:B------:R-:W-:Y:S05]  /*f0a0*/  BRA `(.L_x_457) ;  /* 0x0000000000d87947 */ /* 0x000fea0003800000 */
.L_x_424:
[----:B------:R-:W-:-:S06]  /*f0b0*/  UISETP.NE.AND UP0, UPT, UR53, 0x3, UPT ;  /* 0x000000033500788c */ /* 0x000fcc000bf05270 */
[----:B------:R-:W-:-:S13]  /*f0c0*/  PLOP3.LUT P1, PT, PT, PT, UP0, 0x80, 0x0 ;  /* 0x000000000000781c */ /* 0x000fda0003f2f008 */
[----:B------:R-:W-:Y:S05]  /*f0d0*/  @!P1 BRA `(.L_x_509) ;  /* 0x0000000000049947 */ /* 0x000fea0003800000 */
[----:B------:R-:W-:Y:S01]  /*f0e0*/  BPT.TRAP 0x1 ;  /* 0x000000040000795c */ /* 0x000fe20000300000 */
.L_x_509:
[----:B------:R-:W-:Y:S01]  /*f0f0*/  IMAD R39, R19, 0x8, R18 ;  /* 0x0000000813277824 */ /* 0x000fe200078e0212 */
[----:B------:R-:W-:Y:S01]  /*f100*/  SHF.L.U32 R96, R171, 0x1f, RZ ;  /* 0x0000001fab607819 */ /* 0x000fe200000006ff */
[----:B------:R-:W-:Y:S01]  /*f110*/  IMAD R38, R24, -0xa0, R2 ;  /* 0xffffff6018267824 */ /* 0x000fe200078e0202 */
[----:B------:R-:W-:Y:S02]  /*f120*/  BSSY B1, `(.L_x_510) ;  /* 0x0000004000017945 */ /* 0x000fe40003800000 */
[----:B------:R-:W1:Y:S02]  /*f130*/  SYNCS.PHASECHK.TRANS64.TRYWAIT P2, [R39+URZ+0x29890], R96 ;  /* 0x02989060270075a7 */ /* 0x000e64000804017f */
[----:B------:R-:W-:Y:S01]  /*f140*/  VIMNMX R38, R38, 0xa0, PT ;  /* 0x000000a026267848 */ /* 0x000fe20003fe0100 */
[----:B-1----:R-:W-:Y:S06]  /*f150*/  @!P2 BRA `(.L_x_511) ;  /* 0x0000018c0048a947 */ /* 0x002fec0003800000 */
.L_x_738:
[----:B------:R-:W-:Y:S05]  /*f160*/  BSYNC B1 ;  /* 0x0000000000017941 */ /* 0x000fea0003800000 */
.L_x_510:
[----:B------:R-:W-:Y:S01]  /*f170*/  ISETP.GE.AND P2, PT, R168, R38, PT ;  /* 0x00000026a800720c */ /* 0x000fe20003f46270 */
[----:B------:R-:W-:-:S12]  /*f180*/  BSSY B1, `(.L_x_512) ;  /* 0x0000014000017945 */ /* 0x000fd80003800000 */
[----:B------:R-:W-:Y:S05]  /*f190*/  @P2 BRA `(.L_x_513) ;  /* 0x0000000000482947 */ /* 0x000fea0003800000 */
[----:B------:R-:W-:-:S13]  /*f1a0*/  ISETP.NE.AND P2, PT, R32, RZ, PT ;  /* 0x000000ff2000720c */ /* 0x000fda0003f45270 */
[----:B0-----:R-:W0:Y:S04]  /*f1b0*/  @P2 LDS.128 R40, [R47+0x1a400] ;  /* 0x01a400002f282984 */ /* 0x001e280000000c00 */
[----:B0-----:R-:W-:Y:S01]  /*f1c0*/  @P2 STG.E.128 desc[UR54][R48.64], R40 ;  /* 0x0000002830002986 */ /* 0x001fe2000c101d36 */
[----:B------:R-:W-:-:S13]  /*f1d0*/  ISETP.NE.AND P2, PT, R33, RZ, PT ;  /* 0x000000ff2100720c */ /* 0x000fda0003f45270 */
[----:B------:R-:W0:Y:S04]  /*f1e0*/  @P2 LDS.128 R40, [R46+0x1a400] ;  /* 0x01a400002e282984 */ /* 0x000e280000000c00 */
        /* <DEDUP_REMOVED lines=12> */
[----:B0-----:R2:W-:Y:S02]  /*f2b0*/  @P2 STG.E.128 desc[UR54][R48.64+0xa0], R40 ;  /* 0x0000a02830002986 */ /* 0x0015e4000c101d36 */
.L_x_513:
[----:B------:R-:W-:Y:S05]  /*f2c0*/  BSYNC B1 ;  /* 0x0000000000017941 */ /* 0x000fea0003800000 */
.L_x_512:
[----:B------:R-:W-:-:S13]  /*f2d0*/  ISETP.GE.AND P2, PT, R211, R38, PT ;  /* 0x00000026d300720c */ /* 0x000fda0003f46270 */
[----:B------:R-:W-:Y:S05]  /*f2e0*/  @P2 BRA `(.L_x_457) ;  /* 0x0000000000482947 */ /* 0x000fea0003800000 */
[----:B------:R-:W-:-:S13]  /*f2f0*/  ISETP.NE.AND P2, PT, R32, RZ, PT ;  /* 0x000000ff2000720c */ /* 0x000fda0003f45270 */
[----:B0-2---:R-:W0:Y:S04]  /*f300*/  @P2 LDS.128 R40, [R47+0x1c400] ;  /* 0x01c400002f282984 */ /* 0x005e280000000c00 */
        /* <DEDUP_REMOVED lines=16> */
.L_x_457:
[----:B------:R-:W-:Y:S05]  /*f410*/  BSYNC B0 ;  /* 0x0000000000007941 */ /* 0x000fea0003800000 */
.L_x_423:
[----:B01234-:R-:W0:Y:S01]  /*f420*/  S2R R40, SR_TID.X ;  /* 0x0000000000287919 */ /* 0x01fe220000002100 */
[----:B------:R-:W-:Y:S01]  /*f430*/  @!PT LDS RZ, [RZ] ;  /* 0x00000000fffff984 */ /* 0x000fe20000000800 */
[----:B------:R-:W-:Y:S01]  /*f440*/  @!PT LDS RZ, [RZ] ;  /* 0x00000000fffff984 */ /* 0x000fe20000000800 */
[----:B------:R-:W-:Y:S01]  /*f450*/  @!PT LDS RZ, [RZ] ;  /* 0x00000000fffff984 */ /* 0x000fe20000000800 */
[----:B------:R-:W-:Y:S01]  /*f460*/  @!PT LDS RZ, [RZ] ;  /* 0x00000000fffff984 */ /* 0x000fe20000000800 */
[----:B------:R1:W-:Y:S06]  /*f470*/  MEMBAR.ALL.CTA ;  /* 0x0000000000007992 */ /* 0x0003ec0000008000 */
[----:B-1----:R-:W1:Y:S01]  /*f480*/  FENCE.VIEW.ASYNC.S ;  /* 0x00000000000073c6 */ /* 0x002e620000000000 */
[----:B------:R-:W-:Y:S05]  /*f490*/  WARPSYNC.ALL ;  /* 0x0000000000007948 */ /* 0x000fea0003800000 */
[----:B------:R-:W-:Y:S01]  /*f4a0*/  BSSY B0, `(.L_x_514) ;  /* 0x0000009000007945 */ /* 0x000fe20003800000 */
[----:B0-----:R-:W-:Y:S01]  /*f4b0*/  LOP3.LUT R40, R40, 0x7f, RZ, 0xc0, !PT ;  /* 0x0000007f28287812 */ /* 0x001fe200078ec0ff */
[----:B-1----:R0:W-:Y:S03]  /*f4c0*/  BAR.SYNC.DEFER_BLOCKING R160, 0x80 ;  /* 0x000200a00000751d */ /* 0x0021e60000010000 */
[----:B------:R-:W-:-:S13]  /*f4d0*/  ISETP.NE.AND P2, PT, R40, RZ, PT ;  /* 0x000000ff2800720c */ /* 0x000fda0003f45270 */
[----:B------:R-:W-:-:S05]  /*f4e0*/  @!P2 VIADD R40, R39, 0x298a0 ;  /* 0x000298a02728a836 */ /* 0x000fca0000000000 */
[----:B------:R-:W-:-:S04]  /*f4f0*/  @!P2 PRMT R40, RZ, 0x654, R40 ;  /* 0x00000654ff28a816 */ /* 0x000fc80000000028 */
[----:B------:R0:W-:Y:S01]  /*f500*/  @!P2 SYNCS.ARRIVE.TRANS64.RED.A1T0 RZ, [R40+URZ], RZ ;  /* 0x000000ff28ffa9a7 */ /* 0x0001e2000810043f */
[----:B------:R-:W-:Y:S05]  /*f510*/  @!P1 BRA `(.L_x_515) ;  /* 0x0000000000049947 */ /* 0x000fea0003800000 */
[----:B------:R-:W-:Y:S01]  /*f520*/  BPT.TRAP 0x1 ;  /* 0x000000040000795c */ /* 0x000fe20000300000 */
.L_x_515:
[----:B------:R-:W-:Y:S05]  /*f530*/  BSYNC B0 ;  /* 0x0000000000007941 */ /* 0x000fea0003800000 */
.L_x_514:
[----:B------:R-:W1:Y:S01]  /*f540*/  SYNCS.PHASECHK.TRANS64.TRYWAIT P1, [R39+URZ+0x298b0], R96 ;  /* 0x0298b060270075a7 */ /* 0x000e62000802017f */
[----:B------:R-:W-:Y:S01]  /*f550*/  ULDC UR42, c[0x0][0x310] ;  /* 0x0000c400002a7ab9 */ /* 0x000fe20000000800 */
[----:B------:R-:W-:Y:S01]  /*f560*/  ULDC.64 UR38, c[0x0][0x318] ;  /* 0x0000c60000267ab9 */ /* 0x000fe20000000a00 */
[----:B------:R-:W-:Y:S01]  /*f570*/  ULDC.64 UR40, c[0x0][0x308] ;  /* 0x0000c20000287ab9 */ /* 0x000fe20000000a00 */
[----:B------:R-:W-:Y:S01]  /*f580*/  BSSY B0, `(.L_x_516) ;  /* 0x0000003000007945 */ /* 0x000fe20003800000 */
[----:B------:R-:W-:-:S03]  /*f590*/  IMAD R41, R19, 0x5000, R205 ;  /* 0x0000500013297824 */ /* 0x000fc600078e02cd */
[----:B-1----:R-:W-:Y:S05]  /*f5a0*/  @!P1 BRA `(.L_x_517) ;  /* 0x0000018800489947 */ /* 0x002fea0003800000 */
.L_x_739:
[----:B------:R-:W-:Y:S05]  /*f5b0*/  BSYNC B0 ;  /* 0x0000000000007941 */ /* 0x000fea0003800000 */
.L_x_516:
[----:B------:R-:W-:Y:S01]  /*f5c0*/  ISETP.GE.AND P1, PT, R168, R38, PT ;  /* 0x00000026a800720c */ /* 0x000fe20003f26270 */
[----:B------:R-:W-:Y:S01]  /*f5d0*/  BSSY B0, `(.L_x_518) ;  /* 0x000001a000007945 */ /* 0x000fe20003800000 */
[-C--:B------:R-:W-:Y:S01]  /*f5e0*/  IADD3 R48, R18, R41.reuse, RZ ;  /* 0x0000002912307210 */ /* 0x080fe20007ffe0ff */
[----:B------:R-:W-:Y:S01]  /*f5f0*/  IMAD.WIDE R44, R24, 0xa0, R98 ;  /* 0x000000a0182c7825 */ /* 0x000fe200078e0262 */
[CC--:B------:R-:W-:Y:S02]  /*f600*/  IADD3 R49, R18.reuse, R41.reuse, R119 ;  /* 0x0000002912317210 */ /* 0x0c0fe40007ffe077 */
[CC--:B------:R-:W-:Y:S02]  /*f610*/  IADD3 R50, R18.reuse, R41.reuse, R118 ;  /* 0x0000002912327210 */ /* 0x0c0fe40007ffe076 */
[----:B------:R-:W-:-:S05]  /*f620*/  IADD3 R51, R18, R41, R129 ;  /* 0x0000002912337210 */ /* 0x000fca0007ffe081 */
[----:B------:R-:W-:Y:S05]  /*f630*/  @P1 BRA `(.L_x_519) ;  /* 0x00000000004c1947 */ /* 0x000fea0003800000 */
[----:B0-----:R-:W-:Y:S02]  /*f640*/  IMAD.MOV.U32 R40, RZ, RZ, R114 ;  /* 0x000000ffff287224 */ /* 0x001fe400078e0072 */
[----:B------:R-:W-:Y:S02]  /*f650*/  IMAD.MOV.U32 R41, RZ, RZ, R31 ;  /* 0x000000ffff297224 */ /* 0x000fe400078e001f */
[----:B------:R-:W-:Y:S02]  /*f660*/  IMAD R43, R45, UR38, RZ ;  /* 0x000000262d2b7c24 */ /* 0x000fe4000f8e02ff */
[----:B------:R-:W-:-:S04]  /*f670*/  IMAD.WIDE.U32 R40, R44, UR38, R40 ;  /* 0x000000262c287c25 */ /* 0x000fc8000f8e0028 */
[----:B------:R-:W-:Y:S01]  /*f680*/  IMAD R43, R44, UR39, R43 ;  /* 0x000000272c2b7c24 */ /* 0x000fe2000f8e022b */
[----:B------:R-:W-:-:S04]  /*f690*/  IADD3 R46, P1, R40, UR40, RZ ;  /* 0x00000028282e7c10 */ /* 0x000fc8000ff3e0ff */
[----:B------:R-:W-:Y:S02]  /*f6a0*/  IADD3.X R47, R41, UR41, R43, P1, !PT ;  /* 0x00000029292f7c10 */ /* 0x000fe40008ffe42b */
[----:B------:R-:W-:-:S13]  /*f6b0*/  ISETP.GE.AND P1, PT, R22, UR42, PT ;  /* 0x0000002a16007c0c */ /* 0x000fda000bf26270 */
[----:B------:R-:W0:Y:S04]  /*f6c0*/  @!P1 LDS.128 R40, [R48+0xa400] ;  /* 0x00a4000030289984 */ /* 0x000e280000000c00 */
[----:B0-----:R-:W-:Y:S01]  /*f6d0*/  @!P1 STG.E.128 desc[UR54][R46.64], R40 ;  /* 0x000000282e009986 */ /* 0x001fe2000c101d36 */
        /* <DEDUP_REMOVED lines=8> */
[----:B0-----:R2:W-:Y:S02]  /*f760*/  @!P1 STG.E.128 desc[UR54][R46.64+0x60], R40 ;  /* 0x000060282e009986 */ /* 0x0015e4000c101d36 */
.L_x_519:
[----:B------:R-:W-:Y:S05]  /*f770*/  BSYNC B0 ;  /* 0x0000000000007941 */ /* 0x000fea0003800000 */
.L_x_518:
[----:B------:R-:W-:Y:S01]  /*f780*/  ISETP.GE.AND P1, PT, R211, R38, PT ;  /* 0x00000026d300720c */ /* 0x000fe20003f26270 */
[----:B------:R-:W-:-:S12]  /*f790*/  BSSY B0, `(.L_x_520) ;  /* 0x0000017000007945 */ /* 0x000fd80003800000 */
[----:B------:R-:W-:Y:S05]  /*f7a0*/  @P1 BRA `(.L_x_521) ;  /* 0x0000000000541947 */ /* 0x000fea0003800000 */
[----:B--2---:R-:W-:Y:S01]  /*f7b0*/  IADD3 R43, P1, R44, 0x80, RZ ;  /* 0x000000802c2b7810 */ /* 0x004fe20007f3e0ff */
[----:B------:R-:W-:Y:S01]  /*f7c0*/  IMAD.MOV.U32 R41, RZ, RZ, R31 ;  /* 0x000000ffff297224 */ /* 0x000fe200078e001f */
[----:B0-----:R-:W-:-:S03]  /*f7d0*/  MOV R40, R114 ;  /* 0x0000007200287202 */ /* 0x001fc60000000f00 */
[----:B------:R-:W-:Y:S02]  /*f7e0*/  IMAD.X R44, RZ, RZ, R45, P1 ;  /* 0x000000ffff2c7224 */ /* 0x000fe400008e062d */
[----:B------:R-:W-:-:S04]  /*f7f0*/  IMAD.WIDE.U32 R40, R43, UR38, R40 ;  /* 0x000000262b287c25 */ /* 0x000fc8000f8e0028 */
[----:B------:R-:W-:-:S04]  /*f800*/  IMAD R44, R44, UR38, RZ ;  /* 0x000000262c2c7c24 */ /* 0x000fc8000f8e02ff */
        /* <DEDUP_REMOVED lines=15> */
.L_x_521:
[----:B------:R-:W-:Y:S05]  /*f900*/  BSYNC B0 ;  /* 0x0000000000007941 */ /* 0x000fea0003800000 */
.L_x_520:
[----:B------:R-:W4:Y:S01]  /*f910*/  LDL R38, [R1+0x18] ;  /* 0x0000180001267983 */ /* 0x000f220000100800 */
[----:B------:R-:W-:Y:S02]  /*f920*/  VIADD R19, R19, 0x1 ;  /* 0x0000000113137836 */ /* 0x000fe40000000000 */
[----:B-1----:R-:W-:Y:S01]  /*f930*/  @!P2 VIADD R39, R39, 0x298c0 ;  /* 0x000298c02727a836 */ /* 0x002fe20000000000 */
[----:B------:R-:W-:Y:S01]  /*f940*/  @!PT LDS RZ, [RZ] ;  /* 0x00000000fffff984 */ /* 0x000fe20000000800 */
[----:B------:R-:W-:Y:S01]  /*f950*/  @!PT LDS RZ, [RZ] ;  /* 0x00000000fffff984 */ /* 0x000fe20000000800 */
[----:B------:R-:W-:Y:S01]  /*f960*/  @!PT LDS RZ, [RZ] ;  /* 0x00000000fffff984 */ /* 0x000fe20000000800 */
[----:B------:R-:W-:Y:S01]  /*f970*/  @!PT LDS RZ, [RZ] ;  /* 0x00000000fffff984 */ /* 0x000fe20000000800 */
[----:B------:R1:W-:Y:S06]  /*f980*/  MEMBAR.ALL.CTA ;  /* 0x0000000000007992 */ /* 0x0003ec0000008000 */
[----:B-1----:R-:W1:Y:S02]  /*f990*/  FENCE.VIEW.ASYNC.S ;  /* 0x00000000000073c6 */ /* 0x002e640000000000 */
[----:B-1----:R1:W-:Y:S01]  /*f9a0*/  BAR.SYNC.DEFER_BLOCKING R160, 0x80 ;  /* 0x000200a00000751d */ /* 0x0023e20000010000 */
[----:B------:R-:W-:-:S02]  /*f9b0*/  ISETP.NE.AND P1, PT, R19, 0x2, PT ;  /* 0x000000021300780c */ /* 0x000fc40003f25270 */
[----:B------:R-:W-:Y:S02]  /*f9c0*/  @!P2 PRMT R39, RZ, 0x654, R39 ;  /* 0x00000654ff27a816 */ /* 0x000fe40000000027 */
[----:B------:R-:W-:Y:S02]  /*f9d0*/  SEL R19, R19, RZ, P1 ;  /* 0x000000ff13137207 */ /* 0x000fe40000800000 */
[----:B------:R1:W-:Y:S01]  /*f9e0*/  @!P2 SYNCS.ARRIVE.TRANS64.RED.A1T0 RZ, [R39+URZ], RZ ;  /* 0x000000ff27ffa9a7 */ /* 0x0003e2000810043f */
[----:B----4-:R-:W-:Y:S02]  /*f9f0*/  LOP3.LUT P4, RZ, R38, 0x2, RZ, 0xc0, !PT ;  /* 0x0000000226ff7812 */ /* 0x010fe4000788c0ff */
[----:B------:R-:W-:-:S04]  /*fa00*/  SEL R38, RZ, 0x1, P1 ;  /* 0x00000001ff267807 */ /* 0x000fc80000800000 */
[----:B------:R-:W-:-:S07]  /*fa10*/  LOP3.LUT R171, R171, R38, RZ, 0x3c, !PT ;  /* 0x00000026abab7212 */ /* 0x000fce00078e3cff */
[----:B-1----:R-:W-:Y:S05]  /*fa20*/  @P4 BRA `(.L_x_522) ;  /* 0xffffff2c00a04947 */ /* 0x002fea000383ffff */
[----:B0-23--:R-:W0:Y:S01]  /*fa30*/  S2R R40, SR_TID.X ;  /* 0x0000000000287919 */ /* 0x00de220000002100 */
[----:B------:R-:W-:Y:S02]  /*fa40*/  PLOP3.LUT P0, PT, PT, PT, PT, 0x8, 0x0 ;  /* 0x000000000000781c */ /* 0x000fe40003f0e170 */
[----:B0-----:R-:W-:-:S04]  /*fa50*/  SHF.R.U32.HI R40, RZ, 0x7, R40 ;  /* 0x00000007ff287819 */ /* 0x001fc80000011628 */
[----:B------:R-:W-:-:S13]  /*fa60*/  ISETP.NE.AND P4, PT, R40, 0x1, PT ;  /* 0x000000012800780c */ /* 0x000fda0003f85270 */
[----:B------:R-:W-:Y:S06]  /*fa70*/  @!P4 BAR.ARV 0x9, 0x100 ;  /* 0x024400000000cb1d */ /* 0x000fec0000002000 */
.L_x_418:
[----:B------:R-:W0:Y:S01]  /*fa80*/  LDC R0, c[0x0][0x428] ;  /* 0x00010a00ff007b82 */ /* 0x000e220000000800 */
[----:B------:R-:W-:Y:S02]  /*fa90*/  MOV R202, R146 ;  /* 0x0000009200ca7202 */ /* 0x000fe40000000f00 */
[----:B------:R-:W-:Y:S02]  /*faa0*/  CS2R R88, SRZ ;  /* 0x0000000000587805 */ /* 0x000fe4000001ff00 */
[----:B------:R-:W-:Y:S02]  /*fab0*/  ISETP.GE.AND P2, PT, R147, 0x1, PT ;  /* 0x000000019300780c */ /* 0x000fe40003f46270 */
[----:B------:R-:W-:Y:S02]  /*fac0*/  CS2R R90, SRZ ;  /* 0x00000000005a7805 */ /* 0x000fe4000001ff00 */
[----:B------:R-:W-:Y:S01]  /*fad0*/  PLOP3.LUT P1, PT, PT, PT, PT, 0x80, 0x0 ;  /* 0x000000000000781c */ /* 0x000fe20003f2f070 */
[----:B------:R-:W-:Y:S01]  /*fae0*/  IMAD.MOV.U32 R87, RZ, RZ, RZ ;  /* 0x000000ffff577224 */ /* 0x000fe200078e00ff */
        /* <DEDUP_REMOVED lines=17> */
[----:B0-----:R-:W-:Y:S02]  /*fc00*/  ISETP.NE.AND P3, PT, R0, 0x1, PT ;  /* 0x000000010000780c */ /* 0x001fe40003f65270 */
        /* <DEDUP_REMOVED lines=12> */
[----:B------:R-:W0:Y:S01]  /*fcd0*/  @P3 LDC R3, c[0x0][0x42c] ;  /* 0x00010b00ff033b82 */ /* 0x000e220000000800 */
[----:B------:R-:W-:Y:S01]  /*fce0*/  IMAD.MOV.U32 R100, RZ, RZ, RZ ;  /* 0x000000ffff647224 */ /* 0x000fe200078e00ff */
[----:B------:R-:W-:-:S06]  /*fcf0*/  MOV R72, RZ ;  /* 0x000000ff00487202 */ /* 0x000fcc0000000f00 */
[----:B------:R-:W1:Y:S01]  /*fd00*/  @P3 LDC R0, c[0x0][0x430] ;  /* 0x00010c00ff003b82 */ /* 0x000e620000000800 */
[----:B0-----:R-:W-:-:S05]  /*fd10*/  @P3 IMAD.HI.U32 R3, R146, R3, RZ ;  /* 0x0000000392033227 */ /* 0x001fca00078e00ff */
[----:B-1----:R-:W-:Y:S01]  /*fd20*/  @P3 SHF.R.U32.HI R202, RZ, R0, R3 ;  /* 0x00000000ffca3219 */ /* 0x002fe20000011603 */
[----:B------:R-:W-:Y:S06]  /*fd30*/  @P0 BRA `(.L_x_523) ;  /* 0x00000000000c0947 */ /* 0x000fec0003800000 */
[----:B------:R-:W0:Y:S01]  /*fd40*/  FENCE.VIEW.ASYNC.G ;  /* 0x00000000000073c6 */ /* 0x000e220000000100 */
[----:B------:R-:W-:Y:S05]  /*fd50*/  WARPSYNC.ALL ;  /* 0x0000000000007948 */ /* 0x000fea0003800000 */
[----:B0-----:R-:W-:Y:S06]  /*fd60*/  BAR.ARV 0xc, 0x180 ;  /* 0x0306000000007b1d */ /* 0x001fec0000002000 */
.L_x_523:
[----:B------:R-:W-:Y:S02]  /*fd70*/  IMAD.MOV.U32 R101, RZ, RZ, RZ ;  /* 0x000000ffff657224 */ /* 0x000fe400078e00ff */
[----:B------:R-:W-:Y:S01]  /*fd80*/  IMAD.MOV.U32 R102, RZ, RZ, RZ ;  /* 0x000000ffff667224 */ /* 0x000fe200078e00ff */
[----:B------:R-:W-:Y:S06]  /*fd90*/  @!P2 BRA `(.L_x_524) ;  /* 0x000000f400f0a947 */ /* 0x000fec0003800000 */
[----:B------:R-:W-:-:S03]  /*fda0*/  UMOV UR4, 0xffffffff ;  /* 0xffffffff00047882 */ /* 0x000fc60000000000 */
[----:B------:R-:W-:Y:S05]  /*fdb0*/  BRA.DIV UR4, `(.L_x_525) ;  /* 0x0000018204587947 */ /* 0x000fea000b800000 */
[----:B------:R0:W1:Y:S02]  /*fdc0*/  SHFL.IDX PT, R198, R219, RZ, 0x1f ;  /* 0x00001fffdbc67589 */ /* 0x00006400000e0000 */
.L_x_742:
[----:B-1----:R-:W-:Y:S01]  /*fdd0*/  LEA.HI R0, R198, R198, RZ, 0x1 ;  /* 0x000000c6c6007211 */ /* 0x002fe200078f08ff */
[----:B------:R-:W-:-:S03]  /*fde0*/  ULOP3.LUT UP0, URZ, UR52, 0x9f, URZ, 0xc0, !UPT ;  /* 0x0000009f343f7892 */ /* 0x000fc6000f80c03f */
[----:B------:R-:W-:-:S03]  /*fdf0*/  LOP3.LUT R3, R0, 0x3e, RZ, 0xc0, !PT ;  /* 0x0000003e00037812 */ /* 0x000fc600078ec0ff */
[----:B------:R-:W-:Y:S02]  /*fe00*/  PLOP3.LUT P0, PT, PT, PT, UP0, 0x80, 0x0 ;  /* 0x000000000000781c */ /* 0x000fe40003f0f008 */
[----:B------:R-:W-:-:S05]  /*fe10*/  IMAD.IADD R3, R198, 0x1, -R3 ;  /* 0x00000001c6037824 */ /* 0x000fca00078e0a03 */
[----:B------:R-:W-:-:S04]  /*fe20*/  LEA R3, R3, UR52, 0xc ;  /* 0x0000003403037c11 */ /* 0x000fc8000f8e60ff */
[----:B------:R-:W-:-:S04]  /*fe30*/  SHF.R.U32.HI R3, RZ, 0x4, R3 ;  /* 0x00000004ff037819 */ /* 0x000fc80000011603 */
[----:B------:R-:W-:Y:S01]  /*fe40*/  LOP3.LUT R50, R3, 0x3fff, RZ, 0xc0, !PT ;  /* 0x00003fff03327812 */ /* 0x000fe200078ec0ff */
[----:B------:R-:W-:Y:S06]  /*fe50*/  @!P0 BRA `(.L_x_526) ;  /* 0x0000000000408947 */ /* 0x000fec0003800000 */
[----:B------:R-:W-:Y:S01]  /*fe60*/  MOV R0, 0x0 ;  /* 0x0000000000007802 */ /* 0x000fe20000000f00 */
[----:B------:R-:W-:Y:S01]  /*fe70*/  ULDC.64 UR4, c[0x4][0xc8] ;  /* 0x0100320000047ab9 */ /* 0x000fe20000000a00 */
[----:B------:R-:W-:Y:S01]  /*fe80*/  ULDC.64 UR6, c[0x4][0xd0] ;  /* 0x0100340000067ab9 */ /* 0x000fe20000000a00 */
[----:B------:R-:W-:Y:S01]  /*fe90*/  MOV R4, UR4 ;  /* 0x0000000400047c02 */ /* 0x000fe20008000f00 */
[----:B------:R1:W2:Y:S01]  /*fea0*/  LDC.64 R2, c[0x4][R0] ;  /* 0x0100000000027b82 */ /* 0x0002a20000000a00 */
[----:B------:R-:W-:Y:S01]  /*feb0*/  IMAD.U32 R5, RZ, RZ, UR5 ;  /* 0x00000005ff057e24 */ /* 0x000fe2000f8e00ff */
[----:B------:R-:W-:Y:S01]  /*fec0*/  ULDC.64 UR4, c[0x4][0x30] ;  /* 0x01000c0000047ab9 */ /* 0x000fe20000000a00 */
[----:B------:R-:W-:Y:S01]  /*fed0*/  IMAD.U32 R6, RZ, RZ, UR6 ;  /* 0x00000006ff067e24 */ /* 0x000fe2000f8e00ff */
[----:B------:R-:W-:Y:S01]  /*fee0*/  MOV R10, UR4 ;  /* 0x00000004000a7c02 */ /* 0x000fe20008000f00 */
[----:B------:R-:W-:Y:S01]  /*fef0*/  IMAD.U32 R7, RZ, RZ, UR7 ;  /* 0x00000007ff077e24 */ /* 0x000fe2000f8e00ff */
[----:B------:R-:W-:Y:S01]  /*ff00*/  MOV R13, RZ ;  /* 0x000000ff000d7202 */ /* 0x000fe20000000f00 */
[----:B------:R-:W-:-:S02]  /*ff10*/  IMAD.U32 R11, RZ, RZ, UR5 ;  /* 0x00000005ff0b7e24 */ /* 0x000fc4000f8e00ff */
[----:B------:R-:W-:Y:S02]  /*ff20*/  IMAD.MOV.U32 R8, RZ, RZ, 0x70 ;  /* 0x00000070ff087424 */ /* 0x000fe400078e00ff */
[----:B-1----:R-:W-:-:S07]  /*ff30*/  IMAD.MOV.U32 R12, RZ, RZ, 0x1 ;  /* 0x00000001ff0c7424 */ /* 0x002fce00078e00ff */
[----:B------:R-:W-:-:S07]  /*ff40*/  LEPC R20, `(.L_x_526) ;  /* 0x000000001014794e */ /* 0x000fce0000000000 */
[----:B0-2--5:R-:W-:Y:S05]  /*ff50*/  CALL.ABS.NOINC R2 ;  /* 0x0000000002007343 */ /* 0x025fea0003c00000 */
.L_x_526:
[----:B------:R-:W-:Y:S01]  /*ff60*/  ULDC.64 UR4, c[0x0][0x990] ;  /* 0x0002640000047ab9 */ /* 0x000fe20000000a00 */
[----:B------:R-:W-:Y:S01]  /*ff70*/  ULDC.64 UR6, c[0x0][0x998] ;  /* 0x0002660000067ab9 */ /* 0x000fe20000000a00 */
[----:B------:R-:W-:Y:S02]  /*ff80*/  ISETP.NE.U32.AND P0, PT, RZ, UR4, PT ;  /* 0x00000004ff007c0c */ /* 0x000fe4000bf05070 */
[----:B------:R-:W-:Y:S02]  /*ff90*/  ISETP.NE.U32.AND P1, PT, RZ, UR6, PT ;  /* 0x00000006ff007c0c */ /* 0x000fe4000bf25070 */
[----:B------:R-:W-:Y:S02]  /*ffa0*/  ISETP.NE.AND.EX P0, PT, RZ, UR5, PT, P0 ;  /* 0x00000005ff007c0c */ /* 0x000fe4000bf05300 */
[----:B------:R-:W-:-:S11]  /*ffb0*/  ISETP.NE.AND.EX P1, PT, RZ, UR7, PT, P1 ;  /* 0x00000007ff007c0c */ /* 0x000fd6000bf25310 */
[----:B------:R-:W1:Y:S01]  /*ffc0*/  @P0 LDC.64 R8, c[0x0][0x9a8] ;  /* 0x00026a00ff080b82 */ /* 0x000e620000000a00 */
[----:B------:R-:W-:-:S07]  /*ffd0*/  @P0 SHF.R.S32.HI R7, RZ, 0x1f, R202 ;  /* 0x0000001fff070819 */ /* 0x000fce00000114ca */
[----:B------:R-:W2:Y:S08]  /*ffe0*/  @P1 LDC.64 R10, c[0x0][0x9b8] ;  /* 0x00026e00ff0a1b82 */ /* 0x000eb00000000a00 */
[----:B------:R-:W3:Y:S08]  /*fff0*/  @P0 LDC.64 R12, c[0x0][0x9b0] ;  /* 0x00026c00ff0c0b82 */ /* 0x000ef00000000a00 */
[----:B------:R-:W4:Y:S01]  /*10000*/  @P1 LDC.64 R14, c[0x0][0x9c0] ;  /* 0x00027000ff0e1b82 */ /* 0x000f220000000a00 */
[----:B-1----:R-:W-:-:S02]  /*10010*/  @P0 IMAD R0, R210, R8, RZ ;  /* 0x00000008d2000224 */ /* 0x002fc400078e02ff */
[----:B------:R-:W-:-:S04]  /*10020*/  @P0 IMAD.WIDE.U32 R2, R206, R8, RZ ;  /* 0x00000008ce020225 */ /* 0x000fc800078e00ff */
[----:B------:R-:W-:Y:S02]  /*10030*/  @P0 IMAD R9, R206, R9, R0 ;  /* 0x00000009ce090224 */ /* 0x000fe400078e0200 */
[-C--:B--2---:R-:W-:Y:S02]  /*10040*/  @P1 IMAD R4, R210, R10.reuse, RZ ;  /* 0x0000000ad2041224 */ /* 0x084fe400078e02ff */
[----:B------:R-:W-:Y:S01]  /*10050*/  @P0 IMAD.IADD R3, R3, 0x1, R9 ;  /* 0x0000000103030824 */ /* 0x000fe200078e0209 */
[----:B------:R-:W-:Y:S01]  /*10060*/  @P1 SHF.R.S32.HI R9, RZ, 0x1f, R202 ;  /* 0x0000001fff091819 */ /* 0x000fe200000114ca */
[C---:B------:R-:W-:Y:S02]  /*10070*/  @P1 IMAD R11, R206.reuse, R11, R4 ;  /* 0x0000000bce0b1224 */ /* 0x040fe400078e0204 */
[----:B------:R-:W-:-:S04]  /*10080*/  @P1 IMAD.WIDE.U32 R4, R206, R10, RZ ;  /* 0x0000000ace041225 */ /* 0x000fc800078e00ff */
[-C--:B---3--:R-:W-:Y:S02]  /*10090*/  @P0 IMAD R7, R7, R12.reuse, RZ ;  /* 0x0000000c07070224 */ /* 0x088fe400078e02ff */
[----:B------:R-:W-:Y:S02]  /*100a0*/  @P1 IMAD.IADD R5, R5, 0x1, R11 ;  /* 0x0000000105051824 */ /* 0x000fe400078e020b */
[----:B------:R-:W-:-:S04]  /*100b0*/  @P0 IMAD.WIDE.U32 R2, R202, R12, R2 ;  /* 0x0000000cca020225 */ /* 0x000fc800078e0002 */
[-C--:B----4-:R-:W-:Y:S02]  /*100c0*/  @P1 IMAD R0, R9, R14.reuse, RZ ;  /* 0x0000000e09001224 */ /* 0x090fe400078e02ff */
[C---:B------:R-:W-:Y:S02]  /*100d0*/  @P0 IMAD R9, R202.reuse, R13, R7 ;  /* 0x0000000dca090224 */ /* 0x040fe400078e0207 */
[C---:B------:R-:W-:Y:S02]  /*100e0*/  @P1 IMAD R11, R202.reuse, R15, R0 ;  /* 0x0000000fca0b1224 */ /* 0x040fe400078e0200 */
[----:B------:R-:W-:Y:S01]  /*100f0*/  @P1 IMAD.WIDE.U32 R6, R202, R14, R4 ;  /* 0x0000000eca061225 */ /* 0x000fe200078e0004 */
[----:B------:R-:W-:Y:S01]  /*10100*/  @P0 LEA R4, P2, R2, UR4, 0x2 ;  /* 0x0000000402040c11 */ /* 0x000fe2000f8410ff */
[----:B------:R-:W-:Y:S02]  /*10110*/  ULDC UR4, c[0x0][0x3d4] ;  /* 0x0000f50000047ab9 */ /* 0x000fe40000000800 */
[----:B------:R-:W-:Y:S01]  /*10120*/  @P0 IMAD.IADD R5, R3, 0x1, R9 ;  /* 0x0000000103050824 */ /* 0x000fe200078e0209 */
[----:B------:R-:W-:Y:S01]  /*10130*/  @P1 IADD3 R3, R7, R11, RZ ;  /* 0x0000000b07031210 */ /* 0x000fe20007ffe0ff */
[----:B------:R-:W-:Y:S01]  /*10140*/  IMAD.MOV.U32 R0, RZ, RZ, 0x3f800000 ;  /* 0x3f800000ff007424 */ /* 0x000fe200078e00ff */
[----:B------:R-:W-:-:S02]  /*10150*/  @P1 LEA R8, P3, R6, UR6, 0x2 ;  /* 0x0000000606081c11 */ /* 0x000fc4000f8610ff */
[----:B------:R-:W-:Y:S02]  /*10160*/  @P0 LEA.HI.X R5, R2, UR5, R5, 0x2, P2 ;  /* 0x0000000502050c11 */ /* 0x000fe400090f1405 */
[----:B------:R-:W-:Y:S01]  /*10170*/  @P1 LEA.HI.X R9, R6, UR7, R3, 0x2, P3 ;  /* 0x0000000706091c11 */ /* 0x000fe200098f1403 */
[----:B------:R-:W-:-:S04]  /*10180*/  IMAD.MOV.U32 R3, RZ, RZ, 0x3f800000 ;  /* 0x3f800000ff037424 */ /* 0x000fc800078e00ff */
[----:B------:R-:W2:Y:S04]  /*10190*/  @P1 LDG.E R0, desc[UR54][R8.64] ;  /* 0x0000003608001981 */ /* 0x000ea8000c1e1900 */
[----:B------:R-:W2:Y:S01]  /*101a0*/  @P0 LDG.E R3, desc[UR54][R4.64] ;  /* 0x0000003604030981 */ /* 0x000ea2000c1e1900 */
[----:B------:R-:W-:Y:S01]  /*101b0*/  ISETP.LT.AND P0, PT, RZ, UR4, PT ;  /* 0x00000004ff007c0c */ /* 0x000fe2000bf01270 */
[----:B------:R-:W-:Y:S01]  /*101c0*/  ULDC UR4, c[0x0][0x9d8] ;  /* 0x0002760000047ab9 */ /* 0x000fe20000000800 */
[----:B--2---:R-:W-:-:S04]  /*101d0*/  FMUL.FTZ R0, R3, R0 ;  /* 0x0000000003007220 */ /* 0x004fc80000410000 */
[----:B------:R-:W-:-:S07]  /*101e0*/  FMUL.FTZ R2, R0, UR4 ;  /* 0x0000000400027c20 */ /* 0x000fce0008410000 */
[----:B------:R-:W-:Y:S05]  /*101f0*/  @P0 BRA `(.L_x_527) ;  /* 0x0000000000400947 */ /* 0x000fea0003800000 */
[----:B------:R-:W-:-:S04]  /*10200*/  ULEA.HI UR4, UR43, UR43, URZ, 0x1 ;  /* 0x0000002b2b047291 */ /* 0x000fc8000f8f083f */
[----:B------:R-:W-:-:S04]  /*10210*/  ULOP3.LUT UR4, UR4, 0xfffffffe, URZ, 0xc0, !UPT ;  /* 0xfffffffe04047892 */ /* 0x000fc8000f8ec03f */
[----:B------:R-:W-:-:S06]  /*10220*/  UIADD3 UR4, UR43, -UR4, URZ ;  /* 0x800000042b047290 */ /* 0x000fcc000fffe03f */
[----:B------:R-:W-:-:S05]  /*10230*/  IMAD.U32 R3, RZ, RZ, UR4 ;  /* 0x00000004ff037e24 */ /* 0x000fca000f8e00ff */
[----:B------:R-:W-:-:S04]  /*10240*/  SHF.L.U32 R3, R3, 0x1f, RZ ;  /* 0x0000001f03037819 */ /* 0x000fc800000006ff */
[----:B------:R1:W2:Y:S03]  /*10250*/  SYNCS.PHASECHK.TRANS64.TRYWAIT P0, [R18+URZ+0x29800], R3 ;  /* 0x02980003120075a7 */ /* 0x0002a6000800017f */
[----:B--2---:R-:W-:Y:S05]  /*10260*/  @!P0 NANOSLEEP.SYNCS 0x989680 ;  /* 0x009896800000895d */ /* 0x004fea0003900000 */
[----:B------:R-:W2:Y:S01]  /*10270*/  @!P0 SYNCS.PHASECHK.TRANS64 P0, [R18+URZ+0x29800], R3 ;  /* 0x02980003120085a7 */ /* 0x000ea2000800007f */
[----:B------:R-:W-:Y:S04]  /*10280*/  BSSY B0, `(.L_x_528) ;  /* 0x0000006000007945 */ /* 0x000fe80003800000 */
[----:B--2---:R-:W-:Y:S05]  /*10290*/  @P0 BRA `(.L_x_529) ;  /* 0x0000000000100947 */ /* 0x004fea0003800000 */
.L_x_530:
[----:B--2---:R2:W3:Y:S02]  /*102a0*/  SYNCS.PHASECHK.TRANS64.TRYWAIT P0, [R18+URZ+0x29800], R3 ;  /* 0x02980003120075a7 */ /* 0x0044e4000800017f */
[----:B---3--:R-:W-:Y:S05]  /*102b0*/  @!P0 NANOSLEEP.SYNCS 0x989680 ;  /* 0x009896800000895d */ /* 0x008fea0003900000 */
[----:B------:R-:W3:Y:S02]  /*102c0*/  @!P0 SYNCS.PHASECHK.TRANS64 P0, [R18+URZ+0x29800], R3 ;  /* 0x02980003120085a7 */ /* 0x000ee4000800007f */
[----:B---3--:R-:W-:Y:S05]  /*102d0*/  @!P0 BRA `(.L_x_530) ;  /* 0xfffffffc00f08947 */ /* 0x008fea000383ffff */
.L_x_529:
[----:B------:R-:W-:Y:S05]  /*102e0*/  BSYNC B0 ;  /* 0x0000000000007941 */ /* 0x000fea0003800000 */
.L_x_528:
[----:B------:R-:W-:Y:S05]  /*102f0*/  BRA `(.L_x_531) ;  /* 0x0000006800887947 */ /* 0x000fea0003800000 */
.L_x_527:
[----:B------:R-:W1:Y:S01]  /*10300*/  LDC.64 R44, c[0x0][0x3c8] ;  /* 0x0000f200ff2c7b82 */ /* 0x000e620000000a00 */
[----:B-----5:R-:W-:Y:S01]  /*10310*/  SHF.R.S32.HI R0, RZ, 0x1f, R121 ;  /* 0x0000001fff007819 */ /* 0x020fe20000011479 */
[----:B------:R-:W-:Y:S01]  /*10320*/  IMAD.MOV.U32 R10, RZ, RZ, R22 ;  /* 0x000000ffff0a7224 */ /* 0x000fe200078e0016 */
[----:B------:R-:W-:Y:S01]  /*10330*/  SHF.R.S32.HI R9, RZ, 0x1f, R16 ;  /* 0x0000001fff097819 */ /* 0x000fe20000011410 */
[----:B------:R-:W-:Y:S01]  /*10340*/  ULDC.64 UR4, c[0x0][0x3d8] ;  /* 0x0000f60000047ab9 */ /* 0x000fe20000000a00 */
[----:B------:R-:W-:Y:S01]  /*10350*/  SHF.R.S32.HI R11, RZ, 0x1f, R22 ;  /* 0x0000001fff0b7819 */ /* 0x000fe20000011416 */
[----:B------:R-:W-:Y:S01]  /*10360*/  IMAD R12, R0, UR4, RZ ;  /* 0x00000004000c7c24 */ /* 0x000fe2000f8e02ff */
[----:B------:R-:W-:Y:S01]  /*10370*/  MOV R8, R16 ;  /* 0x0000001000087202 */ /* 0x000fe20000000f00 */
[----:B------:R-:W2:Y:S01]  /*10380*/  LDC.64 R48, c[0x0][0x3e0] ;  /* 0x0000f800ff307b82 */ /* 0x000ea20000000a00 */
[----:B------:R-:W-:Y:S01]  /*10390*/  ULDC.64 UR6, c[0x0][0x3c8] ;  /* 0x0000f20000067ab9 */ /* 0x000fe20000000a00 */
[----:B------:R-:W-:Y:S01]  /*103a0*/  IMAD.WIDE.U32 R6, R121, UR4, R10 ;  /* 0x0000000479067c25 */ /* 0x000fe2000f8e000a */
[----:B------:R-:W-:-:S03]  /*103b0*/  ULOP3.LUT UP0, URZ, UR52, 0x1bf, URZ, 0xc0, !UPT ;  /* 0x000001bf343f7892 */ /* 0x000fc6000f80c03f */
[C---:B------:R-:W-:Y:S01]  /*103c0*/  IMAD.WIDE.U32 R4, R121.reuse, UR4, R8 ;  /* 0x0000000479047c25 */ /* 0x040fe2000f8e0008 */
[----:B------:R-:W-:Y:S02]  /*103d0*/  IADD3 R56, P1, R6, UR6, RZ ;  /* 0x0000000606387c10 */ /* 0x000fe4000ff3e0ff */
[----:B------:R-:W-:Y:S01]  /*103e0*/  PLOP3.LUT P2, PT, PT, PT, UP0, 0x80, 0x0 ;  /* 0x000000000000781c */ /* 0x000fe20003f4f008 */
[----:B------:R-:W-:Y:S01]  /*103f0*/  IMAD R3, R121, UR5, R12 ;  /* 0x0000000579037c24 */ /* 0x000fe2000f8e020c */
[----:B------:R-:W-:-:S04]  /*10400*/  IADD3 R52, P0, R4, UR6, RZ ;  /* 0x0000000604347c10 */ /* 0x000fc8000ff1e0ff */
[----:B------:R-:W-:Y:S01]  /*10410*/  IADD3.X R53, R3, UR7, R5, P0, !PT ;  /* 0x0000000703357c10 */ /* 0x000fe200087fe405 */
[----:B-1----:R-:W-:Y:S01]  /*10420*/  IMAD.WIDE.U32 R44, R121, UR4, R44 ;  /* 0x00000004792c7c25 */ /* 0x002fe2000f8e002c */
[----:B------:R-:W-:Y:S01]  /*10430*/  IADD3.X R57, R3, UR7, R7, P1, !PT ;  /* 0x0000000703397c10 */ /* 0x000fe20008ffe407 */
[----:B------:R-:W-:Y:S01]  /*10440*/  ULDC.64 UR6, c[0x0][0x3e8] ;  /* 0x0000fa0000067ab9 */ /* 0x000fe20000000a00 */
[----:B------:R-:W-:Y:S01]  /*10450*/  ULDC.64 UR4, c[0x0][0x3e0] ;  /* 0x0000f80000047ab9 */ /* 0x000fe20000000a00 */
[----:B------:R-:W-:Y:S02]  /*10460*/  IMAD R0, R0, UR6, RZ ;  /* 0x0000000600007c24 */ /* 0x000fe4000f8e02ff */
[----:B------:R-:W-:-:S04]  /*10470*/  IMAD.WIDE.U32 R4, R121, UR6, R8 ;  /* 0x0000000679047c25 */ /* 0x000fc8000f8e0008 */
[----:B------:R-:W-:Y:S01]  /*10480*/  IMAD.WIDE.U32 R6, R121, UR6, R10 ;  /* 0x0000000679067c25 */ /* 0x000fe2000f8e000a */
[----:B------:R-:W-:-:S03]  /*10490*/  IADD3 R54, P0, R4, UR4, RZ ;  /* 0x0000000404367c10 */ /* 0x000fc6000ff1e0ff */
[C---:B------:R-:W-:Y:S01]  /*104a0*/  IMAD R47, R121.reuse, UR7, R0 ;  /* 0x00000007792f7c24 */ /* 0x040fe2000f8e0200 */
[----:B------:R-:W-:Y:S01]  /*104b0*/  IADD3 R58, P1, R6, UR4, RZ ;  /* 0x00000004063a7c10 */ /* 0x000fe2000ff3e0ff */
[----:B--2---:R-:W-:-:S03]  /*104c0*/  IMAD.WIDE.U32 R48, R121, UR6, R48 ;  /* 0x0000000679307c25 */ /* 0x004fc6000f8e0030 */
[----:B------:R-:W-:Y:S01]  /*104d0*/  IADD3.X R55, R47, UR5, R5, P0, !PT ;  /* 0x000000052f377c10 */ /* 0x000fe200087fe405 */
[----:B------:R-:W-:Y:S01]  /*104e0*/  IMAD.IADD R46, R3, 0x1, R45 ;  /* 0x00000001032e7824 */ /* 0x000fe200078e022d */
[C---:B------:R-:W-:Y:S01]  /*104f0*/  IADD3.X R59, R47.reuse, UR5, R7, P1, !PT ;  /* 0x000000052f3b7c10 */ /* 0x040fe20008ffe407 */
[----:B------:R-:W-:Y:S01]  /*10500*/  IMAD.IADD R47, R47, 0x1, R49 ;  /* 0x000000012f2f7824 */ /* 0x000fe200078e0231 */
        /* <DEDUP_REMOVED lines=16> */
[----:B0-2---:R-:W-:Y:S05]  /*10610*/  CALL.ABS.NOINC R14 ;  /* 0x000000000e007343 */ /* 0x005fea0003c00000 */
.L_x_532:
[----:B------:R-:W-:Y:S01]  /*10620*/  ULDC.U8 UR4, c[0x0][0x3f0] ;  /* 0x0000fc0000047ab9 */ /* 0x000fe20000000000 */
[----:B------:R-:W-:Y:S01]  /*10630*/  IMAD R159, R145, -0x80, R159 ;  /* 0xffffff80919f7824 */ /* 0x000fe200078e029f */
[----:B------:R-:W-:Y:S01]  /*10640*/  ISETP.NE.AND P0, PT, RZ, UR4, PT ;  /* 0x00000004ff007c0c */ /* 0x000fe2000bf05270 */
[----:B------:R-:W-:Y:S03]  /*10650*/  BSSY B0, `(.L_x_533) ;  /* 0x0000664000007945 */ /* 0x000fe60003800000 */
[----:B------:R-:W-:-:S09]  /*10660*/  VIMNMX R159, R159, 0x80, PT ;  /* 0x000000809f9f7848 */ /* 0x000fd20003fe0100 */
[----:B------:R-:W-:Y:S05]  /*10670*/  @!P0 BRA `(.L_x_534) ;  /* 0x0000003000d08947 */ /* 0x000fea0003800000 */
        /* <DEDUP_REMOVED lines=13> */
[----:B------:R-:W-:Y:S01]  /*10750*/  CS2R R20, SRZ ;  /* 0x0000000000147805 */ /* 0x000fe2000001ff00 */
[----:B------:R-:W-:Y:S06]  /*10760*/  @P0 BRA `(.L_x_536) ;  /* 0x0000000000900947 */ /* 0x000fec0003800000 */
[C---:B------:R-:W-:Y:S01]  /*10770*/  VIADD R0, R16.reuse, 0x10 ;  /* 0x0000001010007836 */ /* 0x040fe20000000000 */
[----:B------:R-:W-:Y:S01]  /*10780*/  ULDC UR4, c[0x0][0x3d4] ;  /* 0x0000f50000047ab9 */ /* 0x000fe20000000800 */
[C---:B------:R-:W-:Y:S01]  /*10790*/  VIADD R3, R16.reuse, 0x20 ;  /* 0x0000002010037836 */ /* 0x040fe20000000000 */
[----:B------:R-:W-:Y:S02]  /*107a0*/  ISETP.GE.AND P5, PT, R16, UR4, PT ;  /* 0x0000000410007c0c */ /* 0x000fe4000bfa6270 */
[----:B------:R-:W-:Y:S02]  /*107b0*/  CS2R R42, SRZ ;  /* 0x00000000002a7805 */ /* 0x000fe4000001ff00 */
[----:B------:R-:W-:Y:S01]  /*107c0*/  ISETP.GE.AND P4, PT, R0, UR4, PT ;  /* 0x0000000400007c0c */ /* 0x000fe2000bf86270 */
[----:B------:R-:W-:Y:S01]  /*107d0*/  VIADD R0, R16, 0x30 ;  /* 0x0000003010007836 */ /* 0x000fe20000000000 */
[----:B------:R-:W-:Y:S02]  /*107e0*/  CS2R R40, SRZ ;  /* 0x0000000000287805 */ /* 0x000fe4000001ff00 */
[----:B------:R-:W-:-:S02]  /*107f0*/  ISETP.GE.AND P3, PT, R3, UR4, PT ;  /* 0x0000000403007c0c */ /* 0x000fc4000bf66270 */
[----:B------:R-:W-:Y:S02]  /*10800*/  IADD3 R3, R16, 0x40, RZ ;  /* 0x0000004010037810 */ /* 0x000fe40007ffe0ff */
[----:B------:R-:W-:Y:S01]  /*10810*/  ISETP.GE.AND P2, PT, R0, UR4, PT ;  /* 0x0000000400007c0c */ /* 0x000fe2000bf46270 */
[----:B------:R-:W-:Y:S01]  /*10820*/  VIADD R0, R16, 0x50 ;  /* 0x0000005010007836 */ /* 0x000fe20000000000 */
[----:B------:R-:W-:Y:S01]  /*10830*/  ISETP.GE.AND P1, PT, R3, UR4, PT ;  /* 0x0000000403007c0c */ /* 0x000fe2000bf26270 */
[----:B------:R1:W5:Y:S04]  /*10840*/  @!P5 LDG.E.64 R42, desc[UR54][R52.64] ;  /* 0x00000036342ad981 */ /* 0x000368000c1e1b00 */
[----:B------:R1:W5:Y:S01]  /*10850*/  @!P5 LDG.E.64 R40, desc[UR54][R54.64] ;  /* 0x000000363628d981 */ /* 0x000362000c1e1b00 */
[----:B------:R-:W-:-:S02]  /*10860*/  ISETP.GE.AND P5, PT, R0, UR4, PT ;  /* 0x0000000400007c0c */ /* 0x000fc4000bfa6270 */
        /* <DEDUP_REMOVED lines=10> */
[----:B------:R1:W5:Y:S04]  /*10910*/  @!P4 LDG.E.64 R38, desc[UR54][R52.64+0x10] ;  /* 0x000010363426c981 */ /* 0x000368000c1e1b00 */
        /* <DEDUP_REMOVED lines=8> */
[----:B------:R1:W5:Y:S02]  /*109a0*/  @!P5 LDG.E.64 R8, desc[UR54][R54.64+0x50] ;  /* 0x000050363608d981 */ /* 0x000364000c1e1b00 */
.L_x_536:
[----:B------:R-:W-:Y:S05]  /*109b0*/  BSYNC B1 ;  /* 0x0000000000017941 */ /* 0x000fea0003800000 */
.L_x_535:
[----:B------:R-:W-:-:S03]  /*109c0*/  UMOV UR4, 0xffffffff ;  /* 0xffffffff00047882 */ /* 0x000fc60000000000 */
[----:B------:R-:W-:Y:S05]  /*109d0*/  BRA.DIV UR4, `(.L_x_537) ;  /* 0x00000176047c7947 */ /* 0x000fea000b800000 */
.L_x_745:
[----:B------:R-:W-:-:S03]  /*109e0*/  UMOV UR4, 0xffffffff ;  /* 0xffffffff00047882 */ /* 0x000fc60000000000 */
[----:B------:R-:W-:Y:S05]  /*109f0*/  BRA.DIV UR4, `(.L_x_538) ;  /* 0x00000176049c7947 */ /* 0x000fea000b800000 */
.L_x_748:
[----:B------:R-:W-:-:S03]  /*10a00*/  UMOV UR4, 0xffffffff ;  /* 0xffffffff00047882 */ /* 0x000fc60000000000 */
[----:B------:R-:W-:Y:S05]  /*10a10*/  BRA.DIV UR4, `(.L_x_539) ;  /* 0x0000017604bc7947 */ /* 0x000fea000b800000 */
.L_x_751:
[----:B------:R-:W-:-:S03]  /*10a20*/  UMOV UR4, 0xffffffff ;  /* 0xffffffff00047882 */ /* 0x000fc60000000000 */
[----:B------:R-:W-:Y:S05]  /*10a30*/  BRA.DIV UR4, `(.L_x_540) ;  /* 0x0000017604dc7947 */ /* 0x000fea000b800000 */
.L_x_754:
[----:B------:R-:W-:Y:S01]  /*10a40*/  ULEA.HI UR4, UR43, UR43, URZ, 0x1 ;  /* 0x0000002b2b047291 */ /* 0x000fe2000f8f083f */
[----:B------:R-:W-:Y:S03]  /*10a50*/  BSSY B1, `(.L_x_541) ;  /* 0x0000007000017945 */ /* 0x000fe60003800000 */
[----:B------:R-:W-:-:S04]  /*10a60*/  ULOP3.LUT UR4, UR4, 0xfffffffe, URZ, 0xc0, !UPT ;  /* 0xfffffffe04047892 */ /* 0x000fc8000f8ec03f */
[----:B------:R-:W-:-:S06]  /*10a70*/  UIADD3 UR4, UR43, -UR4, URZ ;  /* 0x800000042b047290 */ /* 0x000fcc000fffe03f */
[----:B------:R-:W-:-:S05]  /*10a80*/  IMAD.U32 R3, RZ, RZ, UR4 ;  /* 0x00000004ff037e24 */ /* 0x000fca000f8e00ff */
[----:B------:R-:W-:-:S04]  /*10a90*/  SHF.L.U32 R3, R3, 0x1f, RZ ;  /* 0x0000001f03037819 */ /* 0x000fc800000006ff */
[----:B------:R-:W2:Y:S02]  /*10aa0*/  SYNCS.PHASECHK.TRANS64.TRYWAIT P1, [R18+URZ+0x29800], R3 ;  /* 0x02980003120075a7 */ /* 0x000ea4000802017f */
[----:B--2---:R-:W-:Y:S05]  /*10ab0*/  @!P1 BRA `(.L_x_542) ;  /* 0x0000017400e49947 */ /* 0x004fea0003800000 */
.L_x_755:
[----:B------:R-:W-:Y:S05]  /*10ac0*/  BSYNC B1 ;  /* 0x0000000000017941 */ /* 0x000fea0003800000 */
.L_x_541:
[----:B------:R-:W-:Y:S05]  /*10ad0*/  @P0 BRA `(.L_x_543) ;  /* 0x00000060006c0947 */ /* 0x000fea0003800000 */
[----:B--2---:R-:W2:Y:S01]  /*10ae0*/  LDC R3, c[0x0][0x3d4] ;  /* 0x0000f500ff037b82 */ /* 0x004ea20000000800 */
[C---:B------:R-:W-:Y:S01]  /*10af0*/  VIADD R0, R16.reuse, 0x10 ;  /* 0x0000001010007836 */ /* 0x040fe20000000000 */
[C---:B------:R-:W-:Y:S01]  /*10b00*/  IADD3 R4, R16.reuse, 0x20, RZ ;  /* 0x0000002010047810 */ /* 0x040fe20007ffe0ff */
[C---:B------:R-:W-:Y:S01]  /*10b10*/  VIADD R6, R16.reuse, 0x30 ;  /* 0x0000003010067836 */ /* 0x040fe20000000000 */
[----:B------:R-:W-:Y:S01]  /*10b20*/  BSSY B1, `(.L_x_544) ;  /* 0x0000081000017945 */ /* 0x000fe20003800000 */
[-C--:B--2---:R-:W-:Y:S02]  /*10b30*/  ISETP.GE.AND P0, PT, R16, R3.reuse, PT ;  /* 0x000000031000720c */ /* 0x084fe40003f06270 */
[-C--:B------:R-:W-:Y:S01]  /*10b40*/  ISETP.GE.AND P1, PT, R0, R3.reuse, PT ;  /* 0x000000030000720c */ /* 0x080fe20003f26270 */
[----:B------:R-:W-:Y:S01]  /*10b50*/  VIADD R0, R16, 0x40 ;  /* 0x0000004010007836 */ /* 0x000fe20000000000 */
[-C--:B------:R-:W-:Y:S01]  /*10b60*/  ISETP.GE.AND P2, PT, R4, R3.reuse, PT ;  /* 0x000000030400720c */ /* 0x080fe20003f46270 */
[----:B------:R-:W-:Y:S01]  /*10b70*/  VIADD R4, R16, 0x50 ;  /* 0x0000005010047836 */ /* 0x000fe20000000000 */
[----:B------:R-:W-:-:S02]  /*10b80*/  ISETP.GE.AND P3, PT, R6, R3, PT ;  /* 0x000000030600720c */ /* 0x000fc40003f66270 */
[-C--:B------:R-:W-:Y:S02]  /*10b90*/  ISETP.GE.AND P4, PT, R0, R3.reuse, PT ;  /* 0x000000030000720c */ /* 0x080fe40003f86270 */
[----:B------:R-:W-:Y:S02]  /*10ba0*/  ISETP.GE.AND P5, PT, R4, R3, PT ;  /* 0x000000030400720c */ /* 0x000fe40003fa6270 */
[----:B------:R-:W-:Y:S01]  /*10bb0*/  IADD3 R0, R18, R203, RZ ;  /* 0x000000cb12007210 */ /* 0x000fe20007ffe0ff */
[----:B------:R-:W-:Y:S10]  /*10bc0*/  @P0 BRA `(.L_x_545) ;  /* 0x0000000400d80947 */ /* 0x000ff40003800000 */
[----:B------:R-:W2:Y:S01]  /*10bd0*/  LDS.128 R4, [R0+0x14400] ;  /* 0x0144000000047984 */ /* 0x000ea20000000c00 */
[----:B-----5:R-:W-:Y:S02]  /*10be0*/  SHF.R.U32.HI R10, RZ, 0x8, R42 ;  /* 0x00000008ff0a7819 */ /* 0x020fe4000001162a */
[----:B------:R-:W-:Y:S02]  /*10bf0*/  LOP3.LUT R3, R42, 0xff, RZ, 0xc0, !PT ;  /* 0x000000ff2a037812 */ /* 0x000fe400078ec0ff */
[----:B------:R-:W-:Y:S02]  /*10c00*/  LOP3.LUT R10, R10, 0xff, RZ, 0xc0, !PT ;  /* 0x000000ff0a0a7812 */ /* 0x000fe400078ec0ff */
[----:B------:R-:W-:Y:S02]  /*10c10*/  SHF.R.U32.HI R12, RZ, 0x8, R43 ;  /* 0x00000008ff0c7819 */ /* 0x000fe4000001162b */
[----:B------:R-:W-:Y:S02]  /*10c20*/  PRMT R3, R10, 0x7604, R3 ;  /* 0x000076040a037816 */ /* 0x000fe40000000003 */
[----:B------:R-:W-:-:S02]  /*10c30*/  LOP3.LUT R11, R43, 0xff, RZ, 0xc0, !PT ;  /* 0x000000ff2b0b7812 */ /* 0x000fc400078ec0ff */
[----:B------:R-:W-:Y:S02]  /*10c40*/  LOP3.LUT R12, R12, 0xff, RZ, 0xc0, !PT ;  /* 0x000000ff0c0c7812 */ /* 0x000fe400078ec0ff */
[----:B------:R-:W-:Y:S02]  /*10c50*/  SHF.R.U32.HI R44, RZ, 0x10, R43 ;  /* 0x00000010ff2c7819 */ /* 0x000fe4000001162b */
[--C-:B------:R-:W-:Y:S02]  /*10c60*/  SHF.R.U32.HI R15, RZ, 0x8, R41.reuse ;  /* 0x00000008ff0f7819 */ /* 0x100fe40000011629 */
[----:B------:R-:W-:Y:S02]  /*10c70*/  SHF.R.U32.HI R10, RZ, 0x8, R40 ;  /* 0x00000008ff0a7819 */ /* 0x000fe40000011628 */
[----:B------:R-:W-:Y:S02]  /*10c80*/  SHF.R.U32.HI R45, RZ, 0x10, R41 ;  /* 0x00000010ff2d7819 */ /* 0x000fe40000011629 */
[----:B------:R-:W-:-:S02]  /*10c90*/  PRMT R11, R12, 0x7604, R11 ;  /* 0x000076040c0b7816 */ /* 0x000fc4000000000b */
[----:B------:R-:W-:Y:S01]  /*10ca0*/  LOP3.LUT R14, R41, 0xff, RZ, 0xc0, !PT ;  /* 0x000000ff290e7812 */ /* 0x000fe200078ec0ff */
[----:B------:R-:W-:Y:S01]  /*10cb0*/  IMAD.U32 R45, R45, 0x10000, RZ ;  /* 0x000100002d2d7824 */ /* 0x000fe200078e00ff */
[----:B------:R-:W-:Y:S02]  /*10cc0*/  LOP3.LUT R15, R15, 0xff, RZ, 0xc0, !PT ;  /* 0x000000ff0f0f7812 */ /* 0x000fe400078ec0ff */
[----:B------:R-:W-:Y:S01]  /*10cd0*/  LOP3.LUT R13, R10, 0xff, RZ, 0xc0, !PT ;  /* 0x000000ff0a0d7812 */ /* 0x000fe200078ec0ff */
[----:B------:R-:W-:Y:S01]  /*10ce0*/  IMAD.U32 R10, R44, 0x10000, RZ ;  /* 0x000100002c0a7824 */ /* 0x000fe200078e00ff */
[----:B------:R-:W-:Y:S02]  /*10cf0*/  LOP3.LUT R12, R40, 0xff, RZ, 0xc0, !PT ;  /* 0x000000ff280c7812 */ /* 0x000fe400078ec0ff */
[----:B------:R-:W-:Y:S02]  /*10d00*/  PRMT R14, R15, 0x7604, R14 ;  /* 0x000076040f0e7816 */ /* 0x000fe4000000000e */
[----:B------:R-:W-:-:S02]  /*10d10*/  PRMT R15, R13, 0x7604, R12 ;  /* 0x000076040d0f7816 */ /* 0x000fc4000000000c */
[----:B------:R-:W-:Y:S02]  /*10d20*/  LOP3.LUT R13, R11, 0xff0000, R10, 0xf8, !PT ;  /* 0x00ff00000b0d7812 */ /* 0x000fe400078ef80a */
[----:B------:R-:W-:Y:S02]  /*10d30*/  LOP3.LUT R11, R3, 0xff0000, R42, 0xf8, !PT ;  /* 0x00ff0000030b7812 */ /* 0x000fe400078ef82a */
[----:B------:R-:W-:Y:S02]  /*10d40*/  LOP3.LUT R45, R14, 0xff0000, R45, 0xf8, !PT ;  /* 0x00ff00000e2d7812 */ /* 0x000fe400078ef82d */
[----:B------:R-:W-:Y:S02]  /*10d50*/  LOP3.LUT R15, R15, 0xff0000, R40, 0xf8, !PT ;  /* 0x00ff00000f0f7812 */ /* 0x000fe400078ef828 */
[----:B------:R-:W-:Y:S02]  /*10d60*/  LOP3.LUT R14, R11, 0xff000000, R42, 0xf8, !PT ;  /* 0xff0000000b0e7812 */ /* 0x000fe400078ef82a */
[----:B------:R-:W-:-:S02]  /*10d70*/  LOP3.LUT R45, R45, 0xff000000, R41, 0xf8, !PT ;  /* 0xff0000002d2d7812 */ /* 0x000fc400078ef829 */
[----:B------:R-:W-:Y:S02]  /*10d80*/  LOP3.LUT R42, R13, 0xff000000, R43, 0xf8, !PT ;  /* 0xff0000000d2a7812 */ /* 0x000fe400078ef82b */
[----:B------:R-:W-:Y:S02]  /*10d90*/  LOP3.LUT R41, R15, 0xff000000, R40, 0xf8, !PT ;  /* 0xff0000000f297812 */ /* 0x000fe400078ef828 */
[----:B--2---:R-:W-:Y:S02]  /*10da0*/  F2FP.F16.E4M3.UNPACK_B R3, R6.H1 ;  /* 0x00000006ff03723e */ /* 0x004fe400030006ff */
[----:B------:R-:W-:Y:S02]  /*10db0*/  F2FP.F16.E4M3.UNPACK_B R43, R45 ;  /* 0x0000002dff2b723e */ /* 0x000fe400020006ff */
[----:B------:R-:W-:Y:S01]  /*10dc0*/  F2FP.F16.E4M3.UNPACK_B R15, R42 ;  /* 0x0000002aff0f723e */ /* 0x000fe200020006ff */
[----:B------:R-:W-:Y:S01]  /*10dd0*/  HADD2.F32 R10, -RZ, R3.H1_H1 ;  /* 0x30000003ff0a7230 */ /* 0x000fe20000004100 */
[----:B------:R-:W-:Y:S01]  /*10de0*/  F2FP.F16.E4M3.UNPACK_B R6, R6 ;  /* 0x00000006ff06723e */ /* 0x000fe200020006ff */
[----:B------:R-:W-:Y:S01]  /*10df0*/  HADD2.F32 R44, -RZ, R43.H1_H1 ;  /* 0x3000002bff2c7230 */ /* 0x000fe20000004100 */
[-C--:B------:R-:W-:Y:S01]  /*10e00*/  F2FP.F16.E4M3.UNPACK_B R12, R7.reuse ;  /* 0x00000007ff0c723e */ /* 0x080fe200020006ff */
[----:B------:R-:W-:Y:S01]  /*10e10*/  HADD2.F32 R40, -RZ, R15.H1_H1 ;  /* 0x3000000fff287230 */ /* 0x000fe20000004100 */
[----:B------:R-:W-:Y:S01]  /*10e20*/  F2FP.F16.E4M3.UNPACK_B R13, R7.H1 ;  /* 0x00000007ff0d723e */ /* 0x000fe200030006ff */
[----:B------:R-:W-:-:S02]  /*10e30*/  HADD2.F32 R11, -RZ, R3.H0_H0 ;  /* 0x20000003ff0b7230 */ /* 0x000fc40000004100 */
[C---:B------:R-:W-:Y:S01]  /*10e40*/  FMUL.FTZ R46, R10.reuse, R44 ;  /* 0x0000002c0a2e7220 */ /* 0x040fe20000410000 */
[-C--:B------:R-:W-:Y:S01]  /*10e50*/  F2FP.F16.E4M3.UNPACK_B R7, R5.reuse ;  /* 0x00000005ff07723e */ /* 0x080fe200020006ff */
[-C--:B------:R-:W-:Y:S01]  /*10e60*/  FMUL.FTZ R49, R10, R40.reuse ;  /* 0x000000280a317220 */ /* 0x080fe20000410000 */
[----:B------:R-:W-:Y:S01]  /*10e70*/  F2FP.F16.E4M3.UNPACK_B R10, R5.H1 ;  /* 0x00000005ff0a723e */ /* 0x000fe200030006ff */
[----:B------:R-:W-:Y:S02]  /*10e80*/  HADD2.F32 R43, -RZ, R43.H0_H0 ;  /* 0x2000002bff2b7230 */ /* 0x000fe40000004100 */
[C---:B------:R-:W-:Y:S01]  /*10e90*/  FFMA.FTZ R47, R11.reuse, R40, -R46 ;  /* 0x000000280b2f7223 */ /* 0x040fe2000001082e */
[--C-:B------:R-:W-:Y:S02]  /*10ea0*/  HADD2.F32 R5, -RZ, R6.reuse.H1_H1 ;  /* 0x30000006ff057230 */ /* 0x100fe40000004100 */
[----:B------:R-:W-:Y:S01]  /*10eb0*/  FFMA.FTZ R48, R11, R44, R49 ;  /* 0x0000002c0b307223 */ /* 0x000fe20000010031 */
[----:B------:R-:W-:Y:S01]  /*10ec0*/  HADD2.F32 R15, -RZ, R15.H0_H0 ;  /* 0x2000000fff0f7230 */ /* 0x000fe20000004100 */
[----:B------:R-:W-:Y:S01]  /*10ed0*/  F2FP.F16.E4M3.UNPACK_B R45, R45.H1 ;  /* 0x0000002dff2d723e */ /* 0x000fe200030006ff */
[----:B------:R-:W-:Y:S01]  /*10ee0*/  HADD2.F32 R6, -RZ, R6.H0_H0 ;  /* 0x20000006ff067230 */ /* 0x000fe20000004100 */
[----:B------:R-:W-:Y:S01]  /*10ef0*/  F2FP.F16.E4M3.UNPACK_B R42, R42.H1 ;  /* 0x0000002aff2a723e */ /* 0x000fe200030006ff */
[C---:B------:R-:W-:Y:S01]  /*10f00*/  FMUL.FTZ R11, R5.reuse, R43 ;  /* 0x0000002b050b7220 */ /* 0x040fe20000410000 */
[----:B------:R-:W-:Y:S01]  /*10f10*/  FMUL.FTZ R46, R5, R15 ;  /* 0x0000000f052e7220 */ /* 0x000fe20000410000 */
[----:B------:R-:W-:Y:S01]  /*10f20*/  HADD2.F32 R5, -RZ, R12.H1_H1 ;  /* 0x3000000cff057230 */ /* 0x000fe20000004100 */
[----:B------:R-:W-:Y:S01]  /*10f30*/  F2FP.F16.E4M3.UNPACK_B R3, R4 ;  /* 0x00000004ff03723e */ /* 0x000fe200020006ff */
[----:B------:R-:W-:-:S02]  /*10f40*/  HADD2.F32 R40, -RZ, R45.H0_H0 ;  /* 0x2000002dff287230 */ /* 0x000fc40000004100 */
[C---:B------:R-:W-:Y:S01]  /*10f50*/  FFMA.FTZ R44, R6.reuse, R15, -R11 ;  /* 0x0000000f062c7223 */ /* 0x040fe2000001080b */
[----:B------:R-:W-:Y:S02]  /*10f60*/  HADD2.F32 R11, -RZ, R42.H0_H0 ;  /* 0x2000002aff0b7230 */ /* 0x000fe40000004100 */
[----:B------:R-:W-:Y:S01]  /*10f70*/  FFMA.FTZ R43, R6, R43, R46 ;  /* 0x0000002b062b7223 */ /* 0x000fe2000001002e */
[----:B------:R-:W-:Y:S02]  /*10f80*/  HADD2.F32 R12, -RZ, R12.H0_H0 ;  /* 0x2000000cff0c7230 */ /* 0x000fe40000004100 */
[C---:B------:R-:W-:Y:S01]  /*10f90*/  FMUL.FTZ R15, R5.reuse, R40 ;  /* 0x00000028050f7220 */ /* 0x040fe20000410000 */
[----:B------:R-:W-:Y:S02]  /*10fa0*/  HADD2.F32 R45, -RZ, R45.H1_H1 ;  /* 0x3000002dff2d7230 */ /* 0x000fe40000004100 */
[----:B------:R-:W-:Y:S01]  /*10fb0*/  FMUL.FTZ R5, R5, R11 ;  /* 0x0000000b05057220 */ /* 0x000fe20000410000 */
[----:B------:R-:W-:-:S02]  /*10fc0*/  HADD2.F32 R6, -RZ, R13.H1_H1 ;  /* 0x3000000dff067230 */ /* 0x000fc40000004100 */
[C---:B------:R-:W-:Y:S01]  /*10fd0*/  FFMA.FTZ R46, R12.reuse, R11, -R15 ;  /* 0x0000000b0c2e7223 */ /* 0x040fe2000001080f */
[----:B------:R-:W-:Y:S02]  /*10fe0*/  HADD2.F32 R42, -RZ, R42.H1_H1 ;  /* 0x3000002aff2a7230 */ /* 0x000fe40000004100 */
[----:B------:R-:W-:Y:S01]  /*10ff0*/  FFMA.FTZ R49, R12, R40, R5 ;  /* 0x000000280c317223 */ /* 0x000fe20000010005 */
[----:B------:R-:W-:Y:S02]  /*11000*/  HADD2.F32 R13, -RZ, R13.H0_H0 ;  /* 0x2000000dff0d7230 */ /* 0x000fe40000004100 */
[C---:B-1----:R-:W-:Y:S01]  /*11010*/  FMUL.FTZ R52, R6.reuse, R45 ;  /* 0x0000002d06347220 */ /* 0x042fe20000410000 */
[----:B------:R-:W-:Y:S01]  /*11020*/  F2FP.F16.E4M3.UNPACK_B R5, R41 ;  /* 0x00000029ff05723e */ /* 0x000fe200020006ff */
[----:B------:R-:W-:Y:S01]  /*11030*/  FMUL.FTZ R12, R6, R42 ;  /* 0x0000002a060c7220 */ /* 0x000fe20000410000 */
[----:B------:R-:W-:Y:S01]  /*11040*/  F2FP.F16.E4M3.UNPACK_B R4, R4.H1 ;  /* 0x00000004ff04723e */ /* 0x000fe200030006ff */
[C---:B------:R-:W-:Y:S01]  /*11050*/  FFMA.FTZ R52, R13.reuse, R42, -R52 ;  /* 0x0000002a0d347223 */ /* 0x040fe20000010834 */
[-C--:B------:R-:W-:Y:S01]  /*11060*/  F2FP.F16.E4M3.UNPACK_B R11, R14.reuse ;  /* 0x0000000eff0b723e */ /* 0x080fe200020006ff */
[----:B------:R-:W-:Y:S01]  /*11070*/  FFMA.FTZ R45, R13, R45, R12 ;  /* 0x0000002d0d2d7223 */ /* 0x000fe2000001000c */
[--C-:B------:R-:W-:Y:S01]  /*11080*/  HADD2.F32 R15, -RZ, R5.reuse.H1_H1 ;  /* 0x30000005ff0f7230 */ /* 0x100fe20000004100 */
[----:B------:R-:W-:Y:S01]  /*11090*/  F2FP.F16.E4M3.UNPACK_B R14, R14.H1 ;  /* 0x0000000eff0e723e */ /* 0x000fe200030006ff */
[----:B------:R-:W-:Y:S01]  /*110a0*/  HADD2.F32 R13, -RZ, R5.H0_H0 ;  /* 0x20000005ff0d7230 */ /* 0x000fe20000004100 */
[----:B------:R-:W-:Y:S01]  /*110b0*/  F2FP.F16.E4M3.UNPACK_B R41, R41.H1 ;  /* 0x00000029ff29723e */ /* 0x000fe200030006ff */
[----:B------:R-:W-:-:S02]  /*110c0*/  HADD2.F32 R6, -RZ, R4.H1_H1 ;  /* 0x30000004ff067230 */ /* 0x000fc40000004100 */
[----:B------:R-:W-:Y:S02]  /*110d0*/  HADD2.F32 R12, -RZ, R11.H1_H1 ;  /* 0x3000000bff0c7230 */ /* 0x000fe40000004100 */
[----:B------:R-:W-:Y:S02]  /*110e0*/  HADD2.F32 R5, -RZ, R4.H0_H0 ;  /* 0x20000004ff057230 */ /* 0x000fe40000004100 */
[C---:B------:R-:W-:Y:S01]  /*110f0*/  FMUL.FTZ R40, R6.reuse, R15 ;  /* 0x0000000f06287220 */ /* 0x040fe20000410000 */
[----:B------:R-:W-:Y:S02]  /*11100*/  HADD2.F32 R4, -RZ, R3.H1_H1 ;  /* 0x30000003ff047230 */ /* 0x000fe40000004100 */
[-C--:B------:R-:W-:Y:S01]  /*11110*/  FMUL.FTZ R42, R6, R12.reuse ;  /* 0x0000000c062a7220 */ /* 0x080fe20000410000 */
[----:B------:R-:W-:Y:S02]  /*11120*/  HADD2.F32 R11, -RZ, R11.H0_H0 ;  /* 0x2000000bff0b7230 */ /* 0x000fe40000004100 */
[----:B------:R-:W-:Y:S01]  /*11130*/  FFMA.FTZ R40, R5, R12, -R40 ;  /* 0x0000000c05287223 */ /* 0x000fe20000010828 */
[----:B------:R-:W-:-:S02]  /*11140*/  HADD2.F32 R3, -RZ, R3.H0_H0 ;  /* 0x20000003ff037230 */ /* 0x000fc40000004100 */
[C---:B------:R-:W-:Y:S01]  /*11150*/  FMUL.FTZ R6, R4.reuse, R13 ;  /* 0x0000000d04067220 */ /* 0x040fe20000410000 */
[----:B------:R-:W-:Y:S01]  /*11160*/  FFMA.FTZ R15, R5, R15, R42 ;  /* 0x0000000f050f7223 */ /* 0x000fe2000001002a */
[-C--:B------:R-:W-:Y:S01]  /*11170*/  FMUL.FTZ R4, R4, R11.reuse ;  /* 0x0000000b04047220 */ /* 0x080fe20000410000 */
[----:B------:R-:W-:Y:S02]  /*11180*/  HADD2.F32 R5, -RZ, R14.H1_H1 ;  /* 0x3000000eff057230 */ /* 0x000fe40000004100 */
[C---:B------:R-:W-:Y:S01]  /*11190*/  FFMA.FTZ R12, R3.reuse, R11, -R6 ;  /* 0x0000000b030c7223 */ /* 0x040fe20000010806 */
[--C-:B------:R-:W-:Y:S02]  /*111a0*/  HADD2.F32 R11, -RZ, R41.reuse.H1_H1 ;  /* 0x30000029ff0b7230 */ /* 0x100fe40000004100 */
[----:B------:R-:W-:Y:S01]  /*111b0*/  FFMA.FTZ R13, R3, R13, R4 ;  /* 0x0000000d030d7223 */ /* 0x000fe20000010004 */
[----:B------:R-:W-:Y:S02]  /*111c0*/  HADD2.F32 R4, -RZ, R10.H1_H1 ;  /* 0x3000000aff047230 */ /* 0x000fe40000004100 */
[----:B------:R-:W-:-:S02]  /*111d0*/  HADD2.F32 R6, -RZ, R41.H0_H0 ;  /* 0x20000029ff067230 */ /* 0x000fc40000004100 */
[--C-:B------:R-:W-:Y:S02]  /*111e0*/  HADD2.F32 R3, -RZ, R7.reuse.H1_H1 ;  /* 0x30000007ff037230 */ /* 0x100fe40000004100 */
[C---:B------:R-:W-:Y:S01]  /*111f0*/  FMUL.FTZ R41, R4.reuse, R11 ;  /* 0x0000000b04297220 */ /* 0x040fe20000410000 */
[----:B------:R-:W-:Y:S02]  /*11200*/  HADD2.F32 R14, -RZ, R14.H0_H0 ;  /* 0x2000000eff0e7230 */ /* 0x000fe40000004100 */
[-C--:B------:R-:W-:Y:S01]  /*11210*/  FMUL.FTZ R42, R4, R5.reuse ;  /* 0x00000005042a7220 */ /* 0x080fe20000410000 */
[----:B------:R-:W-:Y:S02]  /*11220*/  HADD2.F32 R10, -RZ, R10.H0_H0 ;  /* 0x2000000aff0a7230 */ /* 0x000fe40000004100 */
[C---:B------:R-:W-:Y:S01]  /*11230*/  FMUL.FTZ R4, R3.reuse, R6 ;  /* 0x0000000603047220 */ /* 0x040fe20000410000 */
[----:B------:R-:W-:Y:S02]  /*11240*/  HADD2.F32 R7, -RZ, R7.H0_H0 ;  /* 0x20000007ff077230 */ /* 0x000fe40000004100 */
[-C--:B------:R-:W-:Y:S01]  /*11250*/  FMUL.FTZ R3, R3, R14.reuse ;  /* 0x0000000e03037220 */ /* 0x080fe20000410000 */
[C---:B------:R-:W-:Y:S01]  /*11260*/  FFMA.FTZ R41, R10.reuse, R5, -R41 ;  /* 0x000000050a297223 */ /* 0x040fe20000010829 */
[----:B------:R-:W-:Y:S01]  /*11270*/  FFMA.FTZ R42, R10, R11, R42 ;  /* 0x0000000b0a2a7223 */ /* 0x000fe2000001002a */
[C---:B------:R-:W-:Y:S01]  /*11280*/  FFMA.FTZ R5, R7.reuse, R14, -R4 ;  /* 0x0000000e07057223 */ /* 0x040fe20000010804 */
[----:B------:R-:W-:Y:S01]  /*11290*/  FFMA.FTZ R10, R7, R6, R3 ;  /* 0x00000006070a7223 */ /* 0x000fe20000010003 */
[----:B------:R-:W-:-:S02]  /*112a0*/  F2FP.SATFINITE.E4M3.F32.PACK_AB_MERGE_C R6, R48, R47, RZ ;  /* 0x0000002f3006723e */ /* 0x000fc400048070ff */
[----:B------:R-:W-:Y:S02]  /*112b0*/  F2FP.SATFINITE.E4M3.F32.PACK_AB_MERGE_C R7, R45, R52, RZ ;  /* 0x000000342d07723e */ /* 0x000fe400048070ff */
[----:B------:R-:W-:Y:S02]  /*112c0*/  F2FP.SATFINITE.E4M3.F32.PACK_AB_MERGE_C R4, R15, R40, RZ ;  /* 0x000000280f04723e */ /* 0x000fe400048070ff */
[----:B------:R-:W-:Y:S02]  /*112d0*/  F2FP.SATFINITE.E4M3.F32.PACK_AB_MERGE_C R41, R42, R41, RZ ;  /* 0x000000292a29723e */ /* 0x000fe400048070ff */
[----:B------:R-:W-:Y:S02]  /*112e0*/  F2FP.SATFINITE.E4M3.F32.PACK_AB_MERGE_C R6, R43, R44, R6 ;  /* 0x0000002c2b06723e */ /* 0x000fe40004807006 */
[----:B------:R-:W-:Y:S02]  /*112f0*/  F2FP.SATFINITE.E4M3.F32.PACK_AB_MERGE_C R7, R49, R46, R7 ;  /* 0x0000002e3107723e */ /* 0x000fe40004807007 */
[----:B------:R-:W-:-:S02]  /*11300*/  F2FP.SATFINITE.E4M3.F32.PACK_AB_MERGE_C R4, R13, R12, R4 ;  /* 0x0000000c0d04723e */ /* 0x000fc40004807004 */
[----:B------:R-:W-:-:S05]  /*11310*/  F2FP.SATFINITE.E4M3.F32.PACK_AB_MERGE_C R5, R10, R5, R41 ;  /* 0x000000050a05723e */ /* 0x000fca0004807029 */
[----:B------:R2:W-:Y:S02]  /*11320*/  STS.128 [R0+0x14400], R4 ;  /* 0x0144000400007388 */ /* 0x0005e40000000c00 */
.L_x_545:
[----:B------:R-:W-:Y:S05]  /*11330*/  BSYNC B1 ;  /* 0x0000000000017941 */ /* 0x000fea0003800000 */
.L_x_544:
[----:B------:R-:W-:Y:S04]  /*11340*/  BSSY B1, `(.L_x_546) ;  /* 0x000007c000017945 */ /* 0x000fe80003800000 */
[----:B------:R-:W-:Y:S05]  /*11350*/  @P1 BRA `(.L_x_547) ;  /* 0x0000000400e81947 */ /* 0x000fea0003800000 */
[----:B--2---:R-:W2:Y:S01]  /*11360*/  LDS.128 R4, [R213] ;  /* 0x00000000d5047984 */ /* 0x004ea20000000c00 */
[----:B-----5:R-:W-:Y:S02]  /*11370*/  SHF.R.U32.HI R3, RZ, 0x8, R38 ;  /* 0x00000008ff037819 */ /* 0x020fe40000011626 */
[----:B------:R-:W-:Y:S02]  /*11380*/  SHF.R.U32.HI R11, RZ, 0x8, R39 ;  /* 0x00000008ff0b7819 */ /* 0x000fe40000011627 */
[----:B------:R-:W-:Y:S02]  /*11390*/  SHF.R.U32.HI R40, RZ, 0x8, R37 ;  /* 0x00000008ff287819 */ /* 0x000fe40000011625 */
[----:B------:R-:W-:Y:S02]  /*113a0*/  LOP3.LUT R10, R38, 0xff, RZ, 0xc0, !PT ;  /* 0x000000ff260a7812 */ /* 0x000fe400078ec0ff */
[----:B------:R-:W-:Y:S02]  /*113b0*/  SHF.R.U32.HI R13, RZ, 0x8, R36 ;  /* 0x00000008ff0d7819 */ /* 0x000fe40000011624 */
[----:B------:R-:W-:-:S02]  /*113c0*/  LOP3.LUT R3, R3, 0xff, RZ, 0xc0, !PT ;  /* 0x000000ff03037812 */ /* 0x000fc400078ec0ff */
[----:B------:R-:W-:Y:S02]  /*113d0*/  LOP3.LUT R12, R39, 0xff, RZ, 0xc0, !PT ;  /* 0x000000ff270c7812 */ /* 0x000fe400078ec0ff */
[----:B------:R-:W-:Y:S02]  /*113e0*/  LOP3.LUT R41, R37, 0xff, RZ, 0xc0, !PT ;  /* 0x000000ff25297812 */ /* 0x000fe400078ec0ff */
[----:B------:R-:W-:Y:S02]  /*113f0*/  LOP3.LUT R11, R11, 0xff, RZ, 0xc0, !PT ;  /* 0x000000ff0b0b7812 */ /* 0x000fe400078ec0ff */
[----:B------:R-:W-:Y:S02]  /*11400*/  LOP3.LUT R40, R40, 0xff, RZ, 0xc0, !PT ;  /* 0x000000ff28287812 */ /* 0x000fe400078ec0ff */
[----:B------:R-:W-:Y:S02]  /*11410*/  LOP3.LUT R14, R13, 0xff, RZ, 0xc0, !PT ;  /* 0x000000ff0d0e7812 */ /* 0x000fe400078ec0ff */
[----:B------:R-:W-:-:S02]  /*11420*/  PRMT R10, R3, 0x7604, R10 ;  /* 0x00007604030a7816 */ /* 0x000fc4000000000a */
[----:B------:R-:W-:Y:S02]  /*11430*/  PRMT R13, R11, 0x7604, R12 ;  /* 0x000076040b0d7816 */ /* 0x000fe4000000000c */
[----:B------:R-:W-:Y:S02]  /*11440*/  PRMT R41, R40, 0x7604, R41 ;  /* 0x0000760428297816 */ /* 0x000fe40000000029 */
[----:B------:R-:W-:Y:S02]  /*11450*/  SHF.R.U32.HI R3, RZ, 0x10, R38 ;  /* 0x00000010ff037819 */ /* 0x000fe40000011626 */
[----:B------:R-:W-:Y:S02]  /*11460*/  SHF.R.U32.HI R12, RZ, 0x10, R39 ;  /* 0x00000010ff0c7819 */ /* 0x000fe40000011627 */
[----:B------:R-:W-:Y:S02]  /*11470*/  SHF.R.U32.HI R40, RZ, 0x10, R37 ;  /* 0x00000010ff287819 */ /* 0x000fe40000011625 */
[----:B------:R-:W-:-:S02]  /*11480*/  LOP3.LUT R15, R36, 0xff, RZ, 0xc0, !PT ;  /* 0x000000ff240f7812 */ /* 0x000fc400078ec0ff */
[----:B------:R-:W-:Y:S02]  /*11490*/  SHF.R.U32.HI R11, RZ, 0x10, R36 ;  /* 0x00000010ff0b7819 */ /* 0x000fe40000011624 */
[----:B------:R-:W-:Y:S02]  /*114a0*/  LOP3.LUT R3, R3, 0xff, RZ, 0xc0, !PT ;  /* 0x000000ff03037812 */ /* 0x000fe400078ec0ff */
[----:B------:R-:W-:Y:S02]  /*114b0*/  LOP3.LUT R12, R12, 0xff, RZ, 0xc0, !PT ;  /* 0x000000ff0c0c7812 */ /* 0x000fe400078ec0ff */
[----:B------:R-:W-:Y:S02]  /*114c0*/  LOP3.LUT R40, R40, 0xff, RZ, 0xc0, !PT ;  /* 0x000000ff28287812 */ /* 0x000fe400078ec0ff */
[----:B------:R-:W-:Y:S02]  /*114d0*/  PRMT R15, R14, 0x7604, R15 ;  /* 0x000076040e0f7816 */ /* 0x000fe4000000000f */
[----:B------:R-:W-:-:S02]  /*114e0*/  LOP3.LUT R14, R11, 0xff, RZ, 0xc0, !PT ;  /* 0x000000ff0b0e7812 */ /* 0x000fc400078ec0ff */
[----:B------:R-:W-:Y:S02]  /*114f0*/  PRMT R11, R3, 0x7054, R10 ;  /* 0x00007054030b7816 */ /* 0x000fe4000000000a */
[----:B------:R-:W-:Y:S02]  /*11500*/  PRMT R13, R12, 0x7054, R13 ;  /* 0x000070540c0d7816 */ /* 0x000fe4000000000d */
[----:B------:R-:W-:Y:S02]  /*11510*/  PRMT R41, R40, 0x7054, R41 ;  /* 0x0000705428297816 */ /* 0x000fe40000000029 */
[----:B------:R-:W-:Y:S02]  /*11520*/  PRMT R15, R14, 0x7054, R15 ;  /* 0x000070540e0f7816 */ /* 0x000fe4000000000f */
        /* <DEDUP_REMOVED lines=43> */
[C---:B------:R-:W-:Y:S01]  /*117e0*/  FMUL.FTZ R46, R6.reuse, R41 ;  /* 0x00000029062e7220 */ /* 0x040fe20000410000 */
        /* <DEDUP_REMOVED lines=48> */
[----:B------:R3:W-:Y:S02]  /*11af0*/  STS.128 [R213], R4 ;  /* 0x00000004d5007388 */ /* 0x0007e40000000c00 */
.L_x_547:
[----:B------:R-:W-:Y:S05]  /*11b00*/  BSYNC B1 ;  /* 0x0000000000017941 */ /* 0x000fea0003800000 */
.L_x_546:
[----:B------:R-:W-:Y:S04]  /*11b10*/  BSSY B1, `(.L_x_548) ;  /* 0x0000078000017945 */ /* 0x000fe80003800000 */
[----:B------:R-:W-:Y:S05]  /*11b20*/  @P2 BRA `(.L_x_549) ;  /* 0x0000000400d82947 */ /* 0x000fea0003800000 */
[----:B--23--:R-:W2:Y:S01]  /*11b30*/  LDS.128 R4, [R0+0x16400] ;  /* 0x0164000000047984 */ /* 0x00cea20000000c00 */
        /* <DEDUP_REMOVED lines=8> */
[----:B------:R-:W-:Y:S02]  /*11bc0*/  SHF.R.U32.HI R15, RZ, 0x8, R33 ;  /* 0x00000008ff0f7819 */ /* 0x000fe40000011621 */
[----:B------:R-:W-:Y:S02]  /*11bd0*/  SHF.R.U32.HI R10, RZ, 0x8, R32 ;  /* 0x00000008ff0a7819 */ /* 0x000fe40000011620 */
[----:B------:R-:W-:Y:S02]  /*11be0*/  PRMT R11, R12, 0x7604, R11 ;  /* 0x000076040c0b7816 */ /* 0x000fe4000000000b */
[----:B------:R-:W-:-:S02]  /*11bf0*/  LOP3.LUT R14, R33, 0xff, RZ, 0xc0, !PT ;  /* 0x000000ff210e7812 */ /* 0x000fc400078ec0ff */
[----:B------:R-:W-:Y:S02]  /*11c00*/  LOP3.LUT R15, R15, 0xff, RZ, 0xc0, !PT ;  /* 0x000000ff0f0f7812 */ /* 0x000fe400078ec0ff */
[----:B------:R-:W-:Y:S02]  /*11c10*/  SHF.R.U32.HI R37, RZ, 0x10, R33 ;  /* 0x00000010ff257819 */ /* 0x000fe40000011621 */
[----:B------:R-:W-:Y:S01]  /*11c20*/  LOP3.LUT R13, R10, 0xff, RZ, 0xc0, !PT ;  /* 0x000000ff0a0d7812 */ /* 0x000fe200078ec0ff */
[----:B------:R-:W-:Y:S01]  /*11c30*/  IMAD.U32 R10, R36, 0x10000, RZ ;  /* 0x00010000240a7824 */ /* 0x000fe200078e00ff */
[----:B------:R-:W-:Y:S02]  /*11c40*/  LOP3.LUT R12, R32, 0xff, RZ, 0xc0, !PT ;  /* 0x000000ff200c7812 */ /* 0x000fe400078ec0ff */
[----:B------:R-:W-:Y:S02]  /*11c50*/  PRMT R14, R15, 0x7604, R14 ;  /* 0x000076040f0e7816 */ /* 0x000fe4000000000e */
[----:B------:R-:W-:-:S02]  /*11c60*/  SHF.L.U32 R37, R37, 0x10, RZ ;  /* 0x0000001025257819 */ /* 0x000fc400000006ff */
[----:B------:R-:W-:Y:S02]  /*11c70*/  PRMT R15, R13, 0x7604, R12 ;  /* 0x000076040d0f7816 */ /* 0x000fe4000000000c */
[----:B------:R-:W-:Y:S02]  /*11c80*/  LOP3.LUT R13, R11, 0xff0000, R10, 0xf8, !PT ;  /* 0x00ff00000b0d7812 */ /* 0x000fe400078ef80a */
[----:B------:R-:W-:Y:S02]  /*11c90*/  LOP3.LUT R11, R3, 0xff0000, R34, 0xf8, !PT ;  /* 0x00ff0000030b7812 */ /* 0x000fe400078ef822 */
[----:B------:R-:W-:Y:S02]  /*11ca0*/  LOP3.LUT R37, R14, 0xff0000, R37, 0xf8, !PT ;  /* 0x00ff00000e257812 */ /* 0x000fe400078ef825 */
[----:B------:R-:W-:Y:S02]  /*11cb0*/  LOP3.LUT R15, R15, 0xff0000, R32, 0xf8, !PT ;  /* 0x00ff00000f0f7812 */ /* 0x000fe400078ef820 */
[----:B------:R-:W-:-:S02]  /*11cc0*/  LOP3.LUT R14, R11, 0xff000000, R34, 0xf8, !PT ;  /* 0xff0000000b0e7812 */ /* 0x000fc400078ef822 */
[----:B------:R-:W-:Y:S02]  /*11cd0*/  LOP3.LUT R37, R37, 0xff000000, R33, 0xf8, !PT ;  /* 0xff00000025257812 */ /* 0x000fe400078ef821 */
        /* <DEDUP_REMOVED lines=91> */
.L_x_549:
[----:B------:R-:W-:Y:S05]  /*12290*/  BSYNC B1 ;  /* 0x0000000000017941 */ /* 0x000fea0003800000 */
.L_x_548:
[----:B------:R-:W-:Y:S04]  /*122a0*/  BSSY B1, `(.L_x_550) ;  /* 0x000007c000017945 */ /* 0x000fe80003800000 */
[----:B------:R-:W-:Y:S05]  /*122b0*/  @P3 BRA `(.L_x_551) ;  /* 0x0000000400e83947 */ /* 0x000fea0003800000 */
[----:B--234-:R-:W2:Y:S01]  /*122c0*/  LDS.128 R4, [R213+0x2000] ;  /* 0x00200000d5047984 */ /* 0x01cea20000000c00 */
        /* <DEDUP_REMOVED lines=121> */
.L_x_551:
[----:B------:R-:W-:Y:S05]  /*12a60*/  BSYNC B1 ;  /* 0x0000000000017941 */ /* 0x000fea0003800000 */
.L_x_550:
[----:B------:R-:W-:Y:S04]  /*12a70*/  BSSY B1, `(.L_x_552) ;  /* 0x0000078000017945 */ /* 0x000fe80003800000 */
[----:B------:R-:W-:Y:S05]  /*12a80*/  @P4 BRA `(.L_x_553) ;  /* 0x0000000400d84947 */ /* 0x000fea0003800000 */
[----:B--234-:R-:W2:Y:S01]  /*12a90*/  LDS.128 R4, [R0+0x18400] ;  /* 0x0184000000047984 */ /* 0x01cea20000000c00 */
        /* <DEDUP_REMOVED lines=117> */
.L_x_553:
[----:B------:R-:W-:Y:S05]  /*131f0*/  BSYNC B1 ;  /* 0x0000000000017941 */ /* 0x000fea0003800000 */
.L_x_552:
[----:B------:R-:W-:Y:S05]  /*13200*/  @P5 BRA `(.L_x_543) ;  /* 0x0000003800a05947 */ /* 0x000fea0003800000 */
[----:B--234-:R-:W2:Y:S01]  /*13210*/  LDS.128 R4, [R213+0x4000] ;  /* 0x00400000d5047984 */ /* 0x01cea20000000c00 */
[----:B-----5:R-:W-:Y:S02]  /*13220*/  SHF.R.U32.HI R0, RZ, 0x8, R20 ;  /* 0x00000008ff007819 */ /* 0x020fe40000011614 */
[----:B------:R-:W-:Y:S02]  /*13230*/  SHF.R.U32.HI R14, RZ, 0x8, R9 ;  /* 0x00000008ff0e7819 */ /* 0x000fe40000011609 */
[----:B------:R-:W-:Y:S02]  /*13240*/  SHF.R.U32.HI R10, RZ, 0x8, R21 ;  /* 0x00000008ff0a7819 */ /* 0x000fe40000011615 */
[----:B------:R-:W-:Y:S02]  /*13250*/  SHF.R.U32.HI R12, RZ, 0x8, R8 ;  /* 0x00000008ff0c7819 */ /* 0x000fe40000011608 */
[----:B------:R-:W-:Y:S02]  /*13260*/  LOP3.LUT R3, R20, 0xff, RZ, 0xc0, !PT ;  /* 0x000000ff14037812 */ /* 0x000fe400078ec0ff */
[----:B------:R-:W-:-:S02]  /*13270*/  LOP3.LUT R15, R9, 0xff, RZ, 0xc0, !PT ;  /* 0x000000ff090f7812 */ /* 0x000fc400078ec0ff */
[----:B------:R-:W-:Y:S02]  /*13280*/  LOP3.LUT R0, R0, 0xff, RZ, 0xc0, !PT ;  /* 0x000000ff00007812 */ /* 0x000fe400078ec0ff */
[----:B------:R-:W-:Y:S02]  /*13290*/  LOP3.LUT R14, R14, 0xff, RZ, 0xc0, !PT ;  /* 0x000000ff0e0e7812 */ /* 0x000fe400078ec0ff */
[----:B------:R-:W-:Y:S02]  /*132a0*/  LOP3.LUT R11, R21, 0xff, RZ, 0xc0, !PT ;  /* 0x000000ff150b7812 */ /* 0x000fe400078ec0ff */
[----:B------:R-:W-:Y:S02]  /*132b0*/  LOP3.LUT R10, R10, 0xff, RZ, 0xc0, !PT ;  /* 0x000000ff0a0a7812 */ /* 0x000fe400078ec0ff */
[----:B------:R-:W-:Y:S02]  /*132c0*/  LOP3.LUT R13, R8, 0xff, RZ, 0xc0, !PT ;  /* 0x000000ff080d7812 */ /* 0x000fe400078ec0ff */
[----:B------:R-:W-:-:S02]  /*132d0*/  LOP3.LUT R12, R12, 0xff, RZ, 0xc0, !PT ;  /* 0x000000ff0c0c7812 */ /* 0x000fc400078ec0ff */
[----:B------:R-:W-:Y:S02]  /*132e0*/  PRMT R3, R0, 0x7604, R3 ;  /* 0x0000760400037816 */ /* 0x000fe40000000003 */
[----:B------:R-:W-:Y:S02]  /*132f0*/  PRMT R15, R14, 0x7604, R15 ;  /* 0x000076040e0f7816 */ /* 0x000fe4000000000f */
[----:B------:R-:W-:Y:S02]  /*13300*/  PRMT R11, R10, 0x7604, R11 ;  /* 0x000076040a0b7816 */ /* 0x000fe4000000000b */
[----:B------:R-:W-:Y:S02]  /*13310*/  SHF.R.U32.HI R0, RZ, 0x10, R20 ;  /* 0x00000010ff007819 */ /* 0x000fe40000011614 */
[----:B------:R-:W-:Y:S02]  /*13320*/  SHF.R.U32.HI R14, RZ, 0x10, R9 ;  /* 0x00000010ff0e7819 */ /* 0x000fe40000011609 */
[----:B------:R-:W-:-:S02]  /*13330*/  SHF.R.U32.HI R10, RZ, 0x10, R21 ;  /* 0x00000010ff0a7819 */ /* 0x000fc40000011615 */
[----:B------:R-:W-:Y:S02]  /*13340*/  PRMT R13, R12, 0x7604, R13 ;  /* 0x000076040c0d7816 */ /* 0x000fe4000000000d */
[----:B------:R-:W-:Y:S02]  /*13350*/  SHF.R.U32.HI R12, RZ, 0x10, R8 ;  /* 0x00000010ff0c7819 */ /* 0x000fe40000011608 */
[----:B------:R-:W-:Y:S02]  /*13360*/  LOP3.LUT R0, R0, 0xff, RZ, 0xc0, !PT ;  /* 0x000000ff00007812 */ /* 0x000fe400078ec0ff */
[----:B------:R-:W-:Y:S02]  /*13370*/  LOP3.LUT R14, R14, 0xff, RZ, 0xc0, !PT ;  /* 0x000000ff0e0e7812 */ /* 0x000fe400078ec0ff */
[----:B------:R-:W-:Y:S02]  /*13380*/  LOP3.LUT R10, R10, 0xff, RZ, 0xc0, !PT ;  /* 0x000000ff0a0a7812 */ /* 0x000fe400078ec0ff */
        /* <DEDUP_REMOVED lines=8> */
[----:B--2---:R-:W-:Y:S02]  /*13410*/  F2FP.F16.E4M3.UNPACK_B R0, R6.H1 ;  /* 0x00000006ff00723e */ /* 0x004fe400030006ff */
[----:B------:R-:W-:Y:S02]  /*13420*/  LOP3.LUT R15, R13, 0xff000000, R8, 0xf8, !PT ;  /* 0xff0000000d0f7812 */ /* 0x000fe400078ef808 */
[----:B------:R-:W-:Y:S01]  /*13430*/  F2FP.F16.E4M3.UNPACK_B R21, R24 ;  /* 0x00000018ff15723e */ /* 0x000fe200020006ff */
[--C-:B------:R-:W-:Y:S01]  /*13440*/  HADD2.F32 R9, -RZ, R0.reuse.H1_H1 ;  /* 0x30000000ff097230 */ /* 0x100fe20000004100 */
[----:B------:R-:W-:Y:S01]  /*13450*/  F2FP.F16.E4M3.UNPACK_B R13, R20 ;  /* 0x00000014ff0d723e */ /* 0x000fe200020006ff */
[----:B------:R-:W-:Y:S01]  /*13460*/  HADD2.F32 R8, -RZ, R0.H0_H0 ;  /* 0x20000000ff087230 */ /* 0x000fe20000004100 */
[----:B------:R-:W-:Y:S01]  /*13470*/  F2FP.F16.E4M3.UNPACK_B R3, R6 ;  /* 0x00000006ff03723e */ /* 0x000fe200020006ff */
[----:B------:R-:W-:Y:S01]  /*13480*/  HADD2.F32 R25, -RZ, R21.H1_H1 ;  /* 0x30000015ff197230 */ /* 0x000fe20000004100 */
[-C--:B------:R-:W-:Y:S01]  /*13490*/  F2FP.F16.E4M3.UNPACK_B R10, R7.reuse ;  /* 0x00000007ff0a723e */ /* 0x080fe200020006ff */
[----:B------:R-:W-:Y:S01]  /*134a0*/  HADD2.F32 R14, -RZ, R13.H1_H1 ;  /* 0x3000000dff0e7230 */ /* 0x000fe20000004100 */
[----:B------:R-:W-:-:S02]  /*134b0*/  F2FP.F16.E4M3.UNPACK_B R11, R7.H1 ;  /* 0x00000007ff0b723e */ /* 0x000fc400030006ff */
[C---:B------:R-:W-:Y:S01]  /*134c0*/  FMUL.FTZ R27, R9.reuse, R25 ;  /* 0x00000019091b7220 */ /* 0x040fe20000410000 */
[-C--:B------:R-:W-:Y:S01]  /*134d0*/  F2FP.F16.E4M3.UNPACK_B R6, R5.reuse ;  /* 0x00000005ff06723e */ /* 0x080fe200020006ff */
[-C--:B------:R-:W-:Y:S01]  /*134e0*/  FMUL.FTZ R26, R9, R14.reuse ;  /* 0x0000000e091a7220 */ /* 0x080fe20000410000 */
[----:B------:R-:W-:Y:S01]  /*134f0*/  F2FP.F16.E4M3.UNPACK_B R7, R5.H1 ;  /* 0x00000005ff07723e */ /* 0x000fe200030006ff */
[C---:B------:R-:W-:Y:S01]  /*13500*/  FFMA.FTZ R27, R8.reuse, R14, -R27 ;  /* 0x0000000e081b7223 */ /* 0x040fe2000001081b */
[----:B------:R-:W-:Y:S02]  /*13510*/  HADD2.F32 R14, -RZ, R21.H0_H0 ;  /* 0x20000015ff0e7230 */ /* 0x000fe40000004100 */
[----:B------:R-:W-:Y:S01]  /*13520*/  FFMA.FTZ R28, R8, R25, R26 ;  /* 0x00000019081c7223 */ /* 0x000fe2000001001a */
[----:B------:R-:W-:Y:S01]  /*13530*/  HADD2.F32 R5, -RZ, R3.H1_H1 ;  /* 0x30000003ff057230 */ /* 0x000fe20000004100 */
[----:B------:R-:W-:Y:S01]  /*13540*/  F2FP.F16.E4M3.UNPACK_B R24, R24.H1 ;  /* 0x00000018ff18723e */ /* 0x000fe200030006ff */
[----:B------:R-:W-:Y:S01]  /*13550*/  HADD2.F32 R8, -RZ, R13.H0_H0 ;  /* 0x2000000dff087230 */ /* 0x000fe20000004100 */
[----:B------:R-:W-:Y:S01]  /*13560*/  F2FP.F16.E4M3.UNPACK_B R20, R20.H1 ;  /* 0x00000014ff14723e */ /* 0x000fe200030006ff */
[----:B------:R-:W-:-:S02]  /*13570*/  HADD2.F32 R3, -RZ, R3.H0_H0 ;  /* 0x20000003ff037230 */ /* 0x000fc40000004100 */
[C---:B------:R-:W-:Y:S01]  /*13580*/  FMUL.FTZ R26, R5.reuse, R14 ;  /* 0x0000000e051a7220 */ /* 0x040fe20000410000 */
[----:B------:R-:W-:Y:S02]  /*13590*/  HADD2.F32 R9, -RZ, R24.H0_H0 ;  /* 0x20000018ff097230 */ /* 0x000fe40000004100 */
[-C--:B------:R-:W-:Y:S01]  /*135a0*/  FMUL.FTZ R13, R5, R8.reuse ;  /* 0x00000008050d7220 */ /* 0x080fe20000410000 */
[----:B------:R-:W-:Y:S02]  /*135b0*/  HADD2.F32 R5, -RZ, R10.H1_H1 ;  /* 0x3000000aff057230 */ /* 0x000fe40000004100 */
[C---:B------:R-:W-:Y:S01]  /*135c0*/  FFMA.FTZ R26, R3.reuse, R8, -R26 ;  /* 0x00000008031a7223 */ /* 0x040fe2000001081a */
[----:B------:R-:W-:Y:S02]  /*135d0*/  HADD2.F32 R8, -RZ, R20.H0_H0 ;  /* 0x20000014ff087230 */ /* 0x000fe40000004100 */
[----:B------:R-:W-:Y:S01]  /*135e0*/  FFMA.FTZ R25, R3, R14, R13 ;  /* 0x0000000e03197223 */ /* 0x000fe2000001000d */
[----:B------:R-:W-:-:S02]  /*135f0*/  HADD2.F32 R10, -RZ, R10.H0_H0 ;  /* 0x2000000aff0a7230 */ /* 0x000fc40000004100 */
[CC--:B------:R-:W-:Y:S01]  /*13600*/  FMUL.FTZ R13, R5.reuse, R9.reuse ;  /* 0x00000009050d7220 */ /* 0x0c0fe20000410000 */
[----:B------:R-:W-:Y:S02]  /*13610*/  HADD2.F32 R24, -RZ, R24.H1_H1 ;  /* 0x30000018ff187230 */ /* 0x000fe40000004100 */
[-C--:B------:R-:W-:Y:S01]  /*13620*/  FMUL.FTZ R5, R5, R8.reuse ;  /* 0x0000000805057220 */ /* 0x080fe20000410000 */
[--C-:B------:R-:W-:Y:S02]  /*13630*/  HADD2.F32 R3, -RZ, R11.reuse.H1_H1 ;  /* 0x3000000bff037230 */ /* 0x100fe40000004100 */
[C---:B------:R-:W-:Y:S01]  /*13640*/  FFMA.FTZ R29, R10.reuse, R8, -R13 ;  /* 0x000000080a1d7223 */ /* 0x040fe2000001080d */
[----:B------:R-:W-:Y:S02]  /*13650*/  HADD2.F32 R20, -RZ, R20.H1_H1 ;  /* 0x30000014ff147230 */ /* 0x000fe40000004100 */
[----:B------:R-:W-:Y:S01]  /*13660*/  FFMA.FTZ R30, R10, R9, R5 ;  /* 0x000000090a1e7223 */ /* 0x000fe20000010005 */
[----:B------:R-:W-:-:S02]  /*13670*/  HADD2.F32 R11, -RZ, R11.H0_H0 ;  /* 0x2000000bff0b7230 */ /* 0x000fc40000004100 */
[C---:B------:R-:W-:Y:S01]  /*13680*/  FMUL.FTZ R8, R3.reuse, R24 ;  /* 0x0000001803087220 */ /* 0x040fe20000410000 */
[----:B------:R-:W-:Y:S01]  /*13690*/  F2FP.F16.E4M3.UNPACK_B R0, R4 ;  /* 0x00000004ff00723e */ /* 0x000fe200020006ff */
[-C--:B------:R-:W-:Y:S01]  /*136a0*/  FMUL.FTZ R10, R3, R20.reuse ;  /* 0x00000014030a7220 */ /* 0x080fe20000410000 */
[-C--:B------:R-:W-:Y:S01]  /*136b0*/  F2FP.F16.E4M3.UNPACK_B R9, R15.reuse ;  /* 0x0000000fff09723e */ /* 0x080fe200020006ff */
[C---:B------:R-:W-:Y:S01]  /*136c0*/  FFMA.FTZ R20, R11.reuse, R20, -R8 ;  /* 0x000000140b147223 */ /* 0x040fe20000010808 */
[----:B------:R-:W-:Y:S01]  /*136d0*/  F2FP.F16.E4M3.UNPACK_B R4, R4.H1 ;  /* 0x00000004ff04723e */ /* 0x000fe200030006ff */
[----:B------:R-:W-:Y:S01]  /*136e0*/  FFMA.FTZ R31, R11, R24, R10 ;  /* 0x000000180b1f7223 */ /* 0x000fe2000001000a */
[-C--:B------:R-:W-:Y:S01]  /*136f0*/  F2FP.F16.E4M3.UNPACK_B R8, R12.reuse ;  /* 0x0000000cff08723e */ /* 0x080fe200020006ff */
[--C-:B------:R-:W-:Y:S01]  /*13700*/  HADD2.F32 R13, -RZ, R9.reuse.H1_H1 ;  /* 0x30000009ff0d7230 */ /* 0x100fe20000004100 */
[----:B------:R-:W-:Y:S01]  /*13710*/  F2FP.F16.E4M3.UNPACK_B R12, R12.H1 ;  /* 0x0000000cff0c723e */ /* 0x000fe200030006ff */
[----:B------:R-:W-:Y:S01]  /*13720*/  HADD2.F32 R10, -RZ, R9.H0_H0 ;  /* 0x20000009ff0a7230 */ /* 0x000fe20000004100 */
[----:B------:R-:W-:Y:S01]  /*13730*/  F2FP.F16.E4M3.UNPACK_B R15, R15.H1 ;  /* 0x0000000fff0f723e */ /* 0x000fe200030006ff */
[----:B------:R-:W-:-:S02]  /*13740*/  HADD2.F32 R5, -RZ, R4.H1_H1 ;  /* 0x30000004ff057230 */ /* 0x000fc40000004100 */
[----:B------:R-:W-:Y:S02]  /*13750*/  HADD2.F32 R9, -RZ, R8.H1_H1 ;  /* 0x30000008ff097230 */ /* 0x000fe40000004100 */
[----:B------:R-:W-:Y:S02]  /*13760*/  HADD2.F32 R3, -RZ, R0.H1_H1 ;  /* 0x30000000ff037230 */ /* 0x000fe40000004100 */
[C---:B------:R-:W-:Y:S01]  /*13770*/  FMUL.FTZ R11, R5.reuse, R13 ;  /* 0x0000000d050b7220 */ /* 0x040fe20000410000 */
[----:B------:R-:W-:Y:S02]  /*13780*/  HADD2.F32 R8, -RZ, R8.H0_H0 ;  /* 0x20000008ff087230 */ /* 0x000fe40000004100 */
[----:B------:R-:W-:Y:S01]  /*13790*/  FMUL.FTZ R21, R5, R9 ;  /* 0x0000000905157220 */ /* 0x000fe20000410000 */
[----:B------:R-:W-:Y:S02]  /*137a0*/  HADD2.F32 R4, -RZ, R4.H0_H0 ;  /* 0x20000004ff047230 */ /* 0x000fe40000004100 */
[----:B------:R-:W-:Y:S01]  /*137b0*/  FMUL.FTZ R5, R3, R10 ;  /* 0x0000000a03057220 */ /* 0x000fe20000410000 */
[----:B------:R-:W-:-:S02]  /*137c0*/  HADD2.F32 R0, -RZ, R0.H0_H0 ;  /* 0x20000000ff007230 */ /* 0x000fc40000004100 */
[-C--:B------:R-:W-:Y:S01]  /*137d0*/  FMUL.FTZ R3, R3, R8.reuse ;  /* 0x0000000803037220 */ /* 0x080fe20000410000 */
[C---:B------:R-:W-:Y:S01]  /*137e0*/  FFMA.FTZ R11, R4.reuse, R9, -R11 ;  /* 0x00000009040b7223 */ /* 0x040fe2000001080b */
[----:B------:R-:W-:Y:S01]  /*137f0*/  FFMA.FTZ R14, R4, R13, R21 ;  /* 0x0000000d040e7223 */ /* 0x000fe20000010015 */
[C---:B------:R-:W-:Y:S01]  /*13800*/  FFMA.FTZ R9, R0.reuse, R8, -R5 ;  /* 0x0000000800097223 */ /* 0x040fe20000010805 */
[----:B------:R-:W-:Y:S01]  /*13810*/  FFMA.FTZ R10, R0, R10, R3 ;  /* 0x0000000a000a7223 */ /* 0x000fe20000010003 */
[----:B------:R-:W-:Y:S02]  /*13820*/  HADD2.F32 R4, -RZ, R12.H1_H1 ;  /* 0x3000000cff047230 */ /* 0x000fe40000004100 */
[----:B------:R-:W-:Y:S02]  /*13830*/  HADD2.F32 R3, -RZ, R7.H1_H1 ;  /* 0x30000007ff037230 */ /* 0x000fe40000004100 */
[--C-:B------:R-:W-:Y:S02]  /*13840*/  HADD2.F32 R8, -RZ, R15.reuse.H1_H1 ;  /* 0x3000000fff087230 */ /* 0x100fe40000004100 */
[----:B------:R-:W-:-:S02]  /*13850*/  HADD2.F32 R15, -RZ, R15.H0_H0 ;  /* 0x2000000fff0f7230 */ /* 0x000fc40000004100 */
[C---:B------:R-:W-:Y:S01]  /*13860*/  FMUL.FTZ R13, R3.reuse, R4 ;  /* 0x00000004030d7220 */ /* 0x040fe20000410000 */
[----:B------:R-:W-:Y:S02]  /*13870*/  HADD2.F32 R0, -RZ, R6.H1_H1 ;  /* 0x30000006ff007230 */ /* 0x000fe40000004100 */
[----:B------:R-:W-:Y:S02]  /*13880*/  HADD2.F32 R5, -RZ, R12.H0_H0 ;  /* 0x2000000cff057230 */ /* 0x000fe40000004100 */
[----:B------:R-:W-:Y:S01]  /*13890*/  FMUL.FTZ R12, R3, R8 ;  /* 0x00000008030c7220 */ /* 0x000fe20000410000 */
        /* <DEDUP_REMOVED lines=16> */
[----:B------:R2:W-:Y:S01]  /*139a0*/  STS.128 [R213+0x4000], R4 ;  /* 0x00400004d5007388 */ /* 0x0005e20000000c00 */
[----:B------:R-:W-:Y:S05]  /*139b0*/  BRA `(.L_x_543) ;  /* 0x0000003000b47947 */ /* 0x000fea0003800000 */
.L_x_534:
        /* <DEDUP_REMOVED lines=15> */
[----:B------:R-:W-:Y:S01]  /*13ab0*/  ULDC UR4, c[0x0][0x3d4] ;  /* 0x0000f50000047ab9 */ /* 0x000fe20000000800 */
[----:B------:R-:W-:Y:S02]  /*13ac0*/  CS2R R32, SRZ ;  /* 0x0000000000207805 */ /* 0x000fe4000001ff00 */
[----:B------:R-:W-:Y:S02]  /*13ad0*/  ISETP.GE.AND P1, PT, R22, UR4, PT ;  /* 0x0000000416007c0c */ /* 0x000fe4000bf26270 */
[----:B------:R-:W-:Y:S02]  /*13ae0*/  CS2R R34, SRZ ;  /* 0x0000000000227805 */ /* 0x000fe4000001ff00 */
[----:B------:R-:W-:Y:S02]  /*13af0*/  ISETP.GE.AND P2, PT, R169, UR4, PT ;  /* 0x00000004a9007c0c */ /* 0x000fe4000bf46270 */
[----:B------:R-:W-:Y:S02]  /*13b00*/  CS2R R36, SRZ ;  /* 0x0000000000247805 */ /* 0x000fe4000001ff00 */
        /* <DEDUP_REMOVED lines=9> */
[----:B------:R-:W-:Y:S01]  /*13ba0*/  CS2R R30, SRZ ;  /* 0x00000000001e7805 */ /* 0x000fe2000001ff00 */
[----:B------:R1:W5:Y:S04]  /*13bb0*/  @!P1 LDG.E.128 R32, desc[UR54][R56.64] ;  /* 0x0000003638209981 */ /* 0x000368000c1e1d00 */
[----:B------:R1:W5:Y:S04]  /*13bc0*/  @!P2 LDG.E.128 R36, desc[UR54][R56.64+0x20] ;  /* 0x000020363824a981 */ /* 0x000368000c1e1d00 */
[----:B------:R1:W5:Y:S04]  /*13bd0*/  @!P3 LDG.E.128 R40, desc[UR54][R56.64+0x40] ;  /* 0x000040363828b981 */ /* 0x000368000c1e1d00 */
[----:B------:R1:W5:Y:S04]  /*13be0*/  @!P1 LDG.E.128 R4, desc[UR54][R58.64] ;  /* 0x000000363a049981 */ /* 0x000368000c1e1d00 */
[----:B------:R1:W5:Y:S04]  /*13bf0*/  @!P2 LDG.E.128 R24, desc[UR54][R58.64+0x20] ;  /* 0x000020363a18a981 */ /* 0x000368000c1e1d00 */
[----:B------:R1:W5:Y:S02]  /*13c00*/  @!P3 LDG.E.128 R28, desc[UR54][R58.64+0x40] ;  /* 0x000040363a1cb981 */ /* 0x000364000c1e1d00 */
.L_x_555:
[----:B------:R-:W-:Y:S05]  /*13c10*/  BSYNC B1 ;  /* 0x0000000000017941 */ /* 0x000fea0003800000 */
.L_x_554:
[----:B------:R-:W-:-:S03]  /*13c20*/  UMOV UR4, 0xffffffff ;  /* 0xffffffff00047882 */ /* 0x000fc60000000000 */
[----:B------:R-:W-:Y:S05]  /*13c30*/  BRA.DIV UR4, `(.L_x_556) ;  /* 0x0000014604987947 */ /* 0x000fea000b800000 */
.L_x_758:
[----:B------:R-:W-:-:S03]  /*13c40*/  UMOV UR4, 0xffffffff ;  /* 0xffffffff00047882 */ /* 0x000fc60000000000 */
[----:B------:R-:W-:Y:S05]  /*13c50*/  BRA.DIV UR4, `(.L_x_557) ;  /* 0x0000014604b87947 */ /* 0x000fea000b800000 */
.L_x_761:
[----:B------:R-:W-:-:S03]  /*13c60*/  UMOV UR4, 0xffffffff ;  /* 0xffffffff00047882 */ /* 0x000fc60000000000 */
[----:B------:R-:W-:Y:S05]  /*13c70*/  BRA.DIV UR4, `(.L_x_558) ;  /* 0x0000014604d87947 */ /* 0x000fea000b800000 */
.L_x_764:
[----:B------:R-:W-:-:S03]  /*13c80*/  UMOV UR4, 0xffffffff ;  /* 0xffffffff00047882 */ /* 0x000fc60000000000 */
[----:B------:R-:W-:Y:S05]  /*13c90*/  BRA.DIV UR4, `(.L_x_559) ;  /* 0x0000014604f87947 */ /* 0x000fea000b800000 */
.L_x_767:
        /* <DEDUP_REMOVED lines=8> */
.L_x_768:
[----:B------:R-:W-:Y:S05]  /*13d20*/  BSYNC B1 ;  /* 0x0000000000017941 */ /* 0x000fea0003800000 */
.L_x_560:
[----:B------:R-:W-:Y:S05]  /*13d30*/  @P0 BRA `(.L_x_543) ;  /* 0x0000002c00d40947 */ /* 0x000fea0003800000 */
[----:B--2---:R-:W2:Y:S01]  /*13d40*/  LDC R3, c[0x0][0x3d4] ;  /* 0x0000f500ff037b82 */ /* 0x004ea20000000800 */
[----:B------:R-:W-:Y:S01]  /*13d50*/  BSSY B1, `(.L_x_562) ;  /* 0x00000fb000017945 */ /* 0x000fe20003800000 */
[-C--:B--2---:R-:W-:Y:S02]  /*13d60*/  ISETP.GE.AND P0, PT, R22, R3.reuse, PT ;  /* 0x000000031600720c */ /* 0x084fe40003f06270 */
[-C--:B------:R-:W-:Y:S02]  /*13d70*/  ISETP.GE.AND P1, PT, R169, R3.reuse, PT ;  /* 0x00000003a900720c */ /* 0x080fe40003f26270 */
[----:B------:R-:W-:-:S09]  /*13d80*/  ISETP.GE.AND P2, PT, R170, R3, PT ;  /* 0x00000003aa00720c */ /* 0x000fd20003f46270 */
[----:B------:R-:W-:Y:S05]  /*13d90*/  @P0 BRA `(.L_x_563) ;  /* 0x0000000c00d80947 */ /* 0x000fea0003800000 */
[----:B-----5:R-:W-:Y:S02]  /*13da0*/  SHF.R.U32.HI R0, RZ, 0x8, R32 ;  /* 0x00000008ff007819 */ /* 0x020fe40000011620 */
[----:B------:R-:W-:Y:S02]  /*13db0*/  LOP3.LUT R8, R32, 0xff, RZ, 0xc0, !PT ;  /* 0x000000ff20087812 */ /* 0x000fe400078ec0ff */
[----:B------:R-:W-:Y:S02]  /*13dc0*/  LOP3.LUT R9, R0, 0xff, RZ, 0xc0, !PT ;  /* 0x000000ff00097812 */ /* 0x000fe400078ec0ff */
[----:B------:R-:W-:Y:S02]  /*13dd0*/  LEA.HI R0, R3, R214, RZ, 0x1c ;  /* 0x000000d603007211 */ /* 0x000fe400078fe0ff */
[----:B------:R-:W-:Y:S02]  /*13de0*/  PRMT R21, R9, 0x7604, R8 ;  /* 0x0000760409157816 */ /* 0x000fe40000000008 */
[----:B------:R-:W-:-:S02]  /*13df0*/  SHF.R.U32.HI R13, RZ, 0x8, R34 ;  /* 0x00000008ff0d7819 */ /* 0x000fc40000011622 */
[----:B------:R-:W-:Y:S02]  /*13e00*/  SHF.R.S32.HI R9, RZ, 0x1f, R0 ;  /* 0x0000001fff097819 */ /* 0x000fe40000011400 */
[----:B------:R-:W-:Y:S02]  /*13e10*/  LOP3.LUT R12, R34, 0xff, RZ, 0xc0, !PT ;  /* 0x000000ff220c7812 */ /* 0x000fe400078ec0ff */
[----:B------:R-:W-:Y:S02]  /*13e20*/  LOP3.LUT R13, R13, 0xff, RZ, 0xc0, !PT ;  /* 0x000000ff0d0d7812 */ /* 0x000fe400078ec0ff */
[----:B------:R-:W-:Y:S02]  /*13e30*/  LEA.HI R8, R9, R0, RZ, 0x2 ;  /* 0x0000000009087211 */ /* 0x000fe400078f10ff */
[----:B------:R-:W-:Y:S02]  /*13e40*/  SHF.L.U32 R9, R0, 0x4, RZ ;  /* 0x0000000400097819 */ /* 0x000fe400000006ff */
[----:B------:R-:W-:Y:S01]  /*13e50*/  PRMT R47, R13, 0x7604, R12 ;  /* 0x000076040d2f7816 */ /* 0x000fe2000000000c */
[----:B------:R-:W-:Y:S01]  /*13e60*/  IMAD.SHL.U32 R8, R8, 0x800, RZ ;  /* 0x0000080008087824 */ /* 0x000fe200078e00ff */
[----:B------:R-:W-:-:S02]  /*13e70*/  SHF.R.U32.HI R13, RZ, 0x8, R35 ;  /* 0x00000008ff0d7819 */ /* 0x000fc40000011623 */
[----:B------:R-:W-:Y:S02]  /*13e80*/  LOP3.LUT R0, R172, 0x30, R9, 0xf8, !PT ;  /* 0x00000030ac007812 */ /* 0x000fe400078ef809 */
[----:B------:R-:W-:Y:S02]  /*13e90*/  SHF.R.U32.HI R11, RZ, 0x8, R33 ;  /* 0x00000008ff0b7819 */ /* 0x000fe40000011621 */
[----:B------:R-:W-:Y:S02]  /*13ea0*/  LOP3.LUT R9, R13, 0xff, RZ, 0xc0, !PT ;  /* 0x000000ff0d097812 */ /* 0x000fe400078ec0ff */
[----:B------:R-:W-:Y:S02]  /*13eb0*/  LOP3.LUT R0, R0, R173, RZ, 0x3c, !PT ;  /* 0x000000ad00007212 */ /* 0x000fe400078e3cff */
[----:B------:R-:W-:Y:S02]  /*13ec0*/  LOP3.LUT R13, R8, 0xffffe000, RZ, 0xc0, !PT ;  /* 0xffffe000080d7812 */ /* 0x000fe400078ec0ff */
[----:B------:R-:W-:-:S02]  /*13ed0*/  LOP3.LUT R10, R33, 0xff, RZ, 0xc0, !PT ;  /* 0x000000ff210a7812 */ /* 0x000fc400078ec0ff */
[----:B------:R-:W-:Y:S02]  /*13ee0*/  LOP3.LUT R11, R11, 0xff, RZ, 0xc0, !PT ;  /* 0x000000ff0b0b7812 */ /* 0x000fe400078ec0ff */
[----:B------:R-:W-:Y:S02]  /*13ef0*/  SHF.R.U32.HI R12, RZ, 0x8, R4 ;  /* 0x00000008ff0c7819 */ /* 0x000fe40000011604 */
[----:B------:R-:W-:Y:S02]  /*13f00*/  IADD3 R13, R0, R174, R13 ;  /* 0x000000ae000d7210 */ /* 0x000fe40007ffe00d */
[----:B------:R-:W-:Y:S02]  /*13f10*/  PRMT R20, R11, 0x7604, R10 ;  /* 0x000076040b147816 */ /* 0x000fe4000000000a */
[----:B------:R-:W-:Y:S01]  /*13f20*/  LOP3.LUT R10, R35, 0xff, RZ, 0xc0, !PT ;  /* 0x000000ff230a7812 */ /* 0x000fe200078ec0ff */
[----:B------:R-:W-:Y:S01]  /*13f30*/  IMAD.IADD R0, R18, 0x1, R13 ;  /* 0x0000000112007824 */ /* 0x000fe200078e020d */
[----:B------:R-:W-:-:S02]  /*13f40*/  LOP3.LUT R11, R4, 0xff, RZ, 0xc0, !PT ;  /* 0x000000ff040b7812 */ /* 0x000fc400078ec0ff */
[----:B------:R-:W-:Y:S02]  /*13f50*/  LOP3.LUT R12, R12, 0xff, RZ, 0xc0, !PT ;  /* 0x000000ff0c0c7812 */ /* 0x000fe400078ec0ff */
[----:B------:R-:W-:Y:S02]  /*13f60*/  PRMT R44, R9, 0x7604, R10 ;  /* 0x00007604092c7816 */ /* 0x000fe4000000000a */
[----:B------:R-:W-:Y:S02]  /*13f70*/  PRMT R51, R12, 0x7604, R11 ;  /* 0x000076040c337816 */ /* 0x000fe4000000000b */
[----:B------:R-:W2:Y:S01]  /*13f80*/  LDS.128 R8, [R218+0x14400] ;  /* 0x01440000da087984 */ /* 0x000ea20000000c00 */
[----:B------:R-:W-:Y:S02]  /*13f90*/  SHF.R.U32.HI R46, RZ, 0x8, R5 ;  /* 0x00000008ff2e7819 */ /* 0x000fe40000011605 */
[----:B------:R-:W-:Y:S01]  /*13fa0*/  LOP3.LUT R45, R5, 0xff, RZ, 0xc0, !PT ;  /* 0x000000ff052d7812 */ /* 0x000fe200078ec0ff */
[----:B------:R-:W3:Y:S01]  /*13fb0*/  LDS.128 R12, [R0+0x14400] ;  /* 0x01440000000c7984 */ /* 0x000ee20000000c00 */
[----:B------:R-:W-:-:S02]  /*13fc0*/  SHF.R.U32.HI R49, RZ, 0x8, R6 ;  /* 0x00000008ff317819 */ /* 0x000fc40000011606 */
[----:B------:R-:W-:Y:S02]  /*13fd0*/  LOP3.LUT R46, R46, 0xff, RZ, 0xc0, !PT ;  /* 0x000000ff2e2e7812 */ /* 0x000fe400078ec0ff */
[----:B------:R-:W-:Y:S02]  /*13fe0*/  SHF.R.U32.HI R55, RZ, 0x10, R5 ;  /* 0x00000010ff377819 */ /* 0x000fe40000011605 */
[----:B------:R-:W-:Y:S02]  /*13ff0*/  LOP3.LUT R48, R6, 0xff, RZ, 0xc0, !PT ;  /* 0x000000ff06307812 */ /* 0x000fe400078ec0ff */
[----:B------:R-:W-:Y:S01]  /*14000*/  LOP3.LUT R49, R49, 0xff, RZ, 0xc0, !PT ;  /* 0x000000ff31317812 */ /* 0x000fe200078ec0ff */
[----:B------:R-:W-:Y:S01]  /*14010*/  IMAD.U32 R55, R55, 0x10000, RZ ;  /* 0x0001000037377824 */ /* 0x000fe200078e00ff */
[----:B------:R-:W-:Y:S02]  /*14020*/  PRMT R46, R46, 0x7604, R45 ;  /* 0x000076042e2e7816 */ /* 0x000fe4000000002d */
[----:B------:R-:W-:-:S02]  /*14030*/  SHF.R.U32.HI R45, RZ, 0x10, R33 ;  /* 0x00000010ff2d7819 */ /* 0x000fc40000011621 */
[----:B------:R-:W-:Y:S02]  /*14040*/  SHF.R.U32.HI R53, RZ, 0x8, R7 ;  /* 0x00000008ff357819 */ /* 0x000fe40000011607 */
[----:B-1----:R-:W-:Y:S01]  /*14050*/  PRMT R57, R49, 0x7604, R48 ;  /* 0x0000760431397816 */ /* 0x002fe20000000030 */
[----:B------:R-:W-:Y:S01]  /*14060*/  IMAD.U32 R45, R45, 0x10000, RZ ;  /* 0x000100002d2d7824 */ /* 0x000fe200078e00ff */
[----:B------:R-:W-:Y:S02]  /*14070*/  SHF.R.U32.HI R49, RZ, 0x10, R35 ;  /* 0x00000010ff317819 */ /* 0x000fe40000011623 */
[----:B------:R-:W-:Y:S02]  /*14080*/  LOP3.LUT R21, R21, 0xff0000, R32, 0xf8, !PT ;  /* 0x00ff000015157812 */ /* 0x000fe400078ef820 */
[----:B------:R-:W-:Y:S02]  /*14090*/  LOP3.LUT R52, R7, 0xff, RZ, 0xc0, !PT ;  /* 0x000000ff07347812 */ /* 0x000fe400078ec0ff */
[----:B------:R-:W-:-:S02]  /*140a0*/  LOP3.LUT R53, R53, 0xff, RZ, 0xc0, !PT ;  /* 0x000000ff35357812 */ /* 0x000fc400078ec0ff */
[----:B------:R-:W-:Y:S02]  /*140b0*/  SHF.L.U32 R49, R49, 0x10, RZ ;  /* 0x0000001031317819 */ /* 0x000fe400000006ff */
[----:B------:R-:W-:Y:S02]  /*140c0*/  LOP3.LUT R55, R46, 0xff0000, R55, 0xf8, !PT ;  /* 0x00ff00002e377812 */ /* 0x000fe400078ef837 */
[----:B------:R-:W-:Y:S02]  /*140d0*/  SHF.R.U32.HI R59, RZ, 0x10, R7 ;  /* 0x00000010ff3b7819 */ /* 0x000fe40000011607 */
[----:B------:R-:W-:Y:S02]  /*140e0*/  LOP3.LUT R46, R21, 0xff000000, R32, 0xf8, !PT ;  /* 0xff000000152e7812 */ /* 0x000fe400078ef820 */
[----:B------:R-:W-:Y:S01]  /*140f0*/  LOP3.LUT R45, R20, 0xff0000, R45, 0xf8, !PT ;  /* 0x00ff0000142d7812 */ /* 0x000fe200078ef82d */
[----:B------:R-:W-:Y:S01]  /*14100*/  IMAD.U32 R59, R59, 0x10000, RZ ;  /* 0x000100003b3b7824 */ /* 0x000fe200078e00ff */
[----:B------:R-:W-:-:S02]  /*14110*/  LOP3.LUT R21, R51, 0xff0000, R4, 0xf8, !PT ;  /* 0x00ff000033157812 */ /* 0x000fc400078ef804 */
[----:B------:R-:W-:Y:S02]  /*14120*/  PRMT R52, R53, 0x7604, R52 ;  /* 0x0000760435347816 */ /* 0x000fe40000000034 */
[----:B------:R-:W-:Y:S02]  /*14130*/  LOP3.LUT R53, R44, 0xff0000, R49, 0xf8, !PT ;  /* 0x00ff00002c357812 */ /* 0x000fe400078ef831 */
[----:B------:R-:W-:Y:S02]  /*14140*/  LOP3.LUT R49, R47, 0xff0000, R34, 0xf8, !PT ;  /* 0x00ff00002f317812 */ /* 0x000fe400078ef822 */
[----:B------:R-:W-:Y:S02]  /*14150*/  LOP3.LUT R55, R55, 0xff000000, R5, 0xf8, !PT ;  /* 0xff00000037377812 */ /* 0x000fe400078ef805 */
[----:B------:R-:W-:Y:S02]  /*14160*/  LOP3.LUT R47, R45, 0xff000000, R33, 0xf8, !PT ;  /* 0xff0000002d2f7812 */ /* 0x000fe400078ef821 */
[----:B------:R-:W-:-:S02]  /*14170*/  LOP3.LUT R54, R21, 0xff000000, R4, 0xf8, !PT ;  /* 0xff00000015367812 */ /* 0x000fc400078ef804 */
[-C--:B--2---:R-:W-:Y:S02]  /*14180*/  F2FP.F16.E4M3.UNPACK_B R21, R11.reuse ;  /* 0x0000000bff15723e */ /* 0x084fe400020006ff */
[----:B------:R-:W-:Y:S02]  /*14190*/  F2FP.F16.E4M3.UNPACK_B R32, R11.H1 ;  /* 0x0000000bff20723e */ /* 0x000fe400030006ff */
[----:B------:R-:W-:Y:S02]  /*141a0*/  LOP3.LUT R57, R57, 0xff0000, R6, 0xf8, !PT ;  /* 0x00ff000039397812 */ /* 0x000fe400078ef806 */
[-C--:B------:R-:W-:Y:S02]  /*141b0*/  F2FP.F16.E4M3.UNPACK_B R11, R10.reuse ;  /* 0x0000000aff0b723e */ /* 0x080fe400020006ff */
[----:B------:R-:W-:Y:S02]  /*141c0*/  F2FP.F16.E4M3.UNPACK_B R20, R10.H1 ;  /* 0x0000000aff14723e */ /* 0x000fe400030006ff */
[----:B------:R-:W-:-:S02]  /*141d0*/  F2FP.F16.E4M3.UNPACK_B R56, R55 ;  /* 0x00000037ff38723e */ /* 0x000fc400020006ff */
[----:B---3--:R-:W-:Y:S02]  /*141e0*/  F2FP.F16.E4M3.UNPACK_B R10, R13 ;  /* 0x0000000dff0a723e */ /* 0x008fe400020006ff */
[----:B------:R-:W-:Y:S01]  /*141f0*/  F2FP.F16.E4M3.UNPACK_B R48, R47 ;  /* 0x0000002fff30723e */ /* 0x000fe200020006ff */
[----:B------:R-:W-:Y:S01]  /*14200*/  HADD2.F32 R58, -RZ, R56.H0_H0 ;  /* 0x20000038ff3a7230 */ /* 0x000fe20000004100 */
[----:B------:R-:W-:Y:S01]  /*14210*/  LOP3.LUT R61, R52, 0xff0000, R59, 0xf8, !PT ;  /* 0x00ff0000343d7812 */ /* 0x000fe200078ef83b */
[----:B------:R-:W-:Y:S01]  /*14220*/  HADD2.F32 R5, -RZ, R10.H0_H0 ;  /* 0x2000000aff057230 */ /* 0x000fe20000004100 */
[----:B------:R-:W-:Y:S01]  /*14230*/  LOP3.LUT R59, R57, 0xff000000, R6, 0xf8, !PT ;  /* 0xff000000393b7812 */ /* 0x000fe200078ef806 */
[----:B------:R-:W-:Y:S01]  /*14240*/  HADD2.F32 R52, -RZ, R48.H0_H0 ;  /* 0x20000030ff347230 */ /* 0x000fe20000004100 */
[-C--:B------:R-:W-:Y:S01]  /*14250*/  F2FP.F16.E4M3.UNPACK_B R6, R9.reuse ;  /* 0x00000009ff06723e */ /* 0x080fe200020006ff */
[----:B------:R-:W-:Y:S01]  /*14260*/  HADD2.F32 R57, -RZ, R56.H1_H1 ;  /* 0x30000038ff397230 */ /* 0x000fe20000004100 */
[----:B------:R-:W-:Y:S01]  /*14270*/  LOP3.LUT R61, R61, 0xff000000, R7, 0xf8, !PT ;  /* 0xff0000003d3d7812 */ /* 0x000fe200078ef807 */
[C---:B------:R-:W-:Y:S01]  /*14280*/  FMUL.FTZ R60, R5.reuse, R58 ;  /* 0x0000003a053c7220 */ /* 0x040fe20000410000 */
[----:B------:R-:W-:Y:S01]  /*14290*/  F2FP.F16.E4M3.UNPACK_B R7, R9.H1 ;  /* 0x00000009ff07723e */ /* 0x000fe200030006ff */
[--C-:B------:R-:W-:Y:S01]  /*142a0*/  HADD2.F32 R9, -RZ, R6.reuse.H0_H0 ;  /* 0x20000006ff097230 */ /* 0x100fe20000004100 */
[-C--:B------:R-:W-:Y:S01]  /*142b0*/  F2FP.F16.E4M3.UNPACK_B R44, R15.reuse ;  /* 0x0000000fff2c723e */ /* 0x080fe200020006ff */
[----:B------:R-:W-:Y:S01]  /*142c0*/  HADD2.F32 R6, -RZ, R6.H1_H1 ;  /* 0x30000006ff067230 */ /* 0x000fe20000004100 */
[----:B------:R-:W-:Y:S01]  /*142d0*/  F2FP.F16.E4M3.UNPACK_B R45, R15.H1 ;  /* 0x0000000fff2d723e */ /* 0x000fe200030006ff */
[-C--:B------:R-:W-:Y:S01]  /*142e0*/  FMUL.FTZ R15, R5, R52.reuse ;  /* 0x00000034050f7220 */ /* 0x080fe20000410000 */
[----:B------:R-:W-:Y:S01]  /*142f0*/  F2FP.F16.E4M3.UNPACK_B R33, R13.H1 ;  /* 0x0000000dff21723e */ /* 0x000fe200030006ff */
[C---:B------:R-:W-:Y:S01]  /*14300*/  FFMA.FTZ R5, R9.reuse, R52, -R60 ;  /* 0x0000003409057223 */ /* 0x040fe2000001083c */
[----:B------:R-:W-:Y:S01]  /*14310*/  F2FP.F16.E4M3.UNPACK_B R55, R55.H1 ;  /* 0x00000037ff37723e */ /* 0x000fe200030006ff */
[----:B------:R-:W-:Y:S01]  /*14320*/  FFMA.FTZ R9, R9, R58, R15 ;  /* 0x0000003a09097223 */ /* 0x000fe2000001000f */
[----:B------:R-:W-:Y:S01]  /*14330*/  F2FP.F16.E4M3.UNPACK_B R47, R47.H1 ;  /* 0x0000002fff2f723e */ /* 0x000fe200030006ff */
[----:B------:R-:W-:Y:S01]  /*14340*/  HADD2.F32 R15, -RZ, R33.H0_H0 ;  /* 0x20000021ff0f7230 */ /* 0x000fe20000004100 */
[----:B------:R-:W-:Y:S01]  /*14350*/  LOP3.LUT R51, R49, 0xff000000, R34, 0xf8, !PT ;  /* 0xff00000031337812 */ /* 0x000fe200078ef822 */
[----:B------:R-:W-:Y:S01]  /*14360*/  HADD2.F32 R49, -RZ, R48.H1_H1 ;  /* 0x30000030ff317230 */ /* 0x000fe20000004100 */
[----:B------:R-:W-:Y:S01]  /*14370*/  LOP3.LUT R53, R53, 0xff000000, R35, 0xf8, !PT ;  /* 0xff00000035357812 */ /* 0x000fe200078ef823 */
[----:B------:R-:W-:Y:S01]  /*14380*/  HADD2.F32 R52, -RZ, R55.H0_H0 ;  /* 0x20000037ff347230 */ /* 0x000fe20000004100 */
[-C--:B------:R-:W-:Y:S01]  /*14390*/  F2FP.F16.E4M3.UNPACK_B R34, R14.reuse ;  /* 0x0000000eff22723e */ /* 0x080fe200020006ff */
[----:B------:R-:W-:Y:S01]  /*143a0*/  HADD2.F32 R48, -RZ, R47.H0_H0 ;  /* 0x2000002fff307230 */ /* 0x000fe20000004100 */
[----:B------:R-:W-:Y:S01]  /*143b0*/  F2FP.F16.E4M3.UNPACK_B R35, R14.H1 ;  /* 0x0000000eff23723e */ /* 0x000fe200030006ff */
[----:B------:R-:W-:-:S02]  /*143c0*/  HADD2.F32 R14, -RZ, R10.H1_H1 ;  /* 0x3000000aff0e7230 */ /* 0x000fc40000004100 */
[C---:B------:R-:W-:Y:S01]  /*143d0*/  FMUL.FTZ R65, R15.reuse, R52 ;  /* 0x000000340f417220 */ /* 0x040fe20000410000 */
[----:B------:R-:W-:Y:S02]  /*143e0*/  HADD2.F32 R10, -RZ, R7.H0_H0 ;  /* 0x20000007ff0a7230 */ /* 0x000fe40000004100 */
[-C--:B------:R-:W-:Y:S01]  /*143f0*/  FMUL.FTZ R15, R15, R48.reuse ;  /* 0x000000300f0f7220 */ /* 0x080fe20000410000 */
[----:B------:R-:W-:Y:S02]  /*14400*/  HADD2.F32 R33, -RZ, R33.H1_H1 ;  /* 0x30000021ff217230 */ /* 0x000fe40000004100 */
[C---:B------:R-:W-:Y:S01]  /*14410*/  FMUL.FTZ R63, R14.reuse, R57 ;  /* 0x000000390e3f7220 */ /* 0x040fe20000410000 */
[-C--:B------:R-:W-:Y:S01]  /*14420*/  FMUL.FTZ R14, R14, R49.reuse ;  /* 0x000000310e0e7220 */ /* 0x080fe20000410000 */
[C---:B------:R-:W-:Y:S01]  /*14430*/  FFMA.FTZ R65, R10.reuse, R48, -R65 ;  /* 0x000000300a417223 */ /* 0x040fe20000010841 */
[----:B------:R-:W-:Y:S01]  /*14440*/  FFMA.FTZ R52, R10, R52, R15 ;  /* 0x000000340a347223 */ /* 0x000fe2000001000f */
[C---:B------:R-:W-:Y:S01]  /*14450*/  FFMA.FTZ R56, R6.reuse, R49, -R63 ;  /* 0x0000003106387223 */ /* 0x040fe2000001083f */
[----:B------:R-:W-:Y:S01]  /*14460*/  F2FP.F16.E4M3.UNPACK_B R49, R61 ;  /* 0x0000003dff31723e */ /* 0x000fe200020006ff */
[----:B------:R-:W-:Y:S01]  /*14470*/  FFMA.FTZ R58, R6, R57, R14 ;  /* 0x00000039063a7223 */ /* 0x000fe2000001000e */
[----:B------:R-:W-:Y:S01]  /*14480*/  HADD2.F32 R48, -RZ, R55.H1_H1 ;  /* 0x30000037ff307230 */ /* 0x000fe20000004100 */
[----:B------:R-:W-:Y:S01]  /*14490*/  F2FP.F16.E4M3.UNPACK_B R15, R53 ;  /* 0x00000035ff0f723e */ /* 0x000fe200020006ff */
[----:B------:R-:W-:Y:S01]  /*144a0*/  HADD2.F32 R14, -RZ, R47.H1_H1 ;  /* 0x3000002fff0e7230 */ /* 0x000fe20000004100 */
[----:B------:R-:W-:Y:S01]  /*144b0*/  F2FP.F16.E4M3.UNPACK_B R61, R61.H1 ;  /* 0x0000003dff3d723e */ /* 0x000fe200030006ff */
[----:B------:R-:W-:-:S02]  /*144c0*/  HADD2.F32 R55, -RZ, R49.H0_H0 ;  /* 0x20000031ff377230 */ /* 0x000fc40000004100 */
[C---:B------:R-:W-:Y:S01]  /*144d0*/  FMUL.FTZ R60, R33.reuse, R48 ;  /* 0x00000030213c7220 */ /* 0x040fe20000410000 */
[----:B------:R-:W-:Y:S02]  /*144e0*/  HADD2.F32 R10, -RZ, R44.H0_H0 ;  /* 0x2000002cff0a7230 */ /* 0x000fe40000004100 */
[-C--:B------:R-:W-:Y:S01]  /*144f0*/  FMUL.FTZ R33, R33, R14.reuse ;  /* 0x0000000e21217220 */ /* 0x080fe20000410000 */
[----:B------:R-:W-:Y:S01]  /*14500*/  HADD2.F32 R7, -RZ, R7.H1_H1 ;  /* 0x30000007ff077230 */ /* 0x000fe20000004100 */
[----:B------:R-:W-:Y:S01]  /*14510*/  F2FP.F16.E4M3.UNPACK_B R53, R53.H1 ;  /* 0x00000035ff35723e */ /* 0x000fe200030006ff */
[----:B------:R-:W-:Y:S02]  /*14520*/  HADD2.F32 R47, -RZ, R15.H0_H0 ;  /* 0x2000000fff2f7230 */ /* 0x000fe40000004100 */
[C---:B------:R-:W-:Y:S01]  /*14530*/  FMUL.FTZ R63, R10.reuse, R55 ;  /* 0x000000370a3f7220 */ /* 0x040fe20000410000 */
[----:B------:R-:W-:Y:S02]  /*14540*/  HADD2.F32 R6, -RZ, R21.H0_H0 ;  /* 0x20000015ff067230 */ /* 0x000fe40000004100 */
[C---:B------:R-:W-:Y:S01]  /*14550*/  FFMA.FTZ R60, R7.reuse, R14, -R60 ;  /* 0x0000000e073c7223 */ /* 0x040fe2000001083c */
[----:B------:R-:W-:Y:S01]  /*14560*/  FFMA.FTZ R57, R7, R48, R33 ;  /* 0x0000003007397223 */ /* 0x000fe20000010021 */
[----:B------:R-:W-:Y:S01]  /*14570*/  FMUL.FTZ R10, R10, R47 ;  /* 0x0000002f0a0a7220 */ /* 0x000fe20000410000 */
[----:B------:R-:W-:-:S02]  /*14580*/  HADD2.F32 R14, -RZ, R61.H0_H0 ;  /* 0x2000003dff0e7230 */ /* 0x000fc40000004100 */
[C---:B------:R-:W-:Y:S01]  /*14590*/  FFMA.FTZ R63, R6.reuse, R47, -R63 ;  /* 0x0000002f063f7223 */ /* 0x040fe2000001083f */
[----:B------:R-:W-:Y:S02]  /*145a0*/  HADD2.F32 R7, -RZ, R45.H0_H0 ;  /* 0x2000002dff077230 */ /* 0x000fe40000004100 */
[----:B------:R-:W-:Y:S01]  /*145b0*/  FFMA.FTZ R55, R6, R55, R10 ;  /* 0x0000003706377223 */ /* 0x000fe2000001000a */
[----:B------:R-:W-:Y:S01]  /*145c0*/  HADD2.F32 R49, -RZ, R49.H1_H1 ;  /* 0x30000031ff317230 */ /* 0x000fe20000004100 */
[----:B------:R-:W-:Y:S01]  /*145d0*/  F2FP.F16.E4M3.UNPACK_B R13, R12 ;  /* 0x0000000cff0d723e */ /* 0x000fe200020006ff */
[----:B------:R-:W-:Y:S02]  /*145e0*/  HADD2.F32 R44, -RZ, R44.H1_H1 ;  /* 0x3000002cff2c7230 */ /* 0x000fe40000004100 */
[----:B------:R-:W-:Y:S01]  /*145f0*/  FMUL.FTZ R33, R7, R14 ;  /* 0x0000000e07217220 */ /* 0x000fe20000410000 */
[----:B------:R-:W-:Y:S01]  /*14600*/  HADD2.F32 R10, -RZ, R53.H0_H0 ;  /* 0x20000035ff0a7230 */ /* 0x000fe20000004100 */
[----:B------:R-:W-:Y:S01]  /*14610*/  F2FP.F16.E4M3.UNPACK_B R12, R12.H1 ;  /* 0x0000000cff0c723e */ /* 0x000fe200030006ff */
[----:B------:R-:W-:-:S02]  /*14620*/  HADD2.F32 R6, -RZ, R32.H0_H0 ;  /* 0x20000020ff067230 */ /* 0x000fc40000004100 */
[----:B------:R-:W-:Y:S01]  /*14630*/  FMUL.FTZ R48, R44, R49 ;  /* 0x000000312c307220 */ /* 0x000fe20000410000 */
[----:B------:R-:W-:Y:S02]  /*14640*/  HADD2.F32 R15, -RZ, R15.H1_H1 ;  /* 0x3000000fff0f7230 */ /* 0x000fe40000004100 */
[-C--:B------:R-:W-:Y:S01]  /*14650*/  FMUL.FTZ R7, R7, R10.reuse ;  /* 0x0000000a07077220 */ /* 0x080fe20000410000 */
[----:B------:R-:W-:Y:S02]  /*14660*/  HADD2.F32 R21, -RZ, R21.H1_H1 ;  /* 0x30000015ff157230 */ /* 0x000fe40000004100 */
[----:B------:R-:W-:Y:S01]  /*14670*/  FFMA.FTZ R64, R6, R10, -R33 ;  /* 0x0000000a06407223 */ /* 0x000fe20000010821 */
[----:B------:R-:W-:Y:S01]  /*14680*/  F2FP.F16.E4M3.UNPACK_B R10, R46.H1 ;  /* 0x0000002eff0a723e */ /* 0x000fe200030006ff */
[-C--:B------:R-:W-:Y:S01]  /*14690*/  FMUL.FTZ R44, R44, R15.reuse ;  /* 0x0000000f2c2c7220 */ /* 0x080fe20000410000 */
[-C--:B------:R-:W-:Y:S01]  /*146a0*/  F2FP.F16.E4M3.UNPACK_B R4, R8.reuse ;  /* 0x00000008ff04723e */ /* 0x080fe200020006ff */
[----:B------:R-:W-:Y:S01]  /*146b0*/  FFMA.FTZ R48, R21, R15, -R48 ;  /* 0x0000000f15307223 */ /* 0x000fe20000010830 */
[----:B------:R-:W-:Y:S01]  /*146c0*/  F2FP.F16.E4M3.UNPACK_B R8, R8.H1 ;  /* 0x00000008ff08723e */ /* 0x000fe200030006ff */
[----:B------:R-:W-:Y:S01]  /*146d0*/  FFMA.FTZ R66, R6, R14, R7 ;  /* 0x0000000e06427223 */ /* 0x000fe20000010007 */
[----:B------:R-:W-:Y:S01]  /*146e0*/  F2FP.F16.E4M3.UNPACK_B R15, R54.H1 ;  /* 0x00000036ff0f723e */ /* 0x000fe200030006ff */
[----:B------:R-:W-:-:S02]  /*146f0*/  HADD2.F32 R7, -RZ, R12.H0_H0 ;  /* 0x2000000cff077230 */ /* 0x000fc40000004100 */
[----:B------:R-:W-:Y:S01]  /*14700*/  FFMA.FTZ R62, R21, R49, R44 ;  /* 0x00000031153e7223 */ /* 0x000fe2000001002c */
[----:B------:R-:W-:Y:S01]  /*14710*/  HADD2.F32 R14, -RZ, R10.H0_H0 ;  /* 0x2000000aff0e7230 */ /* 0x000fe20000004100 */
[----:B------:R-:W-:Y:S01]  /*14720*/  F2FP.F16.E4M3.UNPACK_B R54, R54 ;  /* 0x00000036ff36723e */ /* 0x000fe200020006ff */
[----:B------:R-:W-:Y:S01]  /*14730*/  HADD2.F32 R21, -RZ, R15.H0_H0 ;  /* 0x2000000fff157230 */ /* 0x000fe20000004100 */
[----:B------:R-:W-:Y:S01]  /*14740*/  F2FP.F16.E4M3.UNPACK_B R46, R46 ;  /* 0x0000002eff2e723e */ /* 0x000fe200020006ff */
[----:B------:R-:W-:Y:S02]  /*14750*/  HADD2.F32 R6, -RZ, R8.H0_H0 ;  /* 0x20000008ff067230 */ /* 0x000fe40000004100 */
[C---:B------:R-:W-:Y:S01]  /*14760*/  FMUL.FTZ R44, R7.reuse, R14 ;  /* 0x0000000e072c7220 */ /* 0x040fe20000410000 */
[----:B------:R-:W-:Y:S02]  /*14770*/  HADD2.F32 R61, -RZ, R61.H1_H1 ;  /* 0x3000003dff3d7230 */ /* 0x000fe40000004100 */
[----:B------:R-:W-:Y:S01]  /*14780*/  FMUL.FTZ R33, R7, R21 ;  /* 0x0000001507217220 */ /* 0x000fe20000410000 */
[----:B------:R-:W-:-:S02]  /*14790*/  HADD2.F32 R45, -RZ, R45.H1_H1 ;  /* 0x3000002dff2d7230 */ /* 0x000fc40000004100 */
[C---:B------:R-:W-:Y:S01]  /*147a0*/  FFMA.FTZ R44, R6.reuse, R21, R44 ;  /* 0x00000015062c7223 */ /* 0x040fe2000001002c */
[----:B------:R-:W-:Y:S02]  /*147b0*/  HADD2.F32 R21, -RZ, R15.H1_H1 ;  /* 0x3000000fff157230 */ /* 0x000fe40000004100 */
[----:B------:R-:W-:Y:S01]  /*147c0*/  FFMA.FTZ R14, R6, R14, -R33 ;  /* 0x0000000e060e7223 */ /* 0x000fe20000010821 */
[----:B------:R-:W-:Y:S02]  /*147d0*/  HADD2.F32 R12, -RZ, R12.H1_H1 ;  /* 0x3000000cff0c7230 */ /* 0x000fe40000004100 */
[----:B------:R-:W-:Y:S01]  /*147e0*/  FMUL.FTZ R47, R45, R61 ;  /* 0x0000003d2d2f7220 */ /* 0x000fe20000410000 */
[----:B------:R-:W-:Y:S01]  /*147f0*/  HADD2.F32 R15, -RZ, R10.H1_H1 ;  /* 0x3000000aff0f7230 */ /* 0x000fe20000004100 */
[----:B------:R-:W-:Y:S01]  /*14800*/  F2FP.SATFINITE.E4M3.F32.PACK_AB_MERGE_C R60, R60, R65, RZ ;  /* 0x000000413c3c723e */ /* 0x000fe200048070ff */
[----:B------:R-:W-:Y:S02]  /*14810*/  HADD2.F32 R53, -RZ, R53.H1_H1 ;  /* 0x30000035ff357230 */ /* 0x000fe40000004100 */
[----:B------:R-:W-:Y:S01]  /*14820*/  FMUL.FTZ R33, R12, R21 ;  /* 0x000000150c217220 */ /* 0x000fe20000410000 */
[----:B------:R-:W-:-:S02]  /*14830*/  HADD2.F32 R32, -RZ, R32.H1_H1 ;  /* 0x30000020ff207230 */ /* 0x000fc40000004100 */
[----:B------:R-:W-:Y:S01]  /*14840*/  FMUL.FTZ R12, R12, R15 ;  /* 0x0000000f0c0c7220 */ /* 0x000fe20000410000 */
[----:B------:R-:W-:Y:S02]  /*14850*/  HADD2.F32 R8, -RZ, R8.H1_H1 ;  /* 0x30000008ff087230 */ /* 0x000fe40000004100 */
[-C--:B------:R-:W-:Y:S01]  /*14860*/  FMUL.FTZ R68, R45, R53.reuse ;  /* 0x000000352d447220 */ /* 0x080fe20000410000 */
[----:B------:R-:W-:Y:S02]  /*14870*/  HADD2.F32 R10, -RZ, R54.H0_H0 ;  /* 0x20000036ff0a7230 */ /* 0x000fe40000004100 */
[----:B------:R-:W-:Y:S01]  /*14880*/  FFMA.FTZ R67, R32, R53, -R47 ;  /* 0x0000003520437223 */ /* 0x000fe2000001082f */
[----:B------:R-:W-:Y:S02]  /*14890*/  HADD2.F32 R7, -RZ, R13.H0_H0 ;  /* 0x2000000dff077230 */ /* 0x000fe40000004100 */
[C---:B------:R-:W-:Y:S01]  /*148a0*/  FFMA.FTZ R45, R8.reuse, R15, -R33 ;  /* 0x0000000f082d7223 */ /* 0x040fe20000010821 */
[----:B------:R-:W-:Y:S01]  /*148b0*/  FFMA.FTZ R47, R8, R21, R12 ;  /* 0x00000015082f7223 */ /* 0x000fe2000001000c */
[----:B------:R-:W-:-:S02]  /*148c0*/  HADD2.F32 R8, -RZ, R46.H0_H0 ;  /* 0x2000002eff087230 */ /* 0x000fc40000004100 */
[----:B------:R-:W-:Y:S01]  /*148d0*/  FFMA.FTZ R61, R32, R61, R68 ;  /* 0x0000003d203d7223 */ /* 0x000fe20000010044 */
[----:B------:R-:W-:Y:S02]  /*148e0*/  HADD2.F32 R6, -RZ, R4.H0_H0 ;  /* 0x20000004ff067230 */ /* 0x000fe40000004100 */
[C---:B------:R-:W-:Y:S01]  /*148f0*/  FMUL.FTZ R15, R7.reuse, R10 ;  /* 0x0000000a070f7220 */ /* 0x040fe20000410000 */
[----:B------:R-:W-:Y:S02]  /*14900*/  HADD2.F32 R54, -RZ, R54.H1_H1 ;  /* 0x30000036ff367230 */ /* 0x000fe40000004100 */
[-C--:B------:R-:W-:Y:S01]  /*14910*/  FMUL.FTZ R7, R7, R8.reuse ;  /* 0x0000000807077220 */ /* 0x080fe20000410000 */
[----:B------:R-:W-:Y:S02]  /*14920*/  HADD2.F32 R13, -RZ, R13.H1_H1 ;  /* 0x3000000dff0d7230 */ /* 0x000fe40000004100 */
[----:B------:R-:W-:Y:S01]  /*14930*/  FFMA.FTZ R12, R6, R8, -R15 ;  /* 0x00000008060c7223 */ /* 0x000fe2000001080f */
[----:B------:R-:W-:Y:S01]  /*14940*/  HADD2.F32 R46, -RZ, R46.H1_H1 ;  /* 0x3000002eff2e7230 */ /* 0x000fe20000004100 */
[----:B------:R-:W-:Y:S01]  /*14950*/  F2FP.F16.E4M3.UNPACK_B R8, R59.H1 ;  /* 0x0000003bff08723e */ /* 0x000fe200030006ff */
[----:B------:R-:W-:-:S02]  /*14960*/  HADD2.F32 R4, -RZ, R4.H1_H1 ;  /* 0x30000004ff047230 */ /* 0x000fc40000004100 */
[C---:B------:R-:W-:Y:S01]  /*14970*/  FMUL.FTZ R15, R13.reuse, R54 ;  /* 0x000000360d0f7220 */ /* 0x040fe20000410000 */
[----:B------:R-:W-:Y:S01]  /*14980*/  FFMA.FTZ R10, R6, R10, R7 ;  /* 0x0000000a060a7223 */ /* 0x000fe20000010007 */
[----:B------:R-:W-:Y:S01]  /*14990*/  F2FP.F16.E4M3.UNPACK_B R7, R51.H1 ;  /* 0x00000033ff07723e */ /* 0x000fe200030006ff */
[-C--:B------:R-:W-:Y:S01]  /*149a0*/  FMUL.FTZ R13, R13, R46.reuse ;  /* 0x0000002e0d0d7220 */ /* 0x080fe20000410000 */
[C---:B------:R-:W-:Y:S01]  /*149b0*/  FFMA.FTZ R21, R4.reuse, R46, -R15 ;  /* 0x0000002e04157223 */ /* 0x040fe2000001080f */
[----:B------:R-:W-:Y:S01]  /*149c0*/  HADD2.F32 R15, -RZ, R8.H0_H0 ;  /* 0x20000008ff0f7230 */ /* 0x000fe20000004100 */
[----:B------:R-:W-:Y:S01]  /*149d0*/  F2FP.F16.E4M3.UNPACK_B R59, R59 ;  /* 0x0000003bff3b723e */ /* 0x000fe200020006ff */
[----:B------:R-:W-:Y:S02]  /*149e0*/  HADD2.F32 R6, -RZ, R35.H0_H0 ;  /* 0x20000023ff067230 */ /* 0x000fe40000004100 */
[----:B------:R-:W-:Y:S01]  /*149f0*/  FFMA.FTZ R33, R4, R54, R13 ;  /* 0x0000003604217223 */ /* 0x000fe2000001000d */
[----:B------:R-:W-:Y:S01]  /*14a00*/  HADD2.F32 R13, -RZ, R7.H0_H0 ;  /* 0x20000007ff0d7230 */ /* 0x000fe20000004100 */
[----:B------:R-:W-:Y:S01]  /*14a10*/  F2FP.F16.E4M3.UNPACK_B R51, R51 ;  /* 0x00000033ff33723e */ /* 0x000fe200020006ff */
[----:B------:R-:W-:-:S02]  /*14a20*/  HADD2.F32 R4, -RZ, R20.H0_H0 ;  /* 0x20000014ff047230 */ /* 0x000fc40000004100 */
[C---:B------:R-:W-:Y:S01]  /*14a30*/  FMUL.FTZ R49, R6.reuse, R15 ;  /* 0x0000000f06317220 */ /* 0x040fe20000410000 */
[----:B------:R-:W-:Y:S02]  /*14a40*/  HADD2.F32 R8, -RZ, R8.H1_H1 ;  /* 0x30000008ff087230 */ /* 0x000fe40000004100 */
[-C--:B------:R-:W-:Y:S01]  /*14a50*/  FMUL.FTZ R53, R6, R13.reuse ;  /* 0x0000000d06357220 */ /* 0x080fe20000410000 */
[----:B------:R-:W-:Y:S02]  /*14a60*/  HADD2.F32 R35, -RZ, R35.H1_H1 ;  /* 0x30000023ff237230 */ /* 0x000fe40000004100 */
[C---:B------:R-:W-:Y:S01]  /*14a70*/  FFMA.FTZ R49, R4.reuse, R13, -R49 ;  /* 0x0000000d04317223 */ /* 0x040fe20000010831 */
[----:B------:R-:W-:Y:S02]  /*14a80*/  HADD2.F32 R7, -RZ, R7.H1_H1 ;  /* 0x30000007ff077230 */ /* 0x000fe40000004100 */
[----:B------:R-:W-:Y:S01]  /*14a90*/  FFMA.FTZ R53, R4, R15, R53 ;  /* 0x0000000f04357223 */ /* 0x000fe20000010035 */
[----:B------:R-:W-:-:S02]  /*14aa0*/  HADD2.F32 R20, -RZ, R20.H1_H1 ;  /* 0x30000014ff147230 */ /* 0x000fc40000004100 */
[CC--:B------:R-:W-:Y:S01]  /*14ab0*/  FMUL.FTZ R13, R35.reuse, R8.reuse ;  /* 0x00000008230d7220 */ /* 0x0c0fe20000410000 */
[--C-:B------:R-:W-:Y:S02]  /*14ac0*/  HADD2.F32 R6, -RZ, R34.reuse.H0_H0 ;  /* 0x20000022ff067230 */ /* 0x100fe40000004100 */
[-C--:B------:R-:W-:Y:S01]  /*14ad0*/  FMUL.FTZ R35, R35, R7.reuse ;  /* 0x0000000723237220 */ /* 0x080fe20000410000 */
[----:B------:R-:W-:Y:S02]  /*14ae0*/  HADD2.F32 R34, -RZ, R34.H1_H1 ;  /* 0x30000022ff227230 */ /* 0x000fe40000004100 */
[C---:B------:R-:W-:Y:S01]  /*14af0*/  FFMA.FTZ R32, R20.reuse, R7, -R13 ;  /* 0x0000000714207223 */ /* 0x040fe2000001080d */
[----:B------:R-:W-:Y:S02]  /*14b00*/  HADD2.F32 R13, -RZ, R59.H0_H0 ;  /* 0x2000003bff0d7230 */ /* 0x000fe40000004100 */
[----:B------:R-:W-:Y:S01]  /*14b10*/  FFMA.FTZ R46, R20, R8, R35 ;  /* 0x00000008142e7223 */ /* 0x000fe20000010023 */
[----:B------:R-:W-:Y:S01]  /*14b20*/  HADD2.F32 R7, -RZ, R51.H0_H0 ;  /* 0x20000033ff077230 */ /* 0x000fe20000004100 */
[----:B------:R-:W-:Y:S01]  /*14b30*/  F2FP.SATFINITE.E4M3.F32.PACK_AB_MERGE_C R52, R57, R52, RZ ;  /* 0x000000343934723e */ /* 0x000fe200048070ff */
[----:B------:R-:W-:-:S02]  /*14b40*/  HADD2.F32 R59, -RZ, R59.H1_H1 ;  /* 0x3000003bff3b7230 */ /* 0x000fc40000004100 */
[C---:B------:R-:W-:Y:S01]  /*14b50*/  FMUL.FTZ R15, R6.reuse, R13 ;  /* 0x0000000d060f7220 */ /* 0x040fe20000410000 */
[----:B------:R-:W-:Y:S02]  /*14b60*/  HADD2.F32 R51, -RZ, R51.H1_H1 ;  /* 0x30000033ff337230 */ /* 0x000fe40000004100 */
[----:B------:R-:W-:Y:S01]  /*14b70*/  FMUL.FTZ R8, R6, R7 ;  /* 0x0000000706087220 */ /* 0x000fe20000410000 */
[--C-:B------:R-:W-:Y:S02]  /*14b80*/  HADD2.F32 R4, -RZ, R11.reuse.H0_H0 ;  /* 0x2000000bff047230 */ /* 0x100fe40000004100 */
[C---:B------:R-:W-:Y:S01]  /*14b90*/  FMUL.FTZ R20, R34.reuse, R59 ;  /* 0x0000003b22147220 */ /* 0x040fe20000410000 */
[----:B------:R-:W-:Y:S02]  /*14ba0*/  HADD2.F32 R11, -RZ, R11.H1_H1 ;  /* 0x3000000bff0b7230 */ /* 0x000fe40000004100 */
[----:B------:R-:W-:Y:S01]  /*14bb0*/  FMUL.FTZ R34, R34, R51 ;  /* 0x0000003322227220 */ /* 0x000fe20000410000 */
[----:B------:R-:W-:Y:S01]  /*14bc0*/  F2FP.SATFINITE.E4M3.F32.PACK_AB_MERGE_C R32, R32, R49, RZ ;  /* 0x000000312020723e */ /* 0x000fe200048070ff */
        /* <DEDUP_REMOVED lines=8> */
[----:B------:R-:W-:Y:S02]  /*14c50*/  F2FP.SATFINITE.E4M3.F32.PACK_AB_MERGE_C R46, R46, R53, RZ ;  /* 0x000000352e2e723e */ /* 0x000fe400048070ff */
[----:B------:R-:W-:Y:S02]  /*14c60*/  F2FP.SATFINITE.E4M3.F32.PACK_AB_MERGE_C R5, R56, R5, R60 ;  /* 0x000000053805723e */ /* 0x000fe4000480703c */
[----:B------:R-:W-:-:S02]  /*14c70*/  F2FP.SATFINITE.E4M3.F32.PACK_AB_MERGE_C R7, R48, R63, R7 ;  /* 0x0000003f3007723e */ /* 0x000fc40004807007 */
[----:B------:R-:W-:Y:S02]  /*14c80*/  F2FP.SATFINITE.E4M3.F32.PACK_AB_MERGE_C R4, R21, R12, R4 ;  /* 0x0000000c1504723e */ /* 0x000fe40004807004 */
[----:B------:R-:W-:Y:S02]  /*14c90*/  F2FP.SATFINITE.E4M3.F32.PACK_AB_MERGE_C R8, R33, R10, R8 ;  /* 0x0000000a2108723e */ /* 0x000fe40004807008 */
[----:B------:R-:W-:Y:S02]  /*14ca0*/  F2FP.SATFINITE.E4M3.F32.PACK_AB_MERGE_C R6, R51, R6, R32 ;  /* 0x000000063306723e */ /* 0x000fe40004807020 */
[----:B------:R-:W-:Y:S02]  /*14cb0*/  F2FP.SATFINITE.E4M3.F32.PACK_AB_MERGE_C R9, R58, R9, R52 ;  /* 0x000000093a09723e */ /* 0x000fe40004807034 */
[----:B------:R-:W-:Y:S01]  /*14cc0*/  F2FP.SATFINITE.E4M3.F32.PACK_AB_MERGE_C R11, R62, R55, R11 ;  /* 0x000000373e0b723e */ /* 0x000fe2000480700b */
[----:B------:R2:W-:Y:S01]  /*14cd0*/  STS.128 [R218+0x14400], R4 ;  /* 0x01440004da007388 */ /* 0x0005e20000000c00 */
[----:B------:R-:W-:-:S05]  /*14ce0*/  F2FP.SATFINITE.E4M3.F32.PACK_AB_MERGE_C R10, R34, R13, R46 ;  /* 0x0000000d220a723e */ /* 0x000fca000480702e */
[----:B------:R2:W-:Y:S02]  /*14cf0*/  STS.128 [R0+0x14400], R8 ;  /* 0x0144000800007388 */ /* 0x0005e40000000c00 */
.L_x_563:
[----:B------:R-:W-:Y:S05]  /*14d00*/  BSYNC B1 ;  /* 0x0000000000017941 */ /* 0x000fea0003800000 */
.L_x_562:
[----:B------:R-:W-:Y:S04]  /*14d10*/  BSSY B1, `(.L_x_564) ;  /* 0x0000100000017945 */ /* 0x000fe80003800000 */
[----:B------:R-:W-:Y:S05]  /*14d20*/  @P1 BRA `(.L_x_565) ;  /* 0x0000000c00f81947 */ /* 0x000fea0003800000 */
[----:B--2--5:R-:W-:Y:S02]  /*14d30*/  SHF.R.U32.HI R0, RZ, 0x8, R36 ;  /* 0x00000008ff007819 */ /* 0x024fe40000011624 */
[----:B------:R-:W-:Y:S02]  /*14d40*/  LOP3.LUT R5, R36, 0xff, RZ, 0xc0, !PT ;  /* 0x000000ff24057812 */ /* 0x000fe400078ec0ff */
[----:B------:R-:W-:Y:S02]  /*14d50*/  LOP3.LUT R4, R0, 0xff, RZ, 0xc0, !PT ;  /* 0x000000ff00047812 */ /* 0x000fe400078ec0ff */
[----:B------:R-:W-:Y:S02]  /*14d60*/  LEA.HI R0, R3, R222, RZ, 0x1c ;  /* 0x000000de03007211 */ /* 0x000fe400078fe0ff */
[----:B------:R-:W-:Y:S02]  /*14d70*/  PRMT R13, R4, 0x7604, R5 ;  /* 0x00007604040d7816 */ /* 0x000fe40000000005 */
[----:B------:R-:W-:-:S02]  /*14d80*/  SHF.R.S32.HI R5, RZ, 0x1f, R0 ;  /* 0x0000001fff057819 */ /* 0x000fc40000011400 */
[----:B------:R-:W-:Y:S02]  /*14d90*/  SHF.R.U32.HI R8, RZ, 0x8, R39 ;  /* 0x00000008ff087819 */ /* 0x000fe40000011627 */
[----:B------:R-:W-:Y:S01]  /*14da0*/  LEA.HI R4, R5, R0, RZ, 0x2 ;  /* 0x0000000005047211 */ /* 0x000fe200078f10ff */
[----:B------:R-:W-:Y:S01]  /*14db0*/  IMAD.SHL.U32 R5, R0, 0x10, RZ ;  /* 0x0000001000057824 */ /* 0x000fe200078e00ff */
[----:B------:R-:W-:Y:S02]  /*14dc0*/  LOP3.LUT R9, R39, 0xff, RZ, 0xc0, !PT ;  /* 0x000000ff27097812 */ /* 0x000fe400078ec0ff */
[----:B------:R-:W-:Y:S02]  /*14dd0*/  SHF.L.U32 R4, R4, 0xb, RZ ;  /* 0x0000000b04047819 */ /* 0x000fe400000006ff */
[----:B------:R-:W-:Y:S02]  /*14de0*/  LOP3.LUT R0, R172, 0x30, R5, 0xf8, !PT ;  /* 0x00000030ac007812 */ /* 0x000fe400078ef805 */
[----:B------:R-:W-:-:S02]  /*14df0*/  LOP3.LUT R8, R8, 0xff, RZ, 0xc0, !PT ;  /* 0x000000ff08087812 */ /* 0x000fc400078ec0ff */
[----:B------:R-:W-:Y:S02]  /*14e00*/  SHF.R.U32.HI R10, RZ, 0x8, R24 ;  /* 0x00000008ff0a7819 */ /* 0x000fe40000011618 */
[----:B------:R-:W-:Y:S02]  /*14e10*/  LOP3.LUT R0, R0, R173, RZ, 0x3c, !PT ;  /* 0x000000ad00007212 */ /* 0x000fe400078e3cff */
[----:B------:R-:W-:Y:S02]  /*14e20*/  LOP3.LUT R5, R4, 0xffffe000, RZ, 0xc0, !PT ;  /* 0xffffe00004057812 */ /* 0x000fe400078ec0ff */
[----:B------:R-:W-:Y:S02]  /*14e30*/  PRMT R33, R8, 0x7604, R9 ;  /* 0x0000760408217816 */ /* 0x000fe40000000009 */
[----:B------:R-:W-:Y:S02]  /*14e40*/  SHF.R.U32.HI R6, RZ, 0x8, R37 ;  /* 0x00000008ff067819 */ /* 0x000fe40000011625 */
[----:B------:R-:W-:-:S02]  /*14e50*/  LOP3.LUT R11, R24, 0xff, RZ, 0xc0, !PT ;  /* 0x000000ff180b7812 */ /* 0x000fc400078ec0ff */
[----:B------:R-:W-:Y:S02]  /*14e60*/  LOP3.LUT R10, R10, 0xff, RZ, 0xc0, !PT ;  /* 0x000000ff0a0a7812 */ /* 0x000fe400078ec0ff */
[----:B------:R-:W-:Y:S02]  /*14e70*/  IADD3 R9, R0, R174, R5 ;  /* 0x000000ae00097210 */ /* 0x000fe40007ffe005 */
[----:B------:R-:W-:Y:S02]  /*14e80*/  SHF.R.U32.HI R0, RZ, 0x8, R25 ;  /* 0x00000008ff007819 */ /* 0x000fe40000011619 */
[----:B------:R-:W-:Y:S02]  /*14e90*/  LOP3.LUT R7, R37, 0xff, RZ, 0xc0, !PT ;  /* 0x000000ff25077812 */ /* 0x000fe400078ec0ff */
[----:B------:R-:W-:Y:S02]  /*14ea0*/  LOP3.LUT R6, R6, 0xff, RZ, 0xc0, !PT ;  /* 0x000000ff06067812 */ /* 0x000fe400078ec0ff */
[----:B------:R-:W-:-:S02]  /*14eb0*/  PRMT R35, R10, 0x7604, R11 ;  /* 0x000076040a237816 */ /* 0x000fc4000000000b */
[----:B------:R-:W-:Y:S02]  /*14ec0*/  LOP3.LUT R11, R25, 0xff, RZ, 0xc0, !PT ;  /* 0x000000ff190b7812 */ /* 0x000fe400078ec0ff */
[----:B------:R-:W-:Y:S02]  /*14ed0*/  SHF.R.U32.HI R8, RZ, 0x8, R26 ;  /* 0x00000008ff087819 */ /* 0x000fe4000001161a */
[----:B------:R-:W-:Y:S02]  /*14ee0*/  SHF.R.U32.HI R10, RZ, 0x8, R27 ;  /* 0x00000008ff0a7819 */ /* 0x000fe4000001161b */
[----:B------:R-:W-:Y:S02]  /*14ef0*/  LOP3.LUT R0, R0, 0xff, RZ, 0xc0, !PT ;  /* 0x000000ff00007812 */ /* 0x000fe400078ec0ff */
[----:B------:R-:W-:Y:S02]  /*14f00*/  PRMT R15, R6, 0x7604, R7 ;  /* 0x00007604060f7816 */ /* 0x000fe40000000007 */
[----:B------:R-:W-:-:S02]  /*14f10*/  SHF.R.U32.HI R6, RZ, 0x8, R38 ;  /* 0x00000008ff067819 */ /* 0x000fc40000011626 */
[----:B------:R-:W-:Y:S02]  /*14f20*/  LOP3.LUT R8, R8, 0xff, RZ, 0xc0, !PT ;  /* 0x000000ff08087812 */ /* 0x000fe400078ec0ff */
[----:B------:R-:W-:Y:S02]  /*14f30*/  LOP3.LUT R10, R10, 0xff, RZ, 0xc0, !PT ;  /* 0x000000ff0a0a7812 */ /* 0x000fe400078ec0ff */
[----:B------:R-:W-:Y:S01]  /*14f40*/  PRMT R45, R0, 0x7604, R11 ;  /* 0x00007604002d7816 */ /* 0x000fe2000000000b */
[----:B------:R-:W-:Y:S01]  /*14f50*/  IMAD.IADD R0, R18, 0x1, R9 ;  /* 0x0000000112007824 */ /* 0x000fe200078e0209 */
[----:B------:R-:W-:Y:S02]  /*14f60*/  LOP3.LUT R47, R26, 0xff, RZ, 0xc0, !PT ;  /* 0x000000ff1a2f7812 */ /* 0x000fe400078ec0ff */
[----:B------:R-:W-:Y:S02]  /*14f70*/  LOP3.LUT R49, R27, 0xff, RZ, 0xc0, !PT ;  /* 0x000000ff1b317812 */ /* 0x000fe400078ec0ff */
[----:B------:R-:W-:-:S02]  /*14f80*/  LOP3.LUT R7, R38, 0xff, RZ, 0xc0, !PT ;  /* 0x000000ff26077812 */ /* 0x000fc400078ec0ff */
[----:B------:R-:W-:Y:S02]  /*14f90*/  LOP3.LUT R6, R6, 0xff, RZ, 0xc0, !PT ;  /* 0x000000ff06067812 */ /* 0x000fe400078ec0ff */
[----:B------:R-:W-:Y:S02]  /*14fa0*/  PRMT R47, R8, 0x7604, R47 ;  /* 0x00007604082f7816 */ /* 0x000fe4000000002f */
[----:B------:R-:W-:Y:S02]  /*14fb0*/  PRMT R49, R10, 0x7604, R49 ;  /* 0x000076040a317816 */ /* 0x000fe40000000031 */
[----:B------:R-:W2:Y:S01]  /*14fc0*/  LDS.128 R8, [R0+0x14400] ;  /* 0x0144000000087984 */ /* 0x000ea20000000c00 */
[----:B------:R-:W-:Y:S02]  /*14fd0*/  PRMT R21, R6, 0x7604, R7 ;  /* 0x0000760406157816 */ /* 0x000fe40000000007 */
[----:B------:R-:W-:Y:S01]  /*14fe0*/  SHF.R.U32.HI R14, RZ, 0x10, R37 ;  /* 0x00000010ff0e7819 */ /* 0x000fe20000011625 */
[----:B------:R-:W3:Y:S01]  /*14ff0*/  LDS.128 R4, [R217+0x14400] ;  /* 0x01440000d9047984 */ /* 0x000ee20000000c00 */
[----:B------:R-:W-:-:S02]  /*15000*/  SHF.R.U32.HI R32, RZ, 0x10, R39 ;  /* 0x00000010ff207819 */ /* 0x000fc40000011627 */
[----:B------:R-:W-:Y:S02]  /*15010*/  SHF.R.U32.HI R12, RZ, 0x10, R36 ;  /* 0x00000010ff0c7819 */ /* 0x000fe40000011624 */
[----:B------:R-:W-:Y:S02]  /*15020*/  LOP3.LUT R14, R14, 0xff, RZ, 0xc0, !PT ;  /* 0x000000ff0e0e7812 */ /* 0x000fe400078ec0ff */
[----:B------:R-:W-:Y:S02]  /*15030*/  LOP3.LUT R32, R32, 0xff, RZ, 0xc0, !PT ;  /* 0x000000ff20207812 */ /* 0x000fe400078ec0ff */
[----:B------:R-:W-:Y:S02]  /*15040*/  LOP3.LUT R12, R12, 0xff, RZ, 0xc0, !PT ;  /* 0x000000ff0c0c7812 */ /* 0x000fe400078ec0ff */
[----:B------:R-:W-:Y:S02]  /*15050*/  PRMT R15, R14, 0x7054, R15 ;  /* 0x000070540e0f7816 */ /* 0x000fe4000000000f */
[----:B------:R-:W-:-:S02]  /*15060*/  SHF.R.U32.HI R14, RZ, 0x10, R25 ;  /* 0x00000010ff0e7819 */ /* 0x000fc40000011619 */
[----:B------:R-:W-:Y:S02]  /*15070*/  SHF.R.U32.HI R20, RZ, 0x10, R38 ;  /* 0x00000010ff147819 */ /* 0x000fe40000011626 */
[----:B------:R-:W-:Y:S02]  /*15080*/  PRMT R33, R32, 0x7054, R33 ;  /* 0x0000705420217816 */ /* 0x000fe40000000021 */
[----:B------:R-:W-:Y:S02]  /*15090*/  PRMT R13, R12, 0x7054, R13 ;  /* 0x000070540c0d7816 */ /* 0x000fe4000000000d */
[----:B------:R-:W-:Y:S02]  /*150a0*/  SHF.R.U32.HI R32, RZ, 0x10, R27 ;  /* 0x00000010ff207819 */ /* 0x000fe4000001161b */
[----:B------:R-:W-:Y:S02]  /*150b0*/  SHF.R.U32.HI R12, RZ, 0x10, R24 ;  /* 0x00000010ff0c7819 */ /* 0x000fe40000011618 */
[----:B------:R-:W-:-:S02]  /*150c0*/  LOP3.LUT R14, R14, 0xff, RZ, 0xc0, !PT ;  /* 0x000000ff0e0e7812 */ /* 0x000fc400078ec0ff */
[----:B------:R-:W-:Y:S02]  /*150d0*/  LOP3.LUT R20, R20, 0xff, RZ, 0xc0, !PT ;  /* 0x000000ff14147812 */ /* 0x000fe400078ec0ff */
[----:B------:R-:W-:Y:S02]  /*150e0*/  LOP3.LUT R32, R32, 0xff, RZ, 0xc0, !PT ;  /* 0x000000ff20207812 */ /* 0x000fe400078ec0ff */
[----:B------:R-:W-:Y:S02]  /*150f0*/  LOP3.LUT R12, R12, 0xff, RZ, 0xc0, !PT ;  /* 0x000000ff0c0c7812 */ /* 0x000fe400078ec0ff */
[----:B------:R-:W-:Y:S02]  /*15100*/  PRMT R45, R14, 0x7054, R45 ;  /* 0x000070540e2d7816 */ /* 0x000fe4000000002d */
[----:B------:R-:W-:Y:S02]  /*15110*/  PRMT R21, R20, 0x7054, R21 ;  /* 0x0000705414157816 */ /* 0x000fe40000000015 */
[----:B------:R-:W-:-:S02]  /*15120*/  PRMT R49, R32, 0x7054, R49 ;  /* 0x0000705420317816 */ /* 0x000fc40000000031 */
[----:B------:R-:W-:Y:S02]  /*15130*/  PRMT R35, R12, 0x7054, R35 ;  /* 0x000070540c237816 */ /* 0x000fe40000000023 */
[----:B------:R-:W-:Y:S02]  /*15140*/  LOP3.LUT R32, R13, 0xff000000, R36, 0xf8, !PT ;  /* 0xff0000000d207812 */ /* 0x000fe400078ef824 */
[----:B------:R-:W-:Y:S02]  /*15150*/  LOP3.LUT R36, R15, 0xff000000, R37, 0xf8, !PT ;  /* 0xff0000000f247812 */ /* 0x000fe400078ef825 */
[----:B------:R-:W-:Y:S02]  /*15160*/  LOP3.LUT R45, R45, 0xff000000, R25, 0xf8, !PT ;  /* 0xff0000002d2d7812 */ /* 0x000fe400078ef819 */
[----:B------:R-:W-:Y:S02]  /*15170*/  SHF.R.U32.HI R20, RZ, 0x10, R26 ;  /* 0x00000010ff147819 */ /* 0x000fe4000001161a */
[----:B------:R-:W-:-:S02]  /*15180*/  LOP3.LUT R37, R21, 0xff000000, R38, 0xf8, !PT ;  /* 0xff00000015257812 */ /* 0x000fc400078ef826 */
[----:B------:R-:W-:Y:S02]  /*15190*/  LOP3.LUT R38, R33, 0xff000000, R39, 0xf8, !PT ;  /* 0xff00000021267812 */ /* 0x000fe400078ef827 */
[----:B------:R-:W-:Y:S02]  /*151a0*/  LOP3.LUT R39, R35, 0xff000000, R24, 0xf8, !PT ;  /* 0xff00000023277812 */ /* 0x000fe400078ef818 */
[----:B------:R-:W-:Y:S02]  /*151b0*/  F2FP.F16.E4M3.UNPACK_B R35, R45 ;  /* 0x0000002dff23723e */ /* 0x000fe400020006ff */
[----:B--2---:R-:W-:Y:S02]  /*151c0*/  F2FP.F16.E4M3.UNPACK_B R21, R9 ;  /* 0x00000009ff15723e */ /* 0x004fe400020006ff */
[----:B------:R-:W-:Y:S01]  /*151d0*/  LOP3.LUT R20, R20, 0xff, RZ, 0xc0, !PT ;  /* 0x000000ff14147812 */ /* 0x000fe200078ec0ff */
[----:B------:R-:W-:Y:S01]  /*151e0*/  HADD2.F32 R44, -RZ, R35.H0_H0 ;  /* 0x20000023ff2c7230 */ /* 0x000fe20000004100 */
[----:B---3--:R-:W-:Y:S01]  /*151f0*/  F2FP.F16.E4M3.UNPACK_B R12, R5 ;  /* 0x00000005ff0c723e */ /* 0x008fe200020006ff */
[--C-:B------:R-:W-:Y:S01]  /*15200*/  HADD2.F32 R25, -RZ, R21.reuse.H0_H0 ;  /* 0x20000015ff197230 */ /* 0x100fe20000004100 */
[----:B------:R-:W-:Y:S01]  /*15210*/  F2FP.F16.E4M3.UNPACK_B R33, R36 ;  /* 0x00000024ff21723e */ /* 0x000fe200020006ff */
[----:B------:R-:W-:Y:S01]  /*15220*/  HADD2.F32 R21, -RZ, R21.H1_H1 ;  /* 0x30000015ff157230 */ /* 0x000fe20000004100 */
[----:B------:R-:W-:-:S02]  /*15230*/  PRMT R47, R20, 0x7054, R47 ;  /* 0x00007054142f7816 */ /* 0x000fc4000000002f */
[-C--:B------:R-:W-:Y:S01]  /*15240*/  F2FP.F16.E4M3.UNPACK_B R15, R7.reuse ;  /* 0x00000007ff0f723e */ /* 0x080fe200020006ff */
[--C-:B------:R-:W-:Y:S01]  /*15250*/  HADD2.F32 R34, -RZ, R33.reuse.H0_H0 ;  /* 0x20000021ff227230 */ /* 0x100fe20000004100 */
[----:B------:R-:W-:Y:S01]  /*15260*/  F2FP.F16.E4M3.UNPACK_B R20, R7.H1 ;  /* 0x00000007ff14723e */ /* 0x000fe200030006ff */
[----:B------:R-:W-:Y:S01]  /*15270*/  HADD2.F32 R33, -RZ, R33.H1_H1 ;  /* 0x30000021ff217230 */ /* 0x000fe20000004100 */
[-C--:B------:R-:W-:Y:S02]  /*15280*/  F2FP.F16.E4M3.UNPACK_B R7, R6.reuse ;  /* 0x00000006ff07723e */ /* 0x080fe400020006ff */
[----:B------:R-:W-:Y:S01]  /*15290*/  F2FP.F16.E4M3.UNPACK_B R14, R6.H1 ;  /* 0x00000006ff0e723e */ /* 0x000fe200030006ff */
[--C-:B------:R-:W-:Y:S01]  /*152a0*/  HADD2.F32 R6, -RZ, R12.reuse.H0_H0 ;  /* 0x2000000cff067230 */ /* 0x100fe20000004100 */
[----:B------:R-:W-:Y:S01]  /*152b0*/  LOP3.LUT R46, R47, 0xff000000, R26, 0xf8, !PT ;  /* 0xff0000002f2e7812 */ /* 0x000fe200078ef81a */
[C---:B------:R-:W-:Y:S01]  /*152c0*/  FMUL.FTZ R47, R25.reuse, R44 ;  /* 0x0000002c192f7220 */ /* 0x040fe20000410000 */
[----:B------:R-:W-:Y:S01]  /*152d0*/  F2FP.F16.E4M3.UNPACK_B R24, R9.H1 ;  /* 0x00000009ff18723e */ /* 0x000fe200030006ff */
[-C--:B------:R-:W-:Y:S01]  /*152e0*/  FMUL.FTZ R51, R25, R34.reuse ;  /* 0x0000002219337220 */ /* 0x080fe20000410000 */
[----:B------:R-:W-:Y:S01]  /*152f0*/  F2FP.F16.E4M3.UNPACK_B R45, R45.H1 ;  /* 0x0000002dff2d723e */ /* 0x000fe200030006ff */
[C---:B------:R-:W-:Y:S01]  /*15300*/  FFMA.FTZ R48, R6.reuse, R34, -R47 ;  /* 0x0000002206307223 */ /* 0x040fe2000001082f */
[----:B------:R-:W-:Y:S01]  /*15310*/  HADD2.F32 R34, -RZ, R35.H1_H1 ;  /* 0x30000023ff227230 */ /* 0x000fe20000004100 */
[----:B------:R-:W-:Y:S01]  /*15320*/  F2FP.F16.E4M3.UNPACK_B R36, R36.H1 ;  /* 0x00000024ff24723e */ /* 0x000fe200030006ff */
[----:B------:R-:W-:Y:S01]  /*15330*/  HADD2.F32 R12, -RZ, R12.H1_H1 ;  /* 0x3000000cff0c7230 */ /* 0x000fe20000004100 */
[----:B------:R-:W-:Y:S01]  /*15340*/  LOP3.LUT R49, R49, 0xff000000, R27, 0xf8, !PT ;  /* 0xff00000031317812 */ /* 0x000fe200078ef81b */
[----:B------:R-:W-:Y:S01]  /*15350*/  HADD2.F32 R47, -RZ, R45.H0_H0 ;  /* 0x2000002dff2f7230 */ /* 0x000fe20000004100 */
[-C--:B------:R-:W-:Y:S01]  /*15360*/  F2FP.F16.E4M3.UNPACK_B R26, R11.reuse ;  /* 0x0000000bff1a723e */ /* 0x080fe200020006ff */
[----:B------:R-:W-:Y:S01]  /*15370*/  HADD2.F32 R35, -RZ, R36.H0_H0 ;  /* 0x20000024ff237230 */ /* 0x000fe20000004100 */
[----:B------:R-:W-:Y:S01]  /*15380*/  F2FP.F16.E4M3.UNPACK_B R27, R11.H1 ;  /* 0x0000000bff1b723e */ /* 0x000fe200030006ff */
[C---:B------:R-:W-:Y:S01]  /*15390*/  FMUL.FTZ R53, R21.reuse, R34 ;  /* 0x0000002215357220 */ /* 0x040fe20000410000 */
[-C--:B------:R-:W-:Y:S01]  /*153a0*/  F2FP.F16.E4M3.UNPACK_B R11, R10.reuse ;  /* 0x0000000aff0b723e */ /* 0x080fe200020006ff */
[----:B------:R-:W-:Y:S01]  /*153b0*/  FMUL.FTZ R21, R21, R33 ;  /* 0x0000002115157220 */ /* 0x000fe20000410000 */
[----:B------:R-:W-:Y:S01]  /*153c0*/  F2FP.F16.E4M3.UNPACK_B R25, R10.H1 ;  /* 0x0000000aff19723e */ /* 0x000fe200030006ff */
[----:B------:R-:W-:Y:S01]  /*153d0*/  HADD2.F32 R10, -RZ, R24.H0_H0 ;  /* 0x20000018ff0a7230 */ /* 0x000fe20000004100 */
[----:B------:R-:W-:Y:S01]  /*153e0*/  F2FP.F16.E4M3.UNPACK_B R13, R5.H1 ;  /* 0x00000005ff0d723e */ /* 0x000fe200030006ff */
[----:B------:R-:W-:Y:S01]  /*153f0*/  FFMA.FTZ R51, R6, R44, R51 ;  /* 0x0000002c06337223 */ /* 0x000fe20000010033 */
[C---:B------:R-:W-:Y:S01]  /*15400*/  FFMA.FTZ R53, R12.reuse, R33, -R53 ;  /* 0x000000210c357223 */ /* 0x040fe20000010835 */
[----:B------:R-:W-:Y:S01]  /*15410*/  FFMA.FTZ R34, R12, R34, R21 ;  /* 0x000000220c227223 */ /* 0x000fe20000010015 */
[----:B------:R-:W-:Y:S01]  /*15420*/  FMUL.FTZ R55, R10, R47 ;  /* 0x0000002f0a377220 */ /* 0x000fe20000410000 */
[----:B------:R-:W-:-:S02]  /*15430*/  HADD2.F32 R6, -RZ, R13.H0_H0 ;  /* 0x2000000dff067230 */ /* 0x000fc40000004100 */
[----:B------:R-:W-:Y:S01]  /*15440*/  FMUL.FTZ R10, R10, R35 ;  /* 0x000000230a0a7220 */ /* 0x000fe20000410000 */
[----:B------:R-:W-:Y:S01]  /*15450*/  F2FP.F16.E4M3.UNPACK_B R33, R49 ;  /* 0x00000031ff21723e */ /* 0x000fe200020006ff */
[----:B------:R-:W-:Y:S01]  /*15460*/  HADD2.F32 R45, -RZ, R45.H1_H1 ;  /* 0x3000002dff2d7230 */ /* 0x000fe20000004100 */
[-C--:B------:R-:W-:Y:S01]  /*15470*/  F2FP.F16.E4M3.UNPACK_B R12, R38.reuse ;  /* 0x00000026ff0c723e */ /* 0x080fe200020006ff */
[C---:B------:R-:W-:Y:S01]  /*15480*/  FFMA.FTZ R55, R6.reuse, R35, -R55 ;  /* 0x0000002306377223 */ /* 0x040fe20000010837 */
[----:B------:R-:W-:Y:S01]  /*15490*/  FFMA.FTZ R47, R6, R47, R10 ;  /* 0x0000002f062f7223 */ /* 0x000fe2000001000a */
[----:B------:R-:W-:Y:S01]  /*154a0*/  HADD2.F32 R24, -RZ, R24.H1_H1 ;  /* 0x30000018ff187230 */ /* 0x000fe20000004100 */
[----:B------:R-:W-:Y:S01]  /*154b0*/  F2FP.F16.E4M3.UNPACK_B R49, R49.H1 ;  /* 0x00000031ff31723e */ /* 0x000fe200030006ff */
[----:B------:R-:W-:Y:S01]  /*154c0*/  HADD2.F32 R36, -RZ, R36.H1_H1 ;  /* 0x30000024ff247230 */ /* 0x000fe20000004100 */
[----:B------:R-:W-:Y:S01]  /*154d0*/  F2FP.F16.E4M3.UNPACK_B R38, R38.H1 ;  /* 0x00000026ff26723e */ /* 0x000fe200030006ff */
[----:B------:R-:W-:-:S02]  /*154e0*/  HADD2.F32 R35, -RZ, R33.H0_H0 ;  /* 0x20000021ff237230 */ /* 0x000fc40000004100 */
[C---:B------:R-:W-:Y:S01]  /*154f0*/  FMUL.FTZ R44, R24.reuse, R45 ;  /* 0x0000002d182c7220 */ /* 0x040fe20000410000 */
[----:B------:R-:W-:Y:S02]  /*15500*/  HADD2.F32 R10, -RZ, R26.H0_H0 ;  /* 0x2000001aff0a7230 */ /* 0x000fe40000004100 */
[----:B------:R-:W-:Y:S01]  /*15510*/  FMUL.FTZ R24, R24, R36 ;  /* 0x0000002418187220 */ /* 0x000fe20000410000 */
[----:B------:R-:W-:Y:S01]  /*15520*/  HADD2.F32 R21, -RZ, R12.H0_H0 ;  /* 0x2000000cff157230 */ /* 0x000fe20000004100 */
[----:B------:R-:W-:Y:S01]  /*15530*/  F2FP.F16.E4M3.UNPACK_B R9, R8 ;  /* 0x00000008ff09723e */ /* 0x000fe200020006ff */
[----:B------:R-:W-:Y:S02]  /*15540*/  HADD2.F32 R13, -RZ, R13.H1_H1 ;  /* 0x3000000dff0d7230 */ /* 0x000fe40000004100 */
[C---:B-1----:R-:W-:Y:S01]  /*15550*/  FMUL.FTZ R57, R10.reuse, R35 ;  /* 0x000000230a397220 */ /* 0x042fe20000410000 */
[----:B------:R-:W-:Y:S02]  /*15560*/  HADD2.F32 R6, -RZ, R15.H0_H0 ;  /* 0x2000000fff067230 */ /* 0x000fe40000004100 */
[----:B------:R-:W-:Y:S01]  /*15570*/  FMUL.FTZ R10, R10, R21 ;  /* 0x000000150a0a7220 */ /* 0x000fe20000410000 */
[----:B------:R-:W-:-:S02]  /*15580*/  HADD2.F32 R33, -RZ, R33.H1_H1 ;  /* 0x30000021ff217230 */ /* 0x000fc40000004100 */
[C---:B------:R-:W-:Y:S01]  /*15590*/  FFMA.FTZ R44, R13.reuse, R36, -R44 ;  /* 0x000000240d2c7223 */ /* 0x040fe2000001082c */
[----:B------:R-:W-:Y:S02]  /*155a0*/  HADD2.F32 R26, -RZ, R26.H1_H1 ;  /* 0x3000001aff1a7230 */ /* 0x000fe40000004100 */
[----:B------:R-:W-:Y:S01]  /*155b0*/  FFMA.FTZ R36, R13, R45, R24 ;  /* 0x0000002d0d247223 */ /* 0x000fe20000010018 */
[----:B------:R-:W-:Y:S02]  /*155c0*/  HADD2.F32 R12, -RZ, R12.H1_H1 ;  /* 0x3000000cff0c7230 */ /* 0x000fe40000004100 */
[C---:B------:R-:W-:Y:S01]  /*155d0*/  FFMA.FTZ R57, R6.reuse, R21, -R57 ;  /* 0x0000001506397223 */ /* 0x040fe20000010839 */
[----:B------:R-:W-:Y:S01]  /*155e0*/  FFMA.FTZ R45, R6, R35, R10 ;  /* 0x00000023062d7223 */ /* 0x000fe2000001000a */
[----:B------:R-:W-:Y:S02]  /*155f0*/  HADD2.F32 R15, -RZ, R15.H1_H1 ;  /* 0x3000000fff0f7230 */ /* 0x000fe40000004100 */
[----:B------:R-:W-:Y:S01]  /*15600*/  FMUL.FTZ R24, R26, R33 ;  /* 0x000000211a187220 */ /* 0x000fe20000410000 */
[----:B------:R-:W-:-:S02]  /*15610*/  HADD2.F32 R21, -RZ, R49.H0_H0 ;  /* 0x20000031ff157230 */ /* 0x000fc40000004100 */
[-C--:B------:R-:W-:Y:S01]  /*15620*/  FMUL.FTZ R26, R26, R12.reuse ;  /* 0x0000000c1a1a7220 */ /* 0x080fe20000410000 */
[----:B------:R-:W-:Y:S02]  /*15630*/  HADD2.F32 R10, -RZ, R27.H0_H0 ;  /* 0x2000001bff0a7230 */ /* 0x000fe40000004100 */
[C---:B------:R-:W-:Y:S01]  /*15640*/  FFMA.FTZ R54, R15.reuse, R12, -R24 ;  /* 0x0000000c0f367223 */ /* 0x040fe20000010818 */
[----:B------:R-:W-:Y:S02]  /*15650*/  HADD2.F32 R13, -RZ, R38.H0_H0 ;  /* 0x20000026ff0d7230 */ /* 0x000fe40000004100 */
[----:B------:R-:W-:Y:S01]  /*15660*/  FFMA.FTZ R56, R15, R33, R26 ;  /* 0x000000210f387223 */ /* 0x000fe2000001001a */
[----:B------:R-:W-:Y:S02]  /*15670*/  HADD2.F32 R6, -RZ, R20.H0_H0 ;  /* 0x20000014ff067230 */ /* 0x000fe40000004100 */
[C---:B------:R-:W-:Y:S01]  /*15680*/  FMUL.FTZ R35, R10.reuse, R21 ;  /* 0x000000150a237220 */ /* 0x040fe20000410000 */
[----:B------:R-:W-:Y:S01]  /*15690*/  F2FP.F16.E4M3.UNPACK_B R8, R8.H1 ;  /* 0x00000008ff08723e */ /* 0x000fe200030006ff */
[----:B------:R-:W-:Y:S01]  /*156a0*/  FMUL.FTZ R10, R10, R13 ;  /* 0x0000000d0a0a7220 */ /* 0x000fe20000410000 */
[----:B------:R-:W-:Y:S01]  /*156b0*/  F2FP.F16.E4M3.UNPACK_B R15, R39.H1 ;  /* 0x00000027ff0f723e */ /* 0x000fe200030006ff */
[----:B------:R-:W-:Y:S01]  /*156c0*/  HADD2.F32 R38, -RZ, R38.H1_H1 ;  /* 0x30000026ff267230 */ /* 0x000fe20000004100 */
[----:B------:R-:W-:Y:S01]  /*156d0*/  F2FP.F16.E4M3.UNPACK_B R12, R32.H1 ;  /* 0x00000020ff0c723e */ /* 0x000fe200030006ff */
[----:B------:R-:W-:Y:S01]  /*156e0*/  FFMA.FTZ R59, R6, R21, R10 ;  /* 0x00000015063b7223 */ /* 0x000fe2000001000a */
[-C--:B------:R-:W-:Y:S01]  /*156f0*/  F2FP.F16.E4M3.UNPACK_B R5, R4.reuse ;  /* 0x00000004ff05723e */ /* 0x080fe200020006ff */
[----:B------:R-:W-:Y:S01]  /*15700*/  HADD2.F32 R49, -RZ, R49.H1_H1 ;  /* 0x30000031ff317230 */ /* 0x000fe20000004100 */
[----:B------:R-:W-:Y:S01]  /*15710*/  F2FP.F16.E4M3.UNPACK_B R4, R4.H1 ;  /* 0x00000004ff04723e */ /* 0x000fe200030006ff */
[----:B------:R-:W-:-:S02]  /*15720*/  HADD2.F32 R27, -RZ, R27.H1_H1 ;  /* 0x3000001bff1b7230 */ /* 0x000fc40000004100 */
[----:B------:R-:W-:Y:S01]  /*15730*/  FFMA.FTZ R58, R6, R13, -R35 ;  /* 0x0000000d063a7223 */ /* 0x000fe20000010823 */
[----:B------:R-:W-:Y:S01]  /*15740*/  HADD2.F32 R21, -RZ, R15.H0_H0 ;  /* 0x2000000fff157230 */ /* 0x000fe20000004100 */
[----:B------:R-:W-:Y:S01]  /*15750*/  F2FP.F16.E4M3.UNPACK_B R39, R39 ;  /* 0x00000027ff27723e */ /* 0x000fe200020006ff */
[----:B------:R-:W-:Y:S02]  /*15760*/  HADD2.F32 R10, -RZ, R8.H0_H0 ;  /* 0x20000008ff0a7230 */ /* 0x000fe40000004100 */
[C---:B------:R-:W-:Y:S01]  /*15770*/  FMUL.FTZ R33, R27.reuse, R49 ;  /* 0x000000311b217220 */ /* 0x040fe20000410000 */
[----:B------:R-:W-:Y:S02]  /*15780*/  HADD2.F32 R13, -RZ, R12.H0_H0 ;  /* 0x2000000cff0d7230 */ /* 0x000fe40000004100 */
[----:B------:R-:W-:Y:S01]  /*15790*/  FMUL.FTZ R24, R27, R38 ;  /* 0x000000261b187220 */ /* 0x000fe20000410000 */
[----:B------:R-:W-:Y:S02]  /*157a0*/  HADD2.F32 R20, -RZ, R20.H1_H1 ;  /* 0x30000014ff147230 */ /* 0x000fe40000004100 */
[----:B------:R-:W-:Y:S01]  /*157b0*/  FMUL.FTZ R27, R10, R21 ;  /* 0x000000150a1b7220 */ /* 0x000fe20000410000 */
[----:B------:R-:W-:-:S02]  /*157c0*/  HADD2.F32 R6, -RZ, R4.H0_H0 ;  /* 0x20000004ff067230 */ /* 0x000fc40000004100 */
[----:B------:R-:W-:Y:S01]  /*157d0*/  FMUL.FTZ R10, R10, R13 ;  /* 0x0000000d0a0a7220 */ /* 0x000fe20000410000 */
[----:B------:R-:W-:Y:S02]  /*157e0*/  HADD2.F32 R8, -RZ, R8.H1_H1 ;  /* 0x30000008ff087230 */ /* 0x000fe40000004100 */
[C---:B------:R-:W-:Y:S01]  /*157f0*/  FFMA.FTZ R60, R20.reuse, R49, R24 ;  /* 0x00000031143c7223 */ /* 0x040fe20000010018 */
[----:B------:R-:W-:Y:S01]  /*15800*/  FFMA.FTZ R61, R20, R38, -R33 ;  /* 0x00000026143d7223 */ /* 0x000fe20000010821 */
[C---:B------:R-:W-:Y:S01]  /*15810*/  FFMA.FTZ R24, R6.reuse, R21, R10 ;  /* 0x0000001506187223 */ /* 0x040fe2000001000a */
[----:B------:R-:W-:Y:S02]  /*15820*/  HADD2.F32 R21, -RZ, R15.H1_H1 ;  /* 0x3000000fff157230 */ /* 0x000fe40000004100 */
[----:B------:R-:W-:Y:S01]  /*15830*/  FFMA.FTZ R20, R6, R13, -R27 ;  /* 0x0000000d06147223 */ /* 0x000fe2000001081b */
[----:B------:R-:W-:Y:S01]  /*15840*/  HADD2.F32 R13, -RZ, R12.H1_H1 ;  /* 0x3000000cff0d7230 */ /* 0x000fe20000004100 */
[----:B------:R-:W-:Y:S01]  /*15850*/  F2FP.F16.E4M3.UNPACK_B R32, R32 ;  /* 0x00000020ff20723e */ /* 0x000fe200020006ff */
[----:B------:R-:W-:-:S02]  /*15860*/  HADD2.F32 R4, -RZ, R4.H1_H1 ;  /* 0x30000004ff047230 */ /* 0x000fc40000004100 */
[C---:B------:R-:W-:Y:S01]  /*15870*/  FMUL.FTZ R27, R8.reuse, R21 ;  /* 0x00000015081b7220 */ /* 0x040fe20000410000 */
[----:B------:R-:W-:Y:S02]  /*15880*/  HADD2.F32 R15, -RZ, R39.H0_H0 ;  /* 0x20000027ff0f7230 */ /* 0x000fe40000004100 */
[-C--:B------:R-:W-:Y:S01]  /*15890*/  FMUL.FTZ R8, R8, R13.reuse ;  /* 0x0000000d08087220 */ /* 0x080fe20000410000 */
[----:B------:R-:W-:Y:S02]  /*158a0*/  HADD2.F32 R6, -RZ, R9.H0_H0 ;  /* 0x20000009ff067230 */ /* 0x000fe40000004100 */
[C---:B------:R-:W-:Y:S01]  /*158b0*/  FFMA.FTZ R33, R4.reuse, R13, -R27 ;  /* 0x0000000d04217223 */ /* 0x040fe2000001081b */
[----:B------:R-:W-:Y:S02]  /*158c0*/  HADD2.F32 R13, -RZ, R32.H0_H0 ;  /* 0x20000020ff0d7230 */ /* 0x000fe40000004100 */
[----:B------:R-:W-:Y:S01]  /*158d0*/  FFMA.FTZ R35, R4, R21, R8 ;  /* 0x0000001504237223 */ /* 0x000fe20000010008 */
[----:B------:R-:W-:-:S02]  /*158e0*/  HADD2.F32 R8, -RZ, R39.H1_H1 ;  /* 0x30000027ff087230 */ /* 0x000fc40000004100 */
[C---:B------:R-:W-:Y:S01]  /*158f0*/  FMUL.FTZ R21, R6.reuse, R15 ;  /* 0x0000000f06157220 */ /* 0x040fe20000410000 */
[----:B------:R-:W-:Y:S02]  /*15900*/  HADD2.F32 R9, -RZ, R9.H1_H1 ;  /* 0x30000009ff097230 */ /* 0x000fe40000004100 */
[-C--:B------:R-:W-:Y:S01]  /*15910*/  FMUL.FTZ R27, R6, R13.reuse ;  /* 0x0000000d061b7220 */ /* 0x080fe20000410000 */
[--C-:B------:R-:W-:Y:S01]  /*15920*/  HADD2.F32 R4, -RZ, R5.reuse.H0_H0 ;  /* 0x20000005ff047230 */ /* 0x100fe20000004100 */
[----:B------:R-:W-:Y:S01]  /*15930*/  F2FP.F16.E4M3.UNPACK_B R10, R46.H1 ;  /* 0x0000002eff0a723e */ /* 0x000fe200030006ff */
[----:B------:R-:W-:Y:S02]  /*15940*/  HADD2.F32 R32, -RZ, R32.H1_H1 ;  /* 0x30000020ff207230 */ /* 0x000fe40000004100 */
[C---:B------:R-:W-:Y:S01]  /*15950*/  FMUL.FTZ R6, R9.reuse, R8 ;  /* 0x0000000809067220 */ /* 0x040fe20000410000 */
[----:B------:R-:W-:Y:S02]  /*15960*/  HADD2.F32 R5, -RZ, R5.H1_H1 ;  /* 0x30000005ff057230 */ /* 0x000fe40000004100 */
[C---:B------:R-:W-:Y:S01]  /*15970*/  FFMA.FTZ R21, R4.reuse, R13, -R21 ;  /* 0x0000000d04157223 */ /* 0x040fe20000010815 */
[----:B------:R-:W-:Y:S01]  /*15980*/  FFMA.FTZ R27, R4, R15, R27 ;  /* 0x0000000f041b7223 */ /* 0x000fe2000001001b */
[----:B------:R-:W-:Y:S01]  /*15990*/  F2FP.F16.E4M3.UNPACK_B R4, R37.H1 ;  /* 0x00000025ff04723e */ /* 0x000fe200030006ff */
[-C--:B------:R-:W-:Y:S01]  /*159a0*/  FMUL.FTZ R13, R9, R32.reuse ;  /* 0x00000020090d7220 */ /* 0x080fe20000410000 */
[----:B------:R-:W-:Y:S01]  /*159b0*/  FFMA.FTZ R32, R5, R32, -R6 ;  /* 0x0000002005207223 */ /* 0x000fe20000010806 */
[----:B------:R-:W-:Y:S01]  /*159c0*/  HADD2.F32 R9, -RZ, R10.H0_H0 ;  /* 0x2000000aff097230 */ /* 0x000fe20000004100 */
[----:B------:R-:W-:Y:S01]  /*159d0*/  F2FP.F16.E4M3.UNPACK_B R46, R46 ;  /* 0x0000002eff2e723e */ /* 0x000fe200020006ff */
[----:B------:R-:W-:-:S02]  /*159e0*/  HADD2.F32 R6, -RZ, R25.H0_H0 ;  /* 0x20000019ff067230 */ /* 0x000fc40000004100 */
[----:B------:R-:W-:Y:S01]  /*159f0*/  FFMA.FTZ R12, R5, R8, R13 ;  /* 0x00000008050c7223 */ /* 0x000fe2000001000d */
[--C-:B------:R-:W-:Y:S01]  /*15a00*/  HADD2.F32 R5, -RZ, R4.reuse.H0_H0 ;  /* 0x20000004ff057230 */ /* 0x100fe20000004100 */
[----:B------:R-:W-:Y:S01]  /*15a10*/  F2FP.F16.E4M3.UNPACK_B R37, R37 ;  /* 0x00000025ff25723e */ /* 0x000fe200020006ff */
[----:B------:R-:W-:Y:S02]  /*15a20*/  HADD2.F32 R8, -RZ, R4.H1_H1 ;  /* 0x30000004ff087230 */ /* 0x000fe40000004100 */
[C---:B------:R-:W-:Y:S01]  /*15a30*/  FMUL.FTZ R13, R6.reuse, R9 ;  /* 0x00000009060d7220 */ /* 0x040fe20000410000 */
[----:B------:R-:W-:Y:S02]  /*15a40*/  HADD2.F32 R4, -RZ, R14.H0_H0 ;  /* 0x2000000eff047230 */ /* 0x000fe40000004100 */
[----:B------:R-:W-:Y:S01]  /*15a50*/  FMUL.FTZ R15, R6, R5 ;  /* 0x00000005060f7220 */ /* 0x000fe20000410000 */
[----:B------:R-:W-:Y:S02]  /*15a60*/  HADD2.F32 R10, -RZ, R10.H1_H1 ;  /* 0x3000000aff0a7230 */ /* 0x000fe40000004100 */
[----:B------:R-:W-:-:S02]  /*15a70*/  HADD2.F32 R25, -RZ, R25.H1_H1 ;  /* 0x30000019ff197230 */ /* 0x000fc40000004100 */
[C---:B------:R-:W-:Y:S01]  /*15a80*/  FFMA.FTZ R38, R4.reuse, R5, -R13 ;  /* 0x0000000504267223 */ /* 0x040fe2000001080d */
[----:B------:R-:W-:Y:S02]  /*15a90*/  HADD2.F32 R14, -RZ, R14.H1_H1 ;  /* 0x3000000eff0e7230 */ /* 0x000fe40000004100 */
[----:B------:R-:W-:Y:S02]  /*15aa0*/  HADD2.F32 R6, -RZ, R37.H0_H0 ;  /* 0x20000025ff067230 */ /* 0x000fe40000004100 */
[C---:B------:R-:W-:Y:S01]  /*15ab0*/  FMUL.FTZ R5, R25.reuse, R10 ;  /* 0x0000000a19057220 */ /* 0x040fe20000410000 */
[-C--:B------:R-:W-:Y:S01]  /*15ac0*/  FMUL.FTZ R13, R25, R8.reuse ;  /* 0x00000008190d7220 */ /* 0x080fe20000410000 */
[----:B------:R-:W-:Y:S01]  /*15ad0*/  FFMA.FTZ R25, R4, R9, R15 ;  /* 0x0000000904197223 */ /* 0x000fe2000001000f */
[----:B------:R-:W-:Y:S02]  /*15ae0*/  HADD2.F32 R9, -RZ, R46.H0_H0 ;  /* 0x2000002eff097230 */ /* 0x000fe40000004100 */
[----:B------:R-:W-:Y:S01]  /*15af0*/  FFMA.FTZ R39, R14, R8, -R5 ;  /* 0x000000080e277223 */ /* 0x000fe20000010805 */
[----:B------:R-:W-:-:S02]  /*15b00*/  HADD2.F32 R5, -RZ, R11.H0_H0 ;  /* 0x2000000bff057230 */ /* 0x000fc40000004100 */
[----:B------:R-:W-:Y:S01]  /*15b10*/  FFMA.FTZ R52, R14, R10, R13 ;  /* 0x0000000a0e347223 */ /* 0x000fe2000001000d */
[----:B------:R-:W-:Y:S02]  /*15b20*/  HADD2.F32 R46, -RZ, R46.H1_H1 ;  /* 0x3000002eff2e7230 */ /* 0x000fe40000004100 */
[----:B------:R-:W-:Y:S02]  /*15b30*/  HADD2.F32 R11, -RZ, R11.H1_H1 ;  /* 0x3000000bff0b7230 */ /* 0x000fe40000004100 */
[C---:B------:R-:W-:Y:S01]  /*15b40*/  FMUL.FTZ R13, R5.reuse, R9 ;  /* 0x00000009050d7220 */ /* 0x040fe20000410000 */
[----:B------:R-:W-:Y:S02]  /*15b50*/  HADD2.F32 R8, -RZ, R37.H1_H1 ;  /* 0x30000025ff087230 */ /* 0x000fe40000004100 */
[----:B------:R-:W-:Y:S01]  /*15b60*/  FMUL.FTZ R14, R5, R6 ;  /* 0x00000006050e7220 */ /* 0x000fe20000410000 */
[--C-:B------:R-:W-:Y:S02]  /*15b70*/  HADD2.F32 R4, -RZ, R7.reuse.H0_H0 ;  /* 0x20000007ff047230 */ /* 0x100fe40000004100 */
[----:B------:R-:W-:Y:S01]  /*15b80*/  FMUL.FTZ R26, R11, R46 ;  /* 0x0000002e0b1a7220 */ /* 0x000fe20000410000 */
[----:B------:R-:W-:-:S02]  /*15b90*/  HADD2.F32 R7, -RZ, R7.H1_H1 ;  /* 0x30000007ff077230 */ /* 0x000fc40000004100 */
[----:B------:R-:W-:Y:S01]  /*15ba0*/  FMUL.FTZ R11, R11, R8 ;  /* 0x000000080b0b7220 */ /* 0x000fe20000410000 */
[----:B------:R-:W-:Y:S01]  /*15bb0*/  F2FP.SATFINITE.E4M3.F32.PACK_AB_MERGE_C R38, R39, R38, RZ ;  /* 0x000000262726723e */ /* 0x000fe200048070ff */
[C---:B------:R-:W-:Y:S01]  /*15bc0*/  FFMA.FTZ R10, R4.reuse, R6, -R13 ;  /* 0x00000006040a7223 */ /* 0x040fe2000001080d */
[----:B------:R-:W-:Y:S01]  /*15bd0*/  FFMA.FTZ R6, R4, R9, R14 ;  /* 0x0000000904067223 */ /* 0x000fe2000001000e */
[C---:B------:R-:W-:Y:S01]  /*15be0*/  FFMA.FTZ R13, R7.reuse, R8, -R26 ;  /* 0x00000008070d7223 */ /* 0x040fe2000001081a */
[----:B------:R-:W-:Y:S01]  /*15bf0*/  FFMA.FTZ R15, R7, R46, R11 ;  /* 0x0000002e070f7223 */ /* 0x000fe2000001000b */
[----:B------:R-:W-:Y:S02]  /*15c00*/  F2FP.SATFINITE.E4M3.F32.PACK_AB_MERGE_C R9, R44, R55, RZ ;  /* 0x000000372c09723e */ /* 0x000fe400048070ff */
[----:B------:R-:W-:Y:S02]  /*15c10*/  F2FP.SATFINITE.E4M3.F32.PACK_AB_MERGE_C R11, R61, R58, RZ ;  /* 0x0000003a3d0b723e */ /* 0x000fe400048070ff */
        /* <DEDUP_REMOVED lines=10> */
[----:B------:R-:W-:Y:S01]  /*15cc0*/  F2FP.SATFINITE.E4M3.F32.PACK_AB_MERGE_C R7, R56, R45, R7 ;  /* 0x0000002d3807723e */ /* 0x000fe20004807007 */
[----:B------:R3:W-:Y:S01]  /*15cd0*/  STS.128 [R217+0x14400], R8 ;  /* 0x01440008d9007388 */ /* 0x0007e20000000c00 */
[----:B------:R-:W-:Y:S02]  /*15ce0*/  F2FP.SATFINITE.E4M3.F32.PACK_AB_MERGE_C R4, R12, R27, R4 ;  /* 0x0000001b0c04723e */ /* 0x000fe40004807004 */
[----:B------:R-:W-:-:S05]  /*15cf0*/  F2FP.SATFINITE.E4M3.F32.PACK_AB_MERGE_C R6, R15, R6, R25 ;  /* 0x000000060f06723e */ /* 0x000fca0004807019 */
[----:B------:R3:W-:Y:S02]  /*15d00*/  STS.128 [R0+0x14400], R4 ;  /* 0x0144000400007388 */ /* 0x0007e40000000c00 */
.L_x_565:
[----:B------:R-:W-:Y:S05]  /*15d10*/  BSYNC B1 ;  /* 0x0000000000017941 */ /* 0x000fea0003800000 */
.L_x_564:
[----:B------:R-:W-:Y:S05]  /*15d20*/  @P2 BRA `(.L_x_543) ;  /* 0x0000000c00d82947 */ /* 0x000fea0003800000 */
[----:B--23-5:R-:W-:Y:S02]  /*15d30*/  SHF.R.U32.HI R4, RZ, 0x8, R40 ;  /* 0x00000008ff047819 */ /* 0x02cfe40000011628 */
[----:B------:R-:W-:Y:S02]  /*15d40*/  LOP3.LUT R0, R40, 0xff, RZ, 0xc0, !PT ;  /* 0x000000ff28007812 */ /* 0x000fe400078ec0ff */
[----:B------:R-:W-:Y:S02]  /*15d50*/  SHF.R.U32.HI R8, RZ, 0x8, R42 ;  /* 0x00000008ff087819 */ /* 0x000fe4000001162a */
[----:B------:R-:W-:Y:S02]  /*15d60*/  LOP3.LUT R5, R4, 0xff, RZ, 0xc0, !PT ;  /* 0x000000ff04057812 */ /* 0x000fe400078ec0ff */
[----:B------:R-:W-:Y:S02]  /*15d70*/  LEA.HI R3, R3, R221, RZ, 0x1c ;  /* 0x000000dd03037211 */ /* 0x000fe400078fe0ff */
[----:B------:R-:W-:-:S02]  /*15d80*/  LOP3.LUT R4, R42, 0xff, RZ, 0xc0, !PT ;  /* 0x000000ff2a047812 */ /* 0x000fc400078ec0ff */
[----:B------:R-:W-:Y:S02]  /*15d90*/  LOP3.LUT R9, R8, 0xff, RZ, 0xc0, !PT ;  /* 0x000000ff08097812 */ /* 0x000fe400078ec0ff */
[----:B------:R-:W-:Y:S02]  /*15da0*/  PRMT R13, R5, 0x7604, R0 ;  /* 0x00007604050d7816 */ /* 0x000fe40000000000 */
[----:B------:R-:W-:Y:S02]  /*15db0*/  SHF.R.S32.HI R0, RZ, 0x1f, R3 ;  /* 0x0000001fff007819 */ /* 0x000fe40000011403 */
[----:B------:R-:W-:Y:S02]  /*15dc0*/  PRMT R15, R9, 0x7604, R4 ;  /* 0x00007604090f7816 */ /* 0x000fe40000000004 */
[----:B------:R-:W-:Y:S01]  /*15dd0*/  LEA.HI R4, R0, R3, RZ, 0x2 ;  /* 0x0000000300047211 */ /* 0x000fe200078f10ff */
[----:B------:R-:W-:Y:S01]  /*15de0*/  IMAD.SHL.U32 R3, R3, 0x10, RZ ;  /* 0x0000001003037824 */ /* 0x000fe200078e00ff */
[----:B------:R-:W-:-:S02]  /*15df0*/  SHF.R.U32.HI R7, RZ, 0x8, R41 ;  /* 0x00000008ff077819 */ /* 0x000fc40000011629 */
[----:B------:R-:W-:Y:S01]  /*15e00*/  LOP3.LUT R6, R41, 0xff, RZ, 0xc0, !PT ;  /* 0x000000ff29067812 */ /* 0x000fe200078ec0ff */
[----:B------:R-:W-:Y:S01]  /*15e10*/  IMAD.SHL.U32 R4, R4, 0x800, RZ ;  /* 0x0000080004047824 */ /* 0x000fe200078e00ff */
[----:B------:R-:W-:Y:S02]  /*15e20*/  LOP3.LUT R0, R172, 0x30, R3, 0xf8, !PT ;  /* 0x00000030ac007812 */ /* 0x000fe400078ef803 */
[----:B------:R-:W-:Y:S02]  /*15e30*/  LOP3.LUT R7, R7, 0xff, RZ, 0xc0, !PT ;  /* 0x000000ff07077812 */ /* 0x000fe400078ec0ff */
[----:B------:R-:W-:Y:S02]  /*15e40*/  SHF.R.U32.HI R8, RZ, 0x8, R28 ;  /* 0x00000008ff087819 */ /* 0x000fe4000001161c */
[----:B------:R-:W-:Y:S02]  /*15e50*/  LOP3.LUT R0, R0, R173, RZ, 0x3c, !PT ;  /* 0x000000ad00007212 */ /* 0x000fe400078e3cff */
[----:B------:R-:W-:-:S02]  /*15e60*/  LOP3.LUT R3, R4, 0xffffe000, RZ, 0xc0, !PT ;  /* 0xffffe00004037812 */ /* 0x000fc400078ec0ff */
[----:B------:R-:W-:Y:S02]  /*15e70*/  PRMT R12, R7, 0x7604, R6 ;  /* 0x00007604070c7816 */ /* 0x000fe40000000006 */
[----:B------:R-:W-:Y:S02]  /*15e80*/  LOP3.LUT R7, R28, 0xff, RZ, 0xc0, !PT ;  /* 0x000000ff1c077812 */ /* 0x000fe400078ec0ff */
[----:B------:R-:W-:Y:S02]  /*15e90*/  LOP3.LUT R8, R8, 0xff, RZ, 0xc0, !PT ;  /* 0x000000ff08087812 */ /* 0x000fe400078ec0ff */
[----:B------:R-:W-:Y:S02]  /*15ea0*/  IADD3 R3, R0, R174, R3 ;  /* 0x000000ae00037210 */ /* 0x000fe40007ffe003 */
[----:B------:R-:W-:Y:S02]  /*15eb0*/  PRMT R25, R8, 0x7604, R7 ;  /* 0x0000760408197816 */ /* 0x000fe40000000007 */
[----:B------:R-:W-:-:S02]  /*15ec0*/  SHF.R.U32.HI R6, RZ, 0x8, R43 ;  /* 0x00000008ff067819 */ /* 0x000fc4000001162b */
[----:B------:R-:W-:Y:S02]  /*15ed0*/  SHF.R.U32.HI R8, RZ, 0x8, R29 ;  /* 0x00000008ff087819 */ /* 0x000fe4000001161d */
[----:B------:R-:W-:Y:S02]  /*15ee0*/  IADD3 R0, R18, R3, RZ ;  /* 0x0000000312007210 */ /* 0x000fe40007ffe0ff */
[----:B------:R-:W-:Y:S02]  /*15ef0*/  LOP3.LUT R5, R43, 0xff, RZ, 0xc0, !PT ;  /* 0x000000ff2b057812 */ /* 0x000fe400078ec0ff */
[----:B------:R-:W-:Y:S02]  /*15f00*/  LOP3.LUT R6, R6, 0xff, RZ, 0xc0, !PT ;  /* 0x000000ff06067812 */ /* 0x000fe400078ec0ff */
[----:B------:R-:W-:Y:S02]  /*15f10*/  LOP3.LUT R3, R8, 0xff, RZ, 0xc0, !PT ;  /* 0x000000ff08037812 */ /* 0x000fe400078ec0ff */
[----:B------:R-:W2:Y:S01]  /*15f20*/  LDS.128 R8, [R0+0x14400] ;  /* 0x0144000000087984 */ /* 0x000ea20000000c00 */
[----:B------:R-:W-:-:S02]  /*15f30*/  PRMT R14, R6, 0x7604, R5 ;  /* 0x00007604060e7816 */ /* 0x000fc40000000005 */
[----:B------:R-:W-:Y:S01]  /*15f40*/  SHF.R.U32.HI R27, RZ, 0x8, R31 ;  /* 0x00000008ff1b7819 */ /* 0x000fe2000001161f */
[----:B------:R-:W3:Y:S01]  /*15f50*/  LDS.128 R4, [R216+0x14400] ;  /* 0x01440000d8047984 */ /* 0x000ee20000000c00 */
[----:B------:R-:W-:Y:S02]  /*15f60*/  LOP3.LUT R20, R29, 0xff, RZ, 0xc0, !PT ;  /* 0x000000ff1d147812 */ /* 0x000fe400078ec0ff */
[----:B------:R-:W-:Y:S02]  /*15f70*/  LOP3.LUT R26, R31, 0xff, RZ, 0xc0, !PT ;  /* 0x000000ff1f1a7812 */ /* 0x000fe400078ec0ff */
[----:B------:R-:W-:Y:S02]  /*15f80*/  LOP3.LUT R27, R27, 0xff, RZ, 0xc0, !PT ;  /* 0x000000ff1b1b7812 */ /* 0x000fe400078ec0ff */
[----:B------:R-:W-:Y:S02]  /*15f90*/  PRMT R20, R3, 0x7604, R20 ;  /* 0x0000760403147816 */ /* 0x000fe40000000014 */
[----:B------:R-:W-:-:S02]  /*15fa0*/  SHF.R.U32.HI R3, RZ, 0x10, R41 ;  /* 0x00000010ff037819 */ /* 0x000fc40000011629 */
[----:B------:R-:W-:Y:S02]  /*15fb0*/  PRMT R26, R27, 0x7604, R26 ;  /* 0x000076041b1a7816 */ /* 0x000fe4000000001a */
[----:B------:R-:W-:Y:S01]  /*15fc0*/  SHF.R.U32.HI R27, RZ, 0x10, R29 ;  /* 0x00000010ff1b7819 */ /* 0x000fe2000001161d */
[----:B------:R-:W-:Y:S01]  /*15fd0*/  IMAD.U32 R3, R3, 0x10000, RZ ;  /* 0x0001000003037824 */ /* 0x000fe200078e00ff */
[----:B------:R-:W-:Y:S02]  /*15fe0*/  SHF.R.U32.HI R24, RZ, 0x8, R30 ;  /* 0x00000008ff187819 */ /* 0x000fe4000001161e */
[----:B------:R-:W-:Y:S01]  /*15ff0*/  LOP3.LUT R21, R30, 0xff, RZ, 0xc0, !PT ;  /* 0x000000ff1e157812 */ /* 0x000fe200078ec0ff */
[----:B------:R-:W-:Y:S01]  /*16000*/  IMAD.U32 R27, R27, 0x10000, RZ ;  /* 0x000100001b1b7824 */ /* 0x000fe200078e00ff */
[----:B------:R-:W-:Y:S02]  /*16010*/  LOP3.LUT R24, R24, 0xff, RZ, 0xc0, !PT ;  /* 0x000000ff18187812 */ /* 0x000fe400078ec0ff */
[----:B------:R-:W-:-:S02]  /*16020*/  LOP3.LUT R13, R13, 0xff0000, R40, 0xf8, !PT ;  /* 0x00ff00000d0d7812 */ /* 0x000fc400078ef828 */
[----:B------:R-:W-:Y:S02]  /*16030*/  LOP3.LUT R3, R12, 0xff0000, R3, 0xf8, !PT ;  /* 0x00ff00000c037812 */ /* 0x000fe400078ef803 */
[----:B------:R-:W-:Y:S02]  /*16040*/  PRMT R33, R24, 0x7604, R21 ;  /* 0x0000760418217816 */ /* 0x000fe40000000015 */
[----:B------:R-:W-:Y:S02]  /*16050*/  SHF.R.U32.HI R37, RZ, 0x10, R31 ;  /* 0x00000010ff257819 */ /* 0x000fe4000001161f */
[----:B------:R-:W-:Y:S02]  /*16060*/  LOP3.LUT R35, R20, 0xff0000, R27, 0xf8, !PT ;  /* 0x00ff000014237812 */ /* 0x000fe400078ef81b */
[----:B------:R-:W-:Y:S02]  /*16070*/  LOP3.LUT R27, R13, 0xff000000, R40, 0xf8, !PT ;  /* 0xff0000000d1b7812 */ /* 0x000fe400078ef828 */
[----:B------:R-:W-:-:S02]  /*16080*/  LOP3.LUT R40, R3, 0xff000000, R41, 0xf8, !PT ;  /* 0xff00000003287812 */ /* 0x000fc400078ef829 */
[----:B------:R-:W-:Y:S02]  /*16090*/  LOP3.LUT R3, R33, 0xff0000, R30, 0xf8, !PT ;  /* 0x00ff000021037812 */ /* 0x000fe400078ef81e */
[----:B------:R-:W-:Y:S02]  /*160a0*/  SHF.R.U32.HI R21, RZ, 0x10, R43 ;  /* 0x00000010ff157819 */ /* 0x000fe4000001162b */
[----:B------:R-:W-:Y:S02]  /*160b0*/  SHF.L.U32 R37, R37, 0x10, RZ ;  /* 0x0000001025257819 */ /* 0x000fe400000006ff */
[----:B------:R-:W-:Y:S01]  /*160c0*/  LOP3.LUT R35, R35, 0xff000000, R29, 0xf8, !PT ;  /* 0xff00000023237812 */ /* 0x000fe200078ef81d */
[----:B------:R-:W-:Y:S01]  /*160d0*/  IMAD.U32 R21, R21, 0x10000, RZ ;  /* 0x0001000015157824 */ /* 0x000fe200078e00ff */
[----:B------:R-:W-:Y:S02]  /*160e0*/  LOP3.LUT R25, R25, 0xff0000, R28, 0xf8, !PT ;  /* 0x00ff000019197812 */ /* 0x000fe400078ef81c */
[----:B------:R-:W-:-:S02]  /*160f0*/  LOP3.LUT R34, R3, 0xff000000, R30, 0xf8, !PT ;  /* 0xff00000003227812 */ /* 0x000fc400078ef81e */
[----:B------:R-:W-:Y:S02]  /*16100*/  LOP3.LUT R37, R26, 0xff0000, R37, 0xf8, !PT ;  /* 0x00ff00001a257812 */ /* 0x000fe400078ef825 */
[----:B------:R-:W-:Y:S02]  /*16110*/  F2FP.F16.E4M3.UNPACK_B R30, R35 ;  /* 0x00000023ff1e723e */ /* 0x000fe400020006ff */
[----:B--2---:R-:W-:Y:S02]  /*16120*/  F2FP.F16.E4M3.UNPACK_B R20, R9 ;  /* 0x00000009ff14723e */ /* 0x004fe400020006ff */
[----:B------:R-:W-:Y:S02]  /*16130*/  LOP3.LUT R15, R15, 0xff0000, R42, 0xf8, !PT ;  /* 0x00ff00000f0f7812 */ /* 0x000fe400078ef82a */
[----:B------:R-:W-:Y:S01]  /*16140*/  LOP3.LUT R33, R25, 0xff000000, R28, 0xf8, !PT ;  /* 0xff00000019217812 */ /* 0x000fe200078ef81c */
[----:B------:R-:W-:Y:S01]  /*16150*/  HADD2.F32 R24, -RZ, R20.H0_H0 ;  /* 0x20000014ff187230 */ /* 0x000fe20000004100 */
[----:B------:R-:W-:Y:S01]  /*16160*/  LOP3.LUT R36, R37, 0xff000000, R31, 0xf8, !PT ;  /* 0xff00000025247812 */ /* 0x000fe200078ef81f */
[----:B------:R-:W-:Y:S01]  /*16170*/  HADD2.F32 R31, -RZ, R30.H0_H0 ;  /* 0x2000001eff1f7230 */ /* 0x000fe20000004100 */
[----:B---3--:R-:W-:Y:S01]  /*16180*/  F2FP.F16.E4M3.UNPACK_B R12, R5 ;  /* 0x00000005ff0c723e */ /* 0x008fe200020006ff */
[----:B------:R-:W-:Y:S01]  /*16190*/  HADD2.F32 R20, -RZ, R20.H1_H1 ;  /* 0x30000014ff147230 */ /* 0x000fe20000004100 */
[----:B------:R-:W-:-:S02]  /*161a0*/  F2FP.F16.E4M3.UNPACK_B R28, R40 ;  /* 0x00000028ff1c723e */ /* 0x000fc400020006ff */
[----:B------:R-:W-:Y:S01]  /*161b0*/  LOP3.LUT R21, R14, 0xff0000, R21, 0xf8, !PT ;  /* 0x00ff00000e157812 */ /* 0x000fe200078ef815 */
[C---:B------:R-:W-:Y:S01]  /*161c0*/  FMUL.FTZ R37, R24.reuse, R31 ;  /* 0x0000001f18257220 */ /* 0x040fe20000410000 */
[----:B------:R-:W-:Y:S01]  /*161d0*/  LOP3.LUT R32, R15, 0xff000000, R42, 0xf8, !PT ;  /* 0xff0000000f207812 */ /* 0x000fe200078ef82a */
[----:B------:R-:W-:Y:S01]  /*161e0*/  HADD2.F32 R29, -RZ, R28.H0_H0 ;  /* 0x2000001cff1d7230 */ /* 0x000fe20000004100 */
[-C--:B------:R-:W-:Y:S02]  /*161f0*/  F2FP.F16.E4M3.UNPACK_B R14, R7.reuse ;  /* 0x00000007ff0e723e */ /* 0x080fe400020006ff */
[----:B------:R-:W-:Y:S02]  /*16200*/  F2FP.F16.E4M3.UNPACK_B R15, R7.H1 ;  /* 0x00000007ff0f723e */ /* 0x000fe400030006ff */
[-C--:B------:R-:W-:Y:S01]  /*16210*/  F2FP.F16.E4M3.UNPACK_B R7, R6.reuse ;  /* 0x00000006ff07723e */ /* 0x080fe200020006ff */
[----:B------:R-:W-:Y:S01]  /*16220*/  FMUL.FTZ R44, R24, R29 ;  /* 0x0000001d182c7220 */ /* 0x000fe20000410000 */
[----:B------:R-:W-:Y:S01]  /*16230*/  F2FP.F16.E4M3.UNPACK_B R13, R6.H1 ;  /* 0x00000006ff0d723e */ /* 0x000fe200030006ff */
[--C-:B------:R-:W-:Y:S01]  /*16240*/  HADD2.F32 R6, -RZ, R12.reuse.H0_H0 ;  /* 0x2000000cff067230 */ /* 0x100fe20000004100 */
[----:B------:R-:W-:Y:S01]  /*16250*/  LOP3.LUT R42, R21, 0xff000000, R43, 0xf8, !PT ;  /* 0xff000000152a7812 */ /* 0x000fe200078ef82b */
[----:B------:R-:W-:Y:S01]  /*16260*/  HADD2.F32 R12, -RZ, R12.H1_H1 ;  /* 0x3000000cff0c7230 */ /* 0x000fe20000004100 */
[----:B------:R-:W-:-:S02]  /*16270*/  F2FP.F16.E4M3.UNPACK_B R21, R9.H1 ;  /* 0x00000009ff15723e */ /* 0x000fc400030006ff */
[C---:B------:R-:W-:Y:S01]  /*16280*/  FFMA.FTZ R38, R6.reuse, R29, -R37 ;  /* 0x0000001d06267223 */ /* 0x040fe20000010825 */
[----:B------:R-:W-:Y:S01]  /*16290*/  F2FP.F16.E4M3.UNPACK_B R35, R35.H1 ;  /* 0x00000023ff23723e */ /* 0x000fe200030006ff */
[----:B------:R-:W-:Y:S01]  /*162a0*/  HADD2.F32 R37, -RZ, R30.H1_H1 ;  /* 0x3000001eff257230 */ /* 0x000fe20000004100 */
[----:B------:R-:W-:Y:S01]  /*162b0*/  F2FP.F16.E4M3.UNPACK_B R40, R40.H1 ;  /* 0x00000028ff28723e */ /* 0x000fe200030006ff */
[----:B------:R-:W-:Y:S01]  /*162c0*/  HADD2.F32 R29, -RZ, R28.H1_H1 ;  /* 0x3000001cff1d7230 */ /* 0x000fe20000004100 */
[----:B------:R-:W-:Y:S01]  /*162d0*/  F2FP.F16.E4M3.UNPACK_B R25, R11 ;  /* 0x0000000bff19723e */ /* 0x000fe200020006ff */
[----:B------:R-:W-:Y:S01]  /*162e0*/  FFMA.FTZ R44, R6, R31, R44 ;  /* 0x0000001f062c7223 */ /* 0x000fe2000001002c */
[----:B------:R-:W-:Y:S01]  /*162f0*/  F2FP.F16.E4M3.UNPACK_B R26, R11.H1 ;  /* 0x0000000bff1a723e */ /* 0x000fe200030006ff */
[----:B------:R-:W-:Y:S01]  /*16300*/  HADD2.F32 R39, -RZ, R35.H0_H0 ;  /* 0x20000023ff277230 */ /* 0x000fe20000004100 */
[-C--:B------:R-:W-:Y:S01]  /*16310*/  F2FP.F16.E4M3.UNPACK_B R11, R10.reuse ;  /* 0x0000000aff0b723e */ /* 0x080fe200020006ff */
[----:B------:R-:W-:Y:S01]  /*16320*/  HADD2.F32 R31, -RZ, R40.H0_H0 ;  /* 0x20000028ff1f7230 */ /* 0x000fe20000004100 */
[----:B------:R-:W-:Y:S01]  /*16330*/  F2FP.F16.E4M3.UNPACK_B R24, R10.H1 ;  /* 0x0000000aff18723e */ /* 0x000fe200030006ff */
[----:B------:R-:W-:Y:S01]  /*16340*/  HADD2.F32 R10, -RZ, R21.H0_H0 ;  /* 0x20000015ff0a7230 */ /* 0x000fe20000004100 */
[----:B------:R-:W-:Y:S01]  /*16350*/  F2FP.F16.E4M3.UNPACK_B R5, R5.H1 ;  /* 0x00000005ff05723e */ /* 0x000fe200030006ff */
[C---:B------:R-:W-:Y:S01]  /*16360*/  FMUL.FTZ R41, R20.reuse, R37 ;  /* 0x0000002514297220 */ /* 0x040fe20000410000 */
[----:B------:R-:W-:Y:S01]  /*16370*/  FMUL.FTZ R20, R20, R29 ;  /* 0x0000001d14147220 */ /* 0x000fe20000410000 */
[----:B------:R-:W-:Y:S01]  /*16380*/  F2FP.F16.E4M3.UNPACK_B R28, R36 ;  /* 0x00000024ff1c723e */ /* 0x000fe200020006ff */
[----:B------:R-:W-:Y:S01]  /*16390*/  FMUL.FTZ R43, R10, R39 ;  /* 0x000000270a2b7220 */ /* 0x000fe20000410000 */
[----:B------:R-:W-:-:S02]  /*163a0*/  HADD2.F32 R6, -RZ, R5.H0_H0 ;  /* 0x20000005ff067230 */ /* 0x000fc40000004100 */
[----:B------:R-:W-:Y:S01]  /*163b0*/  FMUL.FTZ R10, R10, R31 ;  /* 0x0000001f0a0a7220 */ /* 0x000fe20000410000 */
[C---:B------:R-:W-:Y:S01]  /*163c0*/  FFMA.FTZ R41, R12.reuse, R29, -R41 ;  /* 0x0000001d0c297223 */ /* 0x040fe20000010829 */
[----:B------:R-:W-:Y:S01]  /*163d0*/  FFMA.FTZ R37, R12, R37, R20 ;  /* 0x000000250c257223 */ /* 0x000fe20000010014 */
[----:B------:R-:W-:Y:S01]  /*163e0*/  F2FP.F16.E4M3.UNPACK_B R12, R42 ;  /* 0x0000002aff0c723e */ /* 0x000fe200020006ff */
[C---:B------:R-:W-:Y:S01]  /*163f0*/  FFMA.FTZ R43, R6.reuse, R31, -R43 ;  /* 0x0000001f062b7223 */ /* 0x040fe2000001082b */
[----:B------:R-:W-:Y:S01]  /*16400*/  FFMA.FTZ R39, R6, R39, R10 ;  /* 0x0000002706277223 */ /* 0x000fe2000001000a */
[----:B------:R-:W-:Y:S01]  /*16410*/  HADD2.F32 R20, -RZ, R35.H1_H1 ;  /* 0x30000023ff147230 */ /* 0x000fe20000004100 */
[----:B------:R-:W-:Y:S01]  /*16420*/  F2FP.F16.E4M3.UNPACK_B R36, R36.H1 ;  /* 0x00000024ff24723e */ /* 0x000fe200030006ff */
[----:B------:R-:W-:Y:S01]  /*16430*/  HADD2.F32 R21, -RZ, R21.H1_H1 ;  /* 0x30000015ff157230 */ /* 0x000fe20000004100 */
[----:B------:R-:W-:Y:S01]  /*16440*/  F2FP.F16.E4M3.UNPACK_B R42, R42.H1 ;  /* 0x0000002aff2a723e */ /* 0x000fe200030006ff */
[----:B------:R-:W-:Y:S01]  /*16450*/  HADD2.F32 R31, -RZ, R28.H0_H0 ;  /* 0x2000001cff1f7230 */ /* 0x000fe20000004100 */
[----:B------:R-:W-:Y:S01]  /*16460*/  F2FP.F16.E4M3.UNPACK_B R9, R8 ;  /* 0x00000008ff09723e */ /* 0x000fe200020006ff */
[----:B------:R-:W-:-:S02]  /*16470*/  HADD2.F32 R10, -RZ, R25.H0_H0 ;  /* 0x20000019ff0a7230 */ /* 0x000fc40000004100 */
[C---:B------:R-:W-:Y:S01]  /*16480*/  FMUL.FTZ R30, R21.reuse, R20 ;  /* 0x00000014151e7220 */ /* 0x040fe20000410000 */
[----:B------:R-:W-:Y:S01]  /*16490*/  HADD2.F32 R40, -RZ, R40.H1_H1 ;  /* 0x30000028ff287230 */ /* 0x000fe20000004100 */
[----:B------:R-:W-:Y:S01]  /*164a0*/  F2FP.F16.E4M3.UNPACK_B R8, R8.H1 ;  /* 0x00000008ff08723e */ /* 0x000fe200030006ff */
[----:B------:R-:W-:Y:S02]  /*164b0*/  HADD2.F32 R29, -RZ, R12.H0_H0 ;  /* 0x2000000cff1d7230 */ /* 0x000fe40000004100 */
[C---:B------:R-:W-:Y:S01]  /*164c0*/  FMUL.FTZ R35, R10.reuse, R31 ;  /* 0x0000001f0a237220 */ /* 0x040fe20000410000 */
[----:B------:R-:W-:Y:S02]  /*164d0*/  HADD2.F32 R5, -RZ, R5.H1_H1 ;  /* 0x30000005ff057230 */ /* 0x000fe40000004100 */
[----:B------:R-:W-:Y:S01]  /*164e0*/  FMUL.FTZ R21, R21, R40 ;  /* 0x0000002815157220 */ /* 0x000fe20000410000 */
[----:B------:R-:W-:Y:S02]  /*164f0*/  HADD2.F32 R6, -RZ, R14.H0_H0 ;  /* 0x2000000eff067230 */ /* 0x000fe40000004100 */
[----:B------:R-:W-:Y:S01]  /*16500*/  FMUL.FTZ R10, R10, R29 ;  /* 0x0000001d0a0a7220 */ /* 0x000fe20000410000 */
[----:B------:R-:W-:-:S02]  /*16510*/  HADD2.F32 R28, -RZ, R28.H1_H1 ;  /* 0x3000001cff1c7230 */ /* 0x000fc40000004100 */
[C---:B------:R-:W-:Y:S01]  /*16520*/  FFMA.FTZ R30, R5.reuse, R40, -R30 ;  /* 0x00000028051e7223 */ /* 0x040fe2000001081e */
[----:B------:R-:W-:Y:S01]  /*16530*/  FFMA.FTZ R40, R5, R20, R21 ;  /* 0x0000001405287223 */ /* 0x000fe20000010015 */
[C---:B------:R-:W-:Y:S01]  /*16540*/  FFMA.FTZ R35, R6.reuse, R29, -R35 ;  /* 0x0000001d06237223 */ /* 0x040fe20000010823 */
[----:B------:R-:W-:Y:S01]  /*16550*/  FFMA.FTZ R45, R6, R31, R10 ;  /* 0x0000001f062d7223 */ /* 0x000fe2000001000a */
[----:B------:R-:W-:Y:S01]  /*16560*/  HADD2.F32 R20, -RZ, R36.H0_H0 ;  /* 0x20000024ff147230 */ /* 0x000fe20000004100 */
[-C--:B------:R-:W-:Y:S01]  /*16570*/  F2FP.F16.E4M3.UNPACK_B R3, R4.reuse ;  /* 0x00000004ff03723e */ /* 0x080fe200020006ff */
[----:B------:R-:W-:Y:S01]  /*16580*/  HADD2.F32 R6, -RZ, R26.H0_H0 ;  /* 0x2000001aff067230 */ /* 0x000fe20000004100 */
[----:B------:R-:W-:Y:S01]  /*16590*/  F2FP.F16.E4M3.UNPACK_B R4, R4.H1 ;  /* 0x00000004ff04723e */ /* 0x000fe200030006ff */
[----:B------:R-:W-:Y:S02]  /*165a0*/  HADD2.F32 R25, -RZ, R25.H1_H1 ;  /* 0x30000019ff197230 */ /* 0x000fe40000004100 */
[----:B------:R-:W-:-:S02]  /*165b0*/  HADD2.F32 R12, -RZ, R12.H1_H1 ;  /* 0x3000000cff0c7230 */ /* 0x000fc40000004100 */
[C---:B------:R-:W-:Y:S01]  /*165c0*/  FMUL.FTZ R52, R6.reuse, R20 ;  /* 0x0000001406347220 */ /* 0x040fe20000410000 */
[----:B------:R-:W-:Y:S02]  /*165d0*/  HADD2.F32 R10, -RZ, R42.H0_H0 ;  /* 0x2000002aff0a7230 */ /* 0x000fe40000004100 */
[C---:B------:R-:W-:Y:S01]  /*165e0*/  FMUL.FTZ R21, R25.reuse, R28 ;  /* 0x0000001c19157220 */ /* 0x040fe20000410000 */
[----:B------:R-:W-:Y:S02]  /*165f0*/  HADD2.F32 R5, -RZ, R15.H0_H0 ;  /* 0x2000000fff057230 */ /* 0x000fe40000004100 */
[----:B------:R-:W-:Y:S01]  /*16600*/  FMUL.FTZ R25, R25, R12 ;  /* 0x0000000c19197220 */ /* 0x000fe20000410000 */
[----:B------:R-:W-:Y:S02]  /*16610*/  HADD2.F32 R14, -RZ, R14.H1_H1 ;  /* 0x3000000eff0e7230 */ /* 0x000fe40000004100 */
[----:B------:R-:W-:Y:S01]  /*16620*/  FMUL.FTZ R29, R6, R10 ;  /* 0x0000000a061d7220 */ /* 0x000fe20000410000 */
[----:B------:R-:W-:-:S02]  /*16630*/  HADD2.F32 R36, -RZ, R36.H1_H1 ;  /* 0x30000024ff247230 */ /* 0x000fc40000004100 */
[C---:B------:R-:W-:Y:S01]  /*16640*/  FFMA.FTZ R52, R5.reuse, R10, -R52 ;  /* 0x0000000a05347223 */ /* 0x040fe20000010834 */
[----:B------:R-:W-:Y:S01]  /*16650*/  F2FP.F16.E4M3.UNPACK_B R10, R27.H1 ;  /* 0x0000001bff0a723e */ /* 0x000fe200030006ff */
[C---:B------:R-:W-:Y:S01]  /*16660*/  FFMA.FTZ R46, R14.reuse, R12, -R21 ;  /* 0x0000000c0e2e7223 */ /* 0x040fe20000010815 */
[----:B------:R-:W-:Y:S01]  /*16670*/  FFMA.FTZ R48, R14, R28, R25 ;  /* 0x0000001c0e307223 */ /* 0x000fe20000010019 */
[----:B------:R-:W-:Y:S01]  /*16680*/  HADD2.F32 R26, -RZ, R26.H1_H1 ;  /* 0x3000001aff1a7230 */ /* 0x000fe20000004100 */
[----:B------:R-:W-:Y:S01]  /*16690*/  F2FP.F16.E4M3.UNPACK_B R14, R33.H1 ;  /* 0x00000021ff0e723e */ /* 0x000fe200030006ff */
[----:B------:R-:W-:Y:S02]  /*166a0*/  HADD2.F32 R42, -RZ, R42.H1_H1 ;  /* 0x3000002aff2a7230 */ /* 0x000fe40000004100 */
[----:B------:R-:W-:Y:S01]  /*166b0*/  FFMA.FTZ R47, R5, R20, R29 ;  /* 0x00000014052f7223 */ /* 0x000fe2000001001d */
[----:B------:R-:W-:Y:S02]  /*166c0*/  HADD2.F32 R6, -RZ, R8.H0_H0 ;  /* 0x20000008ff067230 */ /* 0x000fe40000004100 */
[----:B------:R-:W-:Y:S01]  /*166d0*/  FMUL.FTZ R28, R26, R36 ;  /* 0x000000241a1c7220 */ /* 0x000fe20000410000 */
[----:B------:R-:W-:-:S02]  /*166e0*/  HADD2.F32 R12, -RZ, R10.H0_H0 ;  /* 0x2000000aff0c7230 */ /* 0x000fc40000004100 */
[----:B------:R-:W-:Y:S01]  /*166f0*/  FMUL.FTZ R25, R26, R42 ;  /* 0x0000002a1a197220 */ /* 0x000fe20000410000 */
[----:B------:R-:W-:Y:S01]  /*16700*/  HADD2.F32 R15, -RZ, R15.H1_H1 ;  /* 0x3000000fff0f7230 */ /* 0x000fe20000004100 */
[----:B------:R-:W-:Y:S01]  /*16710*/  F2FP.F16.E4M3.UNPACK_B R33, R33 ;  /* 0x00000021ff21723e */ /* 0x000fe200020006ff */
[----:B------:R-:W-:Y:S02]  /*16720*/  HADD2.F32 R20, -RZ, R14.H0_H0 ;  /* 0x2000000eff147230 */ /* 0x000fe40000004100 */
[----:B------:R-:W-:Y:S01]  /*16730*/  FMUL.FTZ R21, R6, R12 ;  /* 0x0000000c06157220 */ /* 0x000fe20000410000 */
[----:B------:R-:W-:Y:S02]  /*16740*/  HADD2.F32 R5, -RZ, R4.H0_H0 ;  /* 0x20000004ff057230 */ /* 0x000fe40000004100 */
[C---:B------:R-:W-:Y:S01]  /*16750*/  FFMA.FTZ R49, R15.reuse, R42, -R28 ;  /* 0x0000002a0f317223 */ /* 0x040fe2000001081c */
[----:B------:R-:W-:Y:S01]  /*16760*/  FFMA.FTZ R42, R15, R36, R25 ;  /* 0x000000240f2a7223 */ /* 0x000fe20000010019 */
[----:B------:R-:W-:-:S02]  /*16770*/  HADD2.F32 R8, -RZ, R8.H1_H1 ;  /* 0x30000008ff087230 */ /* 0x000fc40000004100 */
[-C--:B------:R-:W-:Y:S01]  /*16780*/  FMUL.FTZ R26, R6, R20.reuse ;  /* 0x00000014061a7220 */ /* 0x080fe20000410000 */
[C---:B------:R-:W-:Y:S01]  /*16790*/  FFMA.FTZ R25, R5.reuse, R20, R21 ;  /* 0x0000001405197223 */ /* 0x040fe20000010015 */
[----:B------:R-:W-:Y:S01]  /*167a0*/  HADD2.F32 R21, -RZ, R14.H1_H1 ;  /* 0x3000000eff157230 */ /* 0x000fe20000004100 */
[----:B------:R-:W-:Y:S01]  /*167b0*/  F2FP.F16.E4M3.UNPACK_B R27, R27 ;  /* 0x0000001bff1b723e */ /* 0x000fe200020006ff */
[----:B------:R-:W-:Y:S02]  /*167c0*/  HADD2.F32 R15, -RZ, R10.H1_H1 ;  /* 0x3000000aff0f7230 */ /* 0x000fe40000004100 */
[----:B------:R-:W-:Y:S01]  /*167d0*/  FFMA.FTZ R26, R5, R12, -R26 ;  /* 0x0000000c051a7223 */ /* 0x000fe2000001081a */
[----:B------:R-:W-:Y:S02]  /*167e0*/  HADD2.F32 R4, -RZ, R4.H1_H1 ;  /* 0x30000004ff047230 */ /* 0x000fe40000004100 */
[----:B------:R-:W-:Y:S01]  /*167f0*/  FMUL.FTZ R29, R8, R21 ;  /* 0x00000015081d7220 */ /* 0x000fe20000410000 */
[----:B------:R-:W-:-:S02]  /*16800*/  HADD2.F32 R5, -RZ, R9.H0_H0 ;  /* 0x20000009ff057230 */ /* 0x000fc40000004100 */
[-C--:B------:R-:W-:Y:S01]  /*16810*/  FMUL.FTZ R6, R8, R15.reuse ;  /* 0x0000000f08067220 */ /* 0x080fe20000410000 */
[--C-:B------:R-:W-:Y:S02]  /*16820*/  HADD2.F32 R8, -RZ, R33.reuse.H0_H0 ;  /* 0x20000021ff087230 */ /* 0x100fe40000004100 */
[C---:B------:R-:W-:Y:S01]  /*16830*/  FFMA.FTZ R29, R4.reuse, R15, -R29 ;  /* 0x0000000f041d7223 */ /* 0x040fe2000001081d */
[----:B------:R-:W-:Y:S02]  /*16840*/  HADD2.F32 R10, -RZ, R33.H1_H1 ;  /* 0x30000021ff0a7230 */ /* 0x000fe40000004100 */
[----:B------:R-:W-:Y:S01]  /*16850*/  FFMA.FTZ R28, R4, R21, R6 ;  /* 0x00000015041c7223 */ /* 0x000fe20000010006 */
[----:B------:R-:W-:Y:S02]  /*16860*/  HADD2.F32 R6, -RZ, R27.H0_H0 ;  /* 0x2000001bff067230 */ /* 0x000fe40000004100 */
[----:B------:R-:W-:Y:S01]  /*16870*/  FMUL.FTZ R15, R5, R8 ;  /* 0x00000008050f7220 */ /* 0x000fe20000410000 */
[----:B------:R-:W-:Y:S01]  /*16880*/  HADD2.F32 R4, -RZ, R3.H0_H0 ;  /* 0x20000003ff047230 */ /* 0x000fe20000004100 */
[----:B------:R-:W-:Y:S01]  /*16890*/  F2FP.F16.E4M3.UNPACK_B R12, R34.H1 ;  /* 0x00000022ff0c723e */ /* 0x000fe200030006ff */
[----:B------:R-:W-:-:S02]  /*168a0*/  HADD2.F32 R9, -RZ, R9.H1_H1 ;  /* 0x30000009ff097230 */ /* 0x000fc40000004100 */
[-C--:B------:R-:W-:Y:S01]  /*168b0*/  FMUL.FTZ R5, R5, R6.reuse ;  /* 0x0000000605057220 */ /* 0x080fe20000410000 */
[----:B------:R-:W-:Y:S02]  /*168c0*/  HADD2.F32 R3, -RZ, R3.H1_H1 ;  /* 0x30000003ff037230 */ /* 0x000fe40000004100 */
[C---:B------:R-:W-:Y:S01]  /*168d0*/  FFMA.FTZ R15, R4.reuse, R6, -R15 ;  /* 0x00000006040f7223 */ /* 0x040fe2000001080f */
[----:B------:R-:W-:Y:S02]  /*168e0*/  HADD2.F32 R6, -RZ, R27.H1_H1 ;  /* 0x3000001bff067230 */ /* 0x000fe40000004100 */
[C---:B------:R-:W-:Y:S01]  /*168f0*/  FMUL.FTZ R20, R9.reuse, R10 ;  /* 0x0000000a09147220 */ /* 0x040fe20000410000 */
[----:B------:R-:W-:Y:S01]  /*16900*/  FFMA.FTZ R14, R4, R8, R5 ;  /* 0x00000008040e7223 */ /* 0x000fe20000010005 */
[----:B------:R-:W-:Y:S01]  /*16910*/  F2FP.F16.E4M3.UNPACK_B R5, R32.H1 ;  /* 0x00000020ff05723e */ /* 0x000fe200030006ff */
[----:B------:R-:W-:Y:S02]  /*16920*/  HADD2.F32 R8, -RZ, R12.H0_H0 ;  /* 0x2000000cff087230 */ /* 0x000fe40000004100 */
[----:B------:R-:W-:Y:S01]  /*16930*/  FMUL.FTZ R9, R9, R6 ;  /* 0x0000000609097220 */ /* 0x000fe20000410000 */
        /* <DEDUP_REMOVED lines=10> */
[----:B------:R-:W-:Y:S01]  /*169e0*/  HADD2.F32 R5, -RZ, R5.H1_H1 ;  /* 0x30000005ff057230 */ /* 0x000fe20000004100 */
[----:B------:R-:W-:Y:S01]  /*169f0*/  F2FP.F16.E4M3.UNPACK_B R32, R32 ;  /* 0x00000020ff20723e */ /* 0x000fe200020006ff */
[----:B------:R-:W-:Y:S02]  /*16a00*/  HADD2.F32 R13, -RZ, R13.H1_H1 ;  /* 0x3000000dff0d7230 */ /* 0x000fe40000004100 */
[C---:B------:R-:W-:Y:S01]  /*16a10*/  FMUL.FTZ R6, R24.reuse, R12 ;  /* 0x0000000c18067220 */ /* 0x040fe20000410000 */
[----:B------:R-:W-:Y:S01]  /*16a20*/  F2FP.F16.E4M3.UNPACK_B R34, R34 ;  /* 0x00000022ff22723e */ /* 0x000fe200020006ff */
[-C--:B------:R-:W-:Y:S01]  /*16a30*/  FMUL.FTZ R9, R24, R5.reuse ;  /* 0x0000000518097220 */ /* 0x080fe20000410000 */
[----:B------:R-:W-:Y:S01]  /*16a40*/  FFMA.FTZ R24, R3, R8, R4 ;  /* 0x0000000803187223 */ /* 0x000fe20000010004 */
[----:B------:R-:W-:Y:S01]  /*16a50*/  FFMA.FTZ R36, R13, R5, -R6 ;  /* 0x000000050d247223 */ /* 0x000fe20000010806 */
[----:B------:R-:W-:-:S02]  /*16a60*/  HADD2.F32 R5, -RZ, R32.H0_H0 ;  /* 0x20000020ff057230 */ /* 0x000fc40000004100 */
[----:B------:R-:W-:Y:S01]  /*16a70*/  FFMA.FTZ R31, R13, R12, R9 ;  /* 0x0000000c0d1f7223 */ /* 0x000fe20000010009 */
[--C-:B------:R-:W-:Y:S02]  /*16a80*/  HADD2.F32 R6, -RZ, R34.reuse.H0_H0 ;  /* 0x20000022ff067230 */ /* 0x100fe40000004100 */
[--C-:B------:R-:W-:Y:S02]  /*16a90*/  HADD2.F32 R4, -RZ, R11.reuse.H0_H0 ;  /* 0x2000000bff047230 */ /* 0x100fe40000004100 */
[----:B------:R-:W-:Y:S01]  /*16aa0*/  HADD2.F32 R34, -RZ, R34.H1_H1 ;  /* 0x30000022ff227230 */ /* 0x000fe20000004100 */
[----:B------:R-:W-:Y:S01]  /*16ab0*/  F2FP.SATFINITE.E4M3.F32.PACK_AB_MERGE_C R24, R31, R24, RZ ;  /* 0x000000181f18723e */ /* 0x000fe200048070ff */
[----:B------:R-:W-:Y:S02]  /*16ac0*/  HADD2.F32 R11, -RZ, R11.H1_H1 ;  /* 0x3000000bff0b7230 */ /* 0x000fe40000004100 */
[----:B------:R-:W-:Y:S01]  /*16ad0*/  FMUL.FTZ R8, R4, R6 ;  /* 0x0000000604087220 */ /* 0x000fe20000410000 */
[----:B------:R-:W-:-:S02]  /*16ae0*/  HADD2.F32 R32, -RZ, R32.H1_H1 ;  /* 0x30000020ff207230 */ /* 0x000fc40000004100 */
[-C--:B------:R-:W-:Y:S01]  /*16af0*/  FMUL.FTZ R9, R4, R5.reuse ;  /* 0x0000000504097220 */ /* 0x080fe20000410000 */
[--C-:B------:R-:W-:Y:S02]  /*16b00*/  HADD2.F32 R3, -RZ, R7.reuse.H0_H0 ;  /* 0x20000007ff037230 */ /* 0x100fe40000004100 */
[C---:B------:R-:W-:Y:S01]  /*16b10*/  FMUL.FTZ R4, R11.reuse, R34 ;  /* 0x000000220b047220 */ /* 0x040fe20000410000 */
[----:B------:R-:W-:Y:S02]  /*16b20*/  HADD2.F32 R7, -RZ, R7.H1_H1 ;  /* 0x30000007ff077230 */ /* 0x000fe40000004100 */
[----:B------:R-:W-:Y:S01]  /*16b30*/  FMUL.FTZ R11, R11, R32 ;  /* 0x000000200b0b7220 */ /* 0x000fe20000410000 */
        /* <DEDUP_REMOVED lines=9> */
[----:B------:R-:W-:Y:S02]  /*16bd0*/  F2FP.SATFINITE.E4M3.F32.PACK_AB_MERGE_C R11, R42, R47, RZ ;  /* 0x0000002f2a0b723e */ /* 0x000fe400048070ff */
[----:B------:R-:W-:-:S02]  /*16be0*/  F2FP.SATFINITE.E4M3.F32.PACK_AB_MERGE_C R8, R28, R25, RZ ;  /* 0x000000191c08723e */ /* 0x000fc400048070ff */
[----:B------:R-:W-:Y:S02]  /*16bf0*/  F2FP.SATFINITE.E4M3.F32.PACK_AB_MERGE_C R5, R41, R38, R5 ;  /* 0x000000262905723e */ /* 0x000fe40004807005 */
[----:B------:R-:W-:Y:S02]  /*16c00*/  F2FP.SATFINITE.E4M3.F32.PACK_AB_MERGE_C R7, R46, R35, R7 ;  /* 0x000000232e07723e */ /* 0x000fe40004807007 */
[----:B------:R-:W-:Y:S02]  /*16c10*/  F2FP.SATFINITE.E4M3.F32.PACK_AB_MERGE_C R4, R20, R15, R4 ;  /* 0x0000000f1404723e */ /* 0x000fe40004807004 */
[----:B------:R-:W-:Y:S02]  /*16c20*/  F2FP.SATFINITE.E4M3.F32.PACK_AB_MERGE_C R6, R13, R10, R6 ;  /* 0x0000000a0d06723e */ /* 0x000fe40004807006 */
[----:B------:R-:W-:Y:S02]  /*16c30*/  F2FP.SATFINITE.E4M3.F32.PACK_AB_MERGE_C R9, R37, R44, R9 ;  /* 0x0000002c2509723e */ /* 0x000fe40004807009 */
[----:B------:R-:W-:Y:S01]  /*16c40*/  F2FP.SATFINITE.E4M3.F32.PACK_AB_MERGE_C R11, R48, R45, R11 ;  /* 0x0000002d300b723e */ /* 0x000fe2000480700b */
[----:B------:R4:W-:Y:S01]  /*16c50*/  STS.128 [R216+0x14400], R4 ;  /* 0x01440004d8007388 */ /* 0x0009e20000000c00 */
[----:B------:R-:W-:-:S02]  /*16c60*/  F2FP.SATFINITE.E4M3.F32.PACK_AB_MERGE_C R8, R21, R14, R8 ;  /* 0x0000000e1508723e */ /* 0x000fc40004807008 */
[----:B------:R-:W-:-:S05]  /*16c70*/  F2FP.SATFINITE.E4M3.F32.PACK_AB_MERGE_C R10, R34, R3, R24 ;  /* 0x00000003220a723e */ /* 0x000fca0004807018 */
[----:B------:R4:W-:Y:S02]  /*16c80*/  STS.128 [R0+0x14400], R8 ;  /* 0x0144000800007388 */ /* 0x0009e40000000c00 */
.L_x_543:
[----:B------:R-:W-:Y:S05]  /*16c90*/  BSYNC B0 ;  /* 0x0000000000007941 */ /* 0x000fea0003800000 */
.L_x_533:
[----:B------:R-:W-:Y:S01]  /*16ca0*/  @!PT LDS RZ, [RZ] ;  /* 0x00000000fffff984 */ /* 0x000fe20000000800 */
[----:B------:R-:W-:Y:S01]  /*16cb0*/  @!PT LDS RZ, [RZ] ;  /* 0x00000000fffff984 */ /* 0x000fe20000000800 */
[----:B------:R-:W-:Y:S01]  /*16cc0*/  @!PT LDS RZ, [RZ] ;  /* 0x00000000fffff984 */ /* 0x000fe20000000800 */
[----:B------:R-:W-:Y:S01]  /*16cd0*/  @!PT LDS RZ, [RZ] ;  /* 0x00000000fffff984 */ /* 0x000fe20000000800 */
[----:B------:R0:W-:Y:S06]  /*16ce0*/  MEMBAR.ALL.CTA ;  /* 0x0000000000007992 */ /* 0x0001ec0000008000 */
[----:B0-----:R-:W0:Y:S01]  /*16cf0*/  FENCE.VIEW.ASYNC.S ;  /* 0x00000000000073c6 */ /* 0x001e220000000000 */
[----:B------:R-:W-:Y:S05]  /*16d00*/  WARPSYNC.ALL ;  /* 0x0000000000007948 */ /* 0x000fea0003800000 */
[----:B0-----:R-:W-:Y:S06]  /*16d10*/  BAR.SYNC.DEFER_BLOCKING 0xd, 0x100 ;  /* 0x0344000000007b1d */ /* 0x001fec0000010000 */
.L_x_531:
[----:B--234-:R-:W-:-:S05]  /*16d20*/  IMAD.U32 R0, RZ, RZ, UR53 ;  /* 0x00000035ff007e24 */ /* 0x01cfca000f8e00ff */
[----:B------:R-:W-:-:S13]  /*16d30*/  ISETP.NE.AND P0, PT, R0, 0x3, PT ;  /* 0x000000030000780c */ /* 0x000fda0003f05270 */
[----:B------:R-:W-:Y:S05]  /*16d40*/  @!P0 BRA `(.L_x_566) ;  /* 0x0000000000048947 */ /* 0x000fea0003800000 */
[----:B------:R-:W-:Y:S01]  /*16d50*/  BPT.TRAP 0x1 ;  /* 0x000000040000795c */ /* 0x000fe20000300000 */
.L_x_566:
[----:B-1----:R-:W-:Y:S01]  /*16d60*/  IMAD R3, R148, 0x8, R18 ;  /* 0x0000000894037824 */ /* 0x002fe200078e0212 */
[----:B------:R-:W-:-:S04]  /*16d70*/  SHF.L.U32 R0, R175, 0x1f, RZ ;  /* 0x0000001faf007819 */ /* 0x000fc800000006ff */
[----:B------:R1:W2:Y:S01]  /*16d80*/  SYNCS.PHASECHK.TRANS64.TRYWAIT P2, [R3+URZ+0x29830], R0 ;  /* 0x02983000030075a7 */ /* 0x0002a2000804017f */
[----:B------:R-:W-:Y:S05]  /*16d90*/  @!P0 BRA `(.L_x_567) ;  /* 0x0000000000048947 */ /* 0x000fea0003800000 */
[----:B------:R-:W-:Y:S01]  /*16da0*/  BPT.TRAP 0x1 ;  /* 0x000000040000795c */ /* 0x000fe20000300000 */
.L_x_567:
[----:B-----5:R-:W3:Y:S01]  /*16db0*/  S2R R4, SR_TID.X ;  /* 0x0000000000047919 */ /* 0x020ee20000002100 */
[----:B------:R-:W-:Y:S01]  /*16dc0*/  IMAD.MOV.U32 R87, RZ, RZ, RZ ;  /* 0x000000ffff577224 */ /* 0x000fe200078e00ff */
[----:B---3--:R-:W-:-:S04]  /*16dd0*/  LOP3.LUT R4, R4, 0x7f, RZ, 0xc0, !PT ;  /* 0x0000007f04047812 */ /* 0x008fc800078ec0ff */
[----:B------:R-:W-:Y:S01]  /*16de0*/  ISETP.NE.AND P1, PT, R4, RZ, PT ;  /* 0x000000ff0400720c */ /* 0x000fe20003f25270 */
[----:B--2---:R-:W-:-:S12]  /*16df0*/  @P2 BRA `(.L_x_568) ;  /* 0x0000000000082947 */ /* 0x004fd80003800000 */
[----:B------:R-:W2:Y:S02]  /*16e00*/  SYNCS.PHASECHK.TRANS64.TRYWAIT P2, [R3+URZ+0x29830], R0 ;  /* 0x02983000030075a7 */ /* 0x000ea4000804017f */
[----:B--2---:R-:W-:Y:S05]  /*16e10*/  @!P2 BRA `(.L_x_569) ;  /* 0x0000011400d4a947 */ /* 0x004fea0003800000 */
.L_x_568:
[----:B------:R-:W-:Y:S05]  /*16e20*/  WARPSYNC.ALL ;  /* 0x0000000000007948 */ /* 0x000fea0003800000 */
[----:B-12---:R-:W-:Y:S01]  /*16e30*/  IADD3 R0, R18, 0x1a400, RZ ;  /* 0x0001a40012007810 */ /* 0x006fe20007ffe0ff */
[----:B------:R-:W-:Y:S01]  /*16e40*/  IMAD.MOV.U32 R5, RZ, RZ, -0x7fffffe0 ;  /* 0x80000020ff057424 */ /* 0x000fe200078e00ff */
[----:B------:R-:W-:Y:S01]  /*16e50*/  R2UR UR44, R50 ;  /* 0x00000000322c72ca */ /* 0x000fe200000e0000 */
[----:B------:R-:W-:Y:S01]  /*16e60*/  WARPGROUP.ARRIVE ;  /* 0x00000000000079c5 */ /* 0x000fe20000000000 */
[----:B------:R-:W-:Y:S01]  /*16e70*/  SHF.R.U32.HI R0, RZ, 0x4, R0 ;  /* 0x00000004ff007819 */ /* 0x000fe20000011600 */
[----:B------:R-:W-:Y:S01]  /*16e80*/  UMOV UR25, 0x80000020 ;  /* 0x8000002000197882 */ /* 0x000fe20000000000 */
[----:B------:R-:W-:Y:S01]  /*16e90*/  R2UR UR27, R5 ;  /* 0x00000000051b72ca */ /* 0x000fe200000e0000 */
[----:B------:R-:W-:Y:S01]  /*16ea0*/  IMAD.MOV.U32 R9, RZ, RZ, -0x7fffffe0 ;  /* 0x80000020ff097424 */ /* 0x000fe200078e00ff */
[----:B------:R-:W-:Y:S01]  /*16eb0*/  LOP3.LUT R0, R0, 0x3fff, RZ, 0xc0, !PT ;  /* 0x00003fff00007812 */ /* 0x000fe200078ec0ff */
[----:B------:R-:W-:Y:S01]  /*16ec0*/  UMOV UR9, UR25 ;  /* 0x0000001900097c82 */ /* 0x000fe20008000000 */
[----:B------:R-:W-:Y:S01]  /*16ed0*/  MOV R7, 0x80000020 ;  /* 0x8000002000077802 */ /* 0x000fe20000000f00 */
[----:B------:R-:W-:Y:S01]  /*16ee0*/  UMOV UR13, UR25 ;  /* 0x00000019000d7c82 */ /* 0x000fe20008000000 */
[----:B------:R-:W-:Y:S01]  /*16ef0*/  LOP3.LUT R0, R0, 0x10000, RZ, 0xfc, !PT ;  /* 0x0001000000007812 */ /* 0x000fe200078efcff */
[----:B------:R-:W-:Y:S01]  /*16f00*/  UMOV UR17, UR25 ;  /* 0x0000001900117c82 */ /* 0x000fe20008000000 */
[----:B------:R-:W-:Y:S01]  /*16f10*/  R2UR UR11, R9 ;  /* 0x00000000090b72ca */ /* 0x000fe200000e0000 */
[----:B------:R-:W-:Y:S01]  /*16f20*/  ULOP3.LUT UR44, UR44, 0x10000, URZ, 0xfc, !UPT ;  /* 0x000100002c2c7892 */ /* 0x000fe2000f8efc3f */
[----:B------:R-:W-:Y:S01]  /*16f30*/  MOV R9, 0x80000020 ;  /* 0x8000002000097802 */ /* 0x000fe20000000f00 */
[----:B------:R-:W-:Y:S01]  /*16f40*/  IMAD R4, R148, 0x780, R0 ;  /* 0x0000078094047824 */ /* 0x000fe200078e0200 */
[----:B------:R-:W-:Y:S01]  /*16f50*/  UMOV UR5, 0x80000020 ;  /* 0x8000002000057882 */ /* 0x000fe20000000000 */
[----:B------:R-:W-:Y:S01]  /*16f60*/  IMAD.MOV.U32 R11, RZ, RZ, -0x7fffffe0 ;  /* 0x80000020ff0b7424 */ /* 0x000fe200078e00ff */
[----:B------:R-:W-:Y:S01]  /*16f70*/  R2UR UR19, R9 ;  /* 0x00000000091372ca */ /* 0x000fe200000e0000 */
[C---:B------:R-:W-:Y:S01]  /*16f80*/  VIADD R6, R4.reuse, 0x80 ;  /* 0x0000008004067836 */ /* 0x040fe20000000000 */
[C---:B------:R-:W-:Y:S01]  /*16f90*/  R2UR UR26, R4.reuse ;  /* 0x00000000041a72ca */ /* 0x040fe200000e0000 */
[----:B------:R-:W-:Y:S01]  /*16fa0*/  UMOV UR24, UR44 ;  /* 0x0000002c00187c82 */ /* 0x000fe20008000000 */
[C---:B------:R-:W-:Y:S01]  /*16fb0*/  VIADD R8, R4.reuse, 0x100 ;  /* 0x0000010004087836 */ /* 0x040fe20000000000 */
[----:B------:R-:W-:Y:S01]  /*16fc0*/  UMOV UR8, UR24 ;  /* 0x0000001800087c82 */ /* 0x000fe20008000000 */
[----:B------:R-:W-:Y:S01]  /*16fd0*/  UMOV UR12, UR24 ;  /* 0x00000018000c7c82 */ /* 0x000fe20008000000 */
[----:B------:R-:W-:Y:S01]  /*16fe0*/  UMOV UR16, UR24 ;  /* 0x0000001800107c82 */ /* 0x000fe20008000000 */
[----:B------:R-:W-:Y:S01]  /*16ff0*/  VIADD R10, R4, 0x2 ;  /* 0x00000002040a7836 */ /* 0x000fe20000000000 */
[----:B------:R-:W-:Y:S01]  /*17000*/  R2UR UR10, R8 ;  /* 0x00000000080a72ca */ /* 0x000fe200000e0000 */
[----:B------:R-:W-:Y:S01]  /*17010*/  UIADD3 UR4, UR44, 0x2, URZ ;  /* 0x000000022c047890 */ /* 0x000fe2000fffe03f */
[----:B------:R-:W-:Y:S01]  /*17020*/  IADD3 R8, R4, 0x200, RZ ;  /* 0x0000020004087810 */ /* 0x000fe20007ffe0ff */
[----:B------:R-:W-:Y:S01]  /*17030*/  UMOV UR21, UR5 ;  /* 0x0000000500157c82 */ /* 0x000fe20008000000 */
[----:B------:R-:W-:Y:S01]  /*17040*/  R2UR UR6, R10 ;  /* 0x000000000a0672ca */ /* 0x000fe200000e0000 */
[----:B------:R-:W-:Y:S01]  /*17050*/  VIADD R10, R4, 0x280 ;  /* 0x00000280040a7836 */ /* 0x000fe20000000000 */
[----:B------:R-:W-:Y:S01]  /*17060*/  QGMMA.64x32x32.F32.E4M3.E4M3 R104, gdesc[UR24], RZ, !UPT, gsb0 ;  /* 0x00600000186879f3 */ /* 0x000fe2000c0008ff */
[----:B------:R-:W-:Y:S01]  /*17070*/  R2UR UR26, R6 ;  /* 0x00000000061a72ca */ /* 0x000fe200000e0000 */
[----:B------:R-:W-:Y:S01]  /*17080*/  VIADD R6, R4, 0x180 ;  /* 0x0000018004067836 */ /* 0x000fe20000000000 */
[----:B------:R-:W-:Y:S01]  /*17090*/  R2UR UR27, R7 ;  /* 0x00000000071b72ca */ /* 0x000fe200000e0000 */
[----:B------:R-:W-:Y:S01]  /*170a0*/  IMAD.MOV.U32 R7, RZ, RZ, -0x7fffffe0 ;  /* 0x80000020ff077424 */ /* 0x000fe200078e00ff */
[----:B------:R-:W-:Y:S01]  /*170b0*/  R2UR UR18, R8 ;  /* 0x00000000081272ca */ /* 0x000fe200000e0000 */
[----:B------:R-:W-:Y:S01]  /*170c0*/  UMOV UR20, UR4 ;  /* 0x0000000400147c82 */ /* 0x000fe20008000000 */
[----:B------:R-:W-:Y:S01]  /*170d0*/  R2UR UR14, R6 ;  /* 0x00000000060e72ca */ /* 0x000fe200000e0000 */
[C---:B------:R-:W-:Y:S01]  /*170e0*/  VIADD R6, R4.reuse, 0x82 ;  /* 0x0000008204067836 */ /* 0x040fe20000000000 */
[----:B------:R-:W-:Y:S01]  /*170f0*/  R2UR UR15, R7 ;  /* 0x00000000070f72ca */ /* 0x000fe200000e0000 */
[----:B------:R-:W-:Y:S01]  /*17100*/  IMAD.MOV.U32 R7, RZ, RZ, -0x7fffffe0 ;  /* 0x80000020ff077424 */ /* 0x000fe200078e00ff */
[----:B------:R-:W-:Y:S01]  /*17110*/  R2UR UR7, R11 ;  /* 0x000000000b0772ca */ /* 0x000fe200000e0000 */
[----:B------:R-:W-:Y:S01]  /*17120*/  IMAD.MOV.U32 R11, RZ, RZ, -0x7fffffe0 ;  /* 0x80000020ff0b7424 */ /* 0x000fe200078e00ff */
[C---:B------:R-:W-:Y:S01]  /*17130*/  IADD3 R8, R4.reuse, 0x102, RZ ;  /* 0x0000010204087810 */ /* 0x040fe20007ffe0ff */
[----:B------:R-:W-:Y:S01]  /*17140*/  VIADD R78, R4, 0x602 ;  /* 0x00000602044e7836 */ /* 0x000fe20000000000 */
[----:B------:R-:W-:Y:S01]  /*17150*/  MOV R9, 0x80000020 ;  /* 0x8000002000097802 */ /* 0x000fe20000000f00 */
[----:B------:R-:W-:Y:S01]  /*17160*/  IMAD.MOV.U32 R5, RZ, RZ, -0x7fffffe0 ;  /* 0x80000020ff057424 */ /* 0x000fe200078e00ff */
[----:B------:R-:W-:Y:S01]  /*17170*/  MOV R79, 0x80000020 ;  /* 0x80000020004f7802 */ /* 0x000fe20000000f00 */
[----:B------:R-:W-:Y:S01]  /*17180*/  ULDC UR56, c[0x0][0x988] ;  /* 0x0002620000387ab9 */ /* 0x000fe20000000800 */
[----:B------:R-:W-:-:S02]  /*17190*/  WARPGROUP.DEPBAR.LE gsb0, 0x0 ;  /* 0x00008000000079c5 */ /* 0x000fc40000010000 */
[----:B------:R-:W-:-:S06]  /*171a0*/  WARPGROUP.ARRIVE ;  /* 0x00000000000079c5 */ /* 0x000fcc0000000000 */
[----:B------:R-:W-:Y:S03]  /*171b0*/  QGMMA.64x32x32.F32.E4M3.E4M3 R88, gdesc[UR24], RZ, !UPT, gsb0 ;  /* 0x00600000185879f3 */ /* 0x000fe6000c0008ff */
[----:B------:R-:W-:Y:S02]  /*171c0*/  WARPGROUP.DEPBAR.LE gsb0, 0x0 ;  /* 0x00008000000079c5 */ /* 0x000fe40000010000 */
[----:B------:R-:W-:-:S06]  /*171d0*/  WARPGROUP.ARRIVE ;  /* 0x00000000000079c5 */ /* 0x000fcc0000000000 */
[----:B------:R-:W-:Y:S01]  /*171e0*/  QGMMA.64x32x32.F32.E4M3.E4M3 R56, gdesc[UR8], RZ, !UPT, gsb0 ;  /* 0x00600000083879f3 */ /* 0x000fe2000c0008ff */
[----:B------:R-:W-:Y:S01]  /*171f0*/  R2UR UR10, R10 ;  /* 0x000000000a0a72ca */ /* 0x000fe200000e0000 */
[----:B------:R-:W-:Y:S01]  /*17200*/  UIADD3 UR8, UR44, 0x200, URZ ;  /* 0x000002002c087890 */ /* 0x000fe2000fffe03f */
[----:B------:R-:W-:Y:S01]  /*17210*/  R2UR UR11, R11 ;  /* 0x000000000b0b72ca */ /* 0x000fe200000e0000 */
[----:B------:R-:W-:Y:S01]  /*17220*/  UMOV UR9, 0x80000020 ;  /* 0x8000002000097882 */ /* 0x000fe20000000000 */
[----:B------:R-:W-:Y:S01]  /*17230*/  IADD3 R10, R4, 0x282, RZ ;  /* 0x00000282040a7810 */ /* 0x000fe20007ffe0ff */
[----:B------:R-:W-:Y:S01]  /*17240*/  UMOV UR29, UR9 ;  /* 0x00000009001d7c82 */ /* 0x000fe20008000000 */
[----:B------:R-:W-:Y:S02]  /*17250*/  MOV R11, 0x80000020 ;  /* 0x80000020000b7802 */ /* 0x000fe40000000f00 */
[----:B------:R-:W-:Y:S01]  /*17260*/  UMOV UR28, UR8 ;  /* 0x00000008001c7c82 */ /* 0x000fe20008000000 */
[----:B------:R-:W-:-:S02]  /*17270*/  WARPGROUP.DEPBAR.LE gsb0, 0x0 ;  /* 0x00008000000079c5 */ /* 0x000fc40000010000 */
[----:B------:R-:W-:-:S06]  /*17280*/  WARPGROUP.ARRIVE ;  /* 0x00000000000079c5 */ /* 0x000fcc0000000000 */
[----:B------:R-:W-:Y:S01]  /*17290*/  QGMMA.64x32x32.F32.E4M3.E4M3 R40, gdesc[UR12], RZ, !UPT, gsb0 ;  /* 0x006000000c2879f3 */ /* 0x000fe2000c0008ff */
[----:B------:R-:W-:Y:S01]  /*172a0*/  R2UR UR14, R8 ;  /* 0x00000000080e72ca */ /* 0x000fe200000e0000 */
[----:B------:R-:W-:Y:S01]  /*172b0*/  UMOV UR12, UR4 ;  /* 0x00000004000c7c82 */ /* 0x000fe20008000000 */
[----:B------:R-:W-:Y:S01]  /*172c0*/  R2UR UR15, R9 ;  /* 0x00000000090f72ca */ /* 0x000fe200000e0000 */
[----:B------:R-:W-:Y:S01]  /*172d0*/  UMOV UR13, UR5 ;  /* 0x00000005000d7c82 */ /* 0x000fe20008000000 */
[----:B------:R-:W-:Y:S02]  /*172e0*/  VIADD R8, R4, 0x202 ;  /* 0x0000020204087836 */ /* 0x000fe40000000000 */
[----:B------:R-:W-:-:S03]  /*172f0*/  IMAD.MOV.U32 R9, RZ, RZ, -0x7fffffe0 ;  /* 0x80000020ff097424 */ /* 0x000fc600078e00ff */
[----:B------:R-:W-:Y:S01]  /*17300*/  R2UR UR22, R8 ;  /* 0x00000000081672ca */ /* 0x000fe200000e0000 */
[----:B------:R-:W-:Y:S01]  /*17310*/  VIADD R8, R4, 0x380 ;  /* 0x0000038004087836 */ /* 0x000fe20000000000 */
[----:B------:R-:W-:Y:S01]  /*17320*/  R2UR UR23, R9 ;  /* 0x00000000091772ca */ /* 0x000fe200000e0000 */
[----:B------:R-:W-:Y:S01]  /*17330*/  IMAD.MOV.U32 R9, RZ, RZ, -0x7fffffe0 ;  /* 0x80000020ff097424 */ /* 0x000fe200078e00ff */
[----:B------:R-:W-:Y:S02]  /*17340*/  WARPGROUP.DEPBAR.LE gsb0, 0x0 ;  /* 0x00008000000079c5 */ /* 0x000fe40000010000 */
[----:B------:R-:W-:-:S06]  /*17350*/  WARPGROUP.ARRIVE ;  /* 0x00000000000079c5 */ /* 0x000fcc0000000000 */
[----:B------:R-:W-:Y:S01]  /*17360*/  QGMMA.64x32x32.F32.E4M3.E4M3 R24, gdesc[UR16], RZ, !UPT, gsb0 ;  /* 0x00600000101879f3 */ /* 0x000fe2000c0008ff */
[----:B------:R-:W-:Y:S01]  /*17370*/  UMOV UR16, UR4 ;  /* 0x0000000400107c82 */ /* 0x000fe20008000000 */
[----:B------:R-:W-:Y:S01]  /*17380*/  UMOV UR17, UR5 ;  /* 0x0000000500117c82 */ /* 0x000fe20008000000 */
[----:B------:R-:W-:Y:S02]  /*17390*/  WARPGROUP.DEPBAR.LE gsb0, 0x0 ;  /* 0x00008000000079c5 */ /* 0x000fe40000010000 */
[----:B------:R-:W-:-:S06]  /*173a0*/  WARPGROUP.ARRIVE ;  /* 0x00000000000079c5 */ /* 0x000fcc0000000000 */
[----:B------:R-:W-:Y:S01]  /*173b0*/  QGMMA.64x32x32.F32.E4M3.E4M3 R104, gdesc[UR4], R104, gsb0 ;  /* 0x00600000046879f3 */ /* 0x000fe20008000868 */
[----:B------:R-:W-:Y:S01]  /*173c0*/  R2UR UR6, R6 ;  /* 0x00000000060672ca */ /* 0x000fe200000e0000 */
[----:B------:R-:W-:Y:S01]  /*173d0*/  VIADD R6, R4, 0x182 ;  /* 0x0000018204067836 */ /* 0x000fe20000000000 */
[----:B------:R-:W-:Y:S02]  /*173e0*/  R2UR UR7, R7 ;  /* 0x00000000070772ca */ /* 0x000fe400000e0000 */
[----:B------:R-:W-:Y:S02]  /*173f0*/  MOV R7, 0x80000020 ;  /* 0x8000002000077802 */ /* 0x000fe40000000f00 */
[----:B------:R-:W-:Y:S02]  /*17400*/  R2UR UR18, R6 ;  /* 0x00000000061272ca */ /* 0x000fe400000e0000 */
[----:B------:R-:W-:Y:S01]  /*17410*/  R2UR UR19, R7 ;  /* 0x00000000071372ca */ /* 0x000fe200000e0000 */
[----:B------:R-:W-:Y:S01]  /*17420*/  IMAD.MOV.U32 R7, RZ, RZ, -0x7fffffe0 ;  /* 0x80000020ff077424 */ /* 0x000fe200078e00ff */
[----:B------:R-:W-:Y:S01]  /*17430*/  IADD3 R6, R4, 0x300, RZ ;  /* 0x0000030004067810 */ /* 0x000fe20007ffe0ff */
[----:B------:R-:W-:-:S02]  /*17440*/  WARPGROUP.DEPBAR.LE gsb0, 0x0 ;  /* 0x00008000000079c5 */ /* 0x000fc40000010000 */
[----:B------:R-:W-:-:S06]  /*17450*/  WARPGROUP.ARRIVE ;  /* 0x00000000000079c5 */ /* 0x000fcc0000000000 */
[----:B------:R-:W-:Y:S01]  /*17460*/  QGMMA.64x32x32.F32.E4M3.E4M3 R88, gdesc[UR4], R88, gsb0 ;  /* 0x00600000045879f3 */ /* 0x000fe20008000858 */
[----:B------:R-:W-:Y:S02]  /*17470*/  ULDC UR6, c[0x0][0x988] ;  /* 0x0002620000067ab9 */ /* 0x000fe40000000800 */
[----:B------:R-:W-:Y:S02]  /*17480*/  WARPGROUP.DEPBAR.LE gsb0, 0x0 ;  /* 0x00008000000079c5 */ /* 0x000fe40000010000 */
[----:B------:R-:W-:-:S06]  /*17490*/  WARPGROUP.ARRIVE ;  /* 0x00000000000079c5 */ /* 0x000fcc0000000000 */
[----:B------:R-:W-:Y:S01]  /*174a0*/  QGMMA.64x32x32.F32.E4M3.E4M3 R56, gdesc[UR12], R56, gsb0 ;  /* 0x006000000c3879f3 */ /* 0x000fe20008000838 */
[----:B------:R-:W-:Y:S01]  /*174b0*/  R2UR UR14, R10 ;  /* 0x000000000a0e72ca */ /* 0x000fe200000e0000 */
[----:B------:R-:W-:Y:S01]  /*174c0*/  UIADD3 UR12, UR44, 0x202, URZ ;  /* 0x000002022c0c7890 */ /* 0x000fe2000fffe03f */
[----:B------:R-:W-:Y:S01]  /*174d0*/  R2UR UR15, R11 ;  /* 0x000000000b0f72ca */ /* 0x000fe200000e0000 */
[----:B------:R-:W-:Y:S01]  /*174e0*/  UMOV UR13, 0x80000020 ;  /* 0x80000020000d7882 */ /* 0x000fe20000000000 */
[----:B------:R-:W-:Y:S01]  /*174f0*/  VIADD R10, R4, 0x500 ;  /* 0x00000500040a7836 */ /* 0x000fe20000000000 */
[----:B------:R-:W-:Y:S01]  /*17500*/  UMOV UR33, UR13 ;  /* 0x0000000d00217c82 */ /* 0x000fe20008000000 */
[----:B------:R-:W-:Y:S02]  /*17510*/  IMAD.MOV.U32 R11, RZ, RZ, -0x7fffffe0 ;  /* 0x80000020ff0b7424 */ /* 0x000fe400078e00ff */
[----:B------:R-:W-:Y:S01]  /*17520*/  UMOV UR32, UR12 ;  /* 0x0000000c00207c82 */ /* 0x000fe20008000000 */
[----:B------:R-:W-:-:S02]  /*17530*/  WARPGROUP.DEPBAR.LE gsb0, 0x0 ;  /* 0x00008000000079c5 */ /* 0x000fc40000010000 */
[----:B------:R-:W-:-:S06]  /*17540*/  WARPGROUP.ARRIVE ;  /* 0x00000000000079c5 */ /* 0x000fcc0000000000 */
[----:B------:R-:W-:Y:S01]  /*17550*/  QGMMA.64x32x32.F32.E4M3.E4M3 R40, gdesc[UR16], R40, gsb0 ;  /* 0x00600000102879f3 */ /* 0x000fe20008000828 */
        /* <DEDUP_REMOVED lines=12> */
[----:B------:R-:W-:Y:S01]  /*17620*/  QGMMA.64x32x32.F32.E4M3.E4M3 R24, gdesc[UR20], R24, gsb0 ;  /* 0x00600000141879f3 */ /* 0x000fe20008000818 */
[----:B------:R-:W-:Y:S01]  /*17630*/  UMOV UR20, UR8 ;  /* 0x0000000800147c82 */ /* 0x000fe20008000000 */
[----:B------:R-:W-:Y:S01]  /*17640*/  UMOV UR21, UR9 ;  /* 0x0000000900157c82 */ /* 0x000fe20008000000 */
[----:B------:R-:W-:Y:S02]  /*17650*/  WARPGROUP.DEPBAR.LE gsb0, 0x0 ;  /* 0x00008000000079c5 */ /* 0x000fe40000010000 */
[----:B------:R-:W-:-:S06]  /*17660*/  WARPGROUP.ARRIVE ;  /* 0x00000000000079c5 */ /* 0x000fcc0000000000 */
[----:B------:R-:W-:Y:S01]  /*17670*/  QGMMA.64x32x32.F32.E4M3.E4M3 R104, gdesc[UR8], R104, gsb0 ;  /* 0x00600000086879f3 */ /* 0x000fe20008000868 */
[----:B------:R-:W-:Y:S02]  /*17680*/  R2UR UR10, R6 ;  /* 0x00000000060a72ca */ /* 0x000fe400000e0000 */
[----:B------:R-:W-:Y:S01]  /*17690*/  R2UR UR11, R7 ;  /* 0x00000000070b72ca */ /* 0x000fe200000e0000 */
[----:B------:R-:W-:Y:S01]  /*176a0*/  IMAD.MOV.U32 R7, RZ, RZ, -0x7fffffe0 ;  /* 0x80000020ff077424 */ /* 0x000fe200078e00ff */
[----:B------:R-:W-:-:S04]  /*176b0*/  IADD3 R6, R4, 0x400, RZ ;  /* 0x0000040004067810 */ /* 0x000fc80007ffe0ff */
[----:B------:R-:W-:Y:S01]  /*176c0*/  R2UR UR22, R6 ;  /* 0x00000000061672ca */ /* 0x000fe200000e0000 */
[----:B------:R-:W-:Y:S01]  /*176d0*/  VIADD R6, R4, 0x302 ;  /* 0x0000030204067836 */ /* 0x000fe20000000000 */
[----:B------:R-:W-:Y:S02]  /*176e0*/  R2UR UR23, R7 ;  /* 0x00000000071772ca */ /* 0x000fe400000e0000 */
[----:B------:R-:W-:Y:S01]  /*176f0*/  MOV R7, 0x80000020 ;  /* 0x8000002000077802 */ /* 0x000fe20000000f00 */
[----:B------:R-:W-:Y:S02]  /*17700*/  WARPGROUP.DEPBAR.LE gsb0, 0x0 ;  /* 0x00008000000079c5 */ /* 0x000fe40000010000 */
[----:B------:R-:W-:-:S06]  /*17710*/  WARPGROUP.ARRIVE ;  /* 0x00000000000079c5 */ /* 0x000fcc0000000000 */
[----:B------:R-:W-:Y:S03]  /*17720*/  QGMMA.64x32x32.F32.E4M3.E4M3 R88, gdesc[UR8], R88, gsb0 ;  /* 0x00600000085879f3 */ /* 0x000fe60008000858 */
        /* <DEDUP_REMOVED lines=9> */
[----:B------:R-:W-:Y:S01]  /*177c0*/  IMAD.MOV.U32 R11, RZ, RZ, -0x7fffffe0 ;  /* 0x80000020ff0b7424 */ /* 0x000fe200078e00ff */
[----:B------:R-:W-:Y:S02]  /*177d0*/  WARPGROUP.DEPBAR.LE gsb0, 0x0 ;  /* 0x00008000000079c5 */ /* 0x000fe40000010000 */
[----:B------:R-:W-:-:S06]  /*177e0*/  WARPGROUP.ARRIVE ;  /* 0x00000000000079c5 */ /* 0x000fcc0000000000 */
[----:B------:R-:W-:Y:S01]  /*177f0*/  QGMMA.64x32x32.F32.E4M3.E4M3 R40, gdesc[UR20], R40, gsb0 ;  /* 0x00600000142879f3 */ /* 0x000fe20008000828 */
[----:B------:R-:W-:Y:S01]  /*17800*/  R2UR UR22, R8 ;  /* 0x00000000081672ca */ /* 0x000fe200000e0000 */
[----:B------:R-:W-:Y:S01]  /*17810*/  UMOV UR20, UR12 ;  /* 0x0000000c00147c82 */ /* 0x000fe20008000000 */
[----:B------:R-:W-:Y:S01]  /*17820*/  R2UR UR23, R9 ;  /* 0x00000000091772ca */ /* 0x000fe200000e0000 */
[----:B------:R-:W-:Y:S01]  /*17830*/  UMOV UR21, UR13 ;  /* 0x0000000d00157c82 */ /* 0x000fe20008000000 */
[----:B------:R-:W-:Y:S02]  /*17840*/  IADD3 R8, R4, 0x482, RZ ;  /* 0x0000048204087810 */ /* 0x000fe40007ffe0ff */
[----:B------:R-:W-:Y:S02]  /*17850*/  MOV R9, 0x80000020 ;  /* 0x8000002000097802 */ /* 0x000fe40000000f00 */
[----:B------:R-:W-:Y:S02]  /*17860*/  R2UR UR34, R8 ;  /* 0x00000000082272ca */ /* 0x000fe400000e0000 */
[----:B------:R-:W-:-:S02]  /*17870*/  R2UR UR35, R9 ;  /* 0x00000000092372ca */ /* 0x000fc400000e0000 */
[----:B------:R-:W-:Y:S02]  /*17880*/  IADD3 R8, R4, 0x600, RZ ;  /* 0x0000060004087810 */ /* 0x000fe40007ffe0ff */
[----:B------:R-:W-:Y:S01]  /*17890*/  MOV R9, 0x80000020 ;  /* 0x8000002000097802 */ /* 0x000fe20000000f00 */
        /* <DEDUP_REMOVED lines=8> */
[----:B------:R-:W-:Y:S01]  /*17920*/  R2UR UR14, R6 ;  /* 0x00000000060e72ca */ /* 0x000fe200000e0000 */
[----:B------:R-:W-:Y:S01]  /*17930*/  VIADD R6, R4, 0x402 ;  /* 0x0000040204067836 */ /* 0x000fe20000000000 */
[----:B------:R-:W-:Y:S01]  /*17940*/  R2UR UR15, R7 ;  /* 0x00000000070f72ca */ /* 0x000fe200000e0000 */
[----:B------:R-:W-:-:S03]  /*17950*/  IMAD.MOV.U32 R7, RZ, RZ, -0x7fffffe0 ;  /* 0x80000020ff077424 */ /* 0x000fc600078e00ff */
[----:B------:R-:W-:Y:S01]  /*17960*/  R2UR UR30, R6 ;  /* 0x00000000061e72ca */ /* 0x000fe200000e0000 */
[----:B------:R-:W-:Y:S01]  /*17970*/  VIADD R6, R4, 0x580 ;  /* 0x0000058004067836 */ /* 0x000fe20000000000 */
[----:B------:R-:W-:Y:S01]  /*17980*/  R2UR UR31, R7 ;  /* 0x00000000071f72ca */ /* 0x000fe200000e0000 */
[----:B------:R-:W-:Y:S01]  /*17990*/  IMAD.MOV.U32 R7, RZ, RZ, -0x7fffffe0 ;  /* 0x80000020ff077424 */ /* 0x000fe200078e00ff */
[----:B------:R-:W-:Y:S02]  /*179a0*/  WARPGROUP.DEPBAR.LE gsb0, 0x0 ;  /* 0x00008000000079c5 */ /* 0x000fe40000010000 */
[----:B------:R-:W-:-:S06]  /*179b0*/  WARPGROUP.ARRIVE ;  /* 0x00000000000079c5 */ /* 0x000fcc0000000000 */
[----:B------:R-:W-:Y:S03]  /*179c0*/  QGMMA.64x32x32.F32.E4M3.E4M3 R88, gdesc[UR12], R88, gsb0 ;  /* 0x006000000c5879f3 */ /* 0x000fe60008000858 */
[----:B------:R-:W-:Y:S02]  /*179d0*/  WARPGROUP.DEPBAR.LE gsb0, 0x0 ;  /* 0x00008000000079c5 */ /* 0x000fe40000010000 */
[----:B------:R-:W-:-:S06]  /*179e0*/  WARPGROUP.ARRIVE ;  /* 0x00000000000079c5 */ /* 0x000fcc0000000000 */
[----:B------:R-:W-:Y:S01]  /*179f0*/  QGMMA.64x32x32.F32.E4M3.E4M3 R56, gdesc[UR20], R56, gsb0 ;  /* 0x00600000143879f3 */ /* 0x000fe20008000838 */
[----:B------:R-:W-:Y:S01]  /*17a00*/  UIADD3 UR20, UR44, 0x402, URZ ;  /* 0x000004022c147890 */ /* 0x000fe2000fffe03f */
[----:B------:R-:W-:Y:S01]  /*17a10*/  R2UR UR22, R10 ;  /* 0x000000000a1672ca */ /* 0x000fe200000e0000 */
[----:B------:R-:W-:Y:S01]  /*17a20*/  UMOV UR21, 0x80000020 ;  /* 0x8000002000157882 */ /* 0x000fe20000000000 */
[----:B------:R-:W-:Y:S01]  /*17a30*/  UMOV UR44, UR16 ;  /* 0x00000010002c7c82 */ /* 0x000fe20008000000 */
[----:B------:R-:W-:Y:S01]  /*17a40*/  R2UR UR23, R11 ;  /* 0x000000000b1772ca */ /* 0x000fe200000e0000 */
[----:B------:R-:W-:Y:S02]  /*17a50*/  WARPGROUP.DEPBAR.LE gsb0, 0x0 ;  /* 0x00008000000079c5 */ /* 0x000fe40000010000 */
        /* <DEDUP_REMOVED lines=8> */
[----:B------:R-:W-:Y:S02]  /*17ae0*/  R2UR UR46, R8 ;  /* 0x00000000082e72ca */ /* 0x000fe400000e0000 */
[----:B------:R-:W-:Y:S01]  /*17af0*/  R2UR UR47, R9 ;  /* 0x00000000092f72ca */ /* 0x000fe200000e0000 */
[----:B------:R-:W-:Y:S01]  /*17b00*/  IMAD.MOV.U32 R9, RZ, RZ, -0x7fffffe0 ;  /* 0x80000020ff097424 */ /* 0x000fe200078e00ff */
[----:B------:R-:W-:Y:S01]  /*17b10*/  IADD3 R8, R4, 0x582, RZ ;  /* 0x0000058204087810 */ /* 0x000fe20007ffe0ff */
        /* <DEDUP_REMOVED lines=14> */
[----:B------:R-:W-:-:S02]  /*17c00*/  WARPGROUP.DEPBAR.LE gsb0, 0x0 ;  /* 0x00008000000079c5 */ /* 0x000fc40000010000 */
[----:B------:R-:W-:-:S06]  /*17c10*/  WARPGROUP.ARRIVE ;  /* 0x00000000000079c5 */ /* 0x000fcc0000000000 */
[----:B------:R-:W-:Y:S03]  /*17c20*/  QGMMA.64x32x32.F32.E4M3.E4M3 R88, gdesc[UR16], R88, gsb0 ;  /* 0x00600000105879f3 */ /* 0x000fe60008000858 */
        /* <DEDUP_REMOVED lines=12> */
[----:B------:R-:W-:Y:S02]  /*17cf0*/  R2UR UR22, R8 ;  /* 0x00000000081672ca */ /* 0x000fe400000e0000 */
[----:B------:R-:W-:Y:S01]  /*17d00*/  R2UR UR23, R9 ;  /* 0x00000000091772ca */ /* 0x000fe200000e0000 */
[----:B------:R-:W-:Y:S02]  /*17d10*/  WARPGROUP.DEPBAR.LE gsb0, 0x0 ;  /* 0x00008000000079c5 */ /* 0x000fe40000010000 */
[----:B------:R-:W-:Y:S01]  /*17d20*/  WARPGROUP.ARRIVE ;  /* 0x00000000000079c5 */ /* 0x000fe20000000000 */
[C---:B------:R-:W-:Y:S01]  /*17d30*/  FMUL.FTZ R6, R2.reuse, R104 ;  /* 0x0000006802067220 */ /* 0x040fe20000410000 */
[C---:B------:R-:W-:Y:S01]  /*17d40*/  FMUL.FTZ R7, R2.reuse, R105 ;  /* 0x0000006902077220 */ /* 0x040fe20000410000 */
[C---:B------:R-:W-:Y:S01]  /*17d50*/  FMUL.FTZ R15, R2.reuse, R110 ;  /* 0x0000006e020f7220 */ /* 0x040fe20000410000 */
[C---:B------:R-:W-:Y:S01]  /*17d60*/  FMUL.FTZ R8, R2.reuse, R108 ;  /* 0x0000006c02087220 */ /* 0x040fe20000410000 */
[----:B------:R-:W-:-:S05]  /*17d70*/  FMUL.FTZ R10, R2, R106 ;  /* 0x0000006a020a7220 */ /* 0x000fca0000410000 */
[----:B------:R-:W-:Y:S01]  /*17d80*/  QGMMA.64x32x32.F32.E4M3.E4M3 R88, gdesc[UR20], R88, gsb0 ;  /* 0x00600000145879f3 */ /* 0x000fe20008000858 */
[----:B------:R-:W-:Y:S01]  /*17d90*/  R2UR UR22, R78 ;  /* 0x000000004e1672ca */ /* 0x000fe200000e0000 */
[----:B------:R-:W1:Y:S01]  /*17da0*/  MUFU.TANH R6, R6 ;  /* 0x0000000600067308 */ /* 0x000e620000002400 */
[----:B------:R-:W-:Y:S01]  /*17db0*/  R2UR UR23, R79 ;  /* 0x000000004f1772ca */ /* 0x000fe200000e0000 */
        /* <DEDUP_REMOVED lines=11> */
[----:B------:R-:W-:-:S03]  /*17e70*/  FMUL.FTZ R77, R2, R119 ;  /* 0x00000077024d7220 */ /* 0x000fc60000410000 */
[----:B------:R-:W3:Y:S08]  /*17e80*/  MUFU.TANH R15, R15 ;  /* 0x0000000f000f7308 */ /* 0x000ef00000002400 */
[----:B------:R-:W4:Y:S08]  /*17e90*/  MUFU.TANH R8, R8 ;  /* 0x0000000800087308 */ /* 0x000f300000002400 */
[----:B------:R-:W5:Y:S08]  /*17ea0*/  MUFU.TANH R10, R10 ;  /* 0x0000000a000a7308 */ /* 0x000f700000002400 */
[----:B------:R-:W0:Y:S08]  /*17eb0*/  MUFU.TANH R9, R9 ;  /* 0x0000000900097308 */ /* 0x000e300000002400 */
[----:B------:R-:W0:Y:S08]  /*17ec0*/  MUFU.TANH R11, R11 ;  /* 0x0000000b000b7308 */ /* 0x000e300000002400 */
[----:B------:R-:W0:Y:S01]  /*17ed0*/  MUFU.TANH R12, R12 ;  /* 0x0000000c000c7308 */ /* 0x000e220000002400 */
[----:B------:R-:W-:-:S02]  /*17ee0*/  WARPGROUP.DEPBAR.LE gsb0, 0x0 ;  /* 0x00008000000079c5 */ /* 0x000fc40000010000 */
[----:B------:R-:W-:Y:S01]  /*17ef0*/  WARPGROUP.ARRIVE ;  /* 0x00000000000079c5 */ /* 0x000fe20000000000 */
[C---:B------:R-:W-:Y:S01]  /*17f00*/  FMUL.FTZ R85, R2.reuse, R94 ;  /* 0x0000005e02557220 */ /* 0x040fe20000410000 */
[----:B------:R-:W-:Y:S01]  /*17f10*/  FMUL.FTZ R84, R2, R95 ;  /* 0x0000005f02547220 */ /* 0x000fe20000410000 */
[----:B------:R-:W-:Y:S02]  /*17f20*/  VIADD R94, R4, 0x682 ;  /* 0x00000682045e7836 */ /* 0x000fe40000000000 */
[C---:B------:R-:W-:Y:S01]  /*17f30*/  FMUL.FTZ R74, R2.reuse, R88 ;  /* 0x00000058024a7220 */ /* 0x040fe20000410000 */
[----:B------:R-:W-:Y:S01]  /*17f40*/  IMAD.MOV.U32 R95, RZ, RZ, -0x7fffffe0 ;  /* 0x80000020ff5f7424 */ /* 0x000fe200078e00ff */
[----:B------:R-:W-:Y:S01]  /*17f50*/  QGMMA.64x32x32.F32.E4M3.E4M3 R56, gdesc[UR20], R56, gsb0 ;  /* 0x00600000143879f3 */ /* 0x000fe20008000838 */
[----:B------:R-:W-:Y:S01]  /*17f60*/  FMUL.FTZ R88, R2, R101 ;  /* 0x0000006502587220 */ /* 0x000fe20000410000 */
[----:B------:R-:W-:Y:S01]  /*17f70*/  R2UR UR22, R94 ;  /* 0x000000005e1672ca */ /* 0x000fe200000e0000 */
[C---:B------:R-:W-:Y:S01]  /*17f80*/  FMUL.FTZ R82, R2.reuse, R97 ;  /* 0x0000006102527220 */ /* 0x040fe20000410000 */
[----:B------:R-:W-:Y:S01]  /*17f90*/  R2UR UR23, R95 ;  /* 0x000000005f1772ca */ /* 0x000fe200000e0000 */
[----:B------:R-:W-:Y:S01]  /*17fa0*/  FMUL.FTZ R75, R2, R89 ;  /* 0x00000059024b7220 */ /* 0x000fe20000410000 */
[----:B------:R-:W-:Y:S01]  /*17fb0*/  IADD3 R4, R4, 0x702, RZ ;  /* 0x0000070204047810 */ /* 0x000fe20007ffe0ff */
        /* <DEDUP_REMOVED lines=23> */
[----:B------:R-:W-:Y:S01]  /*18130*/  FMUL.FTZ R62, R2, R64 ;  /* 0x00000040023e7220 */ /* 0x000fe20000410000 */
[----:B------:R-:W-:Y:S01]  /*18140*/  QGMMA.64x32x32.F32.E4M3.E4M3 R40, gdesc[UR20], R40, gsb0 ;  /* 0x00600000142879f3 */ /* 0x000fe20008000828 */
[----:B------:R-:W-:Y:S01]  /*18150*/  R2UR UR22, R4 ;  /* 0x00000000041672ca */ /* 0x000fe200000e0000 */
[C---:B------:R-:W-:Y:S01]  /*18160*/  FMUL.FTZ R95, R2.reuse, R58 ;  /* 0x0000003a025f7220 */ /* 0x040fe20000410000 */
[----:B------:R-:W-:Y:S01]  /*18170*/  R2UR UR23, R5 ;  /* 0x00000000051772ca */ /* 0x000fe200000e0000 */
        /* <DEDUP_REMOVED lines=10> */
[----:B------:R-:W-:-:S02]  /*18220*/  FMUL.FTZ R69, R2, R71 ;  /* 0x0000004702457220 */ /* 0x000fc40000410000 */
[----:B------:R-:W0:Y:S08]  /*18230*/  MUFU.TANH R74, R74 ;  /* 0x0000004a004a7308 */ /* 0x000e300000002400 */
[----:B------:R-:W0:Y:S08]  /*18240*/  MUFU.TANH R75, R75 ;  /* 0x0000004b004b7308 */ /* 0x000e300000002400 */
[----:B------:R-:W0:Y:S08]  /*18250*/  MUFU.TANH R77, R77 ;  /* 0x0000004d004d7308 */ /* 0x000e300000002400 */
[----:B------:R-:W0:Y:S08]  /*18260*/  MUFU.TANH R78, R78 ;  /* 0x0000004e004e7308 */ /* 0x000e300000002400 */
[----:B------:R-:W0:Y:S08]  /*18270*/  MUFU.TANH R81, R81 ;  /* 0x0000005100517308 */ /* 0x000e300000002400 */
[----:B------:R-:W0:Y:S01]  /*18280*/  MUFU.TANH R84, R84 ;  /* 0x0000005400547308 */ /* 0x000e220000002400 */
[----:B------:R-:W-:-:S02]  /*18290*/  WARPGROUP.DEPBAR.LE gsb0, 0x0 ;  /* 0x00008000000079c5 */ /* 0x000fc40000010000 */
[C---:B------:R-:W-:Y:S01]  /*182a0*/  FMUL.FTZ R67, R2.reuse, R40 ;  /* 0x0000002802437220 */ /* 0x040fe20000410000 */
[----:B------:R-:W-:Y:S02]  /*182b0*/  IMAD.IADD R40, R223, 0x1, R147 ;  /* 0x00000001df287824 */ /* 0x000fe400078e0293 */
[C---:B------:R-:W-:Y:S01]  /*182c0*/  FMUL.FTZ R63, R2.reuse, R41 ;  /* 0x00000029023f7220 */ /* 0x040fe20000410000 */
[----:B------:R-:W-:Y:S01]  /*182d0*/  WARPGROUP.ARRIVE ;  /* 0x00000000000079c5 */ /* 0x000fe20000000000 */
[----:B------:R-:W0:Y:S01]  /*182e0*/  MUFU.TANH R79, R79 ;  /* 0x0000004f004f7308 */ /* 0x000e220000002400 */
[----:B------:R-:W-:Y:S02]  /*182f0*/  IMAD R41, R161, -0xa0, R40 ;  /* 0xffffff60a1297824 */ /* 0x000fe400078e0228 */
[C---:B------:R-:W-:Y:S01]  /*18300*/  FMUL.FTZ R40, R2.reuse, R47 ;  /* 0x0000002f02287220 */ /* 0x040fe20000410000 */
[C---:B------:R-:W-:Y:S01]  /*18310*/  FMUL.FTZ R105, R2.reuse, R42 ;  /* 0x0000002a02697220 */ /* 0x040fe20000410000 */
[C---:B------:R-:W-:Y:S01]  /*18320*/  FMUL.FTZ R42, R2.reuse, R49 ;  /* 0x00000031022a7220 */ /* 0x040fe20000410000 */
[----:B------:R-:W-:Y:S01]  /*18330*/  QGMMA.64x32x32.F32.E4M3.E4M3 R24, gdesc[UR20], R24, gsb0 ;  /* 0x00600000141879f3 */ /* 0x000fe20008000818 */
[C---:B------:R-:W-:Y:S01]  /*18340*/  ISETP.GT.AND P2, PT, R41.reuse, RZ, PT ;  /* 0x000000ff2900720c */ /* 0x040fe20003f44270 */
[C---:B------:R-:W-:Y:S01]  /*18350*/  FMUL.FTZ R46, R2.reuse, R46 ;  /* 0x0000002e022e7220 */ /* 0x040fe20000410000 */
[C---:B------:R-:W-:Y:S01]  /*18360*/  ISETP.GT.AND P3, PT, R41.reuse, 0x1, PT ;  /* 0x000000012900780c */ /* 0x040fe20003f64270 */
[----:B------:R-:W0:Y:S01]  /*18370*/  MUFU.TANH R82, R82 ;  /* 0x0000005200527308 */ /* 0x000e220000002400 */
[----:B------:R-:W-:Y:S01]  /*18380*/  ISETP.GT.AND P4, PT, R41, 0x8, PT ;  /* 0x000000082900780c */ /* 0x000fe20003f84270 */
[----:B------:R-:W-:Y:S01]  /*18390*/  FMUL.FTZ R50, R2, R50 ;  /* 0x0000003202327220 */ /* 0x000fe20000410000 */
[----:B-1----:R-:W-:Y:S01]  /*183a0*/  FSEL R64, R6, -INF , P2 ;  /* 0xff80000006407808 */ /* 0x002fe20001000000 */
[C---:B------:R-:W-:Y:S01]  /*183b0*/  FMUL.FTZ R48, R2.reuse, R48 ;  /* 0x0000003002307220 */ /* 0x040fe20000410000 */
[----:B--2---:R-:W-:Y:S01]  /*183c0*/  FSEL R7, R7, -INF , P3 ;  /* 0xff80000007077808 */ /* 0x004fe20001800000 */
[C---:B------:R-:W-:Y:S01]  /*183d0*/  FMUL.FTZ R71, R2.reuse, R43 ;  /* 0x0000002b02477220 */ /* 0x040fe20000410000 */
[----:B---3--:R-:W-:Y:S01]  /*183e0*/  FSEL R6, R15, -INF , P4 ;  /* 0xff8000000f067808 */ /* 0x008fe20002000000 */
[----:B------:R-:W-:Y:S01]  /*183f0*/  MUFU.TANH R89, R89 ;  /* 0x0000005900597308 */ /* 0x000fe20000002400 */
[C---:B------:R-:W-:Y:S01]  /*18400*/  ISETP.GT.AND P5, PT, R41.reuse, 0x9, PT ;  /* 0x000000092900780c */ /* 0x040fe20003fa4270 */
[----:B------:R-:W-:Y:S01]  /*18410*/  FMUL.FTZ R43, R2, R44 ;  /* 0x0000002c022b7220 */ /* 0x000fe20000410000 */
[----:B----4-:R-:W-:Y:S01]  /*18420*/  FSEL R68, R8, -INF , P4 ;  /* 0xff80000008447808 */ /* 0x010fe20002000000 */
[----:B------:R-:W-:Y:S01]  /*18430*/  FMUL.FTZ R52, R2, R52 ;  /* 0x0000003402347220 */ /* 0x000fe20000410000 */
[----:B------:R-:W-:Y:S01]  /*18440*/  FMNMX.FTZ R15, R64, R7, !PT ;  /* 0x00000007400f7209 */ /* 0x000fe20007810000 */
[----:B------:R-:W-:Y:S01]  /*18450*/  FMUL.FTZ R107, R2, R54 ;  /* 0x00000036026b7220 */ /* 0x000fe20000410000 */
[----:B-----5:R-:W-:Y:S01]  /*18460*/  FSEL R4, R10, -INF , P2 ;  /* 0xff8000000a047808 */ /* 0x020fe20001000000 */
[----:B------:R-:W-:Y:S01]  /*18470*/  MUFU.TANH R90, R90 ;  /* 0x0000005a005a7308 */ /* 0x000fe20000002400 */
[----:B------:R-:W-:Y:S01]  /*18480*/  ISETP.GT.AND P2, PT, R41, 0x10, PT ;  /* 0x000000102900780c */ /* 0x000fe20003f44270 */
[C---:B------:R-:W-:Y:S01]  /*18490*/  FMUL.FTZ R51, R2.reuse, R51 ;  /* 0x0000003302337220 */ /* 0x040fe20000410000 */
[----:B0-----:R-:W-:Y:S01]  /*184a0*/  FSEL R70, R9, -INF , P5 ;  /* 0xff80000009467808 */ /* 0x001fe20002800000 */
[----:B------:R-:W-:Y:S01]  /*184b0*/  FMUL.FTZ R45, R2, R45 ;  /* 0x0000002d022d7220 */ /* 0x000fe20000410000 */
[----:B------:R-:W-:Y:S01]  /*184c0*/  FMNMX.FTZ R15, R68, R15, !PT ;  /* 0x0000000f440f7209 */ /* 0x000fe20007810000 */
[C---:B------:R-:W-:Y:S01]  /*184d0*/  FMUL.FTZ R53, R2.reuse, R53 ;  /* 0x0000003502357220 */ /* 0x040fe20000410000 */
[----:B------:R-:W-:Y:S01]  /*184e0*/  FSEL R5, R11, -INF , P3 ;  /* 0xff8000000b057808 */ /* 0x000fe20001800000 */
[----:B------:R0:W-:Y:S01]  /*184f0*/  MUFU.TANH R49, R40 ;  /* 0x0000002800317308 */ /* 0x0001e20000002400 */
[----:B------:R-:W-:Y:S01]  /*18500*/  ISETP.GT.AND P3, PT, R41, 0x11, PT ;  /* 0x000000112900780c */ /* 0x000fe20003f64270 */
[----:B------:R-:W-:Y:S01]  /*18510*/  FMUL.FTZ R55, R2, R55 ;  /* 0x0000003702377220 */ /* 0x000fe20000410000 */
[----:B------:R-:W-:-:S02]  /*18520*/  FSEL R92, R12, -INF , P2 ;  /* 0xff8000000c5c7808 */ /* 0x000fc40001000000 */
[----:B------:R-:W-:Y:S02]  /*18530*/  FMNMX.FTZ R15, R70, R15, !PT ;  /* 0x0000000f460f7209 */ /* 0x000fe40007810000 */
[----:B------:R-:W-:Y:S01]  /*18540*/  ISETP.GT.AND P4, PT, R41, 0x18, PT ;  /* 0x000000182900780c */ /* 0x000fe20003f84270 */
[----:B------:R-:W-:Y:S01]  /*18550*/  MUFU.TANH R83, R83 ;  /* 0x0000005300537308 */ /* 0x000fe20000002400 */
[----:B------:R-:W-:Y:S02]  /*18560*/  FSEL R96, R13, -INF , P3 ;  /* 0xff8000000d607808 */ /* 0x000fe40001800000 */
[----:B------:R-:W-:Y:S02]  /*18570*/  FMNMX.FTZ R15, R92, R15, !PT ;  /* 0x0000000f5c0f7209 */ /* 0x000fe40007810000 */
[----:B------:R-:W-:Y:S02]  /*18580*/  FSEL R8, R14, -INF , P5 ;  /* 0xff8000000e087808 */ /* 0x000fe40002800000 */
[----:B------:R-:W-:Y:S01]  /*18590*/  FSEL R14, R76, -INF , P4 ;  /* 0xff8000004c0e7808 */ /* 0x000fe20002000000 */
[----:B------:R-:W1:Y:S01]  /*185a0*/  MUFU.TANH R85, R85 ;  /* 0x0000005500557308 */ /* 0x000e620000002400 */
[----:B------:R-:W-:-:S02]  /*185b0*/  ISETP.GT.AND P5, PT, R41, 0x19, PT ;  /* 0x000000192900780c */ /* 0x000fc40003fa4270 */
[----:B------:R-:W-:Y:S02]  /*185c0*/  FSEL R76, R20, -INF , P4 ;  /* 0xff800000144c7808 */ /* 0x000fe40002000000 */
[----:B------:R-:W-:Y:S02]  /*185d0*/  FMNMX.FTZ R15, R96, R15, !PT ;  /* 0x0000000f600f7209 */ /* 0x000fe40007810000 */
[----:B------:R-:W-:Y:S01]  /*185e0*/  FSEL R10, R73, -INF , P2 ;  /* 0xff800000490a7808 */ /* 0x000fe20001000000 */
[----:B------:R-:W2:Y:S01]  /*185f0*/  MUFU.TANH R57, R57 ;  /* 0x0000003900397308 */ /* 0x000ea20000002400 */
[----:B------:R-:W-:Y:S02]  /*18600*/  ISETP.GT.AND P2, PT, R41, 0x20, PT ;  /* 0x000000202900780c */ /* 0x000fe40003f44270 */
[----:B------:R-:W-:Y:S02]  /*18610*/  FSEL R98, R21, -INF , P5 ;  /* 0xff80000015627808 */ /* 0x000fe40002800000 */
[----:B------:R-:W-:-:S02]  /*18620*/  FMNMX.FTZ R15, R76, R15, !PT ;  /* 0x0000000f4c0f7209 */ /* 0x000fc40007810000 */
[----:B------:R-:W-:Y:S01]  /*18630*/  FSEL R12, R72, -INF , P3 ;  /* 0xff800000480c7808 */ /* 0x000fe20001800000 */
[----:B------:R-:W3:Y:S01]  /*18640*/  MUFU.TANH R86, R86 ;  /* 0x0000005600567308 */ /* 0x000ee20000002400 */
[----:B0-----:R-:W-:Y:S01]  /*18650*/  FSEL R40, R80, -INF , P2 ;  /* 0xff80000050287808 */ /* 0x001fe20001000000 */
[----:B------:R-:W-:Y:S02]  /*18660*/  WARPGROUP.DEPBAR.LE gsb0, 0x0 ;  /* 0x00008000000079c5 */ /* 0x000fe40000010000 */
[C---:B------:R-:W-:Y:S01]  /*18670*/  ISETP.GT.AND P3, PT, R41.reuse, 0x21, PT ;  /* 0x000000212900780c */ /* 0x040fe20003f64270 */
[----:B------:R-:W-:Y:S01]  /*18680*/  FMUL.FTZ R25, R2, R25 ;  /* 0x0000001902197220 */ /* 0x000fe20000410000 */
[----:B------:R-:W-:Y:S01]  /*18690*/  FSEL R80, R74, -INF , P2 ;  /* 0xff8000004a507808 */ /* 0x000fe20001000000 */
[----:B------:R-:W-:Y:S01]  /*186a0*/  FMUL.FTZ R27, R2, R27 ;  /* 0x0000001b021b7220 */ /* 0x000fe20000410000 */
[----:B------:R-:W-:Y:S01]  /*186b0*/  FMNMX.FTZ R15, R98, R15, !PT ;  /* 0x0000000f620f7209 */ /* 0x000fe20007810000 */
[----:B------:R0:W-:Y:S01]  /*186c0*/  MUFU.TANH R9, R42 ;  /* 0x0000002a00097308 */ /* 0x0001e20000002400 */
[----:B------:R-:W-:Y:S01]  /*186d0*/  ISETP.GT.AND P4, PT, R41, 0x28, PT ;  /* 0x000000282900780c */ /* 0x000fe20003f84270 */
[C---:B------:R-:W-:Y:S01]  /*186e0*/  FMUL.FTZ R29, R2.reuse, R29 ;  /* 0x0000001d021d7220 */ /* 0x040fe20000410000 */
[----:B------:R-:W-:Y:S01]  /*186f0*/  FSEL R100, R75, -INF , P3 ;  /* 0xff8000004b647808 */ /* 0x000fe20001800000 */
[----:B------:R-:W-:Y:S01]  /*18700*/  FMUL.FTZ R33, R2, R33 ;  /* 0x0000002102217220 */ /* 0x000fe20000410000 */
[----:B------:R-:W-:Y:S01]  /*18710*/  FMNMX.FTZ R21, R80, R15, !PT ;  /* 0x0000000f50157209 */ /* 0x000fe20007810000 */
[C---:B------:R-:W-:Y:S01]  /*18720*/  FMUL.FTZ R15, R2.reuse, R24 ;  /* 0x00000018020f7220 */ /* 0x040fe20000410000 */
[----:B------:R-:W-:Y:S01]  /*18730*/  FSEL R20, R77, -INF , P5 ;  /* 0xff8000004d147808 */ /* 0x000fe20002800000 */
[----:B------:R4:W-:Y:S01]  /*18740*/  MUFU.TANH R47, R46 ;  /* 0x0000002e002f7308 */ /* 0x0009e20000002400 */
[----:B------:R-:W-:Y:S01]  /*18750*/  ISETP.GT.AND P5, PT, R41, 0x29, PT ;  /* 0x000000292900780c */ /* 0x000fe20003fa4270 */
[----:B------:R-:W-:Y:S01]  /*18760*/  FMUL.FTZ R31, R2, R31 ;  /* 0x0000001f021f7220 */ /* 0x000fe20000410000 */
[----:B------:R-:W-:Y:S01]  /*18770*/  FSEL R102, R78, -INF , P4 ;  /* 0xff8000004e667808 */ /* 0x000fe20002000000 */
[----:B------:R-:W-:Y:S01]  /*18780*/  FMUL.FTZ R37, R2, R37 ;  /* 0x0000002502257220 */ /* 0x000fe20000410000 */
[----:B------:R-:W-:Y:S01]  /*18790*/  FMNMX.FTZ R21, R100, R21, !PT ;  /* 0x0000001564157209 */ /* 0x000fe20007810000 */
[C---:B------:R-:W-:Y:S01]  /*187a0*/  FMUL.FTZ R35, R2.reuse, R35 ;  /* 0x0000002302237220 */ /* 0x040fe20000410000 */
[----:B0-----:R-:W-:Y:S01]  /*187b0*/  FSEL R42, R81, -INF , P3 ;  /* 0xff800000512a7808 */ /* 0x001fe20001800000 */
[----:B------:R-:W0:Y:S01]  /*187c0*/  MUFU.TANH R88, R88 ;  /* 0x0000005800587308 */ /* 0x000e220000002400 */
[C---:B------:R-:W-:Y:S01]  /*187d0*/  ISETP.GT.AND P3, PT, R41.reuse, 0x31, PT ;  /* 0x000000312900780c */ /* 0x040fe20003f64270 */
[----:B------:R-:W-:Y:S01]  /*187e0*/  FMUL.FTZ R39, R2, R39 ;  /* 0x0000002702277220 */ /* 0x000fe20000410000 */
[----:B------:R-:W-:-:S02]  /*187f0*/  ISETP.GT.AND P2, PT, R41, 0x30, PT ;  /* 0x000000302900780c */ /* 0x000fc40003f44270 */
[----:B----4-:R-:W-:Y:S02]  /*18800*/  FSEL R46, R84, -INF , P5 ;  /* 0xff800000542e7808 */ /* 0x010fe40002800000 */
[----:B------:R-:W-:Y:S01]  /*18810*/  FSEL R84, R79, -INF , P5 ;  /* 0xff8000004f547808 */ /* 0x000fe20002800000 */
[----:B------:R4:W-:Y:S01]  /*18820*/  MUFU.TANH R13, R50 ;  /* 0x00000032000d7308 */ /* 0x0009e20000002400 */
[----:B------:R-:W-:Y:S02]  /*18830*/  FMNMX.FTZ R21, R102, R21, !PT ;  /* 0x0000001566157209 */ /* 0x000fe40007810000 */
[----:B------:R-:W-:Y:S02]  /*18840*/  FSEL R104, R82, -INF , P3 ;  /* 0xff80000052687808 */ /* 0x000fe40001800000 */
[----:B------:R-:W-:Y:S02]  /*18850*/  FMNMX.FTZ R21, R84, R21, !PT ;  /* 0x0000001554157209 */ /* 0x000fe40007810000 */
[----:B-1----:R-:W-:Y:S01]  /*18860*/  FSEL R44, R85, -INF , P4 ;  /* 0xff800000552c7808 */ /* 0x002fe20002000000 */
[----:B------:R1:W-:Y:S01]  /*18870*/  MUFU.TANH R11, R48 ;  /* 0x00000030000b7308 */ /* 0x0003e20000002400 */
[----:B----4-:R-:W-:-:S02]  /*18880*/  FSEL R50, R89, -INF , P3 ;  /* 0xff80000059327808 */ /* 0x010fc40001800000 */
[C---:B------:R-:W-:Y:S02]  /*18890*/  ISETP.GT.AND P3, PT, R41.reuse, 0x41, PT ;  /* 0x000000412900780c */ /* 0x040fe40003f64270 */
[----:B------:R-:W-:Y:S02]  /*188a0*/  ISETP.GT.AND P4, PT, R41, 0x38, PT ;  /* 0x000000382900780c */ /* 0x000fe40003f84270 */
[----:B--2---:R-:W-:Y:S01]  /*188b0*/  FSEL R112, R57, -INF , P3 ;  /* 0xff80000039707808 */ /* 0x004fe20001800000 */
[----:B------:R-:W2:Y:S01]  /*188c0*/  MUFU.TANH R56, R56 ;  /* 0x0000003800387308 */ /* 0x000ea20000002400 */
[----:B-1----:R-:W-:Y:S02]  /*188d0*/  FSEL R48, R90, -INF , P2 ;  /* 0xff8000005a307808 */ /* 0x002fe40001000000 */
[----:B------:R-:W-:Y:S02]  /*188e0*/  FSEL R90, R83, -INF , P2 ;  /* 0xff800000535a7808 */ /* 0x000fe40001000000 */
[----:B------:R-:W-:-:S02]  /*188f0*/  ISETP.GT.AND P5, PT, R41, 0x39, PT ;  /* 0x000000392900780c */ /* 0x000fc40003fa4270 */
[----:B------:R-:W-:Y:S01]  /*18900*/  FMNMX.FTZ R57, R90, R21, !PT ;  /* 0x000000155a397209 */ /* 0x000fe20007810000 */
[----:B------:R-:W-:Y:S01]  /*18910*/  MUFU.TANH R91, R91 ;  /* 0x0000005b005b7308 */ /* 0x000fe20000002400 */
[----:B---3--:R-:W-:Y:S01]  /*18920*/  FSEL R106, R86, -INF , P4 ;  /* 0xff800000566a7808 */ /* 0x008fe20002000000 */
[----:B------:R-:W-:Y:S01]  /*18930*/  FMUL.FTZ R21, R2, R26 ;  /* 0x0000001a02157220 */ /* 0x000fe20000410000 */
[----:B------:R-:W-:Y:S02]  /*18940*/  FMNMX.FTZ R57, R104, R57, !PT ;  /* 0x0000003968397209 */ /* 0x000fe40007810000 */
[----:B------:R-:W-:Y:S02]  /*18950*/  ISETP.GT.AND P2, PT, R41, 0x40, PT ;  /* 0x000000402900780c */ /* 0x000fe40003f44270 */
[----:B0-----:R-:W-:Y:S01]  /*18960*/  FSEL R108, R88, -INF , P5 ;  /* 0xff800000586c7808 */ /* 0x001fe20002800000 */
[----:B------:R-:W0:Y:S01]  /*18970*/  MUFU.TANH R93, R93 ;  /* 0x0000005d005d7308 */ /* 0x000e220000002400 */
[----:B------:R-:W-:-:S02]  /*18980*/  FMNMX.FTZ R57, R106, R57, !PT ;  /* 0x000000396a397209 */ /* 0x000fc40007810000 */
[----:B--2---:R-:W-:Y:S02]  /*18990*/  FSEL R110, R56, -INF , P2 ;  /* 0xff800000386e7808 */ /* 0x004fe40001000000 */
[----:B------:R-:W-:Y:S01]  /*189a0*/  FMNMX.FTZ R73, R108, R57, !PT ;  /* 0x000000396c497209 */ /* 0x000fe20007810000 */
[----:B------:R-:W-:Y:S01]  /*189b0*/  FMUL.FTZ R57, R2, R28 ;  /* 0x0000001c02397220 */ /* 0x000fe20000410000 */
[----:B------:R-:W-:Y:S01]  /*189c0*/  MOV R89, UR6 ;  /* 0x0000000600597c02 */ /* 0x000fe20008000f00 */
[----:B------:R-:W-:Y:S01]  /*189d0*/  MUFU.TANH R94, R94 ;  /* 0x0000005e005e7308 */ /* 0x000fe20000002400 */
[----:B------:R-:W-:Y:S02]  /*189e0*/  FMNMX.FTZ R73, R110, R73, !PT ;  /* 0x000000496e497209 */ /* 0x000fe40007810000 */
[----:B------:R-:W-:Y:S02]  /*189f0*/  MOV R85, R87 ;  /* 0x0000005700557202 */ /* 0x000fe40000000f00 */
[----:B------:R-:W-:-:S03]  /*18a00*/  FMNMX.FTZ R73, R112, R73, !PT ;  /* 0x0000004970497209 */ /* 0x000fc60007810000 */
[----:B------:R-:W1:Y:S01]  /*18a10*/  MUFU.TANH R95, R95 ;  /* 0x0000005f005f7308 */ /* 0x000e620000002400 */
[----:B0-----:R-:W-:Y:S02]  /*18a20*/  FSEL R54, R93, -INF , P5 ;  /* 0xff8000005d367808 */ /* 0x001fe40002800000 */
[----:B------:R-:W-:-:S05]  /*18a30*/  ISETP.GT.AND P5, PT, R41, 0x49, PT ;  /* 0x000000492900780c */ /* 0x000fca0003fa4270 */
[----:B------:R-:W0:Y:S08]  /*18a40*/  MUFU.TANH R60, R60 ;  /* 0x0000003c003c7308 */ /* 0x000e300000002400 */
[----:B------:R-:W2:Y:S01]  /*18a50*/  MUFU.TANH R58, R58 ;  /* 0x0000003a003a7308 */ /* 0x000ea20000002400 */
[----:B-1----:R-:W-:Y:S02]  /*18a60*/  FSEL R24, R95, -INF , P2 ;  /* 0xff8000005f187808 */ /* 0x002fe40001000000 */
[----:B------:R-:W-:-:S05]  /*18a70*/  ISETP.GT.AND P2, PT, R41, 0x50, PT ;  /* 0x000000502900780c */ /* 0x000fca0003f44270 */
[----:B------:R-:W1:Y:S01]  /*18a80*/  MUFU.TANH R62, R62 ;  /* 0x0000003e003e7308 */ /* 0x000e620000002400 */
[----:B0-----:R-:W-:-:S07]  /*18a90*/  FSEL R116, R60, -INF , P5 ;  /* 0xff8000003c747808 */ /* 0x001fce0002800000 */
[----:B------:R-:W0:Y:S01]  /*18aa0*/  MUFU.TANH R99, R99 ;  /* 0x0000006300637308 */ /* 0x000e220000002400 */
[----:B--2---:R-:W-:Y:S02]  /*18ab0*/  FSEL R56, R58, -INF , P3 ;  /* 0xff8000003a387808 */ /* 0x004fe40001800000 */
[----:B------:R-:W-:-:S05]  /*18ac0*/  ISETP.GT.AND P3, PT, R41, 0x51, PT ;  /* 0x000000512900780c */ /* 0x000fca0003f64270 */
[----:B------:R2:W-:Y:S01]  /*18ad0*/  MUFU.TANH R144, R52 ;  /* 0x0000003400907308 */ /* 0x0005e20000002400 */
[----:B-1----:R-:W-:-:S07]  /*18ae0*/  FSEL R118, R62, -INF , P2 ;  /* 0xff8000003e767808 */ /* 0x002fce0001000000 */
[----:B------:R-:W1:Y:S01]  /*18af0*/  MUFU.TANH R59, R59 ;  /* 0x0000003b003b7308 */ /* 0x000e620000002400 */
[----:B--2---:R-:W-:Y:S02]  /*18b00*/  FSEL R52, R91, -INF , P4 ;  /* 0xff8000005b347808 */ /* 0x004fe40002000000 */
[----:B------:R-:W-:-:S04]  /*18b10*/  ISETP.GT.AND P4, PT, R41, 0x48, PT ;  /* 0x000000482900780c */ /* 0x000fc80003f84270 */
[----:B------:R-:W-:Y:S01]  /*18b20*/  FSEL R114, R94, -INF , P4 ;  /* 0xff8000005e727808 */ /* 0x000fe20002000000 */
[----:B------:R-:W2:Y:S01]  /*18b30*/  MUFU.TANH R97, R97 ;  /* 0x0000006100617308 */ /* 0x000ea20000002400 */
[----:B0-----:R-:W-:Y:S02]  /*18b40*/  FSEL R58, R99, -INF , P4 ;  /* 0xff800000633a7808 */ /* 0x001fe40002000000 */
[----:B------:R-:W-:Y:S02]  /*18b50*/  FMNMX.FTZ R73, R114, R73, !PT ;  /* 0x0000004972497209 */ /* 0x000fe40007810000 */
[----:B------:R-:W-:Y:S02]  /*18b60*/  ISETP.GT.AND P4, PT, R41, 0x58, PT ;  /* 0x000000582900780c */ /* 0x000fe40003f84270 */
[----:B------:R-:W-:Y:S01]  /*18b70*/  FMNMX.FTZ R73, R116, R73, !PT ;  /* 0x0000004974497209 */ /* 0x000fe20007810000 */
[----:B------:R-:W0:Y:S01]  /*18b80*/  MUFU.TANH R101, R101 ;  /* 0x0000006500657308 */ /* 0x000e220000002400 */
[----:B-1----:R-:W-:Y:S01]  /*18b90*/  FSEL R122, R59, -INF , P3 ;  /* 0xff8000003b7a7808 */ /* 0x002fe20001800000 */
[----:B------:R-:W-:Y:S01]  /*18ba0*/  FMUL.FTZ R59, R2, R30 ;  /* 0x0000001e023b7220 */ /* 0x000fe20000410000 */
[----:B------:R-:W-:-:S04]  /*18bb0*/  FMNMX.FTZ R73, R118, R73, !PT ;  /* 0x0000004976497209 */ /* 0x000fc80007810000 */
[----:B------:R-:W-:Y:S01]  /*18bc0*/  FMNMX.FTZ R73, R122, R73, !PT ;  /* 0x000000497a497209 */ /* 0x000fe20007810000 */
[----:B------:R-:W1:Y:S01]  /*18bd0*/  MUFU.TANH R65, R65 ;  /* 0x0000004100417308 */ /* 0x000e620000002400 */
[----:B--2---:R-:W-:Y:S02]  /*18be0*/  FSEL R26, R97, -INF , P5 ;  /* 0xff800000611a7808 */ /* 0x004fe40002800000 */
[----:B------:R-:W-:-:S05]  /*18bf0*/  ISETP.GT.AND P5, PT, R41, 0x59, PT ;  /* 0x000000592900780c */ /* 0x000fca0003fa4270 */
[----:B------:R-:W2:Y:S01]  /*18c00*/  MUFU.TANH R103, R103 ;  /* 0x0000006700677308 */ /* 0x000ea20000002400 */
[----:B0-----:R-:W-:Y:S02]  /*18c10*/  FSEL R60, R101, -INF , P2 ;  /* 0xff800000653c7808 */ /* 0x001fe40001000000 */
[----:B------:R-:W-:-:S05]  /*18c20*/  ISETP.GT.AND P2, PT, R41, 0x60, PT ;  /* 0x000000602900780c */ /* 0x000fca0003f44270 */
[----:B------:R-:W0:Y:S01]  /*18c30*/  MUFU.TANH R61, R61 ;  /* 0x0000003d003d7308 */ /* 0x000e220000002400 */
[----:B-1----:R-:W-:-:S04]  /*18c40*/  FSEL R128, R65, -INF , P4 ;  /* 0xff80000041807808 */ /* 0x002fc80002000000 */
[----:B------:R-:W-:-:S03]  /*18c50*/  FMNMX.FTZ R73, R128, R73, !PT ;  /* 0x0000004980497209 */ /* 0x000fc60007810000 */
[----:B------:R-:W1:Y:S01]  /*18c60*/  MUFU.TANH R67, R67 ;  /* 0x0000004300437308 */ /* 0x000e620000002400 */
[----:B--2---:R-:W-:Y:S02]  /*18c70*/  FSEL R62, R103, -INF , P4 ;  /* 0xff800000673e7808 */ /* 0x004fe40002000000 */
[----:B------:R-:W-:-:S04]  /*18c80*/  ISETP.GT.AND P4, PT, R41, 0x68, PT ;  /* 0x000000682900780c */ /* 0x000fc80003f84270 */
[----:B------:R-:W-:Y:S01]  /*18c90*/  FSEL R74, R47, -INF , P4 ;  /* 0xff8000002f4a7808 */ /* 0x000fe20002000000 */
[----:B------:R-:W2:Y:S01]  /*18ca0*/  MUFU.TANH R105, R105 ;  /* 0x0000006900697308 */ /* 0x000ea20000002400 */
[----:B0-----:R-:W-:-:S04]  /*18cb0*/  FSEL R130, R61, -INF , P5 ;  /* 0xff8000003d827808 */ /* 0x001fc80002800000 */
[----:B------:R-:W-:-:S03]  /*18cc0*/  FMNMX.FTZ R73, R130, R73, !PT ;  /* 0x0000004982497209 */ /* 0x000fc60007810000 */
        /* <DEDUP_REMOVED lines=8> */
[----:B0-----:R-:W-:Y:S01]  /*18d50*/  FSEL R28, R66, -INF , P3 ;  /* 0xff800000421c7808 */ /* 0x001fe20001800000 */
[----:B------:R-:W-:Y:S01]  /*18d60*/  FMUL.FTZ R11, R2, R34 ;  /* 0x00000022020b7220 */ /* 0x000fe20000410000 */
[----:B------:R-:W-:-:S05]  /*18d70*/  ISETP.GT.AND P3, PT, R41, 0x61, PT ;  /* 0x000000612900780c */ /* 0x000fca0003f64270 */
[----:B------:R-:W0:Y:S01]  /*18d80*/  MUFU.TANH R71, R71 ;  /* 0x0000004700477308 */ /* 0x000e220000002400 */
[----:B-1----:R-:W-:Y:S01]  /*18d90*/  FSEL R136, R43, -INF , P4 ;  /* 0xff8000002b887808 */ /* 0x002fe20002000000 */
[C---:B------:R-:W-:Y:S01]  /*18da0*/  FMUL.FTZ R43, R2.reuse, R32 ;  /* 0x00000020022b7220 */ /* 0x040fe20000410000 */
[----:B------:R-:W-:Y:S01]  /*18db0*/  FSEL R32, R13, -INF , P2 ;  /* 0xff8000000d207808 */ /* 0x000fe20001000000 */
[----:B------:R-:W-:Y:S01]  /*18dc0*/  FMUL.FTZ R13, R2, R38 ;  /* 0x00000026020d7220 */ /* 0x000fe20000410000 */
[C---:B------:R-:W-:Y:S02]  /*18dd0*/  ISETP.GT.AND P2, PT, R41.reuse, 0x80, PT ;  /* 0x000000802900780c */ /* 0x040fe40003f44270 */
[----:B------:R-:W-:Y:S01]  /*18de0*/  ISETP.GT.AND P4, PT, R41, 0x78, PT ;  /* 0x000000782900780c */ /* 0x000fe20003f84270 */
[----:B------:R-:W1:Y:S01]  /*18df0*/  MUFU.TANH R15, R15 ;  /* 0x0000000f000f7308 */ /* 0x000e620000002400 */
[----:B--2---:R-:W-:Y:S02]  /*18e00*/  FSEL R134, R63, -INF , P3 ;  /* 0xff8000003f867808 */ /* 0x004fe40001800000 */
[----:B------:R-:W-:-:S02]  /*18e10*/  FSEL R144, R144, -INF , P4 ;  /* 0xff80000090907808 */ /* 0x000fc40002000000 */
[----:B------:R-:W-:-:S03]  /*18e20*/  FMNMX.FTZ R73, R134, R73, !PT ;  /* 0x0000004986497209 */ /* 0x000fc60007810000 */
[----:B------:R-:W2:Y:S01]  /*18e30*/  MUFU.TANH R69, R69 ;  /* 0x0000004500457308 */ /* 0x000ea20000002400 */
[----:B0-----:R-:W-:Y:S02]  /*18e40*/  FSEL R72, R71, -INF , P3 ;  /* 0xff80000047487808 */ /* 0x001fe40001800000 */
[----:B------:R-:W-:Y:S02]  /*18e50*/  ISETP.GT.AND P3, PT, R41, 0x71, PT ;  /* 0x000000712900780c */ /* 0x000fe40003f64270 */
[----:B------:R-:W-:Y:S02]  /*18e60*/  FMNMX.FTZ R73, R136, R73, !PT ;  /* 0x0000004988497209 */ /* 0x000fe40007810000 */
[----:B------:R-:W-:Y:S01]  /*18e70*/  FSEL R142, R9, -INF , P3 ;  /* 0xff800000098e7808 */ /* 0x000fe20001800000 */
[----:B------:R-:W0:Y:S01]  /*18e80*/  MUFU.TANH R51, R51 ;  /* 0x0000003300337308 */ /* 0x000e220000002400 */
[----:B-1----:R-:W-:Y:S01]  /*18e90*/  FSEL R150, R15, -INF , P2 ;  /* 0xff8000000f967808 */ /* 0x002fe20001000000 */
[----:B------:R-:W-:Y:S01]  /*18ea0*/  FMUL.FTZ R9, R2, R36 ;  /* 0x0000002402097220 */ /* 0x000fe20000410000 */
[----:B------:R-:W-:-:S04]  /*18eb0*/  FMNMX.FTZ R15, R4, R5, !PT ;  /* 0x00000005040f7209 */ /* 0x000fc80007810000 */
[----:B------:R-:W-:Y:S01]  /*18ec0*/  FMNMX.FTZ R15, R6, R15, !PT ;  /* 0x0000000f060f7209 */ /* 0x000fe20007810000 */
[----:B------:R-:W1:Y:S01]  /*18ed0*/  MUFU.TANH R45, R45 ;  /* 0x0000002d002d7308 */ /* 0x000e620000002400 */
[----:B--2---:R-:W-:Y:S02]  /*18ee0*/  FSEL R66, R69, -INF , P5 ;  /* 0xff80000045427808 */ /* 0x004fe40002800000 */
[----:B------:R-:W-:-:S04]  /*18ef0*/  ISETP.GT.AND P5, PT, R41, 0x69, PT ;  /* 0x000000692900780c */ /* 0x000fc80003fa4270 */
[----:B------:R-:W-:Y:S01]  /*18f00*/  FSEL R78, R49, -INF , P5 ;  /* 0xff800000314e7808 */ /* 0x000fe20002800000 */
[----:B------:R-:W2:Y:S01]  /*18f10*/  MUFU.TANH R25, R25 ;  /* 0x0000001900197308 */ /* 0x000ea20000002400 */
[----:B0-----:R-:W-:Y:S02]  /*18f20*/  FSEL R82, R51, -INF , P3 ;  /* 0xff80000033527808 */ /* 0x001fe40001800000 */
[----:B------:R-:W-:-:S05]  /*18f30*/  ISETP.GT.AND P3, PT, R41, 0x81, PT ;  /* 0x000000812900780c */ /* 0x000fca0003f64270 */
[----:B------:R-:W0:Y:S01]  /*18f40*/  MUFU.TANH R53, R53 ;  /* 0x0000003500357308 */ /* 0x000e220000002400 */
[----:B-1----:R-:W-:Y:S02]  /*18f50*/  FSEL R138, R45, -INF , P5 ;  /* 0xff8000002d8a7808 */ /* 0x002fe40002800000 */
        /* <DEDUP_REMOVED lines=8> */
[----:B------:R-:W-:Y:S02]  /*18fe0*/  FMNMX.FTZ R73, R142, R73, !PT ;  /* 0x000000498e497209 */ /* 0x000fe40007810000 */
[----:B------:R-:W-:-:S02]  /*18ff0*/  FMNMX.FTZ R25, R12, R25, !PT ;  /* 0x000000190c197209 */ /* 0x000fc40007810000 */
[----:B0-----:R-:W-:Y:S02]  /*19000*/  FSEL R146, R53, -INF , P5 ;  /* 0xff80000035927808 */ /* 0x001fe40002800000 */
[----:B------:R-:W-:Y:S01]  /*19010*/  FMNMX.FTZ R25, R14, R25, !PT ;  /* 0x000000190e197209 */ /* 0x000fe20007810000 */
[----:B------:R-:W0:Y:S01]  /*19020*/  MUFU.TANH R55, R55 ;  /* 0x0000003700377308 */ /* 0x000e220000002400 */
[----:B------:R-:W-:Y:S02]  /*19030*/  FMNMX.FTZ R73, R144, R73, !PT ;  /* 0x0000004990497209 */ /* 0x000fe40007810000 */
[----:B-1----:R-:W-:Y:S02]  /*19040*/  FSEL R120, R27, -INF , P3 ;  /* 0xff8000001b787808 */ /* 0x002fe40001800000 */
[----:B------:R-:W-:Y:S02]  /*19050*/  FMNMX.FTZ R27, R20, R25, !PT ;  /* 0x00000019141b7209 */ /* 0x000fe40007810000 */
[----:B------:R-:W-:Y:S01]  /*19060*/  FMNMX.FTZ R73, R146, R73, !PT ;  /* 0x0000004992497209 */ /* 0x000fe20007810000 */
[----:B------:R-:W1:Y:S01]  /*19070*/  MUFU.TANH R57, R57 ;  /* 0x0000003900397308 */ /* 0x000e620000002400 */
[----:B--2---:R-:W-:-:S02]  /*19080*/  FSEL R86, R107, -INF , P4 ;  /* 0xff8000006b567808 */ /* 0x004fc40002000000 */
[----:B------:R-:W-:Y:S02]  /*19090*/  FMNMX.FTZ R27, R40, R27, !PT ;  /* 0x0000001b281b7209 */ /* 0x000fe40007810000 */
[----:B------:R-:W-:Y:S02]  /*190a0*/  ISETP.GT.AND P4, PT, R41, 0x88, PT ;  /* 0x000000882900780c */ /* 0x000fe40003f84270 */
[----:B------:R-:W-:Y:S01]  /*190b0*/  FMNMX.FTZ R73, R150, R73, !PT ;  /* 0x0000004996497209 */ /* 0x000fe20007810000 */
[----:B------:R-:W2:Y:S01]  /*190c0*/  MUFU.TANH R21, R21 ;  /* 0x0000001500157308 */ /* 0x000ea20000002400 */
[----:B0-----:R-:W-:Y:S02]  /*190d0*/  FSEL R88, R55, -INF , P5 ;  /* 0xff80000037587808 */ /* 0x001fe40002800000 */
[----:B------:R-:W-:Y:S02]  /*190e0*/  FMNMX.FTZ R27, R42, R27, !PT ;  /* 0x0000001b2a1b7209 */ /* 0x000fe40007810000 */
[----:B------:R-:W-:-:S02]  /*190f0*/  ISETP.GT.AND P5, PT, R41, 0x89, PT ;  /* 0x000000892900780c */ /* 0x000fc40003fa4270 */
[----:B------:R-:W-:Y:S01]  /*19100*/  FMNMX.FTZ R73, R152, R73, !PT ;  /* 0x0000004998497209 */ /* 0x000fe20007810000 */
[----:B------:R-:W0:Y:S01]  /*19110*/  MUFU.TANH R29, R29 ;  /* 0x0000001d001d7308 */ /* 0x000e220000002400 */
[----:B-1----:R-:W-:Y:S02]  /*19120*/  FSEL R154, R57, -INF , P4 ;  /* 0xff800000399a7808 */ /* 0x002fe40002000000 */
[----:B------:R-:W-:Y:S02]  /*19130*/  FMNMX.FTZ R27, R44, R27, !PT ;  /* 0x0000001b2c1b7209 */ /* 0x000fe40007810000 */
[----:B------:R-:W-:Y:S02]  /*19140*/  FMNMX.FTZ R73, R154, R73, !PT ;  /* 0x000000499a497209 */ /* 0x000fe40007810000 */
[----:B------:R-:W-:Y:S01]  /*19150*/  ISETP.GT.AND P3, PT, R41, 0x91, PT ;  /* 0x000000912900780c */ /* 0x000fe20003f64270 */
[----:B------:R-:W1:Y:S01]  /*19160*/  MUFU.TANH R43, R43 ;  /* 0x0000002b002b7308 */ /* 0x000e620000002400 */
[----:B--2---:R-:W-:-:S02]  /*19170*/  FSEL R36, R21, -INF , P2 ;  /* 0xff80000015247808 */ /* 0x004fc40001000000 */
[----:B------:R-:W-:-:S05]  /*19180*/  ISETP.GT.AND P2, PT, R41, 0x90, PT ;  /* 0x000000902900780c */ /* 0x000fca0003f44270 */
[----:B------:R-:W2:Y:S01]  /*19190*/  MUFU.TANH R59, R59 ;  /* 0x0000003b003b7308 */ /* 0x000ea20000002400 */
[----:B0-----:R-:W-:Y:S02]  /*191a0*/  FSEL R156, R29, -INF , P5 ;  /* 0xff8000001d9c7808 */ /* 0x001fe40002800000 */
[----:B------:R-:W-:Y:S02]  /*191b0*/  FMNMX.FTZ R29, R46, R27, !PT ;  /* 0x0000001b2e1d7209 */ /* 0x000fe40007810000 */
[----:B------:R-:W-:Y:S02]  /*191c0*/  FMNMX.FTZ R73, R156, R73, !PT ;  /* 0x000000499c497209 */ /* 0x000fe40007810000 */
[----:B------:R-:W-:Y:S01]  /*191d0*/  FMNMX.FTZ R29, R48, R29, !PT ;  /* 0x0000001d301d7209 */ /* 0x000fe20007810000 */
[----:B------:R-:W0:Y:S01]  /*191e0*/  MUFU.TANH R33, R33 ;  /* 0x0000002100217308 */ /* 0x000e220000002400 */
[----:B-1----:R-:W-:Y:S02]  /*191f0*/  FSEL R158, R43, -INF , P2 ;  /* 0xff8000002b9e7808 */ /* 0x002fe40001000000 */
[----:B------:R-:W-:-:S02]  /*19200*/  FMNMX.FTZ R29, R50, R29, !PT ;  /* 0x0000001d321d7209 */ /* 0x000fc40007810000 */
[----:B------:R-:W-:Y:S02]  /*19210*/  FMNMX.FTZ R73, R158, R73, !PT ;  /* 0x000000499e497209 */ /* 0x000fe40007810000 */
[----:B------:R-:W-:Y:S01]  /*19220*/  FMNMX.FTZ R29, R52, R29, !PT ;  /* 0x0000001d341d7209 */ /* 0x000fe20007810000 */
[----:B------:R-:W1:Y:S01]  /*19230*/  MUFU.TANH R31, R31 ;  /* 0x0000001f001f7308 */ /* 0x000e620000002400 */
[----:B--2---:R-:W-:Y:S02]  /*19240*/  FSEL R124, R59, -INF , P4 ;  /* 0xff8000003b7c7808 */ /* 0x004fe40002000000 */
[----:B------:R-:W-:-:S05]  /*19250*/  ISETP.GT.AND P4, PT, R41, 0x98, PT ;  /* 0x000000982900780c */ /* 0x000fca0003f84270 */
[----:B------:R-:W2:Y:S01]  /*19260*/  MUFU.TANH R9, R9 ;  /* 0x0000000900097308 */ /* 0x000ea20000002400 */
[----:B0-----:R-:W-:-:S04]  /*19270*/  FSEL R160, R33, -INF , P3 ;  /* 0xff80000021a07808 */ /* 0x001fc80001800000 */
[----:B------:R-:W-:-:S03]  /*19280*/  FMNMX.FTZ R73, R160, R73, !PT ;  /* 0x00000049a0497209 */ /* 0x000fc60007810000 */
[----:B------:R-:W0:Y:S01]  /*19290*/  MUFU.TANH R37, R37 ;  /* 0x0000002500257308 */ /* 0x000e220000002400 */
[----:B-1----:R-:W-:Y:S02]  /*192a0*/  FSEL R126, R31, -INF , P5 ;  /* 0xff8000001f7e7808 */ /* 0x002fe40002800000 */
[----:B------:R-:W-:Y:S02]  /*192b0*/  ISETP.GT.AND P5, PT, R41, 0x99, PT ;  /* 0x000000992900780c */ /* 0x000fe40003fa4270 */
[----:B------:R-:W-:-:S03]  /*192c0*/  FMNMX.FTZ R31, R54, R29, !PT ;  /* 0x0000001d361f7209 */ /* 0x000fc60007810000 */
[----:B------:R1:W-:Y:S01]  /*192d0*/  MUFU.TANH R43, R35 ;  /* 0x00000023002b7308 */ /* 0x0003e20000002400 */
[----:B--2---:R-:W-:Y:S02]  /*192e0*/  FSEL R162, R9, -INF , P4 ;  /* 0xff80000009a27808 */ /* 0x004fe40002000000 */
[----:B------:R-:W-:Y:S02]  /*192f0*/  FMNMX.FTZ R31, R24, R31, !PT ;  /* 0x0000001f181f7209 */ /* 0x000fe40007810000 */
[----:B------:R-:W-:Y:S02]  /*19300*/  FMNMX.FTZ R73, R162, R73, !PT ;  /* 0x00000049a2497209 */ /* 0x000fe40007810000 */
[----:B------:R-:W-:Y:S01]  /*19310*/  FMNMX.FTZ R31, R56, R31, !PT ;  /* 0x0000001f381f7209 */ /* 0x000fe20007810000 */
[----:B------:R-:W-:Y:S01]  /*19320*/  MUFU.TANH R41, R11 ;  /* 0x0000000b00297308 */ /* 0x000fe20000002400 */
[----:B0-----:R-:W-:Y:S02]  /*19330*/  FSEL R164, R37, -INF , P5 ;  /* 0xff80000025a47808 */ /* 0x001fe40002800000 */
[----:B------:R-:W-:-:S02]  /*19340*/  FMNMX.FTZ R31, R58, R31, !PT ;  /* 0x0000001f3a1f7209 */ /* 0x000fc40007810000 */
[----:B------:R-:W-:Y:S02]  /*19350*/  FMNMX.FTZ R73, R164, R73, !PT ;  /* 0x00000049a4497209 */ /* 0x000fe40007810000 */
[----:B------:R-:W-:Y:S01]  /*19360*/  FMNMX.FTZ R33, R26, R31, !PT ;  /* 0x0000001f1a217209 */ /* 0x000fe20007810000 */
[----:B------:R0:W-:Y:S02]  /*19370*/  MUFU.TANH R47, R39 ;  /* 0x00000027002f7308 */ /* 0x0001e40000002400 */
[----:B------:R-:W2:Y:S01]  /*19380*/  SHFL.BFLY PT, R94, R73, 0x2, 0x1f ;  /* 0x0c401f00495e7f89 */ /* 0x000ea200000e0000 */
[----:B------:R-:W-:-:S04]  /*19390*/  FMNMX.FTZ R33, R60, R33, !PT ;  /* 0x000000213c217209 */ /* 0x000fc80007810000 */
[----:B------:R-:W-:Y:S01]  /*193a0*/  FMNMX.FTZ R33, R28, R33, !PT ;  /* 0x000000211c217209 */ /* 0x000fe20007810000 */
[----:B------:R3:W4:Y:S03]  /*193b0*/  MUFU.TANH R45, R13 ;  /* 0x0000000d002d7308 */ /* 0x0007260000002400 */
[----:B------:R-:W-:-:S04]  /*193c0*/  FMNMX.FTZ R33, R62, R33, !PT ;  /* 0x000000213e217209 */ /* 0x000fc80007810000 */
[----:B-1----:R-:W-:-:S04]  /*193d0*/  FMNMX.FTZ R35, R66, R33, !PT ;  /* 0x0000002142237209 */ /* 0x002fc80007810000 */
[----:B------:R-:W-:-:S04]  /*193e0*/  FMNMX.FTZ R35, R30, R35, !PT ;  /* 0x000000231e237209 */ /* 0x000fc80007810000 */
[----:B------:R-:W-:Y:S02]  /*193f0*/  FMNMX.FTZ R35, R72, R35, !PT ;  /* 0x0000002348237209 */ /* 0x000fe40007810000 */
[----:B--2---:R-:W-:Y:S02]  /*19400*/  FMNMX.FTZ R9, R73, R94, !PT ;  /* 0x0000005e49097209 */ /* 0x004fe40007810000 */
[----:B------:R-:W-:-:S03]  /*19410*/  FMNMX.FTZ R35, R74, R35, !PT ;  /* 0x000000234a237209 */ /* 0x000fc60007810000 */
[----:B------:R-:W1:Y:S01]  /*19420*/  SHFL.BFLY PT, R94, R9, 0x1, 0x1f ;  /* 0x0c201f00095e7f89 */ /* 0x000e6200000e0000 */
[----:B------:R-:W-:-:S04]  /*19430*/  FMNMX.FTZ R37, R78, R35, !PT ;  /* 0x000000234e257209 */ /* 0x000fc80007810000 */
[----:B------:R-:W-:-:S04]  /*19440*/  FMNMX.FTZ R37, R32, R37, !PT ;  /* 0x0000002520257209 */ /* 0x000fc80007810000 */
[----:B------:R-:W-:-:S04]  /*19450*/  FMNMX.FTZ R37, R82, R37, !PT ;  /* 0x0000002552257209 */ /* 0x000fc80007810000 */
[----:B------:R-:W-:-:S04]  /*19460*/  FMNMX.FTZ R37, R86, R37, !PT ;  /* 0x0000002556257209 */ /* 0x000fc80007810000 */
[----:B0-----:R-:W-:-:S04]  /*19470*/  FMNMX.FTZ R39, R88, R37, !PT ;  /* 0x0000002558277209 */ /* 0x001fc80007810000 */
[----:B------:R-:W-:Y:S02]  /*19480*/  FMNMX.FTZ R39, R36, R39, !PT ;  /* 0x0000002724277209 */ /* 0x000fe40007810000 */
[----:B-1----:R-:W-:Y:S02]  /*19490*/  FMNMX.FTZ R94, R9, R94, !PT ;  /* 0x0000005e095e7209 */ /* 0x002fe40007810000 */
[----:B------:R-:W-:Y:S02]  /*194a0*/  FMNMX.FTZ R39, R120, R39, !PT ;  /* 0x0000002778277209 */ /* 0x000fe40007810000 */
[C---:B------:R-:W-:Y:S01]  /*194b0*/  FSETP.NEU.FTZ.AND P6, PT, R94.reuse, -INF , PT ;  /* 0xff8000005e00780b */ /* 0x040fe20003fdd000 */
[----:B------:R-:W-:-:S01]  /*194c0*/  FFMA.FTZ R21, R94, R89, -8 ;  /* 0xc10000005e157423 */ /* 0x000fc20000010059 */
[----:B------:R-:W-:-:S04]  /*194d0*/  FMNMX.FTZ R39, R124, R39, !PT ;  /* 0x000000277c277209 */ /* 0x000fc80007810000 */
[----:B------:R-:W-:-:S05]  /*194e0*/  FSEL R21, R21, RZ, P6 ;  /* 0x000000ff15157208 */ /* 0x000fca0003000000 */
[-CC-:B------:R-:W-:Y:S01]  /*194f0*/  FFMA.FTZ R102, R102, R89.reuse, -R21.reuse ;  /* 0x0000005966667223 */ /* 0x180fe20000010815 */
[----:B------:R-:W-:-:S01]  /*19500*/  FFMA.FTZ R80, R80, R89, -R21 ;  /* 0x0000005950507223 */ /* 0x000fc20000010815 */
[-CC-:B---3--:R-:W-:Y:S01]  /*19510*/  FFMA.FTZ R13, R76, R89.reuse, -R21.reuse ;  /* 0x000000594c0d7223 */ /* 0x188fe20000010815 */
[----:B------:R-:W-:-:S01]  /*19520*/  FFMA.FTZ R76, R84, R89, -R21 ;  /* 0x00000059544c7223 */ /* 0x000fc20000010815 */
[----:B------:R0:W-:Y:S01]  /*19530*/  MUFU.EX2 R25, R102 ;  /* 0x0000006600197308 */ /* 0x0001e20000000800 */
[----:B------:R-:W-:-:S01]  /*19540*/  FFMA.FTZ R84, R108, R89, -R21 ;  /* 0x000000596c547223 */ /* 0x000fc20000010815 */
[-CC-:B------:R-:W-:Y:S01]  /*19550*/  FFMA.FTZ R110, R110, R89.reuse, -R21.reuse ;  /* 0x000000596e6e7223 */ /* 0x180fe20000010815 */
[----:B----4-:R-:W-:Y:S01]  /*19560*/  FSEL R108, R45, -INF , P4 ;  /* 0xff8000002d6c7808 */ /* 0x010fe20002000000 */
[-CC-:B------:R-:W-:Y:S01]  /*19570*/  FFMA.FTZ R34, R7, R89.reuse, -R21.reuse ;  /* 0x0000005907227223 */ /* 0x180fe20000010815 */
[----:B------:R-:W-:-:S01]  /*19580*/  FFMA.FTZ R7, R68, R89, -R21 ;  /* 0x0000005944077223 */ /* 0x000fc20000010815 */
[-CC-:B------:R-:W-:Y:S01]  /*19590*/  FFMA.FTZ R68, R98, R89.reuse, -R21.reuse ;  /* 0x0000005962447223 */ /* 0x180fe20000010815 */
[----:B------:R-:W-:-:S01]  /*195a0*/  FFMA.FTZ R9, R64, R89, -R21 ;  /* 0x0000005940097223 */ /* 0x000fc20000010815 */
[----:B------:R1:W-:Y:S01]  /*195b0*/  MUFU.EX2 R15, R80 ;  /* 0x00000050000f7308 */ /* 0x0003e20000000800 */
[----:B0-----:R-:W-:Y:S01]  /*195c0*/  FSEL R102, R41, -INF , P2 ;  /* 0xff80000029667808 */ /* 0x001fe20001000000 */
[--C-:B------:R-:W-:Y:S01]  /*195d0*/  FFMA.FTZ R132, R132, R89, -R21.reuse ;  /* 0x0000005984847223 */ /* 0x100fe20000010815 */
[----:B------:R-:W-:Y:S01]  /*195e0*/  FMNMX.FTZ R41, R126, R39, !PT ;  /* 0x000000277e297209 */ /* 0x000fe20007810000 */
[-CC-:B------:R-:W-:Y:S01]  /*195f0*/  FFMA.FTZ R38, R70, R89.reuse, -R21.reuse ;  /* 0x0000005946267223 */ /* 0x180fe20000010815 */
[----:B------:R-:W-:-:S01]  /*19600*/  FFMA.FTZ R90, R90, R89, -R21 ;  /* 0x000000595a5a7223 */ /* 0x000fc20000010815 */
[--C-:B------:R-:W-:Y:S01]  /*19610*/  FFMA.FTZ R106, R106, R89, -R21.reuse ;  /* 0x000000596a6a7223 */ /* 0x100fe20000010815 */
[----:B------:R-:W-:Y:S01]  /*19620*/  FMNMX.FTZ R41, R102, R41, !PT ;  /* 0x0000002966297209 */ /* 0x000fe20007810000 */
[----:B------:R0:W-:Y:S01]  /*19630*/  MUFU.EX2 R31, R110 ;  /* 0x0000006e001f7308 */ /* 0x0001e20000000800 */
[----:B-1----:R-:W-:-:S01]  /*19640*/  FFMA.FTZ R80, R104, R89, -R21 ;  /* 0x0000005968507223 */ /* 0x002fc20000010815 */
[----:B------:R-:W-:Y:S01]  /*19650*/  FSEL R104, R43, -INF , P3 ;  /* 0xff8000002b687808 */ /* 0x000fe20001800000 */
[----:B------:R-:W-:-:S01]  /*19660*/  FFMA.FTZ R114, R114, R89, -R21 ;  /* 0x0000005972727223 */ /* 0x000fc20000010815 */
[-CC-:B------:R-:W-:Y:S01]  /*19670*/  FFMA.FTZ R118, R118, R89.reuse, -R21.reuse ;  /* 0x0000005976767223 */ /* 0x180fe20000010815 */
[----:B------:R-:W-:-:S01]  /*19680*/  FFMA.FTZ R128, R128, R89, -R21 ;  /* 0x0000005980807223 */ /* 0x000fc20000010815 */
[----:B------:R-:W-:Y:S01]  /*19690*/  FMNMX.FTZ R41, R104, R41, !PT ;  /* 0x0000002968297209 */ /* 0x000fe20007810000 */
[----:B------:R-:W-:-:S01]  /*196a0*/  FFMA.FTZ R11, R92, R89, -R21 ;  /* 0x000000595c0b7223 */ /* 0x000fc20000010815 */
[----:B------:R-:W-:Y:S01]  /*196b0*/  MUFU.EX2 R9, R9 ;  /* 0x0000000900097308 */ /* 0x000fe20000000800 */
[----:B0-----:R-:W-:Y:S01]  /*196c0*/  FSEL R110, R47, -INF , P5 ;  /* 0xff8000002f6e7808 */ /* 0x001fe20002800000 */
[--C-:B------:R-:W-:Y:S01]  /*196d0*/  FFMA.FTZ R64, R96, R89, -R21.reuse ;  /* 0x0000005960407223 */ /* 0x100fe20000010815 */
[----:B------:R-:W-:Y:S01]  /*196e0*/  FMNMX.FTZ R41, R108, R41, !PT ;  /* 0x000000296c297209 */ /* 0x000fe20007810000 */
[-CC-:B------:R-:W-:Y:S01]  /*196f0*/  FFMA.FTZ R70, R100, R89.reuse, -R21.reuse ;  /* 0x0000005964467223 */ /* 0x180fe20000010815 */
[----:B------:R-:W-:-:S01]  /*19700*/  FFMA.FTZ R92, R116, R89, -R21 ;  /* 0x00000059745c7223 */ /* 0x000fc20000010815 */
[--C-:B------:R-:W-:Y:S01]  /*19710*/  FFMA.FTZ R96, R122, R89, -R21.reuse ;  /* 0x000000597a607223 */ /* 0x100fe20000010815 */
        /* <DEDUP_REMOVED lines=11> */
[-CC-:B------:R-:W-:Y:S01]  /*197d0*/  FFMA.FTZ R51, R158, R89.reuse, -R21.reuse ;  /* 0x000000599e337223 */ /* 0x180fe20000010815 */
[----:B------:R-:W-:-:S05]  /*197e0*/  FFMA.FTZ R130, R164, R89, -R21 ;  /* 0x00000059a4827223 */ /* 0x000fca0000010815 */
[----:B------:R-:W-:Y:S08]  /*197f0*/  MUFU.EX2 R7, R7 ;  /* 0x0000000700077308 */ /* 0x000ff00000000800 */
[----:B------:R-:W1:Y:S01]  /*19800*/  MUFU.EX2 R38, R38 ;  /* 0x0000002600267308 */ /* 0x000e620000000800 */
[----:B0-----:R-:W-:Y:S01]  /*19810*/  FMNMX.FTZ R53, R47, R98, !PT ;  /* 0x000000622f357209 */ /* 0x001fe20007810000 */
[----:B------:R-:W-:-:S06]  /*19820*/  FFMA.FTZ R47, R150, R89, -R21 ;  /* 0x00000059962f7223 */ /* 0x000fcc0000010815 */
[----:B------:R0:W-:Y:S01]  /*19830*/  MUFU.EX2 R27, R90 ;  /* 0x0000005a001b7308 */ /* 0x0001e20000000800 */
[----:B------:R-:W2:Y:S07]  /*19840*/  SHFL.BFLY PT, R98, R53, 0x1, 0x1f ;  /* 0x0c201f0035627f89 */ /* 0x000eae00000e0000 */
[----:B------:R3:W-:Y:S01]  /*19850*/  MUFU.EX2 R29, R106 ;  /* 0x0000006a001d7308 */ /* 0x0007e20000000800 */
[----:B0-----:R-:W-:-:S01]  /*19860*/  FFMA.FTZ R90, R112, R89, -R21 ;  /* 0x00000059705a7223 */ /* 0x001fc20000010815 */
[----:B------:R-:W-:Y:S01]  /*19870*/  FFMA.FTZ R112, R138, R89, -R21 ;  /* 0x000000598a707223 */ /* 0x000fe20000010815 */
[----:B-1----:R-:W-:-:S04]  /*19880*/  F2FP.SATFINITE.E4M3.F32.PACK_AB_MERGE_C R176, R38, R7, RZ ;  /* 0x0000000726b0723e */ /* 0x002fc800048070ff */
[----:B------:R-:W-:Y:S01]  /*19890*/  F2FP.SATFINITE.E4M3.F32.PACK_AB_MERGE_C R176, R34, R9, R176 ;  /* 0x0000000922b0723e */ /* 0x000fe200048070b0 */
[----:B------:R0:W-:Y:S01]  /*198a0*/  MUFU.EX2 R33, R114 ;  /* 0x0000007200217308 */ /* 0x0001e20000000800 */
[----:B---3--:R-:W-:-:S07]  /*198b0*/  FFMA.FTZ R106, R134, R89, -R21 ;  /* 0x00000059866a7223 */ /* 0x008fce0000010815 */
[----:B------:R1:W-:Y:S01]  /*198c0*/  MUFU.EX2 R35, R118 ;  /* 0x0000007600237308 */ /* 0x0003e20000000800 */
[----:B--2---:R-:W-:Y:S01]  /*198d0*/  FMNMX.FTZ R98, R53, R98, !PT ;  /* 0x0000006235627209 */ /* 0x004fe20007810000 */
[-CC-:B0-----:R-:W-:Y:S01]  /*198e0*/  FFMA.FTZ R114, R142, R89.reuse, -R21.reuse ;  /* 0x000000598e727223 */ /* 0x181fe20000010815 */
[----:B------:R-:W-:-:S02]  /*198f0*/  FFMA.FTZ R53, R162, R89, -R21 ;  /* 0x00000059a2357223 */ /* 0x000fc40000010815 */
[C---:B------:R-:W-:Y:S01]  /*19900*/  FSETP.NEU.FTZ.AND P2, PT, R98.reuse, -INF , PT ;  /* 0xff8000006200780b */ /* 0x040fe20003f5d000 */
[----:B------:R-:W-:-:S02]  /*19910*/  FFMA.FTZ R55, R98, R89, -8 ;  /* 0xc100000062377423 */ /* 0x000fc40000010059 */
[----:B------:R0:W-:Y:S01]  /*19920*/  MUFU.EX2 R37, R128 ;  /* 0x0000008000257308 */ /* 0x0001e20000000800 */
[----:B-1----:R-:W-:-:S02]  /*19930*/  FFMA.FTZ R118, R152, R89, -R21 ;  /* 0x0000005998767223 */ /* 0x002fc40000010815 */
[----:B------:R-:W-:-:S02]  /*19940*/  FSEL R55, R55, RZ, P2 ;  /* 0x000000ff37377208 */ /* 0x000fc40001000000 */
[----:B------:R-:W-:-:S03]  /*19950*/  ISETP.GE.AND P2, PT, R147, 0xa1, PT ;  /* 0x000000a19300780c */ /* 0x000fc60003f46270 */
[-CC-:B------:R-:W-:Y:S01]  /*19960*/  FFMA.FTZ R4, R4, R89.reuse, -R55.reuse ;  /* 0x0000005904047223 */ /* 0x180fe20000010837 */
[----:B------:R-:W-:-:S01]  /*19970*/  FFMA.FTZ R5, R5, R89, -R55 ;  /* 0x0000005905057223 */ /* 0x000fc20000010837 */
[-CC-:B------:R-:W-:Y:S01]  /*19980*/  FFMA.FTZ R57, R6, R89.reuse, -R55.reuse ;  /* 0x0000005906397223 */ /* 0x180fe20000010837 */
[----:B------:R-:W-:-:S01]  /*19990*/  FFMA.FTZ R132, R8, R89, -R55 ;  /* 0x0000005908847223 */ /* 0x000fc20000010837 */
[-C--:B------:R-:W-:Y:S01]  /*199a0*/  FFMA.FTZ R6, R10, R89.reuse, -R55 ;  /* 0x000000590a067223 */ /* 0x080fe20000010837 */
[----:B0-----:R-:W-:-:S01]  /*199b0*/  FFMA.FTZ R128, R160, R89, -R21 ;  /* 0x00000059a0807223 */ /* 0x001fc20000010815 */
[----:B------:R-:W-:Y:S01]  /*199c0*/  MUFU.EX2 R4, R4 ;  /* 0x0000000400047308 */ /* 0x000fe20000000800 */
[----:B------:R-:W-:-:S01]  /*199d0*/  FFMA.FTZ R21, R12, R89, -R55 ;  /* 0x000000590c157223 */ /* 0x000fc20000010837 */
[-CC-:B------:R-:W-:Y:S01]  /*199e0*/  FFMA.FTZ R67, R14, R89.reuse, -R55.reuse ;  /* 0x000000590e437223 */ /* 0x180fe20000010837 */
[----:B------:R-:W-:-:S01]  /*199f0*/  FFMA.FTZ R134, R20, R89, -R55 ;  /* 0x0000005914867223 */ /* 0x000fc20000010837 */
[----:B------:R-:W-:Y:S01]  /*19a00*/  FFMA.FTZ R12, R24, R89, -R55 ;  /* 0x00000059180c7223 */ /* 0x000fe20000010837 */
[----:B------:R-:W-:-:S01]  /*19a10*/  FADD.FTZ R20, R9, R34 ;  /* 0x0000002209147221 */ /* 0x000fc20000010000 */
[-CC-:B------:R-:W-:Y:S01]  /*19a20*/  FFMA.FTZ R8, R40, R89.reuse, -R55.reuse ;  /* 0x0000005928087223 */ /* 0x180fe20000010837 */
[----:B------:R-:W-:-:S01]  /*19a30*/  FFMA.FTZ R59, R42, R89, -R55 ;  /* 0x000000592a3b7223 */ /* 0x000fc20000010837 */
[----:B------:R-:W0:Y:S01]  /*19a40*/  MUFU.EX2 R5, R5 ;  /* 0x0000000500057308 */ /* 0x000e220000000800 */
[----:B------:R-:W-:-:S01]  /*19a50*/  FADD.FTZ R77, R7, R20 ;  /* 0x00000014074d7221 */ /* 0x000fc20000010000 */
        /* <DEDUP_REMOVED lines=15> */
[----:B0-----:R-:W-:-:S01]  /*19b50*/  FADD.FTZ R24, R4, R5 ;  /* 0x0000000504187221 */ /* 0x001fc20000010000 */
[----:B------:R-:W-:-:S02]  /*19b60*/  @!P1 VIADD R20, R3, 0x29840 ;  /* 0x0002984003149836 */ /* 0x000fc40000000000 */
[----:B------:R-:W-:-:S01]  /*19b70*/  FFMA.FTZ R30, R30, R89, -R55 ;  /* 0x000000591e1e7223 */ /* 0x000fc20000010837 */
[-CC-:B------:R-:W-:Y:S01]  /*19b80*/  FFMA.FTZ R72, R72, R89.reuse, -R55.reuse ;  /* 0x0000005948487223 */ /* 0x180fe20000010837 */
[----:B------:R-:W-:-:S01]  /*19b90*/  FFMA.FTZ R74, R74, R89, -R55 ;  /* 0x000000594a4a7223 */ /* 0x000fc20000010837 */
[----:B------:R-:W-:Y:S01]  /*19ba0*/  FFMA.FTZ R78, R78, R89, -R55 ;  /* 0x000000594e4e7223 */ /* 0x000fe20000010837 */
[----:B------:R-:W-:Y:S01]  /*19bb0*/  @!P1 PRMT R20, RZ, 0x654, R20 ;  /* 0x00000654ff149816 */ /* 0x000fe20000000014 */
[----:B------:R-:W0:Y:S01]  /*19bc0*/  MUFU.EX2 R11, R11 ;  /* 0x0000000b000b7308 */ /* 0x000e220000000800 */
[----:B-1----:R-:W-:-:S01]  /*19bd0*/  FADD.FTZ R79, R57, R24 ;  /* 0x00000018394f7221 */ /* 0x002fc20000010000 */
[----:B------:R-:W-:Y:S01]  /*19be0*/  FADD.FTZ R24, R38, R77 ;  /* 0x0000004d26187221 */ /* 0x000fe20000010000 */
[----:B------:R1:W-:Y:S01]  /*19bf0*/  @!P1 SYNCS.ARRIVE.TRANS64.RED.A1T0 RZ, [R20+URZ], RZ ;  /* 0x000000ff14ff99a7 */ /* 0x0003e2000810043f */
[----:B------:R-:W-:-:S01]  /*19c00*/  FFMA.FTZ R82, R82, R89, -R55 ;  /* 0x0000005952527223 */ /* 0x000fc20000010837 */
[-CC-:B------:R-:W-:Y:S01]  /*19c10*/  FFMA.FTZ R86, R86, R89.reuse, -R55.reuse ;  /* 0x0000005956567223 */ /* 0x180fe20000010837 */
[----:B------:R-:W-:-:S01]  /*19c20*/  FFMA.FTZ R88, R88, R89, -R55 ;  /* 0x0000005958587223 */ /* 0x000fc20000010837 */
[----:B------:R-:W-:Y:S01]  /*19c30*/  FFMA.FTZ R36, R36, R89, -R55 ;  /* 0x0000005924247223 */ /* 0x000fe20000010837 */
[----:B------:R-:W3:Y:S01]  /*19c40*/  MUFU.EX2 R6, R6 ;  /* 0x0000000600067308 */ /* 0x000ee20000000800 */
[----:B--2---:R-:W-:-:S01]  /*19c50*/  FADD.FTZ R79, R132, R79 ;  /* 0x0000004f844f7221 */ /* 0x004fc20000010000 */
[-CC-:B------:R-:W-:Y:S01]  /*19c60*/  FFMA.FTZ R120, R120, R89.reuse, -R55.reuse ;  /* 0x0000005978787223 */ /* 0x180fe20000010837 */
[----:B------:R-:W-:-:S01]  /*19c70*/  FFMA.FTZ R124, R124, R89, -R55 ;  /* 0x000000597c7c7223 */ /* 0x000fc20000010837 */
[-CC-:B------:R-:W-:Y:S01]  /*19c80*/  FFMA.FTZ R126, R126, R89.reuse, -R55.reuse ;  /* 0x000000597e7e7223 */ /* 0x180fe20000010837 */
[----:B------:R-:W-:-:S01]  /*19c90*/  FFMA.FTZ R102, R102, R89, -R55 ;  /* 0x0000005966667223 */ /* 0x000fc20000010837 */
[----:B------:R-:W-:Y:S01]  /*19ca0*/  F2FP.SATFINITE.E4M3.F32.PACK_AB_MERGE_C R57, R132, R57, RZ ;  /* 0x000000398439723e */ /* 0x000fe200048070ff */
[----:B------:R-:W-:-:S01]  /*19cb0*/  FFMA.FTZ R104, R104, R89, -R55 ;  /* 0x0000005968687223 */ /* 0x000fc20000010837 */
[----:B------:R-:W-:Y:S01]  /*19cc0*/  MUFU.EX2 R64, R64 ;  /* 0x0000004000407308 */ /* 0x000fe20000000800 */
[----:B0-----:R-:W-:-:S01]  /*19cd0*/  FADD.FTZ R77, R11, R24 ;  /* 0x000000180b4d7221 */ /* 0x001fc20000010000 */
[----:B------:R-:W-:Y:S01]  /*19ce0*/  F2FP.SATFINITE.E4M3.F32.PACK_AB_MERGE_C R177, R5, R4, R57 ;  /* 0x0000000405b1723e */ /* 0x000fe20004807039 */
[----:B------:R-:W-:-:S01]  /*19cf0*/  FFMA.FTZ R108, R108, R89, -R55 ;  /* 0x000000596c6c7223 */ /* 0x000fc20000010837 */
[--C-:B------:R-:W-:Y:S01]  /*19d00*/  IMAD.MOV.U32 R60, RZ, RZ, R87.reuse ;  /* 0x000000ffff3c7224 */ /* 0x100fe200078e0057 */
[----:B------:R-:W-:Y:S01]  /*19d10*/  MOV R34, R87 ;  /* 0x0000005700227202 */ /* 0x000fe20000000f00 */
[----:B------:R-:W-:-:S02]  /*19d20*/  IMAD.MOV.U32 R57, RZ, RZ, R87 ;  /* 0x000000ffff397224 */ /* 0x000fc400078e0057 */
[----:B------:R-:W0:Y:S01]  /*19d30*/  MUFU.EX2 R21, R21 ;  /* 0x0000001500157308 */ /* 0x000e220000000800 */
[----:B---3--:R-:W-:-:S01]  /*19d40*/  FADD.FTZ R24, R6, R79 ;  /* 0x0000004f06187221 */ /* 0x008fc20000010000 */
[--C-:B------:R-:W-:Y:S02]  /*19d50*/  IMAD.MOV.U32 R56, RZ, RZ, R87.reuse ;  /* 0x000000ffff387224 */ /* 0x100fe400078e0057 */
[--C-:B------:R-:W-:Y:S02]  /*19d60*/  IMAD.MOV.U32 R50, RZ, RZ, R87.reuse ;  /* 0x000000ffff327224 */ /* 0x100fe400078e0057 */
[--C-:B------:R-:W-:Y:S02]  /*19d70*/  IMAD.MOV.U32 R48, RZ, RZ, R87.reuse ;  /* 0x000000ffff307224 */ /* 0x100fe400078e0057 */
[----:B------:R-:W-:Y:S01]  /*19d80*/  MUFU.EX2 R13, R13 ;  /* 0x0000000d000d7308 */ /* 0x000fe20000000800 */
[--C-:B------:R-:W-:Y:S02]  /*19d90*/  IMAD.MOV.U32 R44, RZ, RZ, R87.reuse ;  /* 0x000000ffff2c7224 */ /* 0x100fe400078e0057 */
[----:B------:R-:W-:-:S02]  /*19da0*/  IMAD.MOV.U32 R42, RZ, RZ, R87 ;  /* 0x000000ffff2a7224 */ /* 0x000fc400078e0057 */
[----:B------:R-:W-:-:S03]  /*19db0*/  IMAD.MOV.U32 R38, RZ, RZ, R87 ;  /* 0x000000ffff267224 */ /* 0x000fc600078e0057 */
[----:B------:R-:W2:Y:S01]  /*19dc0*/  MUFU.EX2 R67, R67 ;  /* 0x0000004300437308 */ /* 0x000ea20000000800 */
[----:B0-----:R-:W-:-:S07]  /*19dd0*/  FADD.FTZ R24, R21, R24 ;  /* 0x0000001815187221 */ /* 0x001fce0000010000 */
[----:B------:R-:W0:Y:S08]  /*19de0*/  MUFU.EX2 R68, R68 ;  /* 0x0000004400447308 */ /* 0x000e300000000800 */
[----:B------:R-:W3:Y:S01]  /*19df0*/  MUFU.EX2 R134, R134 ;  /* 0x0000008600867308 */ /* 0x000ee20000000800 */
[----:B--2---:R-:W-:-:S01]  /*19e00*/  FADD.FTZ R79, R67, R24 ;  /* 0x00000018434f7221 */ /* 0x004fc20000010000 */
[-CC-:B------:R-:W-:Y:S01]  /*19e10*/  FFMA.FTZ R24, R32, R89.reuse, -R55.reuse ;  /* 0x0000005920187223 */ /* 0x180fe20000010837 */
[----:B------:R-:W-:-:S01]  /*19e20*/  FFMA.FTZ R55, R110, R89, -R55 ;  /* 0x000000596e377223 */ /* 0x000fc20000010837 */
[----:B------:R-:W-:-:S04]  /*19e30*/  IMAD.MOV.U32 R32, RZ, RZ, R87 ;  /* 0x000000ffff207224 */ /* 0x000fc800078e0057 */
[----:B------:R-:W2:Y:S01]  /*19e40*/  MUFU.EX2 R8, R8 ;  /* 0x0000000800087308 */ /* 0x000ea20000000800 */
[----:B0-----:R-:W-:-:S04]  /*19e50*/  F2FP.SATFINITE.E4M3.F32.PACK_AB_MERGE_C R178, R68, R13, RZ ;  /* 0x0000000d44b2723e */ /* 0x001fc800048070ff */
[----:B------:R-:W-:-:S03]  /*19e60*/  F2FP.SATFINITE.E4M3.F32.PACK_AB_MERGE_C R178, R64, R11, R178 ;  /* 0x0000000b40b2723e */ /* 0x000fc600048070b2 */
[----:B------:R-:W0:Y:S01]  /*19e70*/  MUFU.EX2 R70, R70 ;  /* 0x0000004600467308 */ /* 0x000e220000000800 */
[----:B---3--:R-:W-:-:S01]  /*19e80*/  FADD.FTZ R79, R134, R79 ;  /* 0x0000004f864f7221 */ /* 0x008fc20000010000 */
[----:B------:R-:W-:-:S04]  /*19e90*/  F2FP.SATFINITE.E4M3.F32.PACK_AB_MERGE_C R67, R134, R67, RZ ;  /* 0x000000438643723e */ /* 0x000fc800048070ff */
[----:B------:R-:W-:Y:S02]  /*19ea0*/  F2FP.SATFINITE.E4M3.F32.PACK_AB_MERGE_C R179, R21, R6, R67 ;  /* 0x0000000615b3723e */ /* 0x000fe40004807043 */
[----:B------:R3:W-:Y:S01]  /*19eb0*/  MUFU.EX2 R73, R26 ;  /* 0x0000001a00497308 */ /* 0x0007e20000000800 */
[----:B------:R-:W-:-:S07]  /*19ec0*/  MOV R67, R87 ;  /* 0x0000005700437202 */ /* 0x000fce0000000f00 */
[----:B------:R-:W4:Y:S01]  /*19ed0*/  MUFU.EX2 R59, R59 ;  /* 0x0000003b003b7308 */ /* 0x000f220000000800 */
[----:B---3--:R-:W-:-:S01]  /*19ee0*/  FADD.FTZ R26, R64, R77 ;  /* 0x0000004d401a7221 */ /* 0x008fc20000010000 */
[----:B------:R-:W-:-:S03]  /*19ef0*/  MOV R64, R87 ;  /* 0x0000005700407202 */ /* 0x000fc60000000f00 */
[----:B------:R-:W-:-:S03]  /*19f00*/  FADD.FTZ R77, R13, R26 ;  /* 0x0000001a0d4d7221 */ /* 0x000fc60000010000 */
[----:B------:R-:W3:Y:S01]  /*19f10*/  MUFU.EX2 R40, R40 ;  /* 0x0000002800287308 */ /* 0x000ee20000000800 */
[----:B------:R-:W-:-:S01]  /*19f20*/  FADD.FTZ R26, R68, R77 ;  /* 0x0000004d441a7221 */ /* 0x000fc20000010000 */
[----:B------:R-:W-:-:S03]  /*19f30*/  IMAD.MOV.U32 R68, RZ, RZ, R87 ;  /* 0x000000ffff447224 */ /* 0x000fc600078e0057 */
[----:B------:R-:W-:Y:S01]  /*19f40*/  FADD.FTZ R77, R15, R26 ;  /* 0x0000001a0f4d7221 */ /* 0x000fe20000010000 */
[----:B--2---:R-:W-:-:S02]  /*19f50*/  FADD.FTZ R26, R8, R79 ;  /* 0x0000004f081a7221 */ /* 0x004fc40000010000 */
[----:B------:R-:W2:Y:S01]  /*19f60*/  MUFU.EX2 R76, R76 ;  /* 0x0000004c004c7308 */ /* 0x000ea20000000800 */
[----:B0-----:R-:W-:-:S01]  /*19f70*/  FADD.FTZ R28, R70, R77 ;  /* 0x0000004d461c7221 */ /* 0x001fc20000010000 */
[----:B----4-:R-:W-:-:S03]  /*19f80*/  FADD.FTZ R79, R59, R26 ;  /* 0x0000001a3b4f7221 */ /* 0x010fc60000010000 */
[----:B------:R-:W-:-:S03]  /*19f90*/  FADD.FTZ R81, R25, R28 ;  /* 0x0000001c19517221 */ /* 0x000fc60000010000 */
[----:B------:R-:W0:Y:S01]  /*19fa0*/  MUFU.EX2 R69, R46 ;  /* 0x0000002e00457308 */ /* 0x000e220000000800 */
[----:B---3--:R-:W-:-:S07]  /*19fb0*/  FADD.FTZ R26, R40, R79 ;  /* 0x0000004f281a7221 */ /* 0x008fce0000010000 */
[----:B------:R-:W3:Y:S01]  /*19fc0*/  MUFU.EX2 R10, R10 ;  /* 0x0000000a000a7308 */ /* 0x000ee20000000800 */
[----:B--2---:R-:W-:-:S01]  /*19fd0*/  FADD.FTZ R28, R76, R81 ;  /* 0x000000514c1c7221 */ /* 0x004fc20000010000 */
[----:B------:R-:W-:Y:S02]  /*19fe0*/  F2FP.SATFINITE.E4M3.F32.PACK_AB_MERGE_C R180, R76, R25, RZ ;  /* 0x000000194cb4723e */ /* 0x000fe400048070ff */
[----:B------:R-:W-:Y:S01]  /*19ff0*/  MOV R76, R87 ;  /* 0x00000057004c7202 */ /* 0x000fe20000000f00 */
[----:B------:R-:W-:Y:S01]  /*1a000*/  FADD.FTZ R81, R27, R28 ;  /* 0x0000001c1b517221 */ /* 0x000fe20000010000 */
[----:B------:R-:W-:Y:S02]  /*1a010*/  F2FP.SATFINITE.E4M3.F32.PACK_AB_MERGE_C R180, R70, R15, R180 ;  /* 0x0000000f46b4723e */ /* 0x000fe400048070b4 */
[----:B------:R-:W2:Y:S01]  /*1a020*/  MUFU.EX2 R80, R80 ;  /* 0x0000005000507308 */ /* 0x000ea20000000800 */
[----:B0-----:R-:W-:-:S01]  /*1a030*/  FADD.FTZ R79, R69, R26 ;  /* 0x0000001a454f7221 */ /* 0x001fc20000010000 */
[----:B------:R-:W-:Y:S01]  /*1a040*/  F2FP.SATFINITE.E4M3.F32.PACK_AB_MERGE_C R40, R69, R40, RZ ;  /* 0x000000284528723e */ /* 0x000fe200048070ff */
[----:B------:R-:W-:Y:S01]  /*1a050*/  IMAD.MOV.U32 R69, RZ, RZ, R87 ;  /* 0x000000ffff457224 */ /* 0x000fe200078e0057 */
[----:B------:R-:W-:-:S02]  /*1a060*/  MOV R70, R87 ;  /* 0x0000005700467202 */ /* 0x000fc40000000f00 */
[----:B------:R-:W-:Y:S01]  /*1a070*/  F2FP.SATFINITE.E4M3.F32.PACK_AB_MERGE_C R181, R59, R8, R40 ;  /* 0x000000083bb5723e */ /* 0x000fe20004807028 */
[----:B------:R-:W-:Y:S01]  /*1a080*/  IMAD.MOV.U32 R59, RZ, RZ, R87 ;  /* 0x000000ffff3b7224 */ /* 0x000fe200078e0057 */
[----:B------:R-:W0:Y:S01]  /*1a090*/  MUFU.EX2 R61, R61 ;  /* 0x0000003d003d7308 */ /* 0x000e220000000800 */
[----:B---3--:R-:W-:-:S01]  /*1a0a0*/  FADD.FTZ R26, R10, R79 ;  /* 0x0000004f0a1a7221 */ /* 0x008fc20000010000 */
[-C--:B------:R-:W-:Y:S02]  /*1a0b0*/  MOV R46, R87.reuse ;  /* 0x00000057002e7202 */ /* 0x080fe40000000f00 */
[----:B------:R-:W-:-:S04]  /*1a0c0*/  MOV R40, R87 ;  /* 0x0000005700287202 */ /* 0x000fc80000000f00 */
[----:B------:R-:W3:Y:S01]  /*1a0d0*/  MUFU.EX2 R52, R52 ;  /* 0x0000003400347308 */ /* 0x000ee20000000800 */
[----:B--2---:R-:W-:-:S04]  /*1a0e0*/  FADD.FTZ R28, R80, R81 ;  /* 0x00000051501c7221 */ /* 0x004fc80000010000 */
[----:B------:R-:W-:-:S03]  /*1a0f0*/  FADD.FTZ R83, R29, R28 ;  /* 0x0000001c1d537221 */ /* 0x000fc60000010000 */
[----:B------:R-:W2:Y:S01]  /*1a100*/  MUFU.EX2 R84, R84 ;  /* 0x0000005400547308 */ /* 0x000ea20000000800 */
[----:B0-----:R-:W-:-:S07]  /*1a110*/  FADD.FTZ R81, R61, R26 ;  /* 0x0000001a3d517221 */ /* 0x001fce0000010000 */
[----:B------:R-:W0:Y:S01]  /*1a120*/  MUFU.EX2 R71, R54 ;  /* 0x0000003600477308 */ /* 0x000e220000000800 */
[----:B---3--:R-:W-:-:S07]  /*1a130*/  FADD.FTZ R26, R52, R81 ;  /* 0x00000051341a7221 */ /* 0x008fce0000010000 */
[----:B------:R-:W3:Y:S01]  /*1a140*/  MUFU.EX2 R12, R12 ;  /* 0x0000000c000c7308 */ /* 0x000ee20000000800 */
[----:B--2---:R-:W-:-:S01]  /*1a150*/  FADD.FTZ R28, R84, R83 ;  /* 0x00000053541c7221 */ /* 0x004fc20000010000 */
[----:B------:R-:W-:Y:S01]  /*1a160*/  F2FP.SATFINITE.E4M3.F32.PACK_AB_MERGE_C R182, R84, R29, RZ ;  /* 0x0000001d54b6723e */ /* 0x000fe200048070ff */
[--C-:B------:R-:W-:Y:S02]  /*1a170*/  IMAD.MOV.U32 R84, RZ, RZ, R87.reuse ;  /* 0x000000ffff547224 */ /* 0x100fe400078e0057 */
[----:B------:R-:W-:Y:S01]  /*1a180*/  FADD.FTZ R81, R31, R28 ;  /* 0x0000001c1f517221 */ /* 0x000fe20000010000 */
[----:B------:R-:W-:Y:S01]  /*1a190*/  F2FP.SATFINITE.E4M3.F32.PACK_AB_MERGE_C R182, R80, R27, R182 ;  /* 0x0000001b50b6723e */ /* 0x000fe200048070b6 */
[----:B------:R-:W-:Y:S01]  /*1a1a0*/  IMAD.MOV.U32 R83, RZ, RZ, R87 ;  /* 0x000000ffff537224 */ /* 0x000fe200078e0057 */
[----:B------:R-:W2:Y:S01]  /*1a1b0*/  MUFU.EX2 R90, R90 ;  /* 0x0000005a005a7308 */ /* 0x000ea20000000800 */
[----:B0-----:R-:W-:-:S01]  /*1a1c0*/  FADD.FTZ R7, R71, R26 ;  /* 0x0000001a47077221 */ /* 0x001fc20000010000 */
[----:B------:R-:W-:Y:S01]  /*1a1d0*/  F2FP.SATFINITE.E4M3.F32.PACK_AB_MERGE_C R52, R71, R52, RZ ;  /* 0x000000344734723e */ /* 0x000fe200048070ff */
[----:B------:R-:W-:-:S02]  /*1a1e0*/  IMAD.MOV.U32 R80, RZ, RZ, R87 ;  /* 0x000000ffff507224 */ /* 0x000fc400078e0057 */
[--C-:B------:R-:W-:Y:S01]  /*1a1f0*/  IMAD.MOV.U32 R71, RZ, RZ, R87.reuse ;  /* 0x000000ffff477224 */ /* 0x100fe200078e0057 */
[----:B------:R-:W-:Y:S01]  /*1a200*/  F2FP.SATFINITE.E4M3.F32.PACK_AB_MERGE_C R183, R61, R10, R52 ;  /* 0x0000000a3db7723e */ /* 0x000fe20004807034 */
[----:B------:R-:W-:Y:S01]  /*1a210*/  IMAD.MOV.U32 R54, RZ, RZ, R87 ;  /* 0x000000ffff367224 */ /* 0x000fe200078e0057 */
[----:B------:R-:W0:Y:S01]  /*1a220*/  MUFU.EX2 R63, R63 ;  /* 0x0000003f003f7308 */ /* 0x000e220000000800 */
[----:B---3--:R-:W-:-:S01]  /*1a230*/  FADD.FTZ R26, R12, R7 ;  /* 0x000000070c1a7221 */ /* 0x008fc20000010000 */
[-C--:B------:R-:W-:Y:S01]  /*1a240*/  MOV R61, R87.reuse ;  /* 0x00000057003d7202 */ /* 0x080fe20000000f00 */
[----:B------:R-:W-:Y:S01]  /*1a250*/  IMAD.MOV.U32 R27, RZ, RZ, R87 ;  /* 0x000000ffff1b7224 */ /* 0x000fe200078e0057 */
[----:B------:R-:W-:-:S04]  /*1a260*/  MOV R52, R87 ;  /* 0x0000005700347202 */ /* 0x000fc80000000f00 */
[----:B------:R-:W3:Y:S01]  /*1a270*/  MUFU.EX2 R58, R58 ;  /* 0x0000003a003a7308 */ /* 0x000ee20000000800 */
[----:B--2---:R-:W-:-:S01]  /*1a280*/  FADD.FTZ R28, R90, R81 ;  /* 0x000000515a1c7221 */ /* 0x004fc20000010000 */
[----:B------:R-:W-:-:S03]  /*1a290*/  IMAD.MOV.U32 R81, RZ, RZ, R87 ;  /* 0x000000ffff517224 */ /* 0x000fc600078e0057 */
[----:B------:R-:W-:-:S03]  /*1a2a0*/  FADD.FTZ R25, R33, R28 ;  /* 0x0000001c21197221 */ /* 0x000fc60000010000 */
[----:B------:R-:W2:Y:S01]  /*1a2b0*/  MUFU.EX2 R92, R92 ;  /* 0x0000005c005c7308 */ /* 0x000ea20000000800 */
[----:B0-----:R-:W-:-:S07]  /*1a2c0*/  FADD.FTZ R13, R63, R26 ;  /* 0x0000001a3f0d7221 */ /* 0x001fce0000010000 */
[----:B------:R-:W0:Y:S01]  /*1a2d0*/  MUFU.EX2 R14, R14 ;  /* 0x0000000e000e7308 */ /* 0x000e220000000800 */
[----:B---3--:R-:W-:-:S01]  /*1a2e0*/  FADD.FTZ R26, R58, R13 ;  /* 0x0000000d3a1a7221 */ /* 0x008fc20000010000 */
[----:B------:R-:W-:-:S03]  /*1a2f0*/  F2FP.SATFINITE.E4M3.F32.PACK_AB_MERGE_C R58, R73, R58, RZ ;  /* 0x0000003a493a723e */ /* 0x000fc600048070ff */
[----:B------:R-:W-:Y:S01]  /*1a300*/  FADD.FTZ R13, R73, R26 ;  /* 0x0000001a490d7221 */ /* 0x000fe20000010000 */
[----:B------:R-:W-:Y:S01]  /*1a310*/  F2FP.SATFINITE.E4M3.F32.PACK_AB_MERGE_C R185, R63, R12, R58 ;  /* 0x0000000c3fb9723e */ /* 0x000fe2000480703a */
[----:B------:R-:W-:Y:S01]  /*1a320*/  IMAD.MOV.U32 R63, RZ, RZ, R87 ;  /* 0x000000ffff3f7224 */ /* 0x000fe200078e0057 */
[----:B------:R-:W3:Y:S01]  /*1a330*/  MUFU.EX2 R96, R96 ;  /* 0x0000006000607308 */ /* 0x000ee20000000800 */
[C---:B--2---:R-:W-:Y:S01]  /*1a340*/  F2FP.SATFINITE.E4M3.F32.PACK_AB_MERGE_C R184, R92.reuse, R33, RZ ;  /* 0x000000215cb8723e */ /* 0x044fe200048070ff */
[----:B------:R-:W-:Y:S01]  /*1a350*/  FADD.FTZ R92, R92, R25 ;  /* 0x000000195c5c7221 */ /* 0x000fe20000010000 */
[----:B------:R-:W-:Y:S01]  /*1a360*/  MOV R73, R87 ;  /* 0x0000005700497202 */ /* 0x000fe20000000f00 */
[----:B------:R-:W-:Y:S01]  /*1a370*/  IMAD.MOV.U32 R33, RZ, RZ, R87 ;  /* 0x000000ffff217224 */ /* 0x000fe200078e0057 */
[----:B------:R-:W-:Y:S01]  /*1a380*/  F2FP.SATFINITE.E4M3.F32.PACK_AB_MERGE_C R184, R90, R31, R184 ;  /* 0x0000001f5ab8723e */ /* 0x000fe200048070b8 */
[----:B------:R-:W-:Y:S01]  /*1a390*/  FADD.FTZ R25, R35, R92 ;  /* 0x0000005c23197221 */ /* 0x000fe20000010000 */
[----:B------:R-:W-:Y:S01]  /*1a3a0*/  MOV R58, R87 ;  /* 0x00000057003a7202 */ /* 0x000fe20000000f00 */
[----:B------:R-:W2:Y:S01]  /*1a3b0*/  MUFU.EX2 R65, R65 ;  /* 0x0000004100417308 */ /* 0x000ea20000000800 */
[----:B0-----:R-:W-:-:S01]  /*1a3c0*/  FADD.FTZ R26, R14, R13 ;  /* 0x0000000d0e1a7221 */ /* 0x001fc20000010000 */
[----:B------:R-:W-:-:S06]  /*1a3d0*/  MOV R31, R87 ;  /* 0x00000057001f7202 */ /* 0x000fcc0000000f00 */
[----:B------:R-:W0:Y:S01]  /*1a3e0*/  MUFU.EX2 R62, R62 ;  /* 0x0000003e003e7308 */ /* 0x000e220000000800 */
[----:B---3--:R-:W-:-:S04]  /*1a3f0*/  FADD.FTZ R28, R96, R25 ;  /* 0x00000019601c7221 */ /* 0x008fc80000010000 */
[----:B------:R-:W-:-:S03]  /*1a400*/  FADD.FTZ R29, R37, R28 ;  /* 0x0000001c251d7221 */ /* 0x000fc60000010000 */
[----:B------:R-:W3:Y:S01]  /*1a410*/  MUFU.EX2 R100, R100 ;  /* 0x0000006400647308 */ /* 0x000ee20000000800 */
[----:B--2---:R-:W-:-:S07]  /*1a420*/  FADD.FTZ R25, R65, R26 ;  /* 0x0000001a41197221 */ /* 0x004fce0000010000 */
[----:B------:R2:W4:Y:S01]  /*1a430*/  MUFU.EX2 R75, R66 ;  /* 0x00000042004b7308 */ /* 0x0005220000000800 */
[----:B0-----:R-:W-:-:S07]  /*1a440*/  FADD.FTZ R26, R62, R25 ;  /* 0x000000193e1a7221 */ /* 0x001fce0000010000 */
[----:B------:R-:W0:Y:S01]  /*1a450*/  MUFU.EX2 R3, R30 ;  /* 0x0000001e00037308 */ /* 0x000e220000000800 */
[C---:B---3--:R-:W-:Y:S01]  /*1a460*/  F2FP.SATFINITE.E4M3.F32.PACK_AB_MERGE_C R37, R100.reuse, R37, RZ ;  /* 0x000000256425723e */ /* 0x048fe200048070ff */
[----:B------:R-:W-:Y:S01]  /*1a470*/  FADD.FTZ R100, R100, R29 ;  /* 0x0000001d64647221 */ /* 0x000fe20000010000 */
[----:B--2---:R-:W-:Y:S02]  /*1a480*/  IMAD.MOV.U32 R66, RZ, RZ, R87 ;  /* 0x000000ffff427224 */ /* 0x004fe400078e0057 */
[----:B------:R-:W-:Y:S01]  /*1a490*/  F2FP.SATFINITE.E4M3.F32.PACK_AB_MERGE_C R186, R96, R35, R37 ;  /* 0x0000002360ba723e */ /* 0x000fe20004807025 */
[----:B------:R-:W-:-:S01]  /*1a4a0*/  FADD.FTZ R9, R39, R100 ;  /* 0x0000006427097221 */ /* 0x000fc20000010000 */
[----:B------:R-:W-:Y:S01]  /*1a4b0*/  MOV R37, R87 ;  /* 0x0000005700257202 */ /* 0x000fe20000000f00 */
[----:B------:R-:W2:Y:S01]  /*1a4c0*/  MUFU.EX2 R106, R106 ;  /* 0x0000006a006a7308 */ /* 0x000ea20000000800 */
[----:B----4-:R-:W-:-:S01]  /*1a4d0*/  FADD.FTZ R26, R75, R26 ;  /* 0x0000001a4b1a7221 */ /* 0x010fc20000010000 */
[----:B------:R-:W-:Y:S01]  /*1a4e0*/  F2FP.SATFINITE.E4M3.F32.PACK_AB_MERGE_C R62, R75, R62, RZ ;  /* 0x0000003e4b3e723e */ /* 0x000fe200048070ff */
[----:B------:R-:W-:-:S02]  /*1a4f0*/  IMAD.MOV.U32 R75, RZ, RZ, R87 ;  /* 0x000000ffff4b7224 */ /* 0x000fc400078e0057 */
[--C-:B------:R-:W-:Y:S01]  /*1a500*/  IMAD.MOV.U32 R35, RZ, RZ, R87.reuse ;  /* 0x000000ffff237224 */ /* 0x100fe200078e0057 */
[----:B------:R-:W-:Y:S01]  /*1a510*/  F2FP.SATFINITE.E4M3.F32.PACK_AB_MERGE_C R187, R65, R14, R62 ;  /* 0x0000000e41bb723e */ /* 0x000fe2000480703e */
[----:B------:R-:W-:Y:S01]  /*1a520*/  IMAD.MOV.U32 R65, RZ, RZ, R87 ;  /* 0x000000ffff417224 */ /* 0x000fe200078e0057 */
[----:B-1----:R1:W3:Y:S01]  /*1a530*/  MUFU.EX2 R20, R72 ;  /* 0x0000004800147308 */ /* 0x0022e20000000800 */
[----:B0-----:R-:W-:-:S01]  /*1a540*/  FADD.FTZ R11, R3, R26 ;  /* 0x0000001a030b7221 */ /* 0x001fc20000010000 */
[--C-:B------:R-:W-:Y:S02]  /*1a550*/  IMAD.MOV.U32 R62, RZ, RZ, R87.reuse ;  /* 0x000000ffff3e7224 */ /* 0x100fe400078e0057 */
[--C-:B------:R-:W-:Y:S02]  /*1a560*/  IMAD.MOV.U32 R30, RZ, RZ, R87.reuse ;  /* 0x000000ffff1e7224 */ /* 0x100fe400078e0057 */
[----:B------:R-:W-:Y:S02]  /*1a570*/  IMAD.MOV.U32 R29, RZ, RZ, R87 ;  /* 0x000000ffff1d7224 */ /* 0x000fe400078e0057 */
[----:B------:R-:W0:Y:S01]  /*1a580*/  MUFU.EX2 R41, R136 ;  /* 0x0000008800297308 */ /* 0x000e220000000800 */
[----:B--2---:R-:W-:-:S01]  /*1a590*/  FADD.FTZ R26, R106, R9 ;  /* 0x000000096a1a7221 */ /* 0x004fc20000010000 */
[----:B-1----:R-:W-:-:S06]  /*1a5a0*/  IMAD.MOV.U32 R72, RZ, RZ, R87 ;  /* 0x000000ffff487224 */ /* 0x002fcc00078e0057 */
[----:B------:R-:W1:Y:S01]  /*1a5b0*/  MUFU.EX2 R74, R74 ;  /* 0x0000004a004a7308 */ /* 0x000e620000000800 */
[----:B---3--:R-:W-:-:S07]  /*1a5c0*/  FADD.FTZ R11, R20, R11 ;  /* 0x0000000b140b7221 */ /* 0x008fce0000010000 */
[----:B------:R-:W2:Y:S01]  /*1a5d0*/  MUFU.EX2 R112, R112 ;  /* 0x0000007000707308 */ /* 0x000ea20000000800 */
[----:B0-----:R-:W-:-:S07]  /*1a5e0*/  FADD.FTZ R15, R41, R26 ;  /* 0x0000001a290f7221 */ /* 0x001fce0000010000 */
[----:B------:R0:W3:Y:S01]  /*1a5f0*/  MUFU.EX2 R77, R78 ;  /* 0x0000004e004d7308 */ /* 0x0000e20000000800 */
[----:B-1----:R-:W-:-:S07]  /*1a600*/  FADD.FTZ R26, R74, R11 ;  /* 0x0000000b4a1a7221 */ /* 0x002fce0000010000 */
[----:B------:R-:W1:Y:S01]  /*1a610*/  MUFU.EX2 R43, R43 ;  /* 0x0000002b002b7308 */ /* 0x000e620000000800 */
[C---:B--2---:R-:W-:Y:S01]  /*1a620*/  F2FP.SATFINITE.E4M3.F32.PACK_AB_MERGE_C R41, R112.reuse, R41, RZ ;  /* 0x000000297029723e */ /* 0x044fe200048070ff */
[----:B------:R-:W-:Y:S01]  /*1a630*/  FADD.FTZ R112, R112, R15 ;  /* 0x0000000f70707221 */ /* 0x000fe20000010000 */
[----:B0-----:R-:W-:Y:S02]  /*1a640*/  IMAD.MOV.U32 R78, RZ, RZ, R87 ;  /* 0x000000ffff4e7224 */ /* 0x001fe400078e0057 */
[----:B------:R-:W-:Y:S01]  /*1a650*/  F2FP.SATFINITE.E4M3.F32.PACK_AB_MERGE_C R188, R106, R39, R41 ;  /* 0x000000276abc723e */ /* 0x000fe20004807029 */
[--C-:B------:R-:W-:Y:S02]  /*1a660*/  IMAD.MOV.U32 R41, RZ, RZ, R87.reuse ;  /* 0x000000ffff297224 */ /* 0x100fe400078e0057 */
[----:B------:R-:W0:Y:S01]  /*1a670*/  MUFU.EX2 R24, R24 ;  /* 0x0000001800187308 */ /* 0x000e220000000800 */
[C---:B---3--:R-:W-:Y:S01]  /*1a680*/  F2FP.SATFINITE.E4M3.F32.PACK_AB_MERGE_C R74, R77.reuse, R74, RZ ;  /* 0x0000004a4d4a723e */ /* 0x048fe200048070ff */
[----:B------:R-:W-:Y:S01]  /*1a690*/  FADD.FTZ R77, R77, R26 ;  /* 0x0000001a4d4d7221 */ /* 0x000fe20000010000 */
[----:B------:R-:W-:-:S02]  /*1a6a0*/  IMAD.MOV.U32 R39, RZ, RZ, R87 ;  /* 0x000000ffff277224 */ /* 0x000fc400078e0057 */
[----:B------:R-:W-:Y:S01]  /*1a6b0*/  F2FP.SATFINITE.E4M3.F32.PACK_AB_MERGE_C R189, R20, R3, R74 ;  /* 0x0000000314bd723e */ /* 0x000fe2000480704a */
[----:B------:R-:W-:Y:S02]  /*1a6c0*/  IMAD.MOV.U32 R74, RZ, RZ, R87 ;  /* 0x000000ffff4a7224 */ /* 0x000fe400078e0057 */
[----:B------:R-:W2:Y:S01]  /*1a6d0*/  MUFU.EX2 R114, R114 ;  /* 0x0000007200727308 */ /* 0x000ea20000000800 */
[----:B-1----:R-:W-:-:S07]  /*1a6e0*/  FADD.FTZ R11, R43, R112 ;  /* 0x000000702b0b7221 */ /* 0x002fce0000010000 */
[----:B------:R1:W3:Y:S01]  /*1a6f0*/  MUFU.EX2 R79, R82 ;  /* 0x00000052004f7308 */ /* 0x0002e20000000800 */
[----:B0-----:R-:W-:-:S01]  /*1a700*/  FADD.FTZ R26, R24, R77 ;  /* 0x0000004d181a7221 */ /* 0x001fc20000010000 */
[----:B------:R-:W-:-:S06]  /*1a710*/  IMAD.MOV.U32 R77, RZ, RZ, R87 ;  /* 0x000000ffff4d7224 */ /* 0x000fcc00078e0057 */
[----:B------:R-:W-:Y:S01]  /*1a720*/  MUFU.EX2 R45, R45 ;  /* 0x0000002d002d7308 */ /* 0x000fe20000000800 */
[----:B--2---:R-:W-:-:S01]  /*1a730*/  FADD.FTZ R28, R114, R11 ;  /* 0x0000000b721c7221 */ /* 0x004fc20000010000 */
[----:B-1----:R-:W-:-:S06]  /*1a740*/  MOV R82, R87 ;  /* 0x0000005700527202 */ /* 0x002fcc0000000f00 */
[----:B------:R-:W0:Y:S01]  /*1a750*/  MUFU.EX2 R116, R116 ;  /* 0x0000007400747308 */ /* 0x000e220000000800 */
[----:B---3--:R-:W-:-:S07]  /*1a760*/  FADD.FTZ R15, R79, R26 ;  /* 0x0000001a4f0f7221 */ /* 0x008fce0000010000 */
[----:B------:R-:W1:Y:S08]  /*1a770*/  MUFU.EX2 R86, R86 ;  /* 0x0000005600567308 */ /* 0x000e700000000800 */
[----:B------:R-:W2:Y:S01]  /*1a780*/  MUFU.EX2 R7, R88 ;  /* 0x0000005800077308 */ /* 0x000ea20000000800 */
[----:B0-----:R-:W-:Y:S01]  /*1a790*/  F2FP.SATFINITE.E4M3.F32.PACK_AB_MERGE_C R25, R116, R45, RZ ;  /* 0x0000002d7419723e */ /* 0x001fe200048070ff */
[----:B------:R-:W-:Y:S01]  /*1a7a0*/  FADD.FTZ R45, R45, R28 ;  /* 0x0000001c2d2d7221 */ /* 0x000fe20000010000 */
[----:B------:R-:W-:-:S02]  /*1a7b0*/  MOV R28, R87 ;  /* 0x00000057001c7202 */ /* 0x000fc40000000f00 */
[----:B------:R-:W-:Y:S01]  /*1a7c0*/  F2FP.SATFINITE.E4M3.F32.PACK_AB_MERGE_C R190, R114, R43, R25 ;  /* 0x0000002b72be723e */ /* 0x000fe20004807019 */
[----:B------:R-:W-:-:S01]  /*1a7d0*/  FADD.FTZ R116, R116, R45 ;  /* 0x0000002d74747221 */ /* 0x000fc20000010000 */
[----:B------:R-:W-:Y:S01]  /*1a7e0*/  IMAD.MOV.U32 R45, RZ, RZ, R87 ;  /* 0x000000ffff2d7224 */ /* 0x000fe200078e0057 */
[----:B------:R-:W-:Y:S01]  /*1a7f0*/  MUFU.EX2 R49, R49 ;  /* 0x0000003100317308 */ /* 0x000fe20000000800 */
[----:B-1----:R-:W-:-:S01]  /*1a800*/  FADD.FTZ R26, R86, R15 ;  /* 0x0000000f561a7221 */ /* 0x002fc20000010000 */
[-C--:B------:R-:W-:Y:S02]  /*1a810*/  MOV R43, R87.reuse ;  /* 0x00000057002b7202 */ /* 0x080fe40000000f00 */
[----:B------:R-:W-:-:S04]  /*1a820*/  MOV R25, R87 ;  /* 0x0000005700197202 */ /* 0x000fc80000000f00 */
[----:B------:R-:W0:Y:S01]  /*1a830*/  MUFU.EX2 R122, R122 ;  /* 0x0000007a007a7308 */ /* 0x000e220000000800 */
[C---:B--2---:R-:W-:Y:S01]  /*1a840*/  F2FP.SATFINITE.E4M3.F32.PACK_AB_MERGE_C R86, R7.reuse, R86, RZ ;  /* 0x000000560756723e */ /* 0x044fe200048070ff */
[----:B------:R-:W-:Y:S01]  /*1a850*/  FADD.FTZ R7, R7, R26 ;  /* 0x0000001a07077221 */ /* 0x000fe20000010000 */
[--C-:B------:R-:W-:Y:S02]  /*1a860*/  IMAD.MOV.U32 R26, RZ, RZ, R87.reuse ;  /* 0x000000ffff1a7224 */ /* 0x100fe400078e0057 */
[----:B------:R-:W-:Y:S01]  /*1a870*/  F2FP.SATFINITE.E4M3.F32.PACK_AB_MERGE_C R191, R79, R24, R86 ;  /* 0x000000184fbf723e */ /* 0x000fe20004807056 */
[--C-:B------:R-:W-:Y:S01]  /*1a880*/  IMAD.MOV.U32 R86, RZ, RZ, R87.reuse ;  /* 0x000000ffff567224 */ /* 0x100fe200078e0057 */
[----:B------:R-:W-:Y:S01]  /*1a890*/  MOV R79, R87 ;  /* 0x00000057004f7202 */ /* 0x000fe20000000f00 */
[----:B------:R-:W1:Y:S01]  /*1a8a0*/  MUFU.EX2 R47, R47 ;  /* 0x0000002f002f7308 */ /* 0x000e620000000800 */
[----:B------:R-:W-:-:S07]  /*1a8b0*/  IMAD.MOV.U32 R24, RZ, RZ, R87 ;  /* 0x000000ffff187224 */ /* 0x000fce00078e0057 */
[----:B------:R-:W2:Y:S01]  /*1a8c0*/  MUFU.EX2 R36, R36 ;  /* 0x0000002400247308 */ /* 0x000ea20000000800 */
[----:B0-----:R-:W-:-:S07]  /*1a8d0*/  F2FP.SATFINITE.E4M3.F32.PACK_AB_MERGE_C R15, R122, R49, RZ ;  /* 0x000000317a0f723e */ /* 0x001fce00048070ff */
[----:B------:R-:W0:Y:S01]  /*1a8e0*/  MUFU.EX2 R118, R118 ;  /* 0x0000007600767308 */ /* 0x000e220000000800 */
[----:B-1----:R-:W-:-:S07]  /*1a8f0*/  FADD.FTZ R5, R47, R116 ;  /* 0x000000742f057221 */ /* 0x002fce0000010000 */
[----:B------:R-:W1:Y:S01]  /*1a900*/  MUFU.EX2 R13, R120 ;  /* 0x00000078000d7308 */ /* 0x000e620000000800 */
[----:B--2---:R-:W-:-:S07]  /*1a910*/  FADD.FTZ R4, R36, R7 ;  /* 0x0000000724047221 */ /* 0x004fce0000010000 */
[----:B------:R-:W2:Y:S01]  /*1a920*/  MUFU.EX2 R124, R124 ;  /* 0x0000007c007c7308 */ /* 0x000ea20000000800 */
[C---:B0-----:R-:W-:Y:S01]  /*1a930*/  F2FP.SATFINITE.E4M3.F32.PACK_AB_MERGE_C R192, R118.reuse, R47, R15 ;  /* 0x0000002f76c0723e */ /* 0x041fe2000480700f */
[----:B------:R-:W-:Y:S01]  /*1a940*/  FADD.FTZ R118, R118, R5 ;  /* 0x0000000576767221 */ /* 0x000fe20000010000 */
[----:B------:R-:W-:-:S03]  /*1a950*/  IMAD.MOV.U32 R47, RZ, RZ, R87 ;  /* 0x000000ffff2f7224 */ /* 0x000fc600078e0057 */
[----:B------:R-:W-:Y:S02]  /*1a960*/  FADD.FTZ R49, R49, R118 ;  /* 0x0000007631317221 */ /* 0x000fe40000010000 */
[----:B------:R-:W0:Y:S01]  /*1a970*/  MUFU.EX2 R9, R126 ;  /* 0x0000007e00097308 */ /* 0x000e220000000800 */
[----:B-1----:R-:W-:-:S01]  /*1a980*/  FADD.FTZ R5, R13, R4 ;  /* 0x000000040d057221 */ /* 0x002fc20000010000 */
[----:B------:R-:W-:Y:S01]  /*1a990*/  FADD.FTZ R122, R122, R49 ;  /* 0x000000317a7a7221 */ /* 0x000fe20000010000 */
[----:B------:R-:W-:-:S05]  /*1a9a0*/  MOV R49, R87 ;  /* 0x0000005700317202 */ /* 0x000fca0000000f00 */
[----:B------:R-:W-:Y:S01]  /*1a9b0*/  MUFU.EX2 R53, R53 ;  /* 0x0000003500357308 */ /* 0x000fe20000000800 */
[----:B--2---:R-:W-:-:S07]  /*1a9c0*/  FADD.FTZ R4, R124, R5 ;  /* 0x000000057c047221 */ /* 0x004fce0000010000 */
[----:B------:R-:W1:Y:S01]  /*1a9d0*/  MUFU.EX2 R130, R130 ;  /* 0x0000008200827308 */ /* 0x000e620000000800 */
[C---:B0-----:R-:W-:Y:S01]  /*1a9e0*/  F2FP.SATFINITE.E4M3.F32.PACK_AB_MERGE_C R124, R9.reuse, R124, RZ ;  /* 0x0000007c097c723e */ /* 0x041fe200048070ff */
[----:B------:R-:W-:-:S03]  /*1a9f0*/  FADD.FTZ R9, R9, R4 ;  /* 0x0000000409097221 */ /* 0x000fc60000010000 */
[----:B------:R-:W-:Y:S01]  /*1aa00*/  F2FP.SATFINITE.E4M3.F32.PACK_AB_MERGE_C R193, R13, R36, R124 ;  /* 0x000000240dc1723e */ /* 0x000fe2000480707c */
[----:B------:R-:W-:Y:S02]  /*1aa10*/  IMAD.MOV.U32 R36, RZ, RZ, R87 ;  /* 0x000000ffff247224 */ /* 0x000fe400078e0057 */
[----:B------:R-:W0:Y:S08]  /*1aa20*/  MUFU.EX2 R51, R51 ;  /* 0x0000003300337308 */ /* 0x000e300000000800 */
[----:B------:R-:W2:Y:S01]  /*1aa30*/  MUFU.EX2 R102, R102 ;  /* 0x0000006600667308 */ /* 0x000ea20000000800 */
[----:B-1----:R-:W-:-:S07]  /*1aa40*/  F2FP.SATFINITE.E4M3.F32.PACK_AB_MERGE_C R6, R130, R53, RZ ;  /* 0x000000358206723e */ /* 0x002fce00048070ff */
[----:B------:R-:W1:Y:S01]  /*1aa50*/  MUFU.EX2 R128, R128 ;  /* 0x0000008000807308 */ /* 0x000e620000000800 */
[----:B0-----:R-:W-:-:S07]  /*1aa60*/  FADD.FTZ R5, R51, R122 ;  /* 0x0000007a33057221 */ /* 0x001fce0000010000 */
[----:B------:R-:W0:Y:S01]  /*1aa70*/  MUFU.EX2 R11, R104 ;  /* 0x00000068000b7308 */ /* 0x000e220000000800 */
[----:B--2---:R-:W-:-:S07]  /*1aa80*/  FADD.FTZ R4, R102, R9 ;  /* 0x0000000966047221 */ /* 0x004fce0000010000 */
[----:B------:R-:W2:Y:S01]  /*1aa90*/  MUFU.EX2 R108, R108 ;  /* 0x0000006c006c7308 */ /* 0x000ea20000000800 */
[C---:B-1----:R-:W-:Y:S01]  /*1aaa0*/  F2FP.SATFINITE.E4M3.F32.PACK_AB_MERGE_C R194, R128.reuse, R51, R6 ;  /* 0x0000003380c2723e */ /* 0x042fe20004807006 */
[----:B------:R-:W-:Y:S01]  /*1aab0*/  FADD.FTZ R128, R128, R5 ;  /* 0x0000000580807221 */ /* 0x000fe20000010000 */
[----:B------:R-:W-:-:S03]  /*1aac0*/  IMAD.MOV.U32 R51, RZ, RZ, R87 ;  /* 0x000000ffff337224 */ /* 0x000fc600078e0057 */
[----:B------:R-:W-:Y:S02]  /*1aad0*/  FADD.FTZ R53, R53, R128 ;  /* 0x0000008035357221 */ /* 0x000fe40000010000 */
[----:B------:R-:W1:Y:S01]  /*1aae0*/  MUFU.EX2 R55, R55 ;  /* 0x0000003700377308 */ /* 0x000e620000000800 */
[----:B0-----:R-:W-:-:S04]  /*1aaf0*/  FADD.FTZ R3, R11, R4 ;  /* 0x000000040b037221 */ /* 0x001fc80000010000 */
[----:B--2---:R-:W-:Y:S01]  /*1ab00*/  FADD.FTZ R4, R108, R3 ;  /* 0x000000036c047221 */ /* 0x004fe20000010000 */
[----:B------:R-:W-:-:S01]  /*1ab10*/  FADD.FTZ R3, R130, R53 ;  /* 0x0000003582037221 */ /* 0x000fc20000010000 */
[----:B------:R-:W-:Y:S01]  /*1ab20*/  IMAD.MOV.U32 R53, RZ, RZ, R87 ;  /* 0x000000ffff357224 */ /* 0x000fe200078e0057 */
[C---:B-1----:R-:W-:Y:S01]  /*1ab30*/  F2FP.SATFINITE.E4M3.F32.PACK_AB_MERGE_C R5, R55.reuse, R108, RZ ;  /* 0x0000006c3705723e */ /* 0x042fe200048070ff */
[----:B------:R-:W-:Y:S01]  /*1ab40*/  FADD.FTZ R4, R55, R4 ;  /* 0x0000000437047221 */ /* 0x000fe20000010000 */
[----:B------:R-:W-:Y:S02]  /*1ab50*/  MOV R55, R87 ;  /* 0x0000005700377202 */ /* 0x000fe40000000f00 */
[----:B------:R-:W-:Y:S01]  /*1ab60*/  F2FP.SATFINITE.E4M3.F32.PACK_AB_MERGE_C R195, R11, R102, R5 ;  /* 0x000000660bc3723e */ /* 0x000fe20004807005 */
[----:B------:R-:W-:Y:S06]  /*1ab70*/  @!P2 BRA `(.L_x_570) ;  /* 0x0000003c00b4a947 */ /* 0x000fec0003800000 */
[----:B------:R-:W-:Y:S01]  /*1ab80*/  VIADD R5, R161, 0xfffffffe ;  /* 0xfffffffea1057836 */ /* 0x000fe20000000000 */
[----:B------:R-:W-:Y:S01]  /*1ab90*/  MOV R6, R98 ;  /* 0x0000006200067202 */ /* 0x000fe20000000f00 */
[----:B------:R-:W-:Y:S01]  /*1aba0*/  IMAD.MOV.U32 R7, RZ, RZ, R94 ;  /* 0x000000ffff077224 */ /* 0x000fe200078e005e */
[----:B------:R-:W-:Y:S01]  /*1abb0*/  MOV R9, R148 ;  /* 0x0000009400097202 */ /* 0x000fe20000000f00 */
[----:B------:R-:W-:Y:S01]  /*1abc0*/  IMAD.MOV.U32 R8, RZ, RZ, R175 ;  /* 0x000000ffff087224 */ /* 0x000fe200078e00af */
        /* <DEDUP_REMOVED lines=31> */
[----:B------:R-:W-:-:S07]  /*1adc0*/  CS2R R24, SRZ ;  /* 0x0000000000187805 */ /* 0x000fce000001ff00 */
.L_x_582:
[----:B------:R-:W-:Y:S01]  /*1add0*/  ISETP.NE.AND P1, PT, R9, 0x1, PT ;  /* 0x000000010900780c */ /* 0x000fe20003f25270 */
[----:B------:R-:W-:Y:S05]  /*1ade0*/  YIELD ;  /* 0x0000000000007946 */ /* 0x000fea0003800000 */
[----:B------:R-:W-:Y:S02]  /*1adf0*/  SEL R175, RZ, 0x1, P1 ;  /* 0x00000001ffaf7807 */ /* 0x000fe40000800000 */
[----:B------:R-:W-:Y:S02]  /*1ae00*/  ISETP.NE.AND P1, PT, R198, RZ, PT ;  /* 0x000000ffc600720c */ /* 0x000fe40003f25270 */
[----:B------:R-:W-:-:S11]  /*1ae10*/  LOP3.LUT R175, R8, R175, RZ, 0x3c, !PT ;  /* 0x000000af08af7212 */ /* 0x000fd600078e3cff */
[----:B------:R-:W-:Y:S05]  /*1ae20*/  @P1 BRA `(.L_x_571) ;  /* 0x00000000003c1947 */ /* 0x000fea0003800000 */
[----:B------:R-:W-:Y:S05]  /*1ae30*/  @!P0 BRA `(.L_x_572) ;  /* 0x0000000000048947 */ /* 0x000fea0003800000 */
[----:B------:R-:W-:Y:S01]  /*1ae40*/  BPT.TRAP 0x1 ;  /* 0x000000040000795c */ /* 0x000fe20000300000 */
.L_x_572:
[----:B------:R-:W-:-:S05]  /*1ae50*/  VIADD R10, R9, 0x1 ;  /* 0x00000001090a7836 */ /* 0x000fca0000000000 */
[----:B------:R-:W-:-:S04]  /*1ae60*/  ISETP.NE.AND P2, PT, R10, 0x2, PT ;  /* 0x000000020a00780c */ /* 0x000fc80003f45270 */
[----:B------:R-:W-:Y:S02]  /*1ae70*/  SEL R11, R10, RZ, P2 ;  /* 0x000000ff0a0b7207 */ /* 0x000fe40001000000 */
[----:B------:R-:W-:-:S03]  /*1ae80*/  SHF.L.U32 R10, R175, 0x1f, RZ ;  /* 0x0000001faf0a7819 */ /* 0x000fc600000006ff */
[----:B------:R-:W-:-:S04]  /*1ae90*/  IMAD R11, R11, 0x8, R18 ;  /* 0x000000080b0b7824 */ /* 0x000fc800078e0212 */
[----:B------:R0:W1:Y:S01]  /*1aea0*/  SYNCS.PHASECHK.TRANS64.TRYWAIT P2, [R11+URZ+0x29830], R10 ;  /* 0x0298300a0b0075a7 */ /* 0x000062000804017f */
[----:B------:R-:W-:Y:S05]  /*1aeb0*/  @!P0 BRA `(.L_x_573) ;  /* 0x0000000000048947 */ /* 0x000fea0003800000 */
[----:B------:R-:W-:Y:S01]  /*1aec0*/  BPT.TRAP 0x1 ;  /* 0x000000040000795c */ /* 0x000fe20000300000 */
.L_x_573:
[----:B------:R-:W-:Y:S04]  /*1aed0*/  BSSY B0, `(.L_x_571) ;  /* 0x0000004000007945 */ /* 0x000fe80003800000 */
[----:B-1----:R-:W-:Y:S05]  /*1aee0*/  @P2 BRA `(.L_x_574) ;  /* 0x0000000000082947 */ /* 0x002fea0003800000 */
[----:B------:R-:W1:Y:S02]  /*1aef0*/  SYNCS.PHASECHK.TRANS64.TRYWAIT P2, [R11+URZ+0x29830], R10 ;  /* 0x0298300a0b0075a7 */ /* 0x000e64000804017f */
[----:B-1----:R-:W-:Y:S05]  /*1af00*/  @!P2 BRA `(.L_x_575) ;  /* 0x000000d400aca947 */ /* 0x002fea0003800000 */
.L_x_574:
[----:B------:R-:W-:Y:S05]  /*1af10*/  BSYNC B0 ;  /* 0x0000000000007941 */ /* 0x000fea0003800000 */
.L_x_571:
[----:B01----:R-:W0:Y:S01]  /*1af20*/  S2R R11, SR_TID.X ;  /* 0x00000000000b7919 */ /* 0x003e220000002100 */
[----:B------:R-:W-:Y:S01]  /*1af30*/  IADD3 R10, R9, 0x1, RZ ;  /* 0x00000001090a7810 */ /* 0x000fe20007ffe0ff */
[----:B------:R-:W-:Y:S05]  /*1af40*/  WARPSYNC.ALL ;  /* 0x0000000000007948 */ /* 0x000fea0003800000 */
[C---:B------:R-:W-:Y:S01]  /*1af50*/  ISETP.NE.AND P2, PT, R10.reuse, 0x2, PT ;  /* 0x000000020a00780c */ /* 0x040fe20003f45270 */
[----:B------:R-:W-:Y:S01]  /*1af60*/  IMAD.MOV.U32 R15, RZ, RZ, -0x7fffffe0 ;  /* 0x80000020ff0f7424 */ /* 0x000fe200078e00ff */
[----:B------:R-:W-:Y:S01]  /*1af70*/  MOV R13, 0x80000020 ;  /* 0x80000020000d7802 */ /* 0x000fe20000000f00 */
[----:B------:R-:W-:Y:S01]  /*1af80*/  UMOV UR28, UR24 ;  /* 0x00000018001c7c82 */ /* 0x000fe20008000000 */
[----:B------:R-:W-:Y:S01]  /*1af90*/  SEL R10, R10, RZ, P2 ;  /* 0x000000ff0a0a7207 */ /* 0x000fe20001000000 */
[----:B------:R-:W-:Y:S01]  /*1afa0*/  UMOV UR29, UR25 ;  /* 0x00000019001d7c82 */ /* 0x000fe20008000000 */
[----:B------:R-:W-:Y:S01]  /*1afb0*/  R2UR UR27, R13 ;  /* 0x000000000d1b72ca */ /* 0x000fe200000e0000 */
[----:B------:R-:W-:Y:S01]  /*1afc0*/  IMAD.MOV.U32 R21, RZ, RZ, -0x7fffffe0 ;  /* 0x80000020ff157424 */ /* 0x000fe200078e00ff */
[----:B------:R-:W-:Y:S01]  /*1afd0*/  R2UR UR31, R15 ;  /* 0x000000000f1f72ca */ /* 0x000fe200000e0000 */
[----:B------:R-:W-:Y:S01]  /*1afe0*/  IMAD R12, R10, 0x780, R0 ;  /* 0x000007800a0c7824 */ /* 0x000fe200078e0200 */
[----:B------:R-:W-:Y:S01]  /*1aff0*/  UMOV UR32, UR24 ;  /* 0x0000001800207c82 */ /* 0x000fe20008000000 */
[----:B------:R-:W-:Y:S01]  /*1b000*/  UMOV UR33, UR25 ;  /* 0x0000001900217c82 */ /* 0x000fe20008000000 */
[----:B------:R-:W-:Y:S01]  /*1b010*/  R2UR UR35, R21 ;  /* 0x00000000152372ca */ /* 0x000fe200000e0000 */
[C---:B------:R-:W-:Y:S01]  /*1b020*/  VIADD R14, R12.reuse, 0x80 ;  /* 0x000000800c0e7836 */ /* 0x040fe20000000000 */
[C---:B------:R-:W-:Y:S01]  /*1b030*/  R2UR UR26, R12.reuse ;  /* 0x000000000c1a72ca */ /* 0x040fe200000e0000 */
[----:B------:R-:W-:Y:S01]  /*1b040*/  VIADD R20, R12, 0x100 ;  /* 0x000001000c147836 */ /* 0x000fe20000000000 */
[----:B------:R-:W-:Y:S01]  /*1b050*/  R2UR UR47, R15 ;  /* 0x000000000f2f72ca */ /* 0x000fe200000e0000 */
[----:B------:R-:W-:Y:S01]  /*1b060*/  UMOV UR44, UR24 ;  /* 0x00000018002c7c82 */ /* 0x000fe20008000000 */
[----:B------:R-:W-:Y:S01]  /*1b070*/  R2UR UR30, R14 ;  /* 0x000000000e1e72ca */ /* 0x000fe200000e0000 */
[----:B------:R-:W-:Y:S01]  /*1b080*/  UMOV UR45, UR25 ;  /* 0x00000019002d7c82 */ /* 0x000fe20008000000 */
[----:B------:R-:W-:Y:S01]  /*1b090*/  R2UR UR34, R20 ;  /* 0x00000000142272ca */ /* 0x000fe200000e0000 */
[C---:B------:R-:W-:Y:S01]  /*1b0a0*/  VIADD R20, R12.reuse, 0x200 ;  /* 0x000002000c147836 */ /* 0x040fe20000000000 */
[----:B------:R-:W-:Y:S01]  /*1b0b0*/  IADD3 R14, R12, 0x180, RZ ;  /* 0x000001800c0e7810 */ /* 0x000fe20007ffe0ff */
[----:B------:R-:W-:Y:S01]  /*1b0c0*/  UMOV UR48, UR24 ;  /* 0x0000001800307c82 */ /* 0x000fe20008000000 */
[----:B------:R-:W-:Y:S01]  /*1b0d0*/  R2UR UR51, R21 ;  /* 0x00000000153372ca */ /* 0x000fe200000e0000 */
[----:B------:R-:W-:Y:S01]  /*1b0e0*/  UMOV UR49, UR25 ;  /* 0x0000001900317c82 */ /* 0x000fe20008000000 */
[----:B0-----:R-:W-:Y:S01]  /*1b0f0*/  SHF.R.U32.HI R11, RZ, 0x7, R11 ;  /* 0x00000007ff0b7819 */ /* 0x001fe2000001160b */
[----:B------:R-:W-:Y:S01]  /*1b100*/  IMAD.MOV.U32 R15, RZ, RZ, -0x7fffffe0 ;  /* 0x80000020ff0f7424 */ /* 0x000fe200078e00ff */
[----:B------:R-:W-:Y:S01]  /*1b110*/  R2UR UR46, R14 ;  /* 0x000000000e2e72ca */ /* 0x000fe200000e0000 */
[----:B------:R-:W-:Y:S01]  /*1b120*/  IMAD.MOV.U32 R13, RZ, RZ, -0x7fffffe0 ;  /* 0x80000020ff0d7424 */ /* 0x000fe200078e00ff */
[----:B------:R-:W-:Y:S01]  /*1b130*/  R2UR UR50, R20 ;  /* 0x00000000143272ca */ /* 0x000fe200000e0000 */
[----:B------:R-:W-:Y:S01]  /*1b140*/  VIADD R11, R11, 0x8 ;  /* 0x000000080b0b7836 */ /* 0x000fe20000000000 */
[----:B------:R-:W-:-:S02]  /*1b150*/  IADD3 R14, R12, 0x2, RZ ;  /* 0x000000020c0e7810 */ /* 0x000fc40007ffe0ff */
[----:B------:R-:W-:Y:S02]  /*1b160*/  R2UR UR7, R15 ;  /* 0x000000000f0772ca */ /* 0x000fe400000e0000 */
[----:B------:R0:W-:Y:S01]  /*1b170*/  BAR.SYNC.DEFER_BLOCKING R11, 0x100 ;  /* 0x0004000b0000751d */ /* 0x0001e20000010000 */
[----:B------:R-:W-:Y:S01]  /*1b180*/  R2UR UR6, R14 ;  /* 0x000000000e0672ca */ /* 0x000fe200000e0000 */
[----:B------:R-:W-:Y:S01]  /*1b190*/  VIADD R14, R12, 0x82 ;  /* 0x000000820c0e7836 */ /* 0x000fe20000000000 */
[----:B------:R-:W-:-:S03]  /*1b1a0*/  MOV R15, 0x80000020 ;  /* 0x80000020000f7802 */ /* 0x000fc60000000f00 */
[----:B------:R-:W-:-:S06]  /*1b1b0*/  WARPGROUP.ARRIVE ;  /* 0x00000000000079c5 */ /* 0x000fcc0000000000 */
[----:B------:R-:W-:Y:S03]  /*1b1c0*/  QGMMA.64x32x32.F32.E4M3.E4M3 R152, gdesc[UR24], RZ, !UPT, gsb0 ;  /* 0x00600000189879f3 */ /* 0x000fe6000c0008ff */
[----:B------:R-:W-:Y:S02]  /*1b1d0*/  WARPGROUP.DEPBAR.LE gsb0, 0x0 ;  /* 0x00008000000079c5 */ /* 0x000fe40000010000 */
[----:B------:R-:W-:-:S06]  /*1b1e0*/  WARPGROUP.ARRIVE ;  /* 0x00000000000079c5 */ /* 0x000fcc0000000000 */
[----:B------:R-:W-:Y:S01]  /*1b1f0*/  QGMMA.64x32x32.F32.E4M3.E4M3 R136, gdesc[UR28], RZ, !UPT, gsb0 ;  /* 0x006000001c8879f3 */ /* 0x000fe2000c0008ff */
[----:B------:R-:W-:Y:S01]  /*1b200*/  R2UR UR30, R14 ;  /* 0x000000000e1e72ca */ /* 0x000fe200000e0000 */
[----:B------:R-:W-:Y:S01]  /*1b210*/  UMOV UR28, UR4 ;  /* 0x00000004001c7c82 */ /* 0x000fe20008000000 */
[----:B------:R-:W-:Y:S01]  /*1b220*/  R2UR UR31, R15 ;  /* 0x000000000f1f72ca */ /* 0x000fe200000e0000 */
[----:B------:R-:W-:Y:S01]  /*1b230*/  UMOV UR29, UR5 ;  /* 0x00000005001d7c82 */ /* 0x000fe20008000000 */
[----:B------:R-:W-:Y:S02]  /*1b240*/  VIADD R14, R12, 0x102 ;  /* 0x000001020c0e7836 */ /* 0x000fe40000000000 */
[----:B------:R-:W-:Y:S01]  /*1b250*/  IMAD.MOV.U32 R15, RZ, RZ, -0x7fffffe0 ;  /* 0x80000020ff0f7424 */ /* 0x000fe200078e00ff */
[----:B------:R-:W-:Y:S02]  /*1b260*/  WARPGROUP.DEPBAR.LE gsb0, 0x0 ;  /* 0x00008000000079c5 */ /* 0x000fe40000010000 */
[----:B------:R-:W-:-:S06]  /*1b270*/  WARPGROUP.ARRIVE ;  /* 0x00000000000079c5 */ /* 0x000fcc0000000000 */
[----:B------:R-:W-:Y:S01]  /*1b280*/  QGMMA.64x32x32.F32.E4M3.E4M3 R120, gdesc[UR32], RZ, !UPT, gsb0 ;  /* 0x00600000207879f3 */ /* 0x000fe2000c0008ff */
[----:B------:R-:W-:Y:S01]  /*1b290*/  R2UR UR34, R14 ;  /* 0x000000000e2272ca */ /* 0x000fe200000e0000 */
[----:B------:R-:W-:Y:S01]  /*1b2a0*/  UMOV UR32, UR4 ;  /* 0x0000000400207c82 */ /* 0x000fe20008000000 */
[----:B------:R-:W-:Y:S01]  /*1b2b0*/  R2UR UR35, R15 ;  /* 0x000000000f2372ca */ /* 0x000fe200000e0000 */
[----:B------:R-:W-:Y:S01]  /*1b2c0*/  UMOV UR33, UR5 ;  /* 0x0000000500217c82 */ /* 0x000fe20008000000 */
[----:B------:R-:W-:Y:S01]  /*1b2d0*/  IMAD.MOV.U32 R15, RZ, RZ, -0x7fffffe0 ;  /* 0x80000020ff0f7424 */ /* 0x000fe200078e00ff */
[----:B------:R-:W-:Y:S01]  /*1b2e0*/  IADD3 R14, R12, 0x182, RZ ;  /* 0x000001820c0e7810 */ /* 0x000fe20007ffe0ff */
[----:B------:R-:W-:Y:S02]  /*1b2f0*/  WARPGROUP.DEPBAR.LE gsb0, 0x0 ;  /* 0x00008000000079c5 */ /* 0x000fe40000010000 */
[----:B------:R-:W-:-:S06]  /*1b300*/  WARPGROUP.ARRIVE ;  /* 0x00000000000079c5 */ /* 0x000fcc0000000000 */
[----:B------:R-:W-:Y:S01]  /*1b310*/  QGMMA.64x32x32.F32.E4M3.E4M3 R104, gdesc[UR44], RZ, !UPT, gsb0 ;  /* 0x006000002c6879f3 */ /* 0x000fe2000c0008ff */
[----:B------:R-:W-:Y:S01]  /*1b320*/  R2UR UR46, R14 ;  /* 0x000000000e2e72ca */ /* 0x000fe200000e0000 */
[----:B------:R-:W-:Y:S01]  /*1b330*/  UMOV UR44, UR4 ;  /* 0x00000004002c7c82 */ /* 0x000fe20008000000 */
[----:B------:R-:W-:Y:S01]  /*1b340*/  R2UR UR47, R15 ;  /* 0x000000000f2f72ca */ /* 0x000fe200000e0000 */
[----:B------:R-:W-:Y:S01]  /*1b350*/  UMOV UR45, UR5 ;  /* 0x00000005002d7c82 */ /* 0x000fe20008000000 */
[----:B------:R-:W-:Y:S01]  /*1b360*/  VIADD R14, R12, 0x202 ;  /* 0x000002020c0e7836 */ /* 0x000fe20000000000 */
[----:B------:R-:W-:Y:S01]  /*1b370*/  MOV R15, 0x80000020 ;  /* 0x80000020000f7802 */ /* 0x000fe20000000f00 */
        /* <DEDUP_REMOVED lines=15> */
[----:B------:R-:W-:Y:S03]  /*1b470*/  QGMMA.64x32x32.F32.E4M3.E4M3 R152, gdesc[UR4], R152, gsb0 ;  /* 0x00600000049879f3 */ /* 0x000fe60008000898 */
[----:B------:R-:W-:Y:S02]  /*1b480*/  WARPGROUP.DEPBAR.LE gsb0, 0x0 ;  /* 0x00008000000079c5 */ /* 0x000fe40000010000 */
[----:B------:R-:W-:-:S06]  /*1b490*/  WARPGROUP.ARRIVE ;  /* 0x00000000000079c5 */ /* 0x000fcc0000000000 */
[----:B------:R-:W-:Y:S01]  /*1b4a0*/  QGMMA.64x32x32.F32.E4M3.E4M3 R136, gdesc[UR28], R136, gsb0 ;  /* 0x006000001c8879f3 */ /* 0x000fe20008000888 */
        /* <DEDUP_REMOVED lines=32> */
[----:B------:R-:W-:-:S04]  /*1b6b0*/  MOV R15, 0x80000020 ;  /* 0x80000020000f7802 */ /* 0x000fc80000000f00 */
        /* <DEDUP_REMOVED lines=109> */
[C---:B------:R-:W-:Y:S01]  /*1bd90*/  VIADD R14, R12.reuse, 0x682 ;  /* 0x000006820c0e7836 */ /* 0x040fe20000000000 */
[----:B------:R-:W-:Y:S01]  /*1bda0*/  IADD3 R12, R12, 0x702, RZ ;  /* 0x000007020c0c7810 */ /* 0x000fe20007ffe0ff */
        /* <DEDUP_REMOVED lines=31> */
[----:B0-----:R-:W-:Y:S05]  /*1bfa0*/  @P1 BRA `(.L_x_576) ;  /* 0x0000000000301947 */ /* 0x001fea0003800000 */
[----:B------:R-:W-:Y:S05]  /*1bfb0*/  @!P0 BRA `(.L_x_577) ;  /* 0x0000000000048947 */ /* 0x000fea0003800000 */
[----:B------:R-:W-:Y:S01]  /*1bfc0*/  BPT.TRAP 0x1 ;  /* 0x000000040000795c */ /* 0x000fe20000300000 */
.L_x_577:
[----:B------:R-:W-:Y:S01]  /*1bfd0*/  SHF.L.U32 R8, R8, 0x1f, RZ ;  /* 0x0000001f08087819 */ /* 0x000fe200000006ff */
[----:B------:R-:W-:-:S04]  /*1bfe0*/  IMAD R11, R9, 0x8, R18 ;  /* 0x00000008090b7824 */ /* 0x000fc800078e0212 */
[----:B------:R0:W1:Y:S01]  /*1bff0*/  SYNCS.PHASECHK.TRANS64.TRYWAIT P1, [R11+URZ+0x29850], R8 ;  /* 0x029850080b0075a7 */ /* 0x000062000802017f */
[----:B------:R-:W-:Y:S05]  /*1c000*/  @!P0 BRA `(.L_x_578) ;  /* 0x0000000000048947 */ /* 0x000fea0003800000 */
[----:B------:R-:W-:Y:S01]  /*1c010*/  BPT.TRAP 0x1 ;  /* 0x000000040000795c */ /* 0x000fe20000300000 */
.L_x_578:
[----:B------:R-:W-:Y:S04]  /*1c020*/  BSSY B0, `(.L_x_576) ;  /* 0x0000004000007945 */ /* 0x000fe80003800000 */
[----:B-1----:R-:W-:Y:S05]  /*1c030*/  @P1 BRA `(.L_x_579) ;  /* 0x0000000000081947 */ /* 0x002fea0003800000 */
[----:B------:R-:W1:Y:S02]  /*1c040*/  SYNCS.PHASECHK.TRANS64.TRYWAIT P1, [R11+URZ+0x29850], R8 ;  /* 0x029850080b0075a7 */ /* 0x000e64000802017f */
[----:B-1----:R-:W-:Y:S05]  /*1c050*/  @!P1 BRA `(.L_x_580) ;  /* 0x000000c4006c9947 */ /* 0x002fea0003800000 */
.L_x_579:
[----:B------:R-:W-:Y:S05]  /*1c060*/  BSYNC B0 ;  /* 0x0000000000007941 */ /* 0x000fea0003800000 */
.L_x_576:
[C---:B01----:R-:W-:Y:S01]  /*1c070*/  FMUL.FTZ R8, R2.reuse, R152 ;  /* 0x0000009802087220 */ /* 0x043fe20000410000 */
[C---:B------:R-:W-:Y:S01]  /*1c080*/  FMUL.FTZ R152, R2.reuse, R160 ;  /* 0x000000a002987220 */ /* 0x040fe20000410000 */
        /* <DEDUP_REMOVED lines=38> */
[----:B------:R-:W-:Y:S01]  /*1c2f0*/  FMUL.FTZ R161, R2, R149 ;  /* 0x0000009502a17220 */ /* 0x000fe20000410000 */
[----:B0-----:R-:W-:Y:S01]  /*1c300*/  FMNMX.FTZ R116, R8, R7, !PT ;  /* 0x0000000708747209 */ /* 0x001fe20007810000 */
[C---:B------:R-:W-:Y:S01]  /*1c310*/  FMUL.FTZ R156, R2.reuse, R164 ;  /* 0x000000a4029c7220 */ /* 0x040fe20000410000 */
[----:B------:R-:W0:Y:S01]  /*1c320*/  MUFU.TANH R14, R14 ;  /* 0x0000000e000e7308 */ /* 0x000e220000002400 */
[C---:B------:R-:W-:Y:S01]  /*1c330*/  FMUL.FTZ R149, R2.reuse, R151 ;  /* 0x0000009702957220 */ /* 0x040fe20000410000 */
[C---:B------:R-:W-:Y:S01]  /*1c340*/  FMUL.FTZ R151, R2.reuse, R117 ;  /* 0x0000007502977220 */ /* 0x040fe20000410000 */
[----:B-1----:R-:W-:Y:S01]  /*1c350*/  FMNMX.FTZ R117, R13, R6, !PT ;  /* 0x000000060d757209 */ /* 0x002fe20007810000 */
[C---:B------:R-:W-:Y:S01]  /*1c360*/  FMUL.FTZ R158, R2.reuse, R166 ;  /* 0x000000a6029e7220 */ /* 0x040fe20000410000 */
[----:B--2---:R-:W-:Y:S01]  /*1c370*/  FMNMX.FTZ R163, R11, R116, !PT ;  /* 0x000000740ba37209 */ /* 0x004fe20007810000 */
[C---:B------:R-:W-:Y:S01]  /*1c380*/  FMUL.FTZ R157, R2.reuse, R165 ;  /* 0x000000a5029d7220 */ /* 0x040fe20000410000 */
[----:B------:R-:W-:Y:S01]  /*1c390*/  FMUL.FTZ R116, R2, R118 ;  /* 0x0000007602747220 */ /* 0x000fe20000410000 */
[----:B------:R-:W1:Y:S01]  /*1c3a0*/  MUFU.TANH R20, R20 ;  /* 0x0000001400147308 */ /* 0x000e620000002400 */
[----:B---3--:R-:W-:Y:S01]  /*1c3b0*/  FMNMX.FTZ R117, R12, R117, !PT ;  /* 0x000000750c757209 */ /* 0x008fe20007810000 */
[C---:B------:R-:W-:Y:S01]  /*1c3c0*/  FMUL.FTZ R159, R2.reuse, R167 ;  /* 0x000000a7029f7220 */ /* 0x040fe20000410000 */
[C---:B------:R-:W-:Y:S01]  /*1c3d0*/  FMUL.FTZ R136, R2.reuse, R136 ;  /* 0x0000008802887220 */ /* 0x040fe20000410000 */
[C---:B------:R-:W-:Y:S01]  /*1c3e0*/  FMUL.FTZ R138, R2.reuse, R138 ;  /* 0x0000008a028a7220 */ /* 0x040fe20000410000 */
[C---:B------:R-:W-:Y:S01]  /*1c3f0*/  FMUL.FTZ R137, R2.reuse, R137 ;  /* 0x0000008902897220 */ /* 0x040fe20000410000 */
[C---:B------:R-:W-:Y:S01]  /*1c400*/  FMUL.FTZ R139, R2.reuse, R139 ;  /* 0x0000008b028b7220 */ /* 0x040fe20000410000 */
[----:B------:R-:W-:Y:S01]  /*1c410*/  FMUL.FTZ R140, R2, R140 ;  /* 0x0000008c028c7220 */ /* 0x000fe20000410000 */
[----:B------:R-:W2:Y:S01]  /*1c420*/  MUFU.TANH R15, R15 ;  /* 0x0000000f000f7308 */ /* 0x000ea20000002400 */
        /* <DEDUP_REMOVED lines=35> */
[----:B------:R-:W-:Y:S01]  /*1c660*/  FMUL.FTZ R93, R2, R103 ;  /* 0x00000067025d7220 */ /* 0x000fe20000410000 */
[----:B------:R-:W-:Y:S05]  /*1c670*/  WARPSYNC.ALL ;  /* 0x0000000000007948 */ /* 0x000fea0003800000 */
[----:B------:R-:W1:Y:S01]  /*1c680*/  MUFU.TANH R155, R155 ;  /* 0x0000009b009b7308 */ /* 0x000e620000002400 */
[----:B--2---:R-:W-:Y:S01]  /*1c690*/  FMNMX.FTZ R164, R154, R119, !PT ;  /* 0x000000779aa47209 */ /* 0x004fe20007810000 */
[----:B------:R-:W-:-:S06]  /*1c6a0*/  WARPGROUP.ARRIVE ;  /* 0x00000000000079c5 */ /* 0x000fcc0000000000 */
[----:B------:R-:W2:Y:S01]  /*1c6b0*/  S2R R225, SR_TID.X ;  /* 0x0000000000e17919 */ /* 0x000ea20000002100 */
[----:B0-----:R-:W-:Y:S01]  /*1c6c0*/  FMNMX.FTZ R119, R153, R118, !PT ;  /* 0x0000007699777209 */ /* 0x001fe20007810000 */
[----:B------:R-:W0:Y:S08]  /*1c6d0*/  MUFU.TANH R156, R156 ;  /* 0x0000009c009c7308 */ /* 0x000e300000002400 */
[----:B------:R-:W3:Y:S01]  /*1c6e0*/  MUFU.TANH R158, R158 ;  /* 0x0000009e009e7308 */ /* 0x000ee20000002400 */
[----:B-1----:R-:W-:-:S07]  /*1c6f0*/  FMNMX.FTZ R163, R155, R164, !PT ;  /* 0x000000a49ba37209 */ /* 0x002fce0007810000 */
[----:B------:R-:W1:Y:S01]  /*1c700*/  MUFU.TANH R157, R157 ;  /* 0x0000009d009d7308 */ /* 0x000e620000002400 */
[----:B0-----:R-:W-:-:S07]  /*1c710*/  FMNMX.FTZ R88, R156, R119, !PT ;  /* 0x000000779c587209 */ /* 0x001fce0007810000 */
[----:B------:R-:W0:Y:S01]  /*1c720*/  MUFU.TANH R159, R159 ;  /* 0x0000009f009f7308 */ /* 0x000e220000002400 */
[----:B---3--:R-:W-:Y:S01]  /*1c730*/  FMNMX.FTZ R118, R158, R163, !PT ;  /* 0x000000a39e767209 */ /* 0x008fe20007810000 */
[----:B------:R-:W-:Y:S01]  /*1c740*/  FMUL.FTZ R163, R2, R89 ;  /* 0x0000005902a37220 */ /* 0x000fe20000410000 */
[----:B--2---:R-:W-:Y:S02]  /*1c750*/  LOP3.LUT R227, R225, 0x7f, RZ, 0xc0, !PT ;  /* 0x0000007fe1e37812 */ /* 0x004fe400078ec0ff */
[----:B------:R-:W2:Y:S02]  /*1c760*/  S2R R225, SR_TID.X ;  /* 0x0000000000e17919 */ /* 0x000ea40000002100 */
[----:B------:R-:W-:Y:S01]  /*1c770*/  ISETP.NE.AND P1, PT, R227, RZ, PT ;  /* 0x000000ffe300720c */ /* 0x000fe20003f25270 */
[----:B------:R-:W3:Y:S01]  /*1c780*/  MUFU.TANH R136, R136 ;  /* 0x0000008800887308 */ /* 0x000ee20000002400 */
[----:B-1----:R-:W-:-:S07]  /*1c790*/  FMNMX.FTZ R119, R157, R88, !PT ;  /* 0x000000589d777209 */ /* 0x002fce0007810000 */
[----:B------:R-:W1:Y:S01]  /*1c7a0*/  MUFU.TANH R138, R138 ;  /* 0x0000008a008a7308 */ /* 0x000e620000002400 */
[----:B0-----:R-:W-:Y:S01]  /*1c7b0*/  FMNMX.FTZ R89, R159, R118, !PT ;  /* 0x000000769f597209 */ /* 0x001fe20007810000 */
[----:B------:R-:W-:-:S06]  /*1c7c0*/  FMUL.FTZ R118, R2, R90 ;  /* 0x0000005a02767220 */ /* 0x000fcc0000410000 */
[----:B------:R-:W0:Y:S01]  /*1c7d0*/  MUFU.TANH R137, R137 ;  /* 0x0000008900897308 */ /* 0x000e220000002400 */
[----:B---3--:R-:W-:-:S07]  /*1c7e0*/  FMNMX.FTZ R88, R136, R119, !PT ;  /* 0x0000007788587209 */ /* 0x008fce0007810000 */
[----:B------:R-:W3:Y:S01]  /*1c7f0*/  MUFU.TANH R139, R139 ;  /* 0x0000008b008b7308 */ /* 0x000ee20000002400 */
[----:B-1----:R-:W-:Y:S02]  /*1c800*/  FMNMX.FTZ R164, R138, R89, !PT ;  /* 0x000000598aa47209 */ /* 0x002fe40007810000 */
[----:B--2---:R-:W-:-:S05]  /*1c810*/  SHF.R.U32.HI R225, RZ, 0x7, R225 ;  /* 0x00000007ffe17819 */ /* 0x004fca00000116e1 */
[----:B------:R-:W1:Y:S01]  /*1c820*/  MUFU.TANH R140, R140 ;  /* 0x0000008c008c7308 */ /* 0x000e620000002400 */
[----:B0-----:R-:W-:-:S07]  /*1c830*/  FMNMX.FTZ R89, R137, R88, !PT ;  /* 0x0000005889597209 */ /* 0x001fce0007810000 */
[----:B------:R-:W0:Y:S01]  /*1c840*/  MUFU.TANH R142, R142 ;  /* 0x0000008e008e7308 */ /* 0x000e220000002400 */
[----:B---3--:R-:W-:Y:S01]  /*1c850*/  FMNMX.FTZ R119, R139, R164, !PT ;  /* 0x000000a48b777209 */ /* 0x008fe20007810000 */
[----:B------:R-:W-:-:S06]  /*1c860*/  FMUL.FTZ R164, R2, R95 ;  /* 0x0000005f02a47220 */ /* 0x000fcc0000410000 */
[----:B------:R-:W2:Y:S01]  /*1c870*/  MUFU.TANH R141, R141 ;  /* 0x0000008d008d7308 */ /* 0x000ea20000002400 */
[----:B-1----:R-:W-:-:S07]  /*1c880*/  FMNMX.FTZ R88, R140, R89, !PT ;  /* 0x000000598c587209 */ /* 0x002fce0007810000 */
[----:B------:R-:W1:Y:S01]  /*1c890*/  MUFU.TANH R143, R143 ;  /* 0x0000008f008f7308 */ /* 0x000e620000002400 */
[----:B0-----:R-:W-:Y:S01]  /*1c8a0*/  FMNMX.FTZ R90, R142, R119, !PT ;  /* 0x000000778e5a7209 */ /* 0x001fe20007810000 */
[----:B------:R-:W-:-:S06]  /*1c8b0*/  FMUL.FTZ R119, R2, R91 ;  /* 0x0000005b02777220 */ /* 0x000fcc0000410000 */
[----:B------:R-:W0:Y:S01]  /*1c8c0*/  MUFU.TANH R144, R144 ;  /* 0x0000009000907308 */ /* 0x000e220000002400 */
[----:B--2---:R-:W-:-:S07]  /*1c8d0*/  FMNMX.FTZ R89, R141, R88, !PT ;  /* 0x000000588d597209 */ /* 0x004fce0007810000 */
[----:B------:R-:W2:Y:S01]  /*1c8e0*/  MUFU.TANH R146, R146 ;  /* 0x0000009200927308 */ /* 0x000ea20000002400 */
[----:B-1----:R-:W-:-:S07]  /*1c8f0*/  FMNMX.FTZ R91, R143, R90, !PT ;  /* 0x0000005a8f5b7209 */ /* 0x002fce0007810000 */
[----:B------:R-:W1:Y:S01]  /*1c900*/  MUFU.TANH R145, R145 ;  /* 0x0000009100917308 */ /* 0x000e620000002400 */
[----:B0-----:R-:W-:-:S07]  /*1c910*/  FMNMX.FTZ R88, R144, R89, !PT ;  /* 0x0000005990587209 */ /* 0x001fce0007810000 */
        /* <DEDUP_REMOVED lines=103> */
[----:B--2---:R-:W-:-:S05]  /*1cf90*/  FMNMX.FTZ R90, R236, R89, !PT ;  /* 0x00000059ec5a7209 */ /* 0x004fca0007810000 */
[----:B------:R-:W2:Y:S02]  /*1cfa0*/  SHFL.BFLY PT, R89, R90, 0x2, 0x1f ;  /* 0x0c401f005a597f89 */ /* 0x000ea400000e0000 */
[----:B------:R-:W3:Y:S01]  /*1cfb0*/  MUFU.TANH R93, R93 ;  /* 0x0000005d005d7308 */ /* 0x000ee20000002400 */
[----:B-1----:R-:W-:-:S04]  /*1cfc0*/  FMNMX.FTZ R91, R232, R91, !PT ;  /* 0x0000005be85b7209 */ /* 0x002fc80007810000 */
[----:B0-----:R-:W-:-:S04]  /*1cfd0*/  FMNMX.FTZ R88, R102, R91, !PT ;  /* 0x0000005b66587209 */ /* 0x001fc80007810000 */
[----:B---3--:R-:W-:Y:S02]  /*1cfe0*/  FMNMX.FTZ R91, R93, R88, !PT ;  /* 0x000000585d5b7209 */ /* 0x008fe40007810000 */
[----:B------:R-:W-:Y:S02]  /*1cff0*/  IADD3 R88, R18, 0x400, RZ ;  /* 0x0000040012587810 */ /* 0x000fe40007ffe0ff */
[----:B--2---:R-:W-:Y:S01]  /*1d000*/  FMNMX.FTZ R95, R90, R89, !PT ;  /* 0x000000595a5f7209 */ /* 0x004fe20007810000 */
[----:B------:R-:W-:Y:S01]  /*1d010*/  IMAD.MOV.U32 R89, RZ, RZ, -0x3ffffff0 ;  /* 0xc0000010ff597424 */ /* 0x000fe200078e00ff */
[----:B------:R-:W-:Y:S01]  /*1d020*/  SHF.R.U32.HI R88, RZ, 0x4, R88 ;  /* 0x00000004ff587819 */ /* 0x000fe20000011658 */
[----:B------:R-:W0:Y:S03]  /*1d030*/  SHFL.BFLY PT, R94, R91, 0x2, 0x1f ;  /* 0x0c401f005b5e7f89 */ /* 0x000e2600000e0000 */
[----:B------:R-:W-:-:S02]  /*1d040*/  LOP3.LUT R88, R88, 0x3fff, RZ, 0xc0, !PT ;  /* 0x00003fff58587812 */ /* 0x000fc400078ec0ff */
[----:B------:R-:W-:Y:S01]  /*1d050*/  R2UR UR7, R89 ;  /* 0x00000000590772ca */ /* 0x000fe200000e0000 */
[----:B------:R-:W-:Y:S01]  /*1d060*/  IMAD.U32 R89, RZ, RZ, UR56 ;  /* 0x00000038ff597e24 */ /* 0x000fe2000f8e00ff */
[----:B------:R-:W-:-:S05]  /*1d070*/  LOP3.LUT R88, R88, 0x10000, RZ, 0xfc, !PT ;  /* 0x0001000058587812 */ /* 0x000fca00078efcff */
[----:B------:R-:W-:-:S05]  /*1d080*/  IMAD R88, R9, 0x500, R88 ;  /* 0x0000050009587824 */ /* 0x000fca00078e0258 */
[C---:B------:R-:W-:Y:S02]  /*1d090*/  R2UR UR6, R88.reuse ;  /* 0x00000000580672ca */ /* 0x040fe400000e0000 */
[----:B------:R-:W-:Y:S02]  /*1d0a0*/  IADD3 R90, R88, 0x100, RZ ;  /* 0x00000100585a7810 */ /* 0x000fe40007ffe0ff */
[----:B0-----:R-:W-:Y:S01]  /*1d0b0*/  FMNMX.FTZ R97, R91, R94, !PT ;  /* 0x0000005e5b617209 */ /* 0x001fe20007810000 */
[----:B------:R-:W-:Y:S01]  /*1d0c0*/  IMAD.MOV.U32 R91, RZ, RZ, -0x3ffffff0 ;  /* 0xc0000010ff5b7424 */ /* 0x000fe200078e00ff */
[----:B------:R-:W0:Y:S07]  /*1d0d0*/  SHFL.BFLY PT, R94, R95, 0x1, 0x1f ;  /* 0x0c201f005f5e7f89 */ /* 0x000e2e00000e0000 */
[----:B------:R-:W-:Y:S01]  /*1d0e0*/  QGMMA.64x128x32.F32.E4M3.E4M3 R24, R176, gdesc[UR4], R24, gsb0 ;  /* 0x01e00004b0187df3 */ /* 0x000fe20008000818 */
[----:B------:R-:W-:Y:S01]  /*1d0f0*/  R2UR UR6, R90 ;  /* 0x000000005a0672ca */ /* 0x000fe200000e0000 */
[----:B------:R-:W1:Y:S01]  /*1d100*/  SHFL.BFLY PT, R98, R97, 0x1, 0x1f ;  /* 0x0c201f0061627f89 */ /* 0x000e6200000e0000 */
[----:B------:R-:W-:-:S02]  /*1d110*/  R2UR UR7, R91 ;  /* 0x000000005b0772ca */ /* 0x000fc400000e0000 */
[----:B0-----:R-:W-:-:S05]  /*1d120*/  FMNMX.FTZ R94, R95, R94, !PT ;  /* 0x0000005e5f5e7209 */ /* 0x001fca0007810000 */
[----:B------:R-:W-:Y:S01]  /*1d130*/  FFMA.FTZ R90, R94, R89, -8 ;  /* 0xc10000005e5a7423 */ /* 0x000fe20000010059 */
[----:B-1----:R-:W-:-:S03]  /*1d140*/  FMNMX.FTZ R98, R97, R98, !PT ;  /* 0x0000006261627209 */ /* 0x002fc60007810000 */
[-CC-:B------:R-:W-:Y:S01]  /*1d150*/  FFMA.FTZ R95, R8, R89.reuse, -R90.reuse ;  /* 0x00000059085f7223 */ /* 0x180fe2000001085a */
[----:B------:R-:W-:-:S01]  /*1d160*/  FFMA.FTZ R8, R11, R89, -R90 ;  /* 0x000000590b087223 */ /* 0x000fc2000001085a */
[----:B------:R-:W-:Y:S01]  /*1d170*/  FADD.FTZ R6, -R98, R6 ;  /* 0x0000000662067221 */ /* 0x000fe20000010100 */
[----:B------:R-:W-:-:S01]  /*1d180*/  FFMA.FTZ R11, R14, R89, -R90 ;  /* 0x000000590e0b7223 */ /* 0x000fc2000001085a */
[-CC-:B------:R-:W-:Y:S01]  /*1d190*/  FFMA.FTZ R14, R15, R89.reuse, -R90.reuse ;  /* 0x000000590f0e7223 */ /* 0x180fe2000001085a */
[----:B------:R-:W-:-:S01]  /*1d1a0*/  FFMA.FTZ R15, R152, R89, -R90 ;  /* 0x00000059980f7223 */ /* 0x000fc2000001085a */
[-C--:B------:R-:W-:Y:S01]  /*1d1b0*/  FMUL.FTZ R6, R6, R89.reuse ;  /* 0x0000005906067220 */ /* 0x080fe20000410000 */
        /* <DEDUP_REMOVED lines=17> */
[----:B0-----:R-:W-:-:S02]  /*1d2d0*/  VIADD R6, R88, 0x200 ;  /* 0x0000020058067836 */ /* 0x001fc40000000000 */
        /* <DEDUP_REMOVED lines=11> */
[----:B------:R-:W-:-:S03]  /*1d390*/  FFMA.FTZ R145, R236, R89, -R90 ;  /* 0x00000059ec917223 */ /* 0x000fc6000001085a */
[----:B------:R-:W-:Y:S08]  /*1d3a0*/  MUFU.EX2 R14, R14 ;  /* 0x0000000e000e7308 */ /* 0x000ff00000000800 */
        /* <DEDUP_REMOVED lines=8> */
[----:B------:R-:W-:Y:S01]  /*1d430*/  MUFU.EX2 R103, R103 ;  /* 0x0000006700677308 */ /* 0x000fe20000000800 */
[----:B------:R-:W-:-:S02]  /*1d440*/  WARPGROUP.DEPBAR.LE gsb0, 0x0 ;  /* 0x00008000000079c5 */ /* 0x000fc40000010000 */
[----:B------:R-:W-:Y:S01]  /*1d450*/  WARPGROUP.ARRIVE ;  /* 0x00000000000079c5 */ /* 0x000fe20000000000 */
[----:B------:R-:W-:-:S01]  /*1d460*/  FADD.FTZ R176, -R94, R7 ;  /* 0x000000075eb07221 */ /* 0x000fc20000010100 */
[----:B------:R-:W-:Y:S01]  /*1d470*/  MOV R7, 0xc0000010 ;  /* 0xc000001000077802 */ /* 0x000fe20000000f00 */
[----:B------:R-:W-:-:S01]  /*1d480*/  FFMA.FTZ R178, R125, R89, -R90 ;  /* 0x000000597db27223 */ /* 0x000fc2000001085a */
[-CC-:B------:R-:W-:Y:S01]  /*1d490*/  FFMA.FTZ R125, R131, R89.reuse, -R90.reuse ;  /* 0x00000059837d7223 */ /* 0x180fe2000001085a */
[-C--:B------:R-:W-:Y:S01]  /*1d4a0*/  FMUL.FTZ R176, R176, R89.reuse ;  /* 0x00000059b0b07220 */ /* 0x080fe20000410000 */
[----:B------:R-:W-:Y:S01]  /*1d4b0*/  QGMMA.64x128x32.F32.E4M3.E4M3 R24, R180, gdesc[UR4], R24, gsb0 ;  /* 0x01e00004b4187df3 */ /* 0x000fe20008000818 */
[----:B------:R-:W-:Y:S01]  /*1d4c0*/  R2UR UR6, R6 ;  /* 0x00000000060672ca */ /* 0x000fe200000e0000 */
[----:B------:R-:W-:Y:S01]  /*1d4d0*/  VIADD R6, R88, 0x300 ;  /* 0x0000030058067836 */ /* 0x000fe20000000000 */
[----:B------:R-:W-:Y:S01]  /*1d4e0*/  R2UR UR7, R7 ;  /* 0x00000000070772ca */ /* 0x000fe200000e0000 */
[----:B------:R-:W-:Y:S01]  /*1d4f0*/  IMAD.MOV.U32 R7, RZ, RZ, -0x3ffffff0 ;  /* 0xc0000010ff077424 */ /* 0x000fe200078e00ff */
[----:B------:R-:W0:Y:S01]  /*1d500*/  MUFU.EX2 R176, R176 ;  /* 0x000000b000b07308 */ /* 0x000e220000000800 */
[----:B------:R-:W-:-:S01]  /*1d510*/  FFMA.FTZ R131, R162, R89, -R90 ;  /* 0x00000059a2837223 */ /* 0x000fc2000001085a */
[----:B------:R-:W-:-:S06]  /*1d520*/  FFMA.FTZ R162, R163, R89, -R90 ;  /* 0x00000059a3a27223 */ /* 0x000fcc000001085a */
[----:B------:R-:W-:Y:S08]  /*1d530*/  MUFU.EX2 R144, R144 ;  /* 0x0000009000907308 */ /* 0x000ff00000000800 */
[----:B------:R-:W-:Y:S01]  /*1d540*/  MUFU.EX2 R137, R137 ;  /* 0x0000008900897308 */ /* 0x000fe20000000800 */
[----:B0-----:R-:W-:-:S07]  /*1d550*/  FFMA.FTZ R3, R176, R3, R95 ;  /* 0x00000003b0037223 */ /* 0x001fce000001005f */
        /* <DEDUP_REMOVED lines=20> */
[-C--:B------:R-:W-:Y:S01]  /*1d6a0*/  FFMA.FTZ R151, R98, R89.reuse, -8 ;  /* 0xc100000062977423 */ /* 0x080fe20000010059 */
[----:B------:R-:W-:-:S01]  /*1d6b0*/  FFMA.FTZ R133, R166, R89, -R90 ;  /* 0x00000059a6857223 */ /* 0x000fc2000001085a */
[----:B------:R-:W-:Y:S01]  /*1d6c0*/  QGMMA.64x128x32.F32.E4M3.E4M3 R24, R184, gdesc[UR4], R24, gsb0 ;  /* 0x01e00004b8187df3 */ /* 0x000fe20008000818 */
[----:B------:R-:W-:Y:S01]  /*1d6d0*/  R2UR UR6, R6 ;  /* 0x00000000060672ca */ /* 0x000fe200000e0000 */
[----:B------:R-:W-:Y:S01]  /*1d6e0*/  FADD.FTZ R6, R8, R3 ;  /* 0x0000000308067221 */ /* 0x000fe20000010000 */
[----:B------:R-:W-:Y:S01]  /*1d6f0*/  R2UR UR7, R7 ;  /* 0x00000000070772ca */ /* 0x000fe200000e0000 */
[-CC-:B------:R-:W-:Y:S01]  /*1d700*/  FFMA.FTZ R166, R226, R89.reuse, -R90.reuse ;  /* 0x00000059e2a67223 */ /* 0x180fe2000001085a */
[----:B------:R-:W-:-:S01]  /*1d710*/  FFMA.FTZ R226, R230, R89, -R90 ;  /* 0x00000059e6e27223 */ /* 0x000fc2000001085a */
[----:B------:R-:W-:Y:S01]  /*1d720*/  FFMA.FTZ R90, R13, R89, -R151 ;  /* 0x000000590d5a7223 */ /* 0x000fe20000010897 */
[----:B------:R-:W-:-:S01]  /*1d730*/  FADD.FTZ R7, R11, R6 ;  /* 0x000000060b077221 */ /* 0x000fc20000010000 */
[-CC-:B------:R-:W-:Y:S01]  /*1d740*/  FFMA.FTZ R13, R12, R89.reuse, -R151.reuse ;  /* 0x000000590c0d7223 */ /* 0x180fe20000010897 */
[----:B------:R-:W-:-:S01]  /*1d750*/  FFMA.FTZ R12, R20, R89, -R151 ;  /* 0x00000059140c7223 */ /* 0x000fc20000010897 */
[----:B------:R-:W-:Y:S01]  /*1d760*/  FFMA.FTZ R21, R21, R89, -R151 ;  /* 0x0000005915157223 */ /* 0x000fe20000010897 */
[----:B------:R-:W-:-:S01]  /*1d770*/  FADD.FTZ R6, R14, R7 ;  /* 0x000000070e067221 */ /* 0x000fc20000010000 */
[----:B------:R-:W0:Y:S01]  /*1d780*/  MUFU.EX2 R90, R90 ;  /* 0x0000005a005a7308 */ /* 0x000e220000000800 */
[----:B------:R-:W-:-:S01]  /*1d790*/  FFMA.FTZ R20, R154, R89, -R151 ;  /* 0x000000599a147223 */ /* 0x000fc20000010897 */
[----:B------:R-:W-:Y:S01]  /*1d7a0*/  FFMA.FTZ R153, R155, R89, -R151 ;  /* 0x000000599b997223 */ /* 0x000fe20000010897 */
[----:B------:R-:W-:-:S01]  /*1d7b0*/  FADD.FTZ R7, R15, R6 ;  /* 0x000000060f077221 */ /* 0x000fc20000010000 */
[-CC-:B------:R-:W-:Y:S01]  /*1d7c0*/  FFMA.FTZ R154, R158, R89.reuse, -R151.reuse ;  /* 0x000000599e9a7223 */ /* 0x180fe20000010897 */
[----:B------:R-:W-:-:S01]  /*1d7d0*/  FFMA.FTZ R155, R159, R89, -R151 ;  /* 0x000000599f9b7223 */ /* 0x000fc20000010897 */
[----:B------:R-:W-:Y:S01]  /*1d7e0*/  FFMA.FTZ R138, R138, R89, -R151 ;  /* 0x000000598a8a7223 */ /* 0x000fe20000010897 */
[----:B------:R-:W-:-:S01]  /*1d7f0*/  FADD.FTZ R6, R152, R7 ;  /* 0x0000000798067221 */ /* 0x000fc20000010000 */
[----:B------:R-:W1:Y:S01]  /*1d800*/  MUFU.EX2 R13, R13 ;  /* 0x0000000d000d7308 */ /* 0x000e620000000800 */
[----:B------:R-:W-:-:S01]  /*1d810*/  FFMA.FTZ R139, R139, R89, -R151 ;  /* 0x000000598b8b7223 */ /* 0x000fc20000010897 */
[----:B------:R-:W-:Y:S01]  /*1d820*/  FFMA.FTZ R142, R142, R89, -R151 ;  /* 0x000000598e8e7223 */ /* 0x000fe20000010897 */
[----:B------:R-:W-:-:S01]  /*1d830*/  FADD.FTZ R7, R97, R6 ;  /* 0x0000000661077221 */ /* 0x000fc20000010000 */
[-CC-:B------:R-:W-:Y:S01]  /*1d840*/  FFMA.FTZ R143, R143, R89.reuse, -R151.reuse ;  /* 0x000000598f8f7223 */ /* 0x180fe20000010897 */
[----:B------:R-:W-:-:S01]  /*1d850*/  FFMA.FTZ R146, R146, R89, -R151 ;  /* 0x0000005992927223 */ /* 0x000fc20000010897 */
[----:B------:R-:W-:Y:S01]  /*1d860*/  FFMA.FTZ R147, R147, R89, -R151 ;  /* 0x0000005993937223 */ /* 0x000fe20000010897 */
[----:B------:R-:W-:-:S01]  /*1d870*/  FADD.FTZ R6, R156, R7 ;  /* 0x000000079c067221 */ /* 0x000fc20000010000 */
[----:B------:R-:W2:Y:S01]  /*1d880*/  MUFU.EX2 R12, R12 ;  /* 0x0000000c000c7308 */ /* 0x000ea20000000800 */
[----:B0-----:R-:W-:-:S01]  /*1d890*/  FFMA.FTZ R4, R91, R4, R90 ;  /* 0x000000045b047223 */ /* 0x001fc2000001005a */
[----:B------:R-:W-:Y:S01]  /*1d8a0*/  FFMA.FTZ R148, R148, R89, -R151 ;  /* 0x0000005994947223 */ /* 0x000fe20000010897 */
[----:B------:R-:W-:-:S01]  /*1d8b0*/  FADD.FTZ R7, R99, R6 ;  /* 0x0000000663077221 */ /* 0x000fc20000010000 */
[-CC-:B------:R-:W-:Y:S01]  /*1d8c0*/  FFMA.FTZ R149, R149, R89.reuse, -R151.reuse ;  /* 0x0000005995957223 */ /* 0x180fe20000010897 */
[----:B------:R-:W-:-:S01]  /*1d8d0*/  FFMA.FTZ R120, R120, R89, -R151 ;  /* 0x0000005978787223 */ /* 0x000fc20000010897 */
[----:B------:R-:W-:Y:S01]  /*1d8e0*/  FFMA.FTZ R157, R122, R89, -R151 ;  /* 0x000000597a9d7223 */ /* 0x000fe20000010897 */
[----:B------:R-:W-:-:S01]  /*1d8f0*/  FADD.FTZ R6, R136, R7 ;  /* 0x0000000788067221 */ /* 0x000fc20000010000 */
[----:B------:R-:W0:Y:S01]  /*1d900*/  MUFU.EX2 R21, R21 ;  /* 0x0000001500157308 */ /* 0x000e220000000800 */
[----:B-1----:R-:W-:-:S01]  /*1d910*/  FADD.FTZ R3, R13, R4 ;  /* 0x000000040d037221 */ /* 0x002fc20000010000 */
[----:B------:R-:W-:Y:S01]  /*1d920*/  FFMA.FTZ R122, R124, R89, -R151 ;  /* 0x000000597c7a7223 */ /* 0x000fe20000010897 */
[----:B------:R-:W-:-:S01]  /*1d930*/  FADD.FTZ R7, R101, R6 ;  /* 0x0000000665077221 */ /* 0x000fc20000010000 */
[----:B------:R-:W-:Y:S01]  /*1d940*/  IADD3 R6, R88, 0x400, RZ ;  /* 0x0000040058067810 */ /* 0x000fe20007ffe0ff */
[----:B------:R-:W-:-:S01]  /*1d950*/  FFMA.FTZ R159, R126, R89, -R151 ;  /* 0x000000597e9f7223 */ /* 0x000fc20000010897 */
[----:B------:R-:W-:Y:S01]  /*1d960*/  FFMA.FTZ R124, R128, R89, -R151 ;  /* 0x00000059807c7223 */ /* 0x000fe20000010897 */
[----:B------:R-:W-:-:S01]  /*1d970*/  FADD.FTZ R88, R140, R7 ;  /* 0x000000078c587221 */ /* 0x000fc20000010000 */
[----:B------:R-:W1:Y:S01]  /*1d980*/  MUFU.EX2 R20, R20 ;  /* 0x0000001400147308 */ /* 0x000e620000000800 */
[----:B--2---:R-:W-:-:S01]  /*1d990*/  FADD.FTZ R4, R12, R3 ;  /* 0x000000030c047221 */ /* 0x004fc20000010000 */
[----:B------:R-:W-:-:S02]  /*1d9a0*/  IMAD.MOV.U32 R7, RZ, RZ, -0x3ffffff0 ;  /* 0xc0000010ff077424 */ /* 0x000fc400078e00ff */
[----:B------:R-:W-:-:S01]  /*1d9b0*/  FADD.FTZ R167, R103, R88 ;  /* 0x0000005867a77221 */ /* 0x000fc20000010000 */
[-CC-:B------:R-:W-:Y:S01]  /*1d9c0*/  FFMA.FTZ R161, R130, R89.reuse, -R151.reuse ;  /* 0x0000005982a17223 */ /* 0x180fe20000010897 */
[----:B------:R-:W-:-:S01]  /*1d9d0*/  FFMA.FTZ R126, R132, R89, -R151 ;  /* 0x00000059847e7223 */ /* 0x000fc20000010897 */
[----:B------:R-:W-:Y:S01]  /*1d9e0*/  FFMA.FTZ R165, R110, R89, -R151 ;  /* 0x000000596ea57223 */ /* 0x000fe20000010897 */
[----:B------:R-:W-:-:S01]  /*1d9f0*/  FADD.FTZ R88, R144, R167 ;  /* 0x000000a790587221 */ /* 0x000fc20000010000 */
[----:B------:R-:W2:Y:S01]  /*1da00*/  MUFU.EX2 R153, R153 ;  /* 0x0000009900997308 */ /* 0x000ea20000000800 */
[----:B0-----:R-:W-:-:S01]  /*1da10*/  FADD.FTZ R3, R21, R4 ;  /* 0x0000000415037221 */ /* 0x001fc20000010000 */
        /* <DEDUP_REMOVED lines=10> */
[-CC-:B------:R-:W-:Y:S01]  /*1dac0*/  FFMA.FTZ R88, R116, R89.reuse, -R151.reuse ;  /* 0x0000005974587223 */ /* 0x180fe20000010897 */
[----:B------:R-:W-:-:S01]  /*1dad0*/  FFMA.FTZ R117, R117, R89, -R151 ;  /* 0x0000005975757223 */ /* 0x000fc20000010897 */
[----:B------:R-:W-:Y:S01]  /*1dae0*/  FFMA.FTZ R119, R119, R89, -R151 ;  /* 0x0000005977777223 */ /* 0x000fe20000010897 */
[----:B------:R-:W-:-:S01]  /*1daf0*/  FADD.FTZ R110, R150, R167 ;  /* 0x000000a7966e7221 */ /* 0x000fc20000010000 */
[----:B------:R-:W1:Y:S01]  /*1db00*/  MUFU.EX2 R155, R155 ;  /* 0x0000009b009b7308 */ /* 0x000e620000000800 */
[----:B--2---:R-:W-:-:S01]  /*1db10*/  FADD.FTZ R3, R153, R4 ;  /* 0x0000000499037221 */ /* 0x004fc20000010000 */
[----:B------:R-:W-:Y:S01]  /*1db20*/  FFMA.FTZ R92, R92, R89, -R151 ;  /* 0x000000595c5c7223 */ /* 0x000fe20000010897 */
        /* <DEDUP_REMOVED lines=9> */
[----:B------:R-:W-:-:S04]  /*1dbc0*/  FFMA.FTZ R110, R118, R89, -R151 ;  /* 0x00000059766e7223 */ /* 0x000fc80000010897 */
        /* <DEDUP_REMOVED lines=15> */
[----:B--2---:R-:W-:-:S01]  /*1dcc0*/  FADD.FTZ R4, R148, R3 ;  /* 0x0000000394047221 */ /* 0x004fc20000010000 */
[----:B------:R-:W-:Y:S02]  /*1dcd0*/  WARPGROUP.DEPBAR.LE gsb0, 0x0 ;  /* 0x00008000000079c5 */ /* 0x000fe40000010000 */
[----:B------:R-:W-:-:S04]  /*1dce0*/  WARPGROUP.ARRIVE ;  /* 0x00000000000079c5 */ /* 0x000fc80000000000 */
[----:B------:R-:W2:Y:S01]  /*1dcf0*/  MUFU.EX2 R157, R157 ;  /* 0x0000009d009d7308 */ /* 0x000ea20000000800 */
[----:B0-----:R-:W-:-:S01]  /*1dd00*/  FADD.FTZ R3, R149, R4 ;  /* 0x0000000495037221 */ /* 0x001fc20000010000 */
[----:B------:R-:W-:Y:S01]  /*1dd10*/  QGMMA.64x128x32.F32.E4M3.E4M3 R24, R188, gdesc[UR4], R24, gsb0 ;  /* 0x01e00004bc187df3 */ /* 0x000fe20008000818 */
[----:B------:R-:W-:Y:S02]  /*1dd20*/  R2UR UR6, R6 ;  /* 0x00000000060672ca */ /* 0x000fe400000e0000 */
[----:B------:R-:W-:Y:S01]  /*1dd30*/  R2UR UR7, R7 ;  /* 0x00000000070772ca */ /* 0x000fe200000e0000 */
[----:B------:R-:W-:-:S02]  /*1dd40*/  FFMA.FTZ R7, R114, R89, -R151 ;  /* 0x0000005972077223 */ /* 0x000fc40000010897 */
[----:B------:R-:W0:Y:S01]  /*1dd50*/  MUFU.EX2 R122, R122 ;  /* 0x0000007a007a7308 */ /* 0x000e220000000800 */
[----:B-1----:R-:W-:-:S07]  /*1dd60*/  FADD.FTZ R4, R120, R3 ;  /* 0x0000000378047221 */ /* 0x002fce0000010000 */
[----:B------:R-:W1:Y:S01]  /*1dd70*/  MUFU.EX2 R159, R159 ;  /* 0x0000009f009f7308 */ /* 0x000e620000000800 */
[----:B--2---:R-:W-:-:S07]  /*1dd80*/  FADD.FTZ R3, R157, R4 ;  /* 0x000000049d037221 */ /* 0x004fce0000010000 */
[----:B------:R-:W2:Y:S01]  /*1dd90*/  MUFU.EX2 R124, R124 ;  /* 0x0000007c007c7308 */ /* 0x000ea20000000800 */
[----:B0-----:R-:W-:-:S07]  /*1dda0*/  FADD.FTZ R4, R122, R3 ;  /* 0x000000037a047221 */ /* 0x001fce0000010000 */
[----:B------:R-:W-:Y:S01]  /*1ddb0*/  MUFU.EX2 R180, R180 ;  /* 0x000000b400b47308 */ /* 0x000fe20000000800 */
[----:B-1----:R-:W-:-:S07]  /*1ddc0*/  FADD.FTZ R3, R159, R4 ;  /* 0x000000049f037221 */ /* 0x002fce0000010000 */
[----:B------:R-:W0:Y:S01]  /*1ddd0*/  MUFU.EX2 R161, R161 ;  /* 0x000000a100a17308 */ /* 0x000e220000000800 */
[----:B--2---:R-:W-:-:S07]  /*1dde0*/  FADD.FTZ R4, R124, R3 ;  /* 0x000000037c047221 */ /* 0x004fce0000010000 */
[----:B------:R-:W1:Y:S08]  /*1ddf0*/  MUFU.EX2 R126, R126 ;  /* 0x0000007e007e7308 */ /* 0x000e700000000800 */
[----:B------:R-:W-:Y:S01]  /*1de00*/  MUFU.EX2 R182, R182 ;  /* 0x000000b600b67308 */ /* 0x000fe20000000800 */
[----:B0-----:R-:W-:-:S07]  /*1de10*/  FADD.FTZ R3, R161, R4 ;  /* 0x00000004a1037221 */ /* 0x001fce0000010000 */
[----:B------:R-:W0:Y:S01]  /*1de20*/  MUFU.EX2 R163, R163 ;  /* 0x000000a300a37308 */ /* 0x000e220000000800 */
[----:B-1----:R-:W-:-:S07]  /*1de30*/  FADD.FTZ R4, R126, R3 ;  /* 0x000000037e047221 */ /* 0x002fce0000010000 */
[----:B------:R-:W1:Y:S08]  /*1de40*/  MUFU.EX2 R105, R105 ;  /* 0x0000006900697308 */ /* 0x000e700000000800 */
[----:B------:R2:W-:Y:S01]  /*1de50*/  MUFU.EX2 R6, R112 ;  /* 0x0000007000067308 */ /* 0x0005e20000000800 */
[----:B0-----:R-:W-:-:S07]  /*1de60*/  FADD.FTZ R4, R163, R4 ;  /* 0x00000004a3047221 */ /* 0x001fce0000010000 */
[----:B------:R-:W0:Y:S01]  /*1de70*/  MUFU.EX2 R106, R106 ;  /* 0x0000006a006a7308 */ /* 0x000e220000000800 */
[----:B--2---:R-:W-:-:S01]  /*1de80*/  FADD.FTZ R112, R180, R167 ;  /* 0x000000a7b4707221 */ /* 0x004fc20000010000 */
[----:B-1----:R-:W-:-:S03]  /*1de90*/  FADD.FTZ R3, R105, R4 ;  /* 0x0000000469037221 */ /* 0x002fc60000010000 */
[----:B------:R-:W-:-:S03]  /*1dea0*/  FADD.FTZ R167, R125, R112 ;  /* 0x000000707da77221 */ /* 0x000fc60000010000 */
[----:B------:R-:W1:Y:S01]  /*1deb0*/  MUFU.EX2 R108, R108 ;  /* 0x0000006c006c7308 */ /* 0x000e620000000800 */
[----:B------:R-:W-:-:S04]  /*1dec0*/  FADD.FTZ R167, R182, R167 ;  /* 0x000000a7b6a77221 */ /* 0x000fc80000010000 */
[----:B------:R-:W-:Y:S01]  /*1ded0*/  FADD.FTZ R112, R104, R167 ;  /* 0x000000a768707221 */ /* 0x000fe20000010000 */
[----:B------:R-:W-:-:S02]  /*1dee0*/  FFMA.FTZ R167, R164, R89, -R151 ;  /* 0x00000059a4a77223 */ /* 0x000fc40000010897 */
[----:B------:R-:W2:Y:S01]  /*1def0*/  MUFU.EX2 R165, R165 ;  /* 0x000000a500a57308 */ /* 0x000ea20000000800 */
[----:B------:R-:W-:-:S01]  /*1df00*/  FADD.FTZ R112, R127, R112 ;  /* 0x000000707f707221 */ /* 0x000fc20000010000 */
[----:B0-----:R-:W-:-:S03]  /*1df10*/  FADD.FTZ R3, R106, R3 ;  /* 0x000000036a037221 */ /* 0x001fc60000010000 */
[----:B------:R-:W-:-:S03]  /*1df20*/  FADD.FTZ R112, R107, R112 ;  /* 0x000000706b707221 */ /* 0x000fc60000010000 */
[----:B------:R-:W0:Y:S01]  /*1df30*/  MUFU.EX2 R7, R7 ;  /* 0x0000000700077308 */ /* 0x000e220000000800 */
[----:B-1----:R-:W-:-:S01]  /*1df40*/  FADD.FTZ R4, R108, R3 ;  /* 0x000000036c047221 */ /* 0x002fc20000010000 */
[----:B------:R-:W-:-:S04]  /*1df50*/  FADD.FTZ R112, R109, R112 ;  /* 0x000000706d707221 */ /* 0x000fc80000010000 */
[----:B------:R-:W-:Y:S02]  /*1df60*/  FADD.FTZ R112, R111, R112 ;  /* 0x000000706f707221 */ /* 0x000fe40000010000 */
[----:B------:R-:W1:Y:S01]  /*1df70*/  MUFU.EX2 R88, R88 ;  /* 0x0000005800587308 */ /* 0x000e620000000800 */
[----:B--2---:R-:W-:-:S01]  /*1df80*/  FADD.FTZ R3, R165, R4 ;  /* 0x00000004a5037221 */ /* 0x004fc20000010000 */
[----:B------:R-:W-:-:S03]  /*1df90*/  FADD.FTZ R112, R113, R112 ;  /* 0x0000007071707221 */ /* 0x000fc60000010000 */
[----:B------:R-:W-:Y:S01]  /*1dfa0*/  FADD.FTZ R4, R6, R3 ;  /* 0x0000000306047221 */ /* 0x000fe20000010000 */
[----:B------:R-:W-:-:S01]  /*1dfb0*/  FADD.FTZ R112, R115, R112 ;  /* 0x0000007073707221 */ /* 0x000fc20000010000 */
[----:B------:R-:W-:Y:S01]  /*1dfc0*/  IADD3 R3, -R225, 0xb, RZ ;  /* 0x0000000be1037810 */ /* 0x000fe20007ffe1ff */
        /* <DEDUP_REMOVED lines=8> */
[----:B------:R-:W-:Y:S01]  /*1e050*/  QGMMA.64x128x32.F32.E4M3.E4M3 R24, R192, gdesc[UR4], R24, gsb0 ;  /* 0x01e00004c0187df3 */ /* 0x000fe20008000818 */
[----:B0-----:R-:W-:-:S01]  /*1e060*/  FADD.FTZ R179, R117, R4 ;  /* 0x0000000475b37221 */ /* 0x001fc20000010000 */
[----:B------:R-:W-:-:S04]  /*1e070*/  @!P1 IMAD R4, R10, 0x8, R18 ;  /* 0x000000080a049824 */ /* 0x000fc800078e0212 */
[----:B------:R-:W0:Y:S01]  /*1e080*/  MUFU.EX2 R162, R162 ;  /* 0x000000a200a27308 */ /* 0x000e220000000800 */
[----:B------:R-:W-:-:S01]  /*1e090*/  FADD.FTZ R181, R131, R112 ;  /* 0x0000007083b57221 */ /* 0x000fc20000010000 */
[----:B------:R-:W-:-:S06]  /*1e0a0*/  @!P1 IADD3 R4, R4, 0x29840, RZ ;  /* 0x0002984004049810 */ /* 0x000fcc0007ffe0ff */
[----:B------:R-:W-:Y:S01]  /*1e0b0*/  MUFU.EX2 R119, R119 ;  /* 0x0000007700777308 */ /* 0x000fe20000000800 */
[----:B-1----:R-:W-:-:S01]  /*1e0c0*/  FADD.FTZ R112, R110, R179 ;  /* 0x000000b36e707221 */ /* 0x002fc20000010000 */
[----:B------:R-:W-:-:S06]  /*1e0d0*/  @!P1 PRMT R4, RZ, 0x654, R4 ;  /* 0x00000654ff049816 */ /* 0x000fcc0000000004 */
[----:B------:R-:W1:Y:S01]  /*1e0e0*/  MUFU.EX2 R133, R133 ;  /* 0x0000008500857308 */ /* 0x000e620000000800 */
[----:B0-----:R-:W-:-:S07]  /*1e0f0*/  FADD.FTZ R114, R162, R181 ;  /* 0x000000b5a2727221 */ /* 0x001fce0000010000 */
[----:B------:R-:W0:Y:S08]  /*1e100*/  MUFU.EX2 R92, R92 ;  /* 0x0000005c005c7308 */ /* 0x000e300000000800 */
[----:B------:R-:W2:Y:S01]  /*1e110*/  MUFU.EX2 R166, R166 ;  /* 0x000000a600a67308 */ /* 0x000ea20000000800 */
[----:B-1----:R-:W-:-:S07]  /*1e120*/  FADD.FTZ R151, R133, R114 ;  /* 0x0000007285977221 */ /* 0x002fce0000010000 */
[----:B------:R-:W1:Y:S08]  /*1e130*/  MUFU.EX2 R167, R167 ;  /* 0x000000a700a77308 */ /* 0x000e700000000800 */
[----:B------:R-:W3:Y:S08]  /*1e140*/  MUFU.EX2 R135, R135 ;  /* 0x0000008700877308 */ /* 0x000ef00000000800 */
[----:B------:R-:W4:Y:S08]  /*1e150*/  MUFU.EX2 R96, R96 ;  /* 0x0000006000607308 */ /* 0x000f300000000800 */
[----:B------:R-:W5:Y:S08]  /*1e160*/  MUFU.EX2 R226, R226 ;  /* 0x000000e200e27308 */ /* 0x000f700000000800 */
[----:B------:R-:W5:Y:S08]  /*1e170*/  MUFU.EX2 R177, R177 ;  /* 0x000000b100b17308 */ /* 0x000f700000000800 */
[----:B------:R-:W5:Y:S08]  /*1e180*/  MUFU.EX2 R100, R100 ;  /* 0x0000006400647308 */ /* 0x000f700000000800 */
[----:B------:R-:W5:Y:S08]  /*1e190*/  MUFU.EX2 R102, R102 ;  /* 0x0000006600667308 */ /* 0x000f700000000800 */
[----:B------:R-:W5:Y:S08]  /*1e1a0*/  MUFU.EX2 R145, R145 ;  /* 0x0000009100917308 */ /* 0x000f700000000800 */
[----:B------:R-:W5:Y:S01]  /*1e1b0*/  MUFU.EX2 R93, R93 ;  /* 0x0000005d005d7308 */ /* 0x000f620000000800 */
[----:B------:R-:W-:-:S02]  /*1e1c0*/  WARPGROUP.DEPBAR.LE gsb0, 0x0 ;  /* 0x00008000000079c5 */ /* 0x000fc40000010000 */
[----:B------:R0:W-:Y:S06]  /*1e1d0*/  BAR.ARV R3, 0x100 ;  /* 0x000400030000751d */ /* 0x0001ec0000002000 */
[----:B------:R2:W-:Y:S01]  /*1e1e0*/  @!P1 SYNCS.ARRIVE.TRANS64.RED.A1T0 RZ, [R4+URZ], RZ ;  /* 0x000000ff04ff99a7 */ /* 0x0005e2000810043f */
[----:B0-----:R-:W-:-:S04]  /*1e1f0*/  FADD.FTZ R3, R119, R112 ;  /* 0x0000007077037221 */ /* 0x001fc80000010000 */
[----:B------:R-:W-:Y:S01]  /*1e200*/  FADD.FTZ R112, R92, R3 ;  /* 0x000000035c707221 */ /* 0x000fe20000010000 */
[----:B--2---:R-:W-:-:S03]  /*1e210*/  FADD.FTZ R4, R166, R151 ;  /* 0x00000097a6047221 */ /* 0x004fc60000010000 */
[----:B-1----:R-:W-:Y:S01]  /*1e220*/  FADD.FTZ R3, R167, R112 ;  /* 0x00000070a7037221 */ /* 0x002fe20000010000 */
[----:B---3--:R-:W-:-:S03]  /*1e230*/  FADD.FTZ R151, R135, R4 ;  /* 0x0000000487977221 */ /* 0x008fc60000010000 */
[----:B----4-:R-:W-:Y:S01]  /*1e240*/  FADD.FTZ R4, R96, R3 ;  /* 0x0000000360047221 */ /* 0x010fe20000010000 */
[----:B-----5:R-:W-:-:S03]  /*1e250*/  FADD.FTZ R151, R226, R151 ;  /* 0x00000097e2977221 */ /* 0x020fc60000010000 */
[----:B------:R-:W-:Y:S01]  /*1e260*/  FADD.FTZ R3, R177, R4 ;  /* 0x00000004b1037221 */ /* 0x000fe20000010000 */
[----:B------:R-:W-:-:S03]  /*1e270*/  FADD.FTZ R4, R100, R151 ;  /* 0x0000009764047221 */ /* 0x000fc60000010000 */
[----:B------:R-:W-:Y:S01]  /*1e280*/  FADD.FTZ R112, R102, R3 ;  /* 0x0000000366707221 */ /* 0x000fe20000010000 */
[----:B------:R-:W-:-:S03]  /*1e290*/  FADD.FTZ R3, R145, R4 ;  /* 0x0000000491037221 */ /* 0x000fc60000010000 */
[----:B------:R-:W-:Y:S01]  /*1e2a0*/  FADD.FTZ R4, R93, R112 ;  /* 0x000000705d047221 */ /* 0x000fe20000010000 */
[----:B------:R-:W-:Y:S06]  /*1e2b0*/  @!P0 BRA `(.L_x_581) ;  /* 0x0000000000048947 */ /* 0x000fec0003800000 */
[----:B------:R-:W-:Y:S01]  /*1e2c0*/  BPT.TRAP 0x1 ;  /* 0x000000040000795c */ /* 0x000fe20000300000 */
.L_x_581:
[----:B------:R-:W-:Y:S01]  /*1e2d0*/  F2FP.SATFINITE.E4M3.F32.PACK_AB_MERGE_C R11, R14, R11, RZ ;  /* 0x0000000b0e0b723e */ /* 0x000fe200048070ff */
[-C--:B------:R-:W-:Y:S01]  /*1e2e0*/  FMUL.FTZ R24, R24, R176.reuse ;  /* 0x000000b018187220 */ /* 0x080fe20000410000 */
[----:B------:R-:W-:Y:S01]  /*1e2f0*/  ISETP.GT.AND P1, PT, R5, RZ, PT ;  /* 0x000000ff0500720c */ /* 0x000fe20003f24270 */
[----:B------:R-:W-:Y:S01]  /*1e300*/  FMUL.FTZ R25, R25, R176 ;  /* 0x000000b019197220 */ /* 0x000fe20000410000 */
[----:B------:R-:W-:Y:S01]  /*1e310*/  F2FP.SATFINITE.E4M3.F32.PACK_AB_MERGE_C R11, R8, R95, R11 ;  /* 0x0000005f080b723e */ /* 0x000fe2000480700b */
[----:B------:R-:W-:Y:S01]  /*1e320*/  IMAD R8, R9, 0x8, R18 ;  /* 0x0000000809087824 */ /* 0x000fe200078e0212 */
[----:B------:R-:W-:Y:S01]  /*1e330*/  F2FP.SATFINITE.E4M3.F32.PACK_AB_MERGE_C R12, R21, R12, RZ ;  /* 0x0000000c150c723e */ /* 0x000fe200048070ff */
[----:B------:R-:W-:Y:S01]  /*1e340*/  IMAD.U32 R9, RZ, RZ, UR37 ;  /* 0x00000025ff097e24 */ /* 0x000fe2000f8e00ff */
[----:B------:R-:W-:Y:S01]  /*1e350*/  F2FP.SATFINITE.E4M3.F32.PACK_AB_MERGE_C R101, R140, R101, RZ ;  /* 0x000000658c65723e */ /* 0x000fe200048070ff */
[-C--:B------:R-:W-:Y:S01]  /*1e360*/  FMUL.FTZ R28, R28, R176.reuse ;  /* 0x000000b01c1c7220 */ /* 0x080fe20000410000 */
[----:B------:R-:W-:Y:S01]  /*1e370*/  IADD3 R8, R8, 0x29860, RZ ;  /* 0x0002986008087810 */ /* 0x000fe20007ffe0ff */
[-C--:B------:R-:W-:Y:S01]  /*1e380*/  FMUL.FTZ R29, R29, R176.reuse ;  /* 0x000000b01d1d7220 */ /* 0x080fe20000410000 */
[----:B------:R-:W-:Y:S01]  /*1e390*/  F2FP.SATFINITE.E4M3.F32.PACK_AB_MERGE_C R125, R182, R125, RZ ;  /* 0x0000007db67d723e */ /* 0x000fe200048070ff */
[-C--:B------:R-:W-:Y:S01]  /*1e3a0*/  FMUL.FTZ R32, R32, R176.reuse ;  /* 0x000000b020207220 */ /* 0x080fe20000410000 */
[----:B------:R-:W-:Y:S01]  /*1e3b0*/  PRMT R8, R9, 0x654, R8 ;  /* 0x0000065409087816 */ /* 0x000fe20000000008 */
[----:B------:R-:W-:Y:S01]  /*1e3c0*/  FMUL.FTZ R33, R33, R176 ;  /* 0x000000b021217220 */ /* 0x000fe20000410000 */
[----:B------:R-:W-:Y:S01]  /*1e3d0*/  F2FP.SATFINITE.E4M3.F32.PACK_AB_MERGE_C R88, R117, R88, RZ ;  /* 0x000000587558723e */ /* 0x000fe200048070ff */
[----:B------:R-:W-:Y:S01]  /*1e3e0*/  FMUL.FTZ R36, R36, R176 ;  /* 0x000000b024247220 */ /* 0x000fe20000410000 */
[----:B------:R-:W-:Y:S01]  /*1e3f0*/  F2FP.SATFINITE.E4M3.F32.PACK_AB_MERGE_C R102, R93, R102, RZ ;  /* 0x000000665d66723e */ /* 0x000fe200048070ff */
[----:B------:R0:W-:Y:S01]  /*1e400*/  SYNCS.ARRIVE.TRANS64.RED.A1T0 RZ, [R8+URZ], RZ ;  /* 0x000000ff08ff79a7 */ /* 0x0001e2000810043f */
[----:B------:R-:W-:Y:S01]  /*1e410*/  F2FP.SATFINITE.E4M3.F32.PACK_AB_MERGE_C R12, R13, R90, R12 ;  /* 0x0000005a0d0c723e */ /* 0x000fe2000480700c */
[-C--:B------:R-:W-:Y:S01]  /*1e420*/  FMUL.FTZ R37, R37, R176.reuse ;  /* 0x000000b025257220 */ /* 0x080fe20000410000 */
[----:B------:R-:W-:Y:S01]  /*1e430*/  F2FP.SATFINITE.E4M3.F32.PACK_AB_MERGE_C R101, R136, R99, R101 ;  /* 0x000000638865723e */ /* 0x000fe20004807065 */
[-C--:B------:R-:W-:Y:S01]  /*1e440*/  FMUL.FTZ R40, R40, R176.reuse ;  /* 0x000000b028287220 */ /* 0x080fe20000410000 */
        /* <DEDUP_REMOVED lines=41> */
[-C--:B------:R-:W-:Y:S01]  /*1e6e0*/  FMUL.FTZ R26, R26, R91.reuse ;  /* 0x0000005b1a1a7220 */ /* 0x080fe20000410000 */
[----:B------:R-:W-:Y:S01]  /*1e6f0*/  F2FP.SATFINITE.E4M3.F32.PACK_AB_MERGE_C R179, R153, R20, R154 ;  /* 0x0000001499b3723e */ /* 0x000fe2000480709a */
[-C--:B------:R-:W-:Y:S01]  /*1e700*/  FMUL.FTZ R27, R27, R91.reuse ;  /* 0x0000005b1b1b7220 */ /* 0x080fe20000410000 */
[----:B------:R-:W-:Y:S01]  /*1e710*/  F2FP.SATFINITE.E4M3.F32.PACK_AB_MERGE_C R181, R139, R138, R142 ;  /* 0x0000008a8bb5723e */ /* 0x000fe2000480708e */
[----:B------:R-:W-:Y:S01]  /*1e720*/  FMUL.FTZ R30, R30, R91 ;  /* 0x0000005b1e1e7220 */ /* 0x000fe20000410000 */
[----:B------:R-:W-:Y:S01]  /*1e730*/  F2FP.SATFINITE.E4M3.F32.PACK_AB_MERGE_C R182, R144, R103, R137 ;  /* 0x0000006790b6723e */ /* 0x000fe20004807089 */
[-C--:B------:R-:W-:Y:S01]  /*1e740*/  FMUL.FTZ R31, R31, R91.reuse ;  /* 0x0000005b1f1f7220 */ /* 0x080fe20000410000 */
[----:B------:R-:W-:Y:S01]  /*1e750*/  F2FP.SATFINITE.E4M3.F32.PACK_AB_MERGE_C R183, R147, R146, R148 ;  /* 0x0000009293b7723e */ /* 0x000fe20004807094 */
[----:B------:R-:W-:Y:S01]  /*1e760*/  FMUL.FTZ R34, R34, R91 ;  /* 0x0000005b22227220 */ /* 0x000fe20000410000 */
[----:B------:R-:W-:Y:S01]  /*1e770*/  F2FP.SATFINITE.E4M3.F32.PACK_AB_MERGE_C R184, R150, R141, R121 ;  /* 0x0000008d96b8723e */ /* 0x000fe20004807079 */
[-C--:B------:R-:W-:Y:S01]  /*1e780*/  FMUL.FTZ R35, R35, R91.reuse ;  /* 0x0000005b23237220 */ /* 0x080fe20000410000 */
[----:B------:R-:W-:Y:S01]  /*1e790*/  F2FP.SATFINITE.E4M3.F32.PACK_AB_MERGE_C R185, R157, R120, R122 ;  /* 0x000000789db9723e */ /* 0x000fe2000480707a */
[-C--:B------:R-:W-:Y:S01]  /*1e7a0*/  FMUL.FTZ R38, R38, R91.reuse ;  /* 0x0000005b26267220 */ /* 0x080fe20000410000 */
[----:B------:R-:W-:Y:S01]  /*1e7b0*/  F2FP.SATFINITE.E4M3.F32.PACK_AB_MERGE_C R187, R161, R124, R126 ;  /* 0x0000007ca1bb723e */ /* 0x000fe2000480707e */
[-C--:B------:R-:W-:Y:S01]  /*1e7c0*/  FMUL.FTZ R39, R39, R91.reuse ;  /* 0x0000005b27277220 */ /* 0x080fe20000410000 */
[----:B------:R-:W-:Y:S01]  /*1e7d0*/  F2FP.SATFINITE.E4M3.F32.PACK_AB_MERGE_C R188, R127, R104, R107 ;  /* 0x000000687fbc723e */ /* 0x000fe2000480706b */
[----:B------:R-:W-:Y:S01]  /*1e7e0*/  FMUL.FTZ R42, R42, R91 ;  /* 0x0000005b2a2a7220 */ /* 0x000fe20000410000 */
[----:B------:R-:W-:Y:S01]  /*1e7f0*/  F2FP.SATFINITE.E4M3.F32.PACK_AB_MERGE_C R189, R106, R105, R108 ;  /* 0x000000696abd723e */ /* 0x000fe2000480706c */
[----:B------:R-:W-:Y:S01]  /*1e800*/  FMUL.FTZ R43, R43, R91 ;  /* 0x0000005b2b2b7220 */ /* 0x000fe20000410000 */
        /* <DEDUP_REMOVED lines=26> */
[----:B------:R-:W-:Y:S01]  /*1e9b0*/  VIADD R5, R5, 0xffffffff ;  /* 0xffffffff05057836 */ /* 0x000fe20000000000 */
[----:B------:R-:W-:Y:S01]  /*1e9c0*/  MOV R7, R94 ;  /* 0x0000005e00077202 */ /* 0x000fe20000000f00 */
[----:B------:R-:W-:Y:S01]  /*1e9d0*/  IMAD.MOV.U32 R6, RZ, RZ, R98 ;  /* 0x000000ffff067224 */ /* 0x000fe200078e0062 */
[----:B------:R-:W-:Y:S01]  /*1e9e0*/  MOV R176, R11 ;  /* 0x0000000b00b07202 */ /* 0x000fe20000000f00 */
[----:B0-----:R-:W-:-:S02]  /*1e9f0*/  IMAD.MOV.U32 R8, RZ, RZ, R175 ;  /* 0x000000ffff087224 */ /* 0x001fc400078e00af */
[----:B------:R-:W-:Y:S02]  /*1ea00*/  IMAD.MOV.U32 R9, RZ, RZ, R10 ;  /* 0x000000ffff097224 */ /* 0x000fe400078e000a */
[----:B------:R-:W-:Y:S02]  /*1ea10*/  IMAD.MOV.U32 R177, RZ, RZ, R12 ;  /* 0x000000ffffb17224 */ /* 0x000fe400078e000c */
[----:B------:R-:W-:Y:S01]  /*1ea20*/  IMAD.MOV.U32 R180, RZ, RZ, R101 ;  /* 0x000000ffffb47224 */ /* 0x000fe200078e0065 */
[----:B------:R-:W-:Y:S06]  /*1ea30*/  @P1 BRA `(.L_x_582) ;  /* 0xffffffc000e41947 */ /* 0x000fec000383ffff */
[----:B------:R-:W-:-:S07]  /*1ea40*/  MOV R148, R10 ;  /* 0x0000000a00947202 */ /* 0x000fce0000000f00 */
.L_x_570:
[----:B------:R-:W-:Y:S05]  /*1ea50*/  WARPSYNC.ALL ;  /* 0x0000000000007948 */ /* 0x000fea0003800000 */
[----:B------:R-:W-:Y:S06]  /*1ea60*/  BAR.ARV 0x8, 0x120 ;  /* 0x0204800000007b1d */ /* 0x000fec0000002000 */
[----:B------:R-:W-:Y:S05]  /*1ea70*/  @!P0 BRA `(.L_x_583) ;  /* 0x0000000000048947 */ /* 0x000fea0003800000 */
[----:B------:R-:W-:Y:S01]  /*1ea80*/  BPT.TRAP 0x1 ;  /* 0x000000040000795c */ /* 0x000fe20000300000 */
.L_x_583:
[----:B------:R-:W-:Y:S01]  /*1ea90*/  IMAD R13, R148, 0x8, R18 ;  /* 0x00000008940d7824 */ /* 0x000fe200078e0212 */
[----:B------:R-:W-:-:S04]  /*1eaa0*/  SHF.L.U32 R0, R175, 0x1f, RZ ;  /* 0x0000001faf007819 */ /* 0x000fc800000006ff */
[----:B------:R0:W1:Y:S01]  /*1eab0*/  SYNCS.PHASECHK.TRANS64.TRYWAIT P1, [R13+URZ+0x29850], R0 ;  /* 0x029850000d0075a7 */ /* 0x000062000802017f */
[----:B------:R-:W-:Y:S05]  /*1eac0*/  @!P0 BRA `(.L_x_584) ;  /* 0x0000000000048947 */ /* 0x000fea0003800000 */
[----:B------:R-:W-:Y:S01]  /*1ead0*/  BPT.TRAP 0x1 ;  /* 0x000000040000795c */ /* 0x000fe20000300000 */
.L_x_584:
[----:B------:R-:W-:-:S05]  /*1eae0*/  VIADD R18, R18, 0x400 ;  /* 0x0000040012127836 */ /* 0x000fca0000000000 */
[----:B------:R-:W-:-:S04]  /*1eaf0*/  SHF.R.U32.HI R18, RZ, 0x4, R18 ;  /* 0x00000004ff127819 */ /* 0x000fc80000011612 */
[----:B------:R-:W-:-:S04]  /*1eb00*/  LOP3.LUT R18, R18, 0x3fff, RZ, 0xc0, !PT ;  /* 0x00003fff12127812 */ /* 0x000fc800078ec0ff */
[----:B------:R-:W-:Y:S01]  /*1eb10*/  LOP3.LUT R7, R18, 0x10000, RZ, 0xfc, !PT ;  /* 0x0001000012077812 */ /* 0x000fe200078efcff */
[----:B-1----:R-:W-:Y:S06]  /*1eb20*/  @P1 BRA `(.L_x_585) ;  /* 0x0000000000081947 */ /* 0x002fec0003800000 */
[----:B------:R-:W1:Y:S02]  /*1eb30*/  SYNCS.PHASECHK.TRANS64.TRYWAIT P1, [R13+URZ+0x29850], R0 ;  /* 0x029850000d0075a7 */ /* 0x000e64000802017f */
[----:B-1----:R-:W-:Y:S05]  /*1eb40*/  @!P1 BRA `(.L_x_586) ;  /* 0x0000009800c49947 */ /* 0x002fea0003800000 */
.L_x_585:
[----:B------:R-:W-:Y:S01]  /*1eb50*/  IMAD R6, R148, 0x500, R7 ;  /* 0x0000050094067824 */ /* 0x000fe200078e0207 */
[----:B------:R-:W-:Y:S01]  /*1eb60*/  MOV R7, 0xc0000010 ;  /* 0xc000001000077802 */ /* 0x000fe20000000f00 */
[----:B------:R-:W-:Y:S05]  /*1eb70*/  WARPSYNC.ALL ;  /* 0x0000000000007948 */ /* 0x000fea0003800000 */
[C---:B------:R-:W-:Y:S01]  /*1eb80*/  R2UR UR6, R6.reuse ;  /* 0x00000000060672ca */ /* 0x040fe200000e0000 */
[----:B------:R-:W-:Y:S01]  /*1eb90*/  WARPGROUP.ARRIVE ;  /* 0x00000000000079c5 */ /* 0x000fe20000000000 */
[----:B------:R-:W-:Y:S01]  /*1eba0*/  R2UR UR7, R7 ;  /* 0x00000000070772ca */ /* 0x000fe200000e0000 */
[C---:B------:R-:W-:Y:S01]  /*1ebb0*/  VIADD R8, R6.reuse, 0x100 ;  /* 0x0000010006087836 */ /* 0x040fe20000000000 */
[----:B------:R-:W-:Y:S01]  /*1ebc0*/  ULDC.64 UR4, c[0x0][0x9a0] ;  /* 0x0002680000047ab9 */ /* 0x000fe20000000a00 */
[----:B------:R-:W-:Y:S01]  /*1ebd0*/  IMAD.MOV.U32 R9, RZ, RZ, -0x3ffffff0 ;  /* 0xc0000010ff097424 */ /* 0x000fe200078e00ff */
[----:B------:R-:W-:Y:S01]  /*1ebe0*/  ISETP.NE.U32.AND P1, PT, RZ, UR4, PT ;  /* 0x00000004ff007c0c */ /* 0x000fe2000bf25070 */
[----:B------:R-:W-:-:S02]  /*1ebf0*/  VIADD R14, R6, 0x200 ;  /* 0x00000200060e7836 */ /* 0x000fc40000000000 */
[----:B------:R-:W-:Y:S01]  /*1ec00*/  IMAD.MOV.U32 R15, RZ, RZ, -0x3ffffff0 ;  /* 0xc0000010ff0f7424 */ /* 0x000fe200078e00ff */
[----:B------:R-:W-:-:S05]  /*1ec10*/  ISETP.NE.AND.EX P1, PT, RZ, UR5, PT, P1 ;  /* 0x00000005ff007c0c */ /* 0x000fca000bf25310 */
[----:B------:R-:W-:Y:S01]  /*1ec20*/  QGMMA.64x128x32.F32.E4M3.E4M3 R24, R176, gdesc[UR4], R24, gsb0 ;  /* 0x01e00004b0187df3 */ /* 0x000fe20008000818 */
[----:B------:R-:W-:Y:S02]  /*1ec30*/  R2UR UR6, R8 ;  /* 0x00000000080672ca */ /* 0x000fe400000e0000 */
[----:B------:R-:W-:-:S05]  /*1ec40*/  R2UR UR7, R9 ;  /* 0x00000000090772ca */ /* 0x000fca00000e0000 */
[----:B------:R-:W0:Y:S01]  /*1ec50*/  @P1 LDC.64 R8, c[0x0][0x9c8] ;  /* 0x00027200ff081b82 */ /* 0x000e220000000a00 */
[----:B------:R-:W-:-:S07]  /*1ec60*/  @P1 SHF.R.S32.HI R7, RZ, 0x1f, R202 ;  /* 0x0000001fff071819 */ /* 0x000fce00000114ca */
[----:B------:R-:W2:Y:S01]  /*1ec70*/  @P1 LDC.64 R10, c[0x0][0x9d0] ;  /* 0x00027400ff0a1b82 */ /* 0x000ea20000000a00 */
[----:B01----:R-:W-:-:S04]  /*1ec80*/  @P1 IMAD R0, R210, R8, RZ ;  /* 0x00000008d2001224 */ /* 0x003fc800078e02ff */
[C---:B------:R-:W-:Y:S02]  /*1ec90*/  @P1 IMAD R5, R206.reuse, R9, R0 ;  /* 0x00000009ce051224 */ /* 0x040fe400078e0200 */
[----:B------:R-:W-:-:S04]  /*1eca0*/  @P1 IMAD.WIDE.U32 R8, R206, R8, RZ ;  /* 0x00000008ce081225 */ /* 0x000fc800078e00ff */
[----:B--2---:R-:W-:Y:S01]  /*1ecb0*/  @P1 IMAD R0, R7, R10, RZ ;  /* 0x0000000a07001224 */ /* 0x004fe200078e02ff */
[----:B------:R-:W-:-:S03]  /*1ecc0*/  @P1 IADD3 R9, R9, R5, RZ ;  /* 0x0000000509091210 */ /* 0x000fc60007ffe0ff */
[C---:B------:R-:W-:Y:S01]  /*1ecd0*/  @P1 IMAD R5, R202.reuse, R11, R0 ;  /* 0x0000000bca051224 */ /* 0x040fe200078e0200 */
[----:B------:R-:W-:Y:S01]  /*1ece0*/  MOV R0, 0x3f800000 ;  /* 0x3f80000000007802 */ /* 0x000fe20000000f00 */
[----:B------:R-:W-:-:S04]  /*1ecf0*/  @P1 IMAD.WIDE.U32 R8, R202, R10, R8 ;  /* 0x0000000aca081225 */ /* 0x000fc800078e0008 */
[----:B------:R-:W-:Y:S01]  /*1ed00*/  @P1 IMAD.IADD R5, R9, 0x1, R5 ;  /* 0x0000000109051824 */ /* 0x000fe200078e0205 */
[----:B------:R-:W-:-:S04]  /*1ed10*/  @P1 LEA R10, P2, R8, UR4, 0x2 ;  /* 0x00000004080a1c11 */ /* 0x000fc8000f8410ff */
[----:B------:R-:W-:-:S05]  /*1ed20*/  @P1 LEA.HI.X R11, R8, UR5, R5, 0x2, P2 ;  /* 0x00000005080b1c11 */ /* 0x000fca00090f1405 */
[----:B------:R0:W2:Y:S01]  /*1ed30*/  @P1 LDG.E R0, desc[UR54][R10.64] ;  /* 0x000000360a001981 */ /* 0x0000a2000c1e1900 */
[----:B------:R-:W-:Y:S02]  /*1ed40*/  WARPGROUP.DEPBAR.LE gsb0, 0x0 ;  /* 0x00008000000079c5 */ /* 0x000fe40000010000 */
[----:B------:R-:W-:-:S06]  /*1ed50*/  WARPGROUP.ARRIVE ;  /* 0x00000000000079c5 */ /* 0x000fcc0000000000 */
[----:B------:R-:W-:Y:S01]  /*1ed60*/  QGMMA.64x128x32.F32.E4M3.E4M3 R24, R180, gdesc[UR4], R24, gsb0 ;  /* 0x01e00004b4187df3 */ /* 0x000fe20008000818 */
[----:B------:R-:W-:Y:S02]  /*1ed70*/  R2UR UR6, R14 ;  /* 0x000000000e0672ca */ /* 0x000fe400000e0000 */
[----:B------:R-:W-:Y:S01]  /*1ed80*/  R2UR UR7, R15 ;  /* 0x000000000f0772ca */ /* 0x000fe200000e0000 */
[----:B------:R-:W-:Y:S01]  /*1ed90*/  VIADD R8, R6, 0x300 ;  /* 0x0000030006087836 */ /* 0x000fe20000000000 */
[----:B------:R-:W-:Y:S01]  /*1eda0*/  MOV R9, 0xc0000010 ;  /* 0xc000001000097802 */ /* 0x000fe20000000f00 */
[----:B------:R-:W-:Y:S02]  /*1edb0*/  WARPGROUP.DEPBAR.LE gsb0, 0x0 ;  /* 0x00008000000079c5 */ /* 0x000fe40000010000 */
[----:B------:R-:W-:-:S08]  /*1edc0*/  WARPGROUP.ARRIVE ;  /* 0x00000000000079c5 */ /* 0x000fd00000000000 */
[----:B------:R-:W-:Y:S01]  /*1edd0*/  QGMMA.64x128x32.F32.E4M3.E4M3 R24, R184, gdesc[UR4], R24, gsb0 ;  /* 0x01e00004b8187df3 */ /* 0x000fe20008000818 */
[----:B------:R-:W-:Y:S02]  /*1ede0*/  R2UR UR6, R8 ;  /* 0x00000000080672ca */ /* 0x000fe400000e0000 */
[----:B------:R-:W-:Y:S01]  /*1edf0*/  R2UR UR7, R9 ;  /* 0x00000000090772ca */ /* 0x000fe200000e0000 */
[----:B------:R-:W-:Y:S02]  /*1ee00*/  VIADD R6, R6, 0x400 ;  /* 0x0000040006067836 */ /* 0x000fe40000000000 */
[----:B------:R-:W-:Y:S01]  /*1ee10*/  IMAD.MOV.U32 R7, RZ, RZ, -0x3ffffff0 ;  /* 0xc0000010ff077424 */ /* 0x000fe200078e00ff */
[----:B------:R-:W1:Y:S01]  /*1ee20*/  SHFL.BFLY PT, R2, R3, 0x2, 0x1f ;  /* 0x0c401f0003027f89 */ /* 0x000e6200000e0000 */
[----:B------:R-:W-:Y:S02]  /*1ee30*/  WARPGROUP.DEPBAR.LE gsb0, 0x0 ;  /* 0x00008000000079c5 */ /* 0x000fe40000010000 */
[----:B------:R-:W-:-:S06]  /*1ee40*/  WARPGROUP.ARRIVE ;  /* 0x00000000000079c5 */ /* 0x000fcc0000000000 */
[----:B------:R-:W-:Y:S01]  /*1ee50*/  QGMMA.64x128x32.F32.E4M3.E4M3 R24, R188, gdesc[UR4], R24, gsb0 ;  /* 0x01e00004bc187df3 */ /* 0x000fe20008000818 */
[----:B------:R-:W-:Y:S02]  /*1ee60*/  R2UR UR6, R6 ;  /* 0x00000000060672ca */ /* 0x000fe400000e0000 */
[----:B------:R-:W-:Y:S02]  /*1ee70*/  R2UR UR7, R7 ;  /* 0x00000000070772ca */ /* 0x000fe400000e0000 */
[----:B------:R-:W3:Y:S01]  /*1ee80*/  SHFL.BFLY PT, R7, R4, 0x2, 0x1f ;  /* 0x0c401f0004077f89 */ /* 0x000ee200000e0000 */
[----:B-1----:R-:W-:-:S05]  /*1ee90*/  FADD.FTZ R2, R2, R3 ;  /* 0x0000000302027221 */ /* 0x002fca0000010000 */
[----:B------:R-:W1:Y:S01]  /*1eea0*/  SHFL.BFLY PT, R5, R2, 0x1, 0x1f ;  /* 0x0c201f0002057f89 */ /* 0x000e6200000e0000 */
[----:B---3--:R-:W-:-:S05]  /*1eeb0*/  FADD.FTZ R7, R7, R4 ;  /* 0x0000000407077221 */ /* 0x008fca0000010000 */
[----:B------:R-:W3:Y:S01]  /*1eec0*/  SHFL.BFLY PT, R6, R7, 0x1, 0x1f ;  /* 0x0c201f0007067f89 */ /* 0x000ee200000e0000 */
[----:B-1----:R-:W-:-:S05]  /*1eed0*/  FADD.FTZ R8, R2, R5 ;  /* 0x0000000502087221 */ /* 0x002fca0000010000 */
[C---:B------:R-:W-:Y:S01]  /*1eee0*/  FSETP.NE.FTZ.AND P1, PT, R8.reuse, RZ, PT ;  /* 0x000000ff0800720b */ /* 0x040fe20003f35000 */
[----:B0-----:R-:W-:Y:S01]  /*1eef0*/  FMUL.FTZ R10, R8, 0.00390625 ;  /* 0x3b800000080a7820 */ /* 0x001fe20000410000 */
[----:B------:R-:W-:-:S04]  /*1ef00*/  MOV R3, RZ ;  /* 0x000000ff00037202 */ /* 0x000fc80000000f00 */
[----:B------:R-:W-:Y:S01]  /*1ef10*/  FSETP.NE.FTZ.AND P2, PT, R10, RZ, PT ;  /* 0x000000ff0a00720b */ /* 0x000fe20003f55000 */
[----:B---3--:R-:W-:-:S04]  /*1ef20*/  FADD.FTZ R6, R7, R6 ;  /* 0x0000000607067221 */ /* 0x008fc80000010000 */
        /* <DEDUP_REMOVED lines=10> */
[----:B------:R-:W3:Y:S01]  /*1efd0*/  @P1 MUFU.RCP R7, R6 ;  /* 0x0000000600071308 */ /* 0x000ee20000001000 */
[C---:B------:R-:W-:Y:S01]  /*1efe0*/  @P2 FMUL.FTZ R5, R89.reuse, 0.69314718246459960938 ;  /* 0x3f31721859052820 */ /* 0x040fe20000410000 */
[----:B0-----:R-:W-:Y:S01]  /*1eff0*/  @P2 FMUL.FTZ R2, R2, 0.69314718246459960938 ;  /* 0x3f31721802022820 */ /* 0x001fe20000410000 */
[----:B------:R-:W-:Y:S01]  /*1f000*/  @P3 FMUL.FTZ R12, R89, 0.69314718246459960938 ;  /* 0x3f317218590c3820 */ /* 0x000fe20000410000 */
[----:B------:R-:W-:Y:S01]  /*1f010*/  IMAD.MOV.U32 R90, RZ, RZ, -0x800000 ;  /* 0xff800000ff5a7424 */ /* 0x000fe200078e00ff */
[----:B------:R-:W-:Y:S01]  /*1f020*/  MOV R88, 0xff800000 ;  /* 0xff80000000587802 */ /* 0x000fe20000000f00 */
[----:B------:R-:W-:Y:S01]  /*1f030*/  @P2 FFMA.FTZ R90, R5, R94, R2 ;  /* 0x0000005e055a2223 */ /* 0x000fe20000010002 */
[----:B-1----:R-:W-:Y:S01]  /*1f040*/  @P3 FMUL.FTZ R9, R4, 0.69314718246459960938 ;  /* 0x3f31721804093820 */ /* 0x002fe20000410000 */
[----:B--2---:R-:W-:-:S03]  /*1f050*/  FMUL.FTZ R3, R3, R0 ;  /* 0x0000000003037220 */ /* 0x004fc60000410000 */
[----:B------:R-:W-:Y:S01]  /*1f060*/  @P3 FFMA.FTZ R88, R12, R98, R9 ;  /* 0x000000620c583223 */ /* 0x000fe20000010009 */
[----:B---3--:R-:W-:Y:S01]  /*1f070*/  FMUL.FTZ R2, R7, R0 ;  /* 0x0000000007027220 */ /* 0x008fe20000410000 */
[----:B------:R-:W-:Y:S02]  /*1f080*/  WARPGROUP.DEPBAR.LE gsb0, 0x0 ;  /* 0x00008000000079c5 */ /* 0x000fe40000010000 */
[----:B------:R-:W-:Y:S05]  /*1f090*/  @!P0 BRA `(.L_x_587) ;  /* 0x0000000000048947 */ /* 0x000fea0003800000 */
[----:B------:R-:W-:Y:S01]  /*1f0a0*/  BPT.TRAP 0x1 ;  /* 0x000000040000795c */ /* 0x000fe20000300000 */
.L_x_587:
[----:B------:R-:W-:Y:S01]  /*1f0b0*/  VIADD R0, R13, 0x29860 ;  /* 0x000298600d007836 */ /* 0x000fe20000000000 */
[----:B------:R-:W-:Y:S01]  /*1f0c0*/  IADD3 R148, R148, 0x1, RZ ;  /* 0x0000000194947810 */ /* 0x000fe20007ffe0ff */
[----:B------:R-:W-:Y:S02]  /*1f0d0*/  IMAD.U32 R5, RZ, RZ, UR37 ;  /* 0x00000025ff057e24 */ /* 0x000fe4000f8e00ff */
[-C--:B------:R-:W-:Y:S01]  /*1f0e0*/  FMUL.FTZ R102, R24, R3.reuse ;  /* 0x0000000318667220 */ /* 0x080fe20000410000 */
[-C--:B------:R-:W-:Y:S01]  /*1f0f0*/  FMUL.FTZ R99, R29, R3.reuse ;  /* 0x000000031d637220 */ /* 0x080fe20000410000 */
[----:B------:R-:W-:Y:S01]  /*1f100*/  ISETP.NE.AND P0, PT, R148, 0x2, PT ;  /* 0x000000029400780c */ /* 0x000fe20003f05270 */
[-C--:B------:R-:W-:Y:S01]  /*1f110*/  FMUL.FTZ R98, R32, R3.reuse ;  /* 0x0000000320627220 */ /* 0x080fe20000410000 */
[----:B------:R-:W-:Y:S01]  /*1f120*/  PRMT R0, R5, 0x654, R0 ;  /* 0x0000065405007816 */ /* 0x000fe20000000000 */
        /* <DEDUP_REMOVED lines=11> */
[----:B0-----:R-:W-:Y:S01]  /*1f1e0*/  SEL R0, RZ, 0x1, P0 ;  /* 0x00000001ff007807 */ /* 0x001fe20000000000 */
        /* <DEDUP_REMOVED lines=51> */
[----:B------:R-:W-:Y:S01]  /*1f520*/  FMUL.FTZ R87, R87, R2 ;  /* 0x0000000257577220 */ /* 0x000fe20000410000 */
[----:B------:R-:W-:Y:S01]  /*1f530*/  LOP3.LUT R175, R175, R0, RZ, 0x3c, !PT ;  /* 0x00000000afaf7212 */ /* 0x000fe200078e3cff */
[----:B------:R-:W-:Y:S01]  /*1f540*/  UIADD3 UR43, UR43, 0x1, URZ ;  /* 0x000000012b2b7890 */ /* 0x000fe2000fffe03f */
[----:B------:R-:W-:-:S11]  /*1f550*/  SEL R148, R148, RZ, P0 ;  /* 0x000000ff94947207 */ /* 0x000fd60000000000 */
.L_x_524:
[----:B------:R-:W-:Y:S05]  /*1f560*/  WARPSYNC.ALL ;  /* 0x0000000000007948 */ /* 0x000fea0003800000 */
[----:B------:R-:W0:Y:S08]  /*1f570*/  S2UR UR37, SR_CgaCtaId ;  /* 0x00000000002579c3 */ /* 0x000e300000008800 */
[----:B------:R-:W-:Y:S06]  /*1f580*/  BAR.SYNC.DEFER_BLOCKING 0x5, 0x180 ;  /* 0x0146000000007b1d */ /* 0x000fec0000010000 */
[----:B------:R-:W-:Y:S01]  /*1f590*/  UMOV UR4, 0x400 ;  /* 0x0000040000047882 */ /* 0x000fe20000000000 */
[----:B------:R-:W-:Y:S01]  /*1f5a0*/  BSSY B0, `(.L_x_588) ;  /* 0x0000242000007945 */ /* 0x000fe20003800000 */
[----:B0-----:R-:W-:-:S06]  /*1f5b0*/  ULEA UR4, UR37, UR4, 0x18 ;  /* 0x0000000425047291 */ /* 0x001fcc000f8ec03f */
[----:B------:R-:W-:-:S05]  /*1f5c0*/  IMAD.U32 R18, RZ, RZ, UR4 ;  /* 0x00000004ff127e24 */ /* 0x000fca000f8e00ff */
[----:B------:R0:W1:Y:S01]  /*1f5d0*/  LDS.128 R144, [R18+0x298d0] ;  /* 0x0298d00012907984 */ /* 0x0000620000000c00 */
[----:B------:R-:W-:Y:S06]  /*1f5e0*/  BAR.ARV 0x4, 0x180 ;  /* 0x0106000000007b1d */ /* 0x000fec0000002000 */
[----:B------:R-:W-:Y:S05]  /*1f5f0*/  @P1 BRA `(.L_x_589) ;  /* 0x0000001800741947 */ /* 0x000fea0003800000 */
[----:B------:R-:W2:Y:S01]  /*1f600*/  S2R R54, SR_TID.X ;  /* 0x0000000000367919 */ /* 0x000ea20000002100 */
[----:B------:R-:W-:Y:S01]  /*1f610*/  ULDC.64 UR4, c[0x4][0x40] ;  /* 0x0100100000047ab9 */ /* 0x000fe20000000a00 */
[----:B--2---:R-:W-:-:S05]  /*1f620*/  IMAD.SHL.U32 R0, R54, 0x4, RZ ;  /* 0x0000000436007824 */ /* 0x004fca00078e00ff */
[----:B------:R-:W-:-:S04]  /*1f630*/  LOP3.LUT R0, R0, 0xc, RZ, 0xc0, !PT ;  /* 0x0000000c00007812 */ /* 0x000fc800078ec0ff */
[----:B------:R-:W-:-:S04]  /*1f640*/  IADD3 R2, P0, R0, UR4, RZ ;  /* 0x0000000400027c10 */ /* 0x000fc8000ff1e0ff */
[----:B------:R-:W-:-:S05]  /*1f650*/  IADD3.X R3, RZ, UR5, RZ, P0, !PT ;  /* 0x00000005ff037c10 */ /* 0x000fca00087fe4ff */
[----:B------:R2:W3:Y:S01]  /*1f660*/  LDG.E.CONSTANT R0, desc[UR54][R2.64] ;  /* 0x0000003602007981 */ /* 0x0004e2000c1e9900 */
[----:B------:R-:W-:Y:S01]  /*1f670*/  F2FP.BF16.F32.PACK_AB R68, R61, R68 ;  /* 0x000000443d44723e */ /* 0x000fe200000010ff */
[----:B------:R-:W-:Y:S01]  /*1f680*/  UMOV UR4, 0xffffffff ;  /* 0xffffffff00047882 */ /* 0x000fe20000000000 */
[----:B------:R-:W-:Y:S01]  /*1f690*/  F2FP.BF16.F32.PACK_AB R50, R53, R60 ;  /* 0x0000003c3532723e */ /* 0x000fe200000010ff */
[----:B------:R-:W4:Y:S01]  /*1f6a0*/  S2R R63, SR_SWINHI ;  /* 0x00000000003f7919 */ /* 0x000f220000002f00 */
[----:B------:R-:W-:Y:S02]  /*1f6b0*/  F2FP.BF16.F32.PACK_AB R46, R43, R46 ;  /* 0x0000002e2b2e723e */ /* 0x000fe400000010ff */
[----:B------:R-:W-:Y:S02]  /*1f6c0*/  F2FP.BF16.F32.PACK_AB R43, R4, R5 ;  /* 0x00000005042b723e */ /* 0x000fe400000010ff */
[----:B------:R-:W-:Y:S02]  /*1f6d0*/  F2FP.BF16.F32.PACK_AB R37, R36, R37 ;  /* 0x000000252425723e */ /* 0x000fe400000010ff */
[----:B------:R-:W-:-:S02]  /*1f6e0*/  F2FP.BF16.F32.PACK_AB R77, R9, R10 ;  /* 0x0000000a094d723e */ /* 0x000fc400000010ff */
[----:B------:R-:W-:Y:S02]  /*1f6f0*/  F2FP.BF16.F32.PACK_AB R36, R7, R8 ;  /* 0x000000080724723e */ /* 0x000fe400000010ff */
[----:B------:R-:W-:Y:S02]  /*1f700*/  F2FP.BF16.F32.PACK_AB R59, R39, R42 ;  /* 0x0000002a273b723e */ /* 0x000fe400000010ff */
        /* <DEDUP_REMOVED lines=10> */
[----:B------:R-:W-:Y:S02]  /*1f7b0*/  MOV R60, R18 ;  /* 0x00000012003c7202 */ /* 0x000fe40000000f00 */
[----:B----4-:R-:W-:Y:S02]  /*1f7c0*/  MOV R61, R63 ;  /* 0x0000003f003d7202 */ /* 0x010fe40000000f00 */
[----:B--2---:R-:W-:Y:S02]  /*1f7d0*/  LOP3.LUT P0, R2, R54, 0x3, RZ, 0xc0, !PT ;  /* 0x0000000336027812 */ /* 0x004fe4000780c0ff */
[----:B------:R-:W-:Y:S01]  /*1f7e0*/  F2FP.BF16.F32.PACK_AB R101, R101, R102 ;  /* 0x000000666565723e */ /* 0x000fe200000010ff */
[----:B------:R-:W-:Y:S01]  /*1f7f0*/  IMAD.WIDE R4, R234, 0x2, R60 ;  /* 0x00000002ea047825 */ /* 0x000fe200078e023c */
[----:B------:R-:W-:Y:S02]  /*1f800*/  F2FP.BF16.F32.PACK_AB R100, R99, R100 ;  /* 0x000000646364723e */ /* 0x000fe400000010ff */
[----:B------:R-:W-:-:S02]  /*1f810*/  ISETP.EQ.OR P0, PT, R2, 0x3, !P0 ;  /* 0x000000030200780c */ /* 0x000fc40004702670 */
[C---:B------:R-:W-:Y:S02]  /*1f820*/  IADD3 R9, P1, R4.reuse, 0x4040, RZ ;  /* 0x0000404004097810 */ /* 0x040fe40007f3e0ff */
[C---:B------:R-:W-:Y:S02]  /*1f830*/  IADD3 R7, P5, R4.reuse, 0x4060, RZ ;  /* 0x0000406004077810 */ /* 0x040fe40007fbe0ff */
[----:B------:R-:W-:Y:S02]  /*1f840*/  LOP3.LUT R8, R9, 0x380, RZ, 0xc0, !PT ;  /* 0x0000038009087812 */ /* 0x000fe400078ec0ff */
[----:B------:R-:W-:Y:S02]  /*1f850*/  LOP3.LUT R6, R7, 0x380, RZ, 0xc0, !PT ;  /* 0x0000038007067812 */ /* 0x000fe400078ec0ff */
[----:B------:R-:W-:Y:S02]  /*1f860*/  IADD3 R15, P3, R4, 0x4000, RZ ;  /* 0x00004000040f7810 */ /* 0x000fe40007f7e0ff */
[----:B------:R-:W-:-:S02]  /*1f870*/  SHF.R.U64 R8, R8, 0x3, RZ ;  /* 0x0000000308087819 */ /* 0x000fc400000012ff */
[----:B------:R-:W-:Y:S02]  /*1f880*/  SHF.R.U64 R6, R6, 0x3, RZ ;  /* 0x0000000306067819 */ /* 0x000fe400000012ff */
[----:B------:R-:W-:Y:S02]  /*1f890*/  LOP3.LUT R14, R15, 0x380, RZ, 0xc0, !PT ;  /* 0x000003800f0e7812 */ /* 0x000fe400078ec0ff */
[----:B------:R-:W-:Y:S01]  /*1f8a0*/  LOP3.LUT R8, R8, R9, RZ, 0x3c, !PT ;  /* 0x0000000908087212 */ /* 0x000fe200078e3cff */
[--C-:B------:R-:W-:Y:S01]  /*1f8b0*/  IMAD.X R9, RZ, RZ, R5.reuse, P1 ;  /* 0x000000ffff097224 */ /* 0x100fe200008e0605 */
[----:B------:R-:W-:Y:S01]  /*1f8c0*/  LOP3.LUT R6, R6, R7, RZ, 0x3c, !PT ;  /* 0x0000000706067212 */ /* 0x000fe200078e3cff */
[----:B------:R-:W-:Y:S01]  /*1f8d0*/  IMAD.X R7, RZ, RZ, R5, P5 ;  /* 0x000000ffff077224 */ /* 0x000fe200028e0605 */
[----:B------:R-:W-:Y:S02]  /*1f8e0*/  SHF.R.U64 R14, R14, 0x3, RZ ;  /* 0x000000030e0e7819 */ /* 0x000fe400000012ff */
[----:B------:R-:W-:-:S02]  /*1f8f0*/  IADD3 R21, P4, R4, 0x60, RZ ;  /* 0x0000006004157810 */ /* 0x000fc40007f9e0ff */
[C---:B------:R-:W-:Y:S02]  /*1f900*/  IADD3 R27, P1, R4.reuse, 0x20, RZ ;  /* 0x00000020041b7810 */ /* 0x040fe40007f3e0ff */
[C---:B------:R-:W-:Y:S02]  /*1f910*/  IADD3 R11, P2, R4.reuse, 0x4020, RZ ;  /* 0x00004020040b7810 */ /* 0x040fe40007f5e0ff */
[----:B------:R-:W-:Y:S02]  /*1f920*/  IADD3 R25, P5, R4, 0x40, RZ ;  /* 0x0000004004197810 */ /* 0x000fe40007fbe0ff */
[----:B------:R-:W-:Y:S02]  /*1f930*/  LOP3.LUT R14, R14, R15, RZ, 0x3c, !PT ;  /* 0x0000000f0e0e7212 */ /* 0x000fe400078e3cff */
[----:B------:R-:W-:Y:S02]  /*1f940*/  LOP3.LUT R20, R21, 0x380, RZ, 0xc0, !PT ;  /* 0x0000038015147812 */ /* 0x000fe400078ec0ff */
[----:B------:R-:W-:-:S02]  /*1f950*/  LOP3.LUT R26, R27, 0x380, RZ, 0xc0, !PT ;  /* 0x000003801b1a7812 */ /* 0x000fc400078ec0ff */
[----:B------:R-:W-:Y:S02]  /*1f960*/  LOP3.LUT R15, R4, 0x380, RZ, 0xc0, !PT ;  /* 0x00000380040f7812 */ /* 0x000fe400078ec0ff */
[----:B------:R-:W-:Y:S02]  /*1f970*/  LOP3.LUT R10, R11, 0x380, RZ, 0xc0, !PT ;  /* 0x000003800b0a7812 */ /* 0x000fe400078ec0ff */
[----:B------:R-:W-:Y:S02]  /*1f980*/  LOP3.LUT R24, R25, 0x380, RZ, 0xc0, !PT ;  /* 0x0000038019187812 */ /* 0x000fe400078ec0ff */
[----:B------:R-:W-:Y:S02]  /*1f990*/  SHF.R.U64 R20, R20, 0x3, RZ ;  /* 0x0000000314147819 */ /* 0x000fe400000012ff */
        /* <DEDUP_REMOVED lines=9> */
[----:B------:R-:W-:Y:S01]  /*1fa30*/  IMAD.X R15, RZ, RZ, R5, P3 ;  /* 0x000000ffff0f7224 */ /* 0x000fe200018e0605 */
[----:B------:R-:W-:-:S02]  /*1fa40*/  LOP3.LUT R10, R10, R11, RZ, 0x3c, !PT ;  /* 0x0000000b0a0a7212 */ /* 0x000fc400078e3cff */
[----:B------:R-:W-:Y:S02]  /*1fa50*/  LOP3.LUT R24, R24, R25, RZ, 0x3c, !PT ;  /* 0x0000001918187212 */ /* 0x000fe400078e3cff */
[-C--:B------:R-:W-:Y:S02]  /*1fa60*/  IADD3.X R11, RZ, R5.reuse, RZ, P2, !PT ;  /* 0x00000005ff0b7210 */ /* 0x080fe400017fe4ff */
[----:B------:R-:W-:Y:S02]  /*1fa70*/  IADD3.X R25, RZ, R5, RZ, P5, !PT ;  /* 0x00000005ff197210 */ /* 0x000fe40002ffe4ff */
        /* <DEDUP_REMOVED lines=12> */
[----:B------:R-:W-:Y:S02]  /*1fb40*/  SEL R13, R101, R100, P0 ;  /* 0x00000064650d7207 */ /* 0x000fe40000000000 */
[----:B------:R-:W-:Y:S02]  /*1fb50*/  SEL R3, R100, R101, P0 ;  /* 0x0000006564037207 */ /* 0x000fe40000000000 */
[----:B------:R-:W-:-:S02]  /*1fb60*/  MOV R79, R4 ;  /* 0x00000004004f7202 */ /* 0x000fc40000000f00 */
[----:B------:R-:W-:Y:S02]  /*1fb70*/  MOV R64, R6 ;  /* 0x0000000600407202 */ /* 0x000fe40000000f00 */
[----:B------:R-:W-:Y:S02]  /*1fb80*/  MOV R66, R8 ;  /* 0x0000000800427202 */ /* 0x000fe40000000f00 */
[----:B------:R-:W-:Y:S02]  /*1fb90*/  MOV R70, R10 ;  /* 0x0000000a00467202 */ /* 0x000fe40000000f00 */
[----:B------:R-:W-:Y:S02]  /*1fba0*/  MOV R72, R14 ;  /* 0x0000000e00487202 */ /* 0x000fe40000000f00 */
[----:B------:R-:W-:Y:S02]  /*1fbb0*/  MOV R74, R20 ;  /* 0x00000014004a7202 */ /* 0x000fe40000000f00 */
[----:B------:R-:W-:-:S02]  /*1fbc0*/  MOV R76, R24 ;  /* 0x00000018004c7202 */ /* 0x000fc40000000f00 */
[----:B------:R-:W-:Y:S02]  /*1fbd0*/  MOV R78, R26 ;  /* 0x0000001a004e7202 */ /* 0x000fe40000000f00 */
[----:B---3--:R-:W-:Y:S01]  /*1fbe0*/  LOP3.LUT R2, R0, 0x2, RZ, 0x3c, !PT ;  /* 0x0000000200027812 */ /* 0x008fe200078e3cff */
[----:B------:R-:W-:Y:S06]  /*1fbf0*/  BRA.DIV UR4, `(.L_x_590) ;  /* 0x0000008a04ac7947 */ /* 0x000fec000b800000 */
[----:B------:R-:W-:Y:S01]  /*1fc00*/  SEL R25, R48, R45, P0 ;  /* 0x0000002d30197207 */ /* 0x000fe20000000000 */
[----:B------:R-:W-:Y:S01]  /*1fc10*/  SHFL.IDX PT, R6, R13, R0, 0x1c1f ;  /* 0x001c1f000d067589 */ /* 0x000fe200000e0000 */
[----:B------:R-:W-:Y:S02]  /*1fc20*/  SEL R27, R45, R48, P0 ;  /* 0x000000302d1b7207 */ /* 0x000fe40000000000 */
[----:B------:R-:W-:Y:S01]  /*1fc30*/  SEL R33, R32, R35, P0 ;  /* 0x0000002320217207 */ /* 0x000fe20000000000 */
[----:B------:R-:W-:Y:S01]  /*1fc40*/  SHFL.IDX PT, R3, R3, R2, 0x1c1f ;  /* 0x001c1f0203037589 */ /* 0x000fe200000e0000 */
[----:B------:R-:W-:Y:S02]  /*1fc50*/  SEL R7, R96, R97, P0 ;  /* 0x0000006160077207 */ /* 0x000fe40000000000 */
[----:B------:R-:W-:Y:S01]  /*1fc60*/  SEL R29, R40, R37, P0 ;  /* 0x00000025281d7207 */ /* 0x000fe20000000000 */
[----:B------:R-:W-:Y:S01]  /*1fc70*/  SHFL.IDX PT, R27, R27, R2, 0x1c1f ;  /* 0x001c1f021b1b7589 */ /* 0x000fe200000e0000 */
[----:B------:R-:W-:-:S02]  /*1fc80*/  SEL R31, R37, R40, P0 ;  /* 0x00000028251f7207 */ /* 0x000fc40000000000 */
        /* <DEDUP_REMOVED lines=10> */
[----:B------:R-:W2:Y:S01]  /*1fd30*/  SHFL.IDX PT, R10, R5, R0, 0x1c1f ;  /* 0x001c1f00050a7589 */ /* 0x000ea200000e0000 */
[----:B------:R-:W-:Y:S02]  /*1fd40*/  SEL R65, R67, R38, P0 ;  /* 0x0000002643417207 */ /* 0x000fe40000000000 */
[----:B------:R-:W-:Y:S01]  /*1fd50*/  SEL R9, R93, R92, P0 ;  /* 0x0000005c5d097207 */ /* 0x000fe20000000000 */
[----:B------:R-:W3:Y:S01]  /*1fd60*/  SHFL.IDX PT, R38, R33, R0, 0x1c1f ;  /* 0x001c1f0021267589 */ /* 0x000ee200000e0000 */
[----:B------:R-:W-:Y:S02]  /*1fd70*/  SEL R39, R28, R39, P0 ;  /* 0x000000271c277207 */ /* 0x000fe40000000000 */
[----:B------:R-:W-:Y:S01]  /*1fd80*/  SEL R41, R43, R36, P0 ;  /* 0x000000242b297207 */ /* 0x000fe20000000000 */
[----:B------:R-:W-:Y:S01]  /*1fd90*/  SHFL.IDX PT, R26, R9, R0, 0x1c1f ;  /* 0x001c1f00091a7589 */ /* 0x000fe200000e0000 */
[----:B------:R-:W-:-:S02]  /*1fda0*/  SEL R49, R51, R50, P0 ;  /* 0x0000003233317207 */ /* 0x000fc40000000000 */
[----:B------:R-:W-:Y:S01]  /*1fdb0*/  SEL R53, R55, R52, P0 ;  /* 0x0000003437357207 */ /* 0x000fe20000000000 */
[----:B------:R-:W4:Y:S01]  /*1fdc0*/  SHFL.IDX PT, R21, R21, R2, 0x1c1f ;  /* 0x001c1f0215157589 */ /* 0x000f2200000e0000 */
[----:B------:R-:W-:Y:S02]  /*1fdd0*/  SEL R57, R46, R59, P0 ;  /* 0x0000003b2e397207 */ /* 0x000fe40000000000 */
[----:B------:R-:W-:Y:S01]  /*1fde0*/  SEL R67, R30, R69, P0 ;  /* 0x000000451e437207 */ /* 0x000fe20000000000 */
[----:B------:R-:W-:Y:S01]  /*1fdf0*/  SHFL.IDX PT, R37, R37, R0, 0x1c1f ;  /* 0x001c1f0025257589 */ /* 0x000fe200000e0000 */
[----:B------:R-:W-:Y:S02]  /*1fe00*/  SEL R71, R73, R34, P0 ;  /* 0x0000002249477207 */ /* 0x000fe40000000000 */
[----:B------:R-:W-:Y:S01]  /*1fe10*/  SEL R43, R36, R43, P0 ;  /* 0x0000002b242b7207 */ /* 0x000fe20000000000 */
[----:B------:R-:W0:Y:S01]  /*1fe20*/  SHFL.IDX PT, R20, R39, R2, 0x1c1f ;  /* 0x001c1f0227147589 */ /* 0x000e2200000e0000 */
[----:B------:R-:W-:-:S02]  /*1fe30*/  SEL R51, R50, R51, P0 ;  /* 0x0000003332337207 */ /* 0x000fc40000000000 */
[----:B------:R-:W-:Y:S01]  /*1fe40*/  SEL R55, R52, R55, P0 ;  /* 0x0000003734377207 */ /* 0x000fe20000000000 */
[----:B------:R-:W-:Y:S01]  /*1fe50*/  SHFL.IDX PT, R41, R41, R0, 0x1c1f ;  /* 0x001c1f0029297589 */ /* 0x000fe200000e0000 */
[----:B------:R-:W-:Y:S02]  /*1fe60*/  SEL R59, R59, R46, P0 ;  /* 0x0000002e3b3b7207 */ /* 0x000fe40000000000 */
[----:B------:R-:W-:Y:S01]  /*1fe70*/  SEL R69, R69, R30, P0 ;  /* 0x0000001e45457207 */ /* 0x000fe20000000000 */
[----:B------:R-:W1:Y:S01]  /*1fe80*/  SHFL.IDX PT, R40, R43, R2, 0x1c1f ;  /* 0x001c1f022b287589 */ /* 0x000e6200000e0000 */
[----:B------:R-:W-:Y:S02]  /*1fe90*/  SEL R73, R34, R73, P0 ;  /* 0x0000004922497207 */ /* 0x000fe40000000000 */
[----:B------:R-:W-:Y:S01]  /*1fea0*/  SEL R75, R77, R42, P0 ;  /* 0x0000002a4d4b7207 */ /* 0x000fe20000000000 */
[----:B------:R-:W1:Y:S01]  /*1feb0*/  SHFL.IDX PT, R30, R25, R0, 0x1c1f ;  /* 0x001c1f00191e7589 */ /* 0x000e6200000e0000 */
[----:B------:R-:W-:-:S02]  /*1fec0*/  SEL R77, R42, R77, P0 ;  /* 0x0000004d2a4d7207 */ /* 0x000fc40000000000 */
[----:B--2---:R-:W-:Y:S01]  /*1fed0*/  SEL R8, R10, R7, P0 ;  /* 0x000000070a087207 */ /* 0x004fe20000000000 */
[----:B------:R-:W2:Y:S01]  /*1fee0*/  SHFL.IDX PT, R34, R29, R0, 0x1c1f ;  /* 0x001c1f001d227589 */ /* 0x000ea200000e0000 */
[----:B---3--:R-:W-:Y:S02]  /*1fef0*/  SEL R36, R38, R35, P0 ;  /* 0x0000002326247207 */ /* 0x008fe40000000000 */
[----:B------:R-:W-:Y:S01]  /*1ff00*/  SEL R4, R6, R3, P0 ;  /* 0x0000000306047207 */ /* 0x000fe20000000000 */
[----:B------:R-:W-:Y:S01]  /*1ff10*/  SHFL.IDX PT, R45, R45, R0, 0x1c1f ;  /* 0x001c1f002d2d7589 */ /* 0x000fe200000e0000 */
[----:B------:R-:W-:Y:S02]  /*1ff20*/  SEL R10, R7, R10, P0 ;  /* 0x0000000a070a7207 */ /* 0x000fe40000000000 */
[----:B----4-:R-:W-:Y:S01]  /*1ff30*/  SEL R24, R26, R21, P0 ;  /* 0x000000151a187207 */ /* 0x010fe20000000000 */
[----:B------:R-:W-:Y:S01]  /*1ff40*/  SHFL.IDX PT, R49, R49, R0, 0x1c1f ;  /* 0x001c1f0031317589 */ /* 0x000fe200000e0000 */
[----:B------:R-:W-:-:S02]  /*1ff50*/  SEL R38, R35, R38, P0 ;  /* 0x0000002623267207 */ /* 0x000fc40000000000 */
[----:B0-----:R-:W-:Y:S01]  /*1ff60*/  SEL R12, R37, R20, P0 ;  /* 0x00000014250c7207 */ /* 0x001fe20000000000 */
[----:B------:R-:W-:Y:S01]  /*1ff70*/  SHFL.IDX PT, R53, R53, R0, 0x1c1f ;  /* 0x001c1f0035357589 */ /* 0x000fe200000e0000 */
[----:B------:R-:W-:Y:S01]  /*1ff80*/  SEL R14, R20, R37, P0 ;  /* 0x00000025140e7207 */ /* 0x000fe20000000000 */
[----:B------:R-:W-:Y:S01]  /*1ff90*/  IMAD.MOV.U32 R20, RZ, RZ, RZ ;  /* 0x000000ffff147224 */ /* 0x000fe200078e00ff */
[----:B------:R-:W-:Y:S01]  /*1ffa0*/  SEL R6, R3, R6, P0 ;  /* 0x0000000603067207 */ /* 0x000fe20000000000 */
[----:B------:R-:W-:Y:S01]  /*1ffb0*/  SHFL.IDX PT, R57, R57, R0, 0x1c1f ;  /* 0x001c1f0039397589 */ /* 0x000fe200000e0000 */
[----:B------:R-:W-:Y:S02]  /*1ffc0*/  SEL R26, R21, R26, P0 ;  /* 0x0000001a151a7207 */ /* 0x000fe40000000000 */
[----:B-1----:R-:W-:Y:S01]  /*1ffd0*/  SEL R44, R41, R40, P0 ;  /* 0x00000028292c7207 */ /* 0x002fe20000000000 */
[----:B------:R-:W-:Y:S01]  /*1ffe0*/  SHFL.IDX PT, R63, R63, R0, 0x1c1f ;  /* 0x001c1f003f3f7589 */ /* 0x000fe200000e0000 */
[----:B------:R-:W-:-:S02]  /*1fff0*/  SEL R28, R30, R27, P0 ;  /* 0x0000001b1e1c7207 */ /* 0x000fc40000000000 */
[----:B------:R-:W-:Y:S01]  /*20000*/  SEL R30, R27, R30, P0 ;  /* 0x0000001e1b1e7207 */ /* 0x000fe20000000000 */
[----:B------:R-:W-:Y:S01]  /*20010*/  SHFL.IDX PT, R67, R67, R0, 0x1c1f ;  /* 0x001c1f0043437589 */ /* 0x000fe200000e0000 */
[----:B--2---:R-:W-:Y:S02]  /*20020*/  SEL R32, R34, R31, P0 ;  /* 0x0000001f22207207 */ /* 0x004fe40000000000 */
[----:B------:R-:W-:Y:S01]  /*20030*/  SEL R34, R31, R34, P0 ;  /* 0x000000221f227207 */ /* 0x000fe20000000000 */
[----:B------:R-:W-:Y:S01]  /*20040*/  SHFL.IDX PT, R71, R71, R0, 0x1c1f ;  /* 0x001c1f0047477589 */ /* 0x000fe200000e0000 */
[----:B------:R-:W-:-:S03]  /*20050*/  SEL R46, R40, R41, P0 ;  /* 0x00000029282e7207 */ /* 0x000fc60000000000 */
[----:B------:R-:W0:Y:S04]  /*20060*/  SHFL.IDX PT, R42, R47, R2, 0x1c1f ;  /* 0x001c1f022f2a7589 */ /* 0x000e2800000e0000 */
[----:B------:R-:W1:Y:S04]  /*20070*/  SHFL.IDX PT, R48, R51, R2, 0x1c1f ;  /* 0x001c1f0233307589 */ /* 0x000e6800000e0000 */
[----:B------:R-:W2:Y:S04]  /*20080*/  SHFL.IDX PT, R50, R55, R2, 0x1c1f ;  /* 0x001c1f0237327589 */ /* 0x000ea800000e0000 */
[----:B------:R-:W3:Y:S04]  /*20090*/  SHFL.IDX PT, R52, R59, R2, 0x1c1f ;  /* 0x001c1f023b347589 */ /* 0x000ee800000e0000 */
[----:B------:R-:W4:Y:S04]  /*200a0*/  SHFL.IDX PT, R54, R65, R2, 0x1c1f ;  /* 0x001c1f0241367589 */ /* 0x000f2800000e0000 */
[----:B------:R-:W4:Y:S04]  /*200b0*/  SHFL.IDX PT, R56, R69, R2, 0x1c1f ;  /* 0x001c1f0245387589 */ /* 0x000f2800000e0000 */
[----:B------:R-:W4:Y:S01]  /*200c0*/  SHFL.IDX PT, R58, R73, R2, 0x1c1f ;  /* 0x001c1f02493a7589 */ /* 0x000f2200000e0000 */
[----:B0-----:R-:W-:-:S02]  /*200d0*/  SEL R5, R45, R42, P0 ;  /* 0x0000002a2d057207 */ /* 0x001fc40000000000 */
[----:B------:R-:W-:Y:S01]  /*200e0*/  SEL R7, R42, R45, P0 ;  /* 0x0000002d2a077207 */ /* 0x000fe20000000000 */
[----:B------:R0:W0:Y:S01]  /*200f0*/  SHFL.IDX PT, R75, R75, R0, 0x1c1f ;  /* 0x001c1f004b4b7589 */ /* 0x00002200000e0000 */
[----:B-1----:R-:W-:Y:S02]  /*20100*/  SEL R9, R49, R48, P0 ;  /* 0x0000003031097207 */ /* 0x002fe40000000000 */
[----:B------:R-:W-:Y:S01]  /*20110*/  SEL R11, R48, R49, P0 ;  /* 0x00000031300b7207 */ /* 0x000fe20000000000 */
[----:B------:R1:W0:Y:S01]  /*20120*/  SHFL.IDX PT, R62, R77, R2, 0x1c1f ;  /* 0x001c1f024d3e7589 */ /* 0x00022200000e0000 */
[----:B--2---:R-:W-:Y:S02]  /*20130*/  SEL R25, R53, R50, P0 ;  /* 0x0000003235197207 */ /* 0x004fe40000000000 */
[----:B------:R-:W-:Y:S02]  /*20140*/  SEL R27, R50, R53, P0 ;  /* 0x00000035321b7207 */ /* 0x000fe40000000000 */
[----:B---3--:R-:W-:-:S02]  /*20150*/  SEL R29, R57, R52, P0 ;  /* 0x00000034391d7207 */ /* 0x008fc40000000000 */
[----:B------:R-:W-:Y:S02]  /*20160*/  SEL R31, R52, R57, P0 ;  /* 0x00000039341f7207 */ /* 0x000fe40000000000 */
[----:B----4-:R-:W-:Y:S02]  /*20170*/  SEL R33, R63, R54, P0 ;  /* 0x000000363f217207 */ /* 0x010fe40000000000 */
[----:B------:R-:W-:Y:S02]  /*20180*/  SEL R35, R54, R63, P0 ;  /* 0x0000003f36237207 */ /* 0x000fe40000000000 */
[----:B------:R-:W-:Y:S02]  /*20190*/  SEL R37, R67, R56, P0 ;  /* 0x0000003843257207 */ /* 0x000fe40000000000 */
[----:B------:R-:W-:Y:S02]  /*201a0*/  SEL R39, R56, R67, P0 ;  /* 0x0000004338277207 */ /* 0x000fe40000000000 */
[----:B------:R-:W-:-:S02]  /*201b0*/  SEL R13, R71, R58, P0 ;  /* 0x0000003a470d7207 */ /* 0x000fc40000000000 */
[----:B-1----:R-:W-:-:S07]  /*201c0*/  SEL R15, R58, R71, P0 ;  /* 0x000000473a0f7207 */ /* 0x002fce0000000000 */
.L_x_801:
[----:B------:R-:W-:Y:S05]  /*201d0*/  WARPSYNC.ALL ;  /* 0x0000000000007948 */ /* 0x000fea0003800000 */
[----:B------:R-:W-:Y:S01]  /*201e0*/  BAR.SYNC.DEFER_BLOCKING 0x1, 0x100 ;  /* 0x0044000000007b1d */ /* 0x000fe20000010000 */
[----:B0-----:R-:W-:Y:S02]  /*201f0*/  SEL R45, R75, R62, P0 ;  /* 0x0000003e4b2d7207 */ /* 0x001fe40000000000 */
[----:B------:R-:W-:-:S03]  /*20200*/  SEL R47, R62, R75, P0 ;  /* 0x0000004b3e2f7207 */ /* 0x000fc60000000000 */
[----:B------:R-:W-:Y:S02]  /*20210*/  ULDC.64 UR4, c[0x0][0xbd8] ;  /* 0x0002f60000047ab9 */ /* 0x000fe40000000a00 */
[----:B------:R-:W-:Y:S02]  /*20220*/  ISETP.NE.U32.AND P2, PT, RZ, UR4, PT ;  /* 0x00000004ff007c0c */ /* 0x000fe4000bf45070 */
[----:B------:R-:W-:Y:S02]  /*20230*/  IADD3 R2, P1, R208, UR4, RZ ;  /* 0x00000004d0027c10 */ /* 0x000fe4000ff3e0ff */
[----:B------:R-:W-:Y:S02]  /*20240*/  ISETP.NE.AND.EX P2, PT, RZ, UR5, PT, P2 ;  /* 0x00000005ff007c0c */ /* 0x000fe4000bf45320 */
[----:B------:R-:W-:Y:S01]  /*20250*/  IADD3.X R3, R209, UR5, RZ, P1, !PT ;  /* 0x00000005d1037c10 */ /* 0x000fe20008ffe4ff */
[----:B------:R-:W-:Y:S02]  /*20260*/  ULDC.64 UR4, c[0x0][0xbe0] ;  /* 0x0002f80000047ab9 */ /* 0x000fe40000000a00 */
[----:B------:R-:W-:Y:S01]  /*20270*/  ISETP.NE.U32.AND P0, PT, RZ, UR4, PT ;  /* 0x00000004ff007c0c */ /* 0x000fe2000bf05070 */
[----:B------:R0:W-:Y:S04]  /*20280*/  STSM.16.M88.4 [R79], R4 ;  /* 0x000000044f007844 */ /* 0x0001e80000000200 */
[----:B------:R1:W-:Y:S04]  /*20290*/  STSM.16.M88.4 [R78], R8 ;  /* 0x000000084e007844 */ /* 0x0003e80000000200 */
[----:B------:R1:W-:Y:S04]  /*202a0*/  STSM.16.M88.4 [R76], R24 ;  /* 0x000000184c007844 */ /* 0x0003e80000000200 */
[----:B------:R1:W-:Y:S04]  /*202b0*/  STSM.16.M88.4 [R74], R28 ;  /* 0x0000001c4a007844 */ /* 0x0003e80000000200 */
[----:B------:R1:W-:Y:S04]  /*202c0*/  STSM.16.M88.4 [R72], R32 ;  /* 0x0000002048007844 */ /* 0x0003e80000000200 */
[----:B------:R1:W-:Y:S04]  /*202d0*/  STSM.16.M88.4 [R70], R36 ;  /* 0x0000002446007844 */ /* 0x0003e80000000200 */
[----:B------:R1:W-:Y:S01]  /*202e0*/  STSM.16.M88.4 [R66], R12 ;  /* 0x0000000c42007844 */ /* 0x0003e20000000200 */
[----:B------:R-:W-:-:S03]  /*202f0*/  ISETP.NE.AND.EX P0, PT, RZ, UR5, PT, P0 ;  /* 0x00000005ff007c0c */ /* 0x000fc6000bf05300 */
[----:B------:R1:W-:Y:S01]  /*20300*/  STSM.16.M88.4 [R64], R44 ;  /* 0x0000002c40007844 */ /* 0x0003e20000000200 */
[----:B------:R-:W-:Y:S09]  /*20310*/  BAR.SYNC.DEFER_BLOCKING 0x1, 0x100 ;  /* 0x0044000000007b1d */ /* 0x000ff20000010000 */
[----:B------:R-:W-:Y:S01]  /*20320*/  @P0 IADD3 R208, P1, R208, UR4, RZ ;  /* 0x00000004d0d00c10 */ /* 0x000fe2000ff3e0ff */
[----:B------:R-:W-:-:S02]  /*20330*/  ULDC UR4, c[0x0][0xa88] ;  /* 0x0002a20000047ab9 */ /* 0x000fc40000000800 */
[----:B------:R-:W-:Y:S01]  /*20340*/  IMAD.U32 R49, RZ, RZ, UR4 ;  /* 0x00000004ff317e24 */ /* 0x000fe2000f8e00ff */
[----:B------:R-:W-:Y:S01]  /*20350*/  @P0 IADD3.X R209, R209, UR5, RZ, P1, !PT ;  /* 0x00000005d1d10c10 */ /* 0x000fe20008ffe4ff */
[----:B------:R1:W5:Y:S01]  /*20360*/  @P2 LDG.E R20, desc[UR54][R2.64] ;  /* 0x0000003602142981 */ /* 0x000362000c1e1900 */
[----:B0-----:R-:W-:-:S03]  /*20370*/  LEA R5, R200, R199, 0x6 ;  /* 0x000000c7c8057211 */ /* 0x001fc600078e30ff */
[----:B------:R1:W5:Y:S02]  /*20380*/  @P0 LDG.E R49, desc[UR54][R208.64] ;  /* 0x00000036d0310981 */ /* 0x000364000c1e1900 */
[----:B------:R-:W-:Y:S01]  /*20390*/  IMAD.WIDE R60, R5, 0x2, R60 ;  /* 0x00000002053c7825 */ /* 0x000fe200078e023c */
[----:B------:R-:W-:Y:S06]  /*203a0*/  @P0 BRA `(.L_x_591) ;  /* 0x0000000000100947 */ /* 0x000fec0003800000 */
[----:B------:R-:W-:Y:S05]  /*203b0*/  @!P2 BRA `(.L_x_591) ;  /* 0x00000000000ca947 */ /* 0x000fea0003800000 */
[----:B------:R-:W2:Y:S04]  /*203c0*/  LDG.E R0, desc[UR54][R2.64] ;  /* 0x0000003602007981 */ /* 0x000ea8000c1e1900 */
[----:B-----5:R-:W2:Y:S02]  /*203d0*/  LDG.E R49, desc[UR54][R2.64+0x4] ;  /* 0x0000043602317981 */ /* 0x020ea4000c1e1900 */
[----:B--2---:R-:W-:-:S07]  /*203e0*/  IMAD.IADD R49, R49, 0x1, -R0 ;  /* 0x0000000131317824 */ /* 0x004fce00078e0a00 */
.L_x_591:
[----:B-1----:R-:W-:Y:S01]  /*203f0*/  SHF.R.S32.HI R46, RZ, 0x1f, R207 ;  /* 0x0000001fff2e7819 */ /* 0x002fe200000114cf */
[----:B------:R-:W-:Y:S01]  /*20400*/  ULDC.64 UR4, c[0x0][0xb70] ;  /* 0x0002dc0000047ab9 */ /* 0x000fe20000000a00 */
[----:B-----5:R-:W-:Y:S01]  /*20410*/  SHF.R.S32.HI R21, RZ, 0x1f, R20 ;  /* 0x0000001fff157819 */ /* 0x020fe20000011414 */
[----:B------:R-:W-:Y:S01]  /*20420*/  IMAD R6, R212, 0x80, R224 ;  /* 0x00000080d4067824 */ /* 0x000fe200078e02e0 */
[----:B------:R-:W-:Y:S01]  /*20430*/  SEL R210, R210, RZ, !P2 ;  /* 0x000000ffd2d27207 */ /* 0x000fe20005000000 */
[----:B------:R-:W-:Y:S01]  /*20440*/  IMAD R0, R46, UR4, RZ ;  /* 0x000000042e007c24 */ /* 0x000fe2000f8e02ff */
[----:B------:R-:W-:Y:S01]  /*20450*/  SEL R51, R206, RZ, !P2 ;  /* 0x000000ffce337207 */ /* 0x000fe20005000000 */
[C---:B------:R-:W-:Y:S01]  /*20460*/  IMAD.WIDE.U32 R2, R207.reuse, UR4, R20 ;  /* 0x00000004cf027c25 */ /* 0x040fe2000f8e0014 */
[C---:B------:R-:W-:Y:S02]  /*20470*/  IADD3 R9, P0, R60.reuse, 0x1000, RZ ;  /* 0x000010003c097810 */ /* 0x040fe40007f1e0ff */
[----:B------:R-:W-:Y:S01]  /*20480*/  IADD3 R25, P2, R60, 0x3000, RZ ;  /* 0x000030003c197810 */ /* 0x000fe20007f5e0ff */
[----:B------:R-:W-:Y:S01]  /*20490*/  IMAD R5, R207, UR5, R0 ;  /* 0x00000005cf057c24 */ /* 0x000fe2000f8e0200 */
[----:B------:R-:W-:Y:S01]  /*204a0*/  ULDC.64 UR4, c[0x0][0xb78] ;  /* 0x0002de0000047ab9 */ /* 0x000fe20000000a00 */
[----:B------:R-:W-:Y:S01]  /*204b0*/  LOP3.LUT R8, R9, 0x380, RZ, 0xc0, !PT ;  /* 0x0000038009087812 */ /* 0x000fe200078ec0ff */
[----:B------:R-:W-:Y:S01]  /*204c0*/  IMAD R0, R210, UR4, RZ ;  /* 0x00000004d2007c24 */ /* 0x000fe2000f8e02ff */
[----:B------:R-:W-:-:S02]  /*204d0*/  IADD3 R13, P1, R60, 0x2000, RZ ;  /* 0x000020003c0d7810 */ /* 0x000fc40007f3e0ff */
[----:B------:R-:W-:Y:S01]  /*204e0*/  IADD3 R3, R3, R5, RZ ;  /* 0x0000000503037210 */ /* 0x000fe20007ffe0ff */
[----:B------:R-:W-:Y:S01]  /*204f0*/  IMAD R4, R51, UR5, R0 ;  /* 0x0000000533047c24 */ /* 0x000fe2000f8e0200 */
[----:B------:R-:W-:Y:S02]  /*20500*/  SHF.R.S32.HI R5, RZ, 0x1f, R6 ;  /* 0x0000001fff057819 */ /* 0x000fe40000011406 */
[----:B------:R-:W-:Y:S01]  /*20510*/  LOP3.LUT R24, R25, 0x380, RZ, 0xc0, !PT ;  /* 0x0000038019187812 */ /* 0x000fe200078ec0ff */
[----:B------:R-:W-:Y:S01]  /*20520*/  IMAD.WIDE.U32 R2, R51, UR4, R2 ;  /* 0x0000000433027c25 */ /* 0x000fe2000f8e0002 */
[----:B------:R-:W-:Y:S01]  /*20530*/  ULDC.64 UR4, c[0x0][0xb40] ;  /* 0x0002d00000047ab9 */ /* 0x000fe20000000a00 */
[----:B------:R-:W-:Y:S02]  /*20540*/  SHF.R.U64 R8, R8, 0x3, RZ ;  /* 0x0000000308087819 */ /* 0x000fe400000012ff */
[----:B------:R-:W-:Y:S02]  /*20550*/  LOP3.LUT R12, R13, 0x380, RZ, 0xc0, !PT ;  /* 0x000003800d0c7812 */ /* 0x000fe400078ec0ff */
[----:B------:R-:W-:-:S02]  /*20560*/  IADD3 R0, P4, R6, R2, RZ ;  /* 0x0000000206007210 */ /* 0x000fc40007f9e0ff */
[----:B------:R-:W-:Y:S02]  /*20570*/  SHF.R.U64 R24, R24, 0x3, RZ ;  /* 0x0000000318187819 */ /* 0x000fe400000012ff */
[----:B------:R-:W-:Y:S02]  /*20580*/  IADD3.X R5, R5, R3, R4, P4, !PT ;  /* 0x0000000305057210 */ /* 0x000fe400027fe404 */
[----:B------:R-:W-:Y:S02]  /*20590*/  LEA R44, P5, R0, UR4, 0x2 ;  /* 0x00000004002c7c11 */ /* 0x000fe4000f8a10ff */
[----:B------:R-:W-:Y:S01]  /*205a0*/  LOP3.LUT R8, R8, R9, RZ, 0x3c, !PT ;  /* 0x0000000908087212 */ /* 0x000fe200078e3cff */
[----:B------:R-:W-:Y:S01]  /*205b0*/  IMAD.X R9, RZ, RZ, R61, P0 ;  /* 0x000000ffff097224 */ /* 0x000fe200000e063d */
[----:B------:R-:W-:Y:S02]  /*205c0*/  SHF.R.U64 R12, R12, 0x3, RZ ;  /* 0x000000030c0c7819 */ /* 0x000fe400000012ff */
[----:B------:R-:W-:Y:S01]  /*205d0*/  LEA.HI.X R45, R0, UR5, R5, 0x2, P5 ;  /* 0x00000005002d7c11 */ /* 0x000fe2000a8f1405 */
[----:B------:R-:W-:Y:S01]  /*205e0*/  VIADD R0, R6, 0x8 ;  /* 0x0000000806007836 */ /* 0x000fe20000000000 */
[----:B------:R-:W-:Y:S01]  /*205f0*/  LOP3.LUT R24, R24, R25, RZ, 0x3c, !PT ;  /* 0x0000001918187212 */ /* 0x000fe200078e3cff */
[----:B------:R-:W-:Y:S01]  /*20600*/  IMAD.X R25, RZ, RZ, R61, P2 ;  /* 0x000000ffff197224 */ /* 0x000fe200010e063d */
[----:B------:R-:W-:Y:S01]  /*20610*/  LOP3.LUT P0, RZ, R215, 0x3, RZ, 0xc0, !PT ;  /* 0x00000003d7ff7812 */ /* 0x000fe2000780c0ff */
[----:B------:R-:W-:Y:S01]  /*20620*/  ULDC.64 UR4, c[0x0][0xaa0] ;  /* 0x0002a80000047ab9 */ /* 0x000fe20000000a00 */
[----:B------:R-:W-:-:S02]  /*20630*/  IADD3 R29, P3, R60, 0x4000, RZ ;  /* 0x000040003c1d7810 */ /* 0x000fc40007f7e0ff */
[C---:B------:R-:W-:Y:S02]  /*20640*/  IADD3 R33, P4, R60.reuse, 0x5000, RZ ;  /* 0x000050003c217810 */ /* 0x040fe40007f9e0ff */
[----:B------:R-:W-:Y:S02]  /*20650*/  IADD3 R37, P5, R60, 0x6000, RZ ;  /* 0x000060003c257810 */ /* 0x000fe40007fbe0ff */
[----:B------:R-:W-:Y:S02]  /*20660*/  LOP3.LUT R12, R12, R13, RZ, 0x3c, !PT ;  /* 0x0000000d0c0c7212 */ /* 0x000fe400078e3cff */
[----:B------:R-:W-:Y:S02]  /*20670*/  IADD3 R3, P2, R60, 0x7000, RZ ;  /* 0x000070003c037810 */ /* 0x000fe40007f5e0ff */
[----:B------:R-:W-:Y:S02]  /*20680*/  IADD3.X R13, RZ, R61, RZ, P1, !PT ;  /* 0x0000003dff0d7210 */ /* 0x000fe40000ffe4ff */
[----:B------:R-:W-:-:S02]  /*20690*/  ISETP.GE.OR P1, PT, R6, R49, P0 ;  /* 0x000000310600720c */ /* 0x000fc40000726670 */
[----:B------:R-:W-:Y:S02]  /*206a0*/  LOP3.LUT R28, R29, 0x380, RZ, 0xc0, !PT ;  /* 0x000003801d1c7812 */ /* 0x000fe400078ec0ff */
[----:B------:R-:W-:Y:S02]  /*206b0*/  LOP3.LUT R32, R33, 0x380, RZ, 0xc0, !PT ;  /* 0x0000038021207812 */ /* 0x000fe400078ec0ff */
[----:B------:R-:W-:Y:S02]  /*206c0*/  LOP3.LUT R36, R37, 0x380, RZ, 0xc0, !PT ;  /* 0x0000038025247812 */ /* 0x000fe400078ec0ff */
[----:B------:R-:W-:Y:S02]  /*206d0*/  ISETP.GE.OR P0, PT, R0, R49, P0 ;  /* 0x000000310000720c */ /* 0x000fe40000706670 */
[----:B------:R-:W-:Y:S02]  /*206e0*/  LOP3.LUT R0, R3, 0x380, RZ, 0xc0, !PT ;  /* 0x0000038003007812 */ /* 0x000fe400078ec0ff */
[----:B------:R-:W-:Y:S01]  /*206f0*/  LOP3.LUT R5, R60, 0x380, RZ, 0xc0, !PT ;  /* 0x000003803c057812 */ /* 0x000fe200078ec0ff */
[----:B------:R-:W-:Y:S01]  /*20700*/  @!P1 STG.E desc[UR54][R44.64], R90 ;  /* 0x0000005a2c009986 */ /* 0x000fe2000c101936 */
[----:B------:R-:W-:-:S02]  /*20710*/  SHF.R.U64 R28, R28, 0x3, RZ ;  /* 0x000000031c1c7819 */ /* 0x000fc400000012ff */
[----:B------:R-:W-:Y:S02]  /*20720*/  SHF.R.U64 R32, R32, 0x3, RZ ;  /* 0x0000000320207819 */ /* 0x000fe400000012ff */
[----:B------:R-:W-:Y:S02]  /*20730*/  SHF.R.U64 R36, R36, 0x3, RZ ;  /* 0x0000000324247819 */ /* 0x000fe400000012ff */
[----:B------:R-:W-:Y:S01]  /*20740*/  SHF.R.U64 R0, R0, 0x3, RZ ;  /* 0x0000000300007819 */ /* 0x000fe200000012ff */
[----:B------:R0:W-:Y:S01]  /*20750*/  @!P0 STG.E desc[UR54][R44.64+0x20], R88 ;  /* 0x000020582c008986 */ /* 0x0001e2000c101936 */
[----:B------:R-:W-:Y:S02]  /*20760*/  SHF.R.U64 R5, R5, 0x3, RZ ;  /* 0x0000000305057819 */ /* 0x000fe400000012ff */
[----:B------:R-:W-:Y:S01]  /*20770*/  LOP3.LUT R28, R28, R29, RZ, 0x3c, !PT ;  /* 0x0000001d1c1c7212 */ /* 0x000fe200078e3cff */
[----:B------:R-:W5:Y:S01]  /*20780*/  LD.E.128 R8, desc[UR54][R8.64] ;  /* 0x0000003608087980 */ /* 0x000f62000c101d00 */
[----:B------:R-:W-:Y:S01]  /*20790*/  LOP3.LUT R32, R32, R33, RZ, 0x3c, !PT ;  /* 0x0000002120207212 */ /* 0x000fe200078e3cff */
[--C-:B------:R-:W-:Y:S01]  /*207a0*/  IMAD.X R33, RZ, RZ, R61.reuse, P4 ;  /* 0x000000ffff217224 */ /* 0x100fe200020e063d */
[----:B------:R-:W-:Y:S01]  /*207b0*/  LOP3.LUT R36, R36, R37, RZ, 0x3c, !PT ;  /* 0x0000002524247212 */ /* 0x000fe200078e3cff */
[----:B------:R-:W-:Y:S01]  /*207c0*/  IMAD.X R37, RZ, RZ, R61, P5 ;  /* 0x000000ffff257224 */ /* 0x000fe200028e063d */
[-C--:B------:R-:W-:Y:S01]  /*207d0*/  IADD3.X R29, RZ, R61.reuse, RZ, P3, !PT ;  /* 0x0000003dff1d7210 */ /* 0x080fe20001ffe4ff */
[----:B------:R-:W5:Y:S01]  /*207e0*/  LD.E.128 R12, desc[UR54][R12.64] ;  /* 0x000000360c0c7980 */ /* 0x000f62000c101d00 */
[----:B------:R-:W-:-:S02]  /*207f0*/  IADD3.X R41, RZ, R61, RZ, P2, !PT ;  /* 0x0000003dff297210 */ /* 0x000fc400017fe4ff */
[----:B------:R-:W-:Y:S01]  /*20800*/  LOP3.LUT R40, R0, R3, RZ, 0x3c, !PT ;  /* 0x0000000300287212 */ /* 0x000fe200078e3cff */
[----:B------:R-:W5:Y:S01]  /*20810*/  LD.E.128 R24, desc[UR54][R24.64] ;  /* 0x0000003618187980 */ /* 0x000f62000c101d00 */
[----:B------:R-:W-:Y:S01]  /*20820*/  LOP3.LUT R60, R5, R60, RZ, 0x3c, !PT ;  /* 0x0000003c053c7212 */ /* 0x000fe200078e3cff */
[----:B------:R-:W-:Y:S01]  /*20830*/  IMAD R21, R21, UR4, RZ ;  /* 0x0000000415157c24 */ /* 0x000fe2000f8e02ff */
[--C-:B------:R-:W-:Y:S01]  /*20840*/  SHF.R.S32.HI R3, RZ, 0x1f, R199.reuse ;  /* 0x0000001fff037819 */ /* 0x100fe200000114c7 */
[----:B------:R-:W5:Y:S01]  /*20850*/  LD.E.128 R28, desc[UR54][R28.64] ;  /* 0x000000361c1c7980 */ /* 0x000f62000c101d00 */
[----:B------:R-:W-:-:S03]  /*20860*/  IMAD.MOV.U32 R2, RZ, RZ, R199 ;  /* 0x000000ffff027224 */ /* 0x000fc600078e00c7 */
[----:B------:R1:W5:Y:S04]  /*20870*/  LD.E.128 R4, desc[UR54][R60.64] ;  /* 0x000000363c047980 */ /* 0x000368000c101d00 */
[----:B------:R-:W5:Y:S04]  /*20880*/  LD.E.128 R32, desc[UR54][R32.64] ;  /* 0x0000003620207980 */ /* 0x000f68000c101d00 */
[----:B------:R-:W5:Y:S04]  /*20890*/  LD.E.128 R36, desc[UR54][R36.64] ;  /* 0x0000003624247980 */ /* 0x000f68000c101d00 */
[----:B------:R-:W5:Y:S01]  /*208a0*/  LD.E.128 R40, desc[UR54][R40.64] ;  /* 0x0000003628287980 */ /* 0x000f62000c101d00 */
[----:B------:R-:W-:Y:S01]  /*208b0*/  @!PT LDS RZ, [RZ] ;  /* 0x00000000fffff984 */ /* 0x000fe20000000800 */
[----:B------:R-:W-:Y:S01]  /*208c0*/  @!PT LDS RZ, [RZ] ;  /* 0x00000000fffff984 */ /* 0x000fe20000000800 */
[----:B------:R-:W-:Y:S01]  /*208d0*/  @!PT LDS RZ, [RZ] ;  /* 0x00000000fffff984 */ /* 0x000fe20000000800 */
[----:B------:R-:W-:Y:S01]  /*208e0*/  @!PT LDS RZ, [RZ] ;  /* 0x00000000fffff984 */ /* 0x000fe20000000800 */
[----:B------:R2:W-:Y:S06]  /*208f0*/  MEMBAR.ALL.CTA ;  /* 0x0000000000007992 */ /* 0x0005ec0000008000 */
[----:B--2---:R-:W2:Y:S01]  /*20900*/  FENCE.VIEW.ASYNC.S ;  /* 0x00000000000073c6 */ /* 0x004ea20000000000 */
[----:B------:R-:W-:-:S04]  /*20910*/  IMAD.WIDE.U32 R2, R20, UR4, R2 ;  /* 0x0000000414027c25 */ /* 0x000fc8000f8e0002 */
[----:B------:R-:W-:Y:S01]  /*20920*/  IMAD R21, R20, UR5, R21 ;  /* 0x0000000514157c24 */ /* 0x000fe2000f8e0215 */
[----:B------:R-:W-:Y:S01]  /*20930*/  ULDC.64 UR4, c[0x0][0xae0] ;  /* 0x0002b80000047ab9 */ /* 0x000fe20000000a00 */
[----:B------:R-:W-:Y:S01]  /*20940*/  IMAD R49, R212, -0x80, R49 ;  /* 0xffffff80d4317824 */ /* 0x000fe200078e0231 */
[----:B------:R-:W-:Y:S01]  /*20950*/  IADD3 R0, R200, 0x20, RZ ;  /* 0x00000020c8007810 */ /* 0x000fe20007ffe0ff */
[----:B------:R-:W-:Y:S02]  /*20960*/  IMAD.IADD R3, R3, 0x1, R21 ;  /* 0x0000000103037824 */ /* 0x000fe400078e0215 */
[----:B0-----:R-:W-:Y:S01]  /*20970*/  IMAD R44, R46, UR4, RZ ;  /* 0x000000042e2c7c24 */ /* 0x001fe2000f8e02ff */
[CC--:B------:R-:W-:Y:S01]  /*20980*/  ISETP.GE.AND P3, PT, R200.reuse, R49.reuse, PT ;  /* 0x00000031c800720c */ /* 0x0c0fe20003f66270 */
[----:B------:R-:W-:Y:S01]  /*20990*/  VIADD R20, R200, 0x40 ;  /* 0x00000040c8147836 */ /* 0x000fe20000000000 */
[----:B------:R-:W-:Y:S01]  /*209a0*/  ISETP.GE.AND P0, PT, R0, R49, PT ;  /* 0x000000310000720c */ /* 0x000fe20003f06270 */
[----:B------:R-:W-:-:S02]  /*209b0*/  IMAD R45, R207, UR5, R44 ;  /* 0x00000005cf2d7c24 */ /* 0x000fc4000f8e022c */
[----:B------:R-:W-:Y:S01]  /*209c0*/  IMAD.WIDE.U32 R2, R207, UR4, R2 ;  /* 0x00000004cf027c25 */ /* 0x000fe2000f8e0002 */
[----:B------:R-:W-:-:S03]  /*209d0*/  ULDC.64 UR4, c[0x0][0xae8] ;  /* 0x0002ba0000047ab9 */ /* 0x000fc60000000a00 */
[----:B------:R-:W-:Y:S01]  /*209e0*/  VIADD R0, R18, 0x29820 ;  /* 0x0002982012007836 */ /* 0x000fe20000000000 */
[----:B------:R-:W-:Y:S01]  /*209f0*/  ISETP.GE.AND P1, PT, R20, R49, PT ;  /* 0x000000311400720c */ /* 0x000fe20003f26270 */
[----:B------:R-:W-:Y:S01]  /*20a00*/  IMAD R20, R210, UR4, RZ ;  /* 0x00000004d2147c24 */ /* 0x000fe2000f8e02ff */
[----:B------:R-:W-:Y:S01]  /*20a10*/  IADD3 R3, R3, R45, RZ ;  /* 0x0000002d03037210 */ /* 0x000fe20007ffe0ff */
[----:B------:R-:W-:Y:S01]  /*20a20*/  VIADD R21, R200, 0x60 ;  /* 0x00000060c8157836 */ /* 0x000fe20000000000 */
[----:B------:R-:W-:Y:S01]  /*20a30*/  PRMT R0, RZ, 0x654, R0 ;  /* 0x00000654ff007816 */ /* 0x000fe20000000000 */
[C---:B------:R-:W-:Y:S01]  /*20a40*/  IMAD R47, R51.reuse, UR5, R20 ;  /* 0x00000005332f7c24 */ /* 0x040fe2000f8e0214 */
[----:B------:R-:W-:Y:S01]  /*20a50*/  SHF.R.S32.HI R201, RZ, 0x1f, R200 ;  /* 0x0000001fffc97819 */ /* 0x000fe200000114c8 */
[----:B------:R-:W-:Y:S01]  /*20a60*/  IMAD.WIDE.U32 R44, R51, UR4, R2 ;  /* 0x00000004332c7c25 */ /* 0x000fe2000f8e0002 */
[----:B--2---:R1:W-:Y:S01]  /*20a70*/  SYNCS.ARRIVE.TRANS64.RED.A1T0 RZ, [R0+URZ], RZ ;  /* 0x000000ff00ff79a7 */ /* 0x0043e2000810043f */
[----:B------:R-:W-:Y:S01]  /*20a80*/  BSSY B1, `(.L_x_592) ;  /* 0x0000015000017945 */ /* 0x000fe20003800000 */
[----:B------:R-:W-:Y:S01]  /*20a90*/  ISETP.GE.AND P2, PT, R21, R49, PT ;  /* 0x000000311500720c */ /* 0x000fe20003f46270 */
[----:B------:R-:W-:-:S04]  /*20aa0*/  IMAD.WIDE R20, R212, 0x80, R200 ;  /* 0x00000080d4147825 */ /* 0x000fc800078e02c8 */
[----:B------:R-:W-:Y:S01]  /*20ab0*/  IMAD.IADD R49, R45, 0x1, R47 ;  /* 0x000000012d317824 */ /* 0x000fe200078e022f */
[----:B-1----:R-:W-:Y:S07]  /*20ac0*/  @P3 BRA `(.L_x_593) ;  /* 0x0000000000403947 */ /* 0x002fee0003800000 */
[----:B------:R-:W-:Y:S01]  /*20ad0*/  ULDC.64 UR4, c[0x0][0xad8] ;  /* 0x0002b60000047ab9 */ /* 0x000fe20000000a00 */
[----:B------:R-:W-:Y:S01]  /*20ae0*/  IMAD.MOV.U32 R2, RZ, RZ, R44 ;  /* 0x000000ffff027224 */ /* 0x000fe200078e002c */
[----:B------:R-:W-:Y:S01]  /*20af0*/  IADD3 R0, R199, 0x40, RZ ;  /* 0x00000040c7007810 */ /* 0x000fe20007ffe0ff */
[----:B------:R-:W-:Y:S01]  /*20b00*/  IMAD.MOV.U32 R3, RZ, RZ, R49 ;  /* 0x000000ffff037224 */ /* 0x000fe200078e0031 */
[----:B------:R-:W-:Y:S01]  /*20b10*/  ULDC.64 UR6, c[0x0][0xa80] ;  /* 0x0002a00000067ab9 */ /* 0x000fe20000000a00 */
[----:B------:R-:W-:Y:S02]  /*20b20*/  IMAD R47, R21, UR4, RZ ;  /* 0x00000004152f7c24 */ /* 0x000fe4000f8e02ff */
[C---:B------:R-:W-:Y:S01]  /*20b30*/  IMAD.WIDE.U32 R2, R20.reuse, UR4, R2 ;  /* 0x0000000414027c25 */ /* 0x040fe2000f8e0002 */
[----:B------:R-:W-:Y:S02]  /*20b40*/  ULDC UR4, c[0x0][0xa8c] ;  /* 0x0002a30000047ab9 */ /* 0x000fe40000000800 */
[----:B------:R-:W-:Y:S01]  /*20b50*/  ISETP.GE.AND P3, PT, R199, UR4, PT ;  /* 0x00000004c7007c0c */ /* 0x000fe2000bf66270 */
[----:B------:R-:W-:Y:S01]  /*20b60*/  IMAD R47, R20, UR5, R47 ;  /* 0x00000005142f7c24 */ /* 0x000fe2000f8e022f */
[----:B------:R-:W-:-:S02]  /*20b70*/  ISETP.GE.AND P4, PT, R0, UR4, PT ;  /* 0x0000000400007c0c */ /* 0x000fc4000bf86270 */
[----:B------:R-:W-:Y:S02]  /*20b80*/  LEA R46, P5, R2, UR6, 0x1 ;  /* 0x00000006022e7c11 */ /* 0x000fe4000f8a08ff */
[----:B------:R-:W-:-:S04]  /*20b90*/  IADD3 R3, R3, R47, RZ ;  /* 0x0000002f03037210 */ /* 0x000fc80007ffe0ff */
[----:B------:R-:W-:-:S05]  /*20ba0*/  LEA.HI.X R47, R2, UR7, R3, 0x1, P5 ;  /* 0x00000007022f7c11 */ /* 0x000fca000a8f0c03 */
[----:B-----5:R0:W-:Y:S04]  /*20bb0*/  @!P3 STG.E.128 desc[UR54][R46.64], R4 ;  /* 0x000000042e00b986 */ /* 0x0201e8000c101d36 */
[----:B------:R0:W-:Y:S02]  /*20bc0*/  @!P4 STG.E.128 desc[UR54][R46.64+0x80], R28 ;  /* 0x0000801c2e00c986 */ /* 0x0001e4000c101d36 */
.L_x_593:
[----:B------:R-:W-:Y:S05]  /*20bd0*/  BSYNC B1 ;  /* 0x0000000000017941 */ /* 0x000fea0003800000 */
.L_x_592:
[----:B------:R-:W-:Y:S04]  /*20be0*/  BSSY B1, `(.L_x_594) ;  /* 0x0000014000017945 */ /* 0x000fe80003800000 */
[----:B------:R-:W-:Y:S05]  /*20bf0*/  @P0 BRA `(.L_x_595) ;  /* 0x0000000000480947 */ /* 0x000fea0003800000 */
[----:B0----5:R-:W-:Y:S01]  /*20c00*/  IADD3 R5, P0, R20, 0x20, RZ ;  /* 0x0000002014057810 */ /* 0x021fe20007f1e0ff */
[----:B------:R-:W-:Y:S01]  /*20c10*/  ULDC.64 UR4, c[0x0][0xad8] ;  /* 0x0002b60000047ab9 */ /* 0x000fe20000000a00 */
[----:B------:R-:W-:Y:S01]  /*20c20*/  MOV R2, R44 ;  /* 0x0000002c00027202 */ /* 0x000fe20000000f00 */
[----:B------:R-:W-:Y:S01]  /*20c30*/  IMAD.MOV.U32 R3, RZ, RZ, R49 ;  /* 0x000000ffff037224 */ /* 0x000fe200078e0031 */
[----:B------:R-:W-:Y:S01]  /*20c40*/  ULDC.64 UR6, c[0x0][0xa80] ;  /* 0x0002a00000067ab9 */ /* 0x000fe20000000a00 */
[----:B------:R-:W-:Y:S02]  /*20c50*/  IMAD.X R0, RZ, RZ, R21, P0 ;  /* 0x000000ffff007224 */ /* 0x000fe400000e0615 */
[----:B------:R-:W-:Y:S02]  /*20c60*/  VIADD R4, R199, 0x40 ;  /* 0x00000040c7047836 */ /* 0x000fe40000000000 */
[----:B------:R-:W-:Y:S02]  /*20c70*/  IMAD R0, R0, UR4, RZ ;  /* 0x0000000400007c24 */ /* 0x000fe4000f8e02ff */
[----:B------:R-:W-:Y:S01]  /*20c80*/  IMAD.WIDE.U32 R2, R5, UR4, R2 ;  /* 0x0000000405027c25 */ /* 0x000fe2000f8e0002 */
[----:B------:R-:W-:-:S02]  /*20c90*/  ULDC UR4, c[0x0][0xa8c] ;  /* 0x0002a30000047ab9 */ /* 0x000fc40000000800 */
[----:B------:R-:W-:Y:S01]  /*20ca0*/  ISETP.GE.AND P3, PT, R199, UR4, PT ;  /* 0x00000004c7007c0c */ /* 0x000fe2000bf66270 */
[----:B------:R-:W-:Y:S01]  /*20cb0*/  IMAD R5, R5, UR5, R0 ;  /* 0x0000000505057c24 */ /* 0x000fe2000f8e0200 */
[----:B------:R-:W-:Y:S02]  /*20cc0*/  ISETP.GE.AND P4, PT, R4, UR4, PT ;  /* 0x0000000404007c0c */ /* 0x000fe4000bf86270 */
[----:B------:R-:W-:Y:S01]  /*20cd0*/  LEA R4, P0, R2, UR6, 0x1 ;  /* 0x0000000602047c11 */ /* 0x000fe2000f8008ff */
[----:B------:R-:W-:-:S05]  /*20ce0*/  IMAD.IADD R3, R3, 0x1, R5 ;  /* 0x0000000103037824 */ /* 0x000fca00078e0205 */
[----:B------:R-:W-:-:S05]  /*20cf0*/  LEA.HI.X R5, R2, UR7, R3, 0x1, P0 ;  /* 0x0000000702057c11 */ /* 0x000fca00080f0c03 */
[----:B------:R1:W-:Y:S04]  /*20d00*/  @!P3 STG.E.128 desc[UR54][R4.64], R8 ;  /* 0x000000080400b986 */ /* 0x0003e8000c101d36 */
[----:B------:R1:W-:Y:S02]  /*20d10*/  @!P4 STG.E.128 desc[UR54][R4.64+0x80], R32 ;  /* 0x000080200400c986 */ /* 0x0003e4000c101d36 */
.L_x_595:
[----:B------:R-:W-:Y:S05]  /*20d20*/  BSYNC B1 ;  /* 0x0000000000017941 */ /* 0x000fea0003800000 */
.L_x_594:
[----:B------:R-:W-:Y:S04]  /*20d30*/  BSSY B1, `(.L_x_596) ;  /* 0x0000014000017945 */ /* 0x000fe80003800000 */
[----:B------:R-:W-:Y:S05]  /*20d40*/  @P1 BRA `(.L_x_597) ;  /* 0x0000000000481947 */ /* 0x000fea0003800000 */
[----:B01---5:R-:W-:Y:S01]  /*20d50*/  IADD3 R5, P0, R20, 0x40, RZ ;  /* 0x0000004014057810 */ /* 0x023fe20007f1e0ff */
[----:B------:R-:W-:Y:S01]  /*20d60*/  ULDC.64 UR4, c[0x0][0xad8] ;  /* 0x0002b60000047ab9 */ /* 0x000fe20000000a00 */
[----:B------:R-:W-:Y:S01]  /*20d70*/  MOV R3, R49 ;  /* 0x0000003100037202 */ /* 0x000fe20000000f00 */
[----:B------:R-:W-:Y:S01]  /*20d80*/  IMAD.MOV.U32 R2, RZ, RZ, R44 ;  /* 0x000000ffff027224 */ /* 0x000fe200078e002c */
[----:B------:R-:W-:Y:S01]  /*20d90*/  IADD3.X R0, RZ, R21, RZ, P0, !PT ;  /* 0x00000015ff007210 */ /* 0x000fe200007fe4ff */
[----:B------:R-:W-:Y:S01]  /*20da0*/  VIADD R4, R199, 0x40 ;  /* 0x00000040c7047836 */ /* 0x000fe20000000000 */
[----:B------:R-:W-:Y:S01]  /*20db0*/  ULDC.64 UR6, c[0x0][0xa80] ;  /* 0x0002a00000067ab9 */ /* 0x000fe20000000a00 */
[----:B------:R-:W-:-:S04]  /*20dc0*/  IMAD.WIDE.U32 R2, R5, UR4, R2 ;  /* 0x0000000405027c25 */ /* 0x000fc8000f8e0002 */
[----:B------:R-:W-:Y:S01]  /*20dd0*/  IMAD R0, R0, UR4, RZ ;  /* 0x0000000400007c24 */ /* 0x000fe2000f8e02ff */
[----:B------:R-:W-:Y:S02]  /*20de0*/  ULDC UR4, c[0x0][0xa8c] ;  /* 0x0002a30000047ab9 */ /* 0x000fe40000000800 */
        /* <DEDUP_REMOVED lines=8> */
.L_x_597:
[----:B------:R-:W-:Y:S05]  /*20e70*/  BSYNC B1 ;  /* 0x0000000000017941 */ /* 0x000fea0003800000 */
.L_x_596:
[----:B------:R-:W-:Y:S05]  /*20e80*/  @P2 BRA `(.L_x_598) ;  /* 0x0000000800cc2947 */ /* 0x000fea0003800000 */
[----:B012--5:R-:W-:Y:S01]  /*20e90*/  IADD3 R5, P0, R20, 0x60, RZ ;  /* 0x0000006014057810 */ /* 0x027fe20007f1e0ff */
[----:B------:R-:W-:Y:S01]  /*20ea0*/  ULDC.64 UR6, c[0x0][0xad8] ;  /* 0x0002b60000067ab9 */ /* 0x000fe20000000a00 */
[----:B------:R-:W-:Y:S01]  /*20eb0*/  MOV R2, R44 ;  /* 0x0000002c00027202 */ /* 0x000fe20000000f00 */
[----:B------:R-:W-:Y:S01]  /*20ec0*/  IMAD.MOV.U32 R3, RZ, RZ, R49 ;  /* 0x000000ffff037224 */ /* 0x000fe200078e0031 */
[----:B------:R-:W-:Y:S01]  /*20ed0*/  ULDC UR4, c[0x0][0xa8c] ;  /* 0x0002a30000047ab9 */ /* 0x000fe20000000800 */
[----:B------:R-:W-:Y:S01]  /*20ee0*/  IMAD.X R20, RZ, RZ, R21, P0 ;  /* 0x000000ffff147224 */ /* 0x000fe200000e0615 */
[----:B------:R-:W-:Y:S01]  /*20ef0*/  ISETP.GE.AND P1, PT, R199, UR4, PT ;  /* 0x00000004c7007c0c */ /* 0x000fe2000bf26270 */
[----:B------:R-:W-:Y:S01]  /*20f00*/  IMAD.WIDE.U32 R2, R5, UR6, R2 ;  /* 0x0000000605027c25 */ /* 0x000fe2000f8e0002 */
[----:B------:R-:W-:-:S03]  /*20f10*/  IADD3 R0, R199, 0x40, RZ ;  /* 0x00000040c7007810 */ /* 0x000fc60007ffe0ff */
[----:B------:R-:W-:-:S04]  /*20f20*/  IMAD R20, R20, UR6, RZ ;  /* 0x0000000614147c24 */ /* 0x000fc8000f8e02ff */
[----:B------:R-:W-:Y:S01]  /*20f30*/  IMAD R5, R5, UR7, R20 ;  /* 0x0000000705057c24 */ /* 0x000fe2000f8e0214 */
[----:B------:R-:W-:Y:S02]  /*20f40*/  ULDC.64 UR6, c[0x0][0xa80] ;  /* 0x0002a00000067ab9 */ /* 0x000fe40000000a00 */
[----:B------:R-:W-:Y:S01]  /*20f50*/  LEA R4, P0, R2, UR6, 0x1 ;  /* 0x0000000602047c11 */ /* 0x000fe2000f8008ff */
[----:B------:R-:W-:-:S05]  /*20f60*/  IMAD.IADD R3, R3, 0x1, R5 ;  /* 0x0000000103037824 */ /* 0x000fca00078e0205 */
[----:B------:R-:W-:Y:S02]  /*20f70*/  LEA.HI.X R5, R2, UR7, R3, 0x1, P0 ;  /* 0x0000000702057c11 */ /* 0x000fe400080f0c03 */
[----:B------:R-:W-:-:S03]  /*20f80*/  ISETP.GE.AND P0, PT, R0, UR4, PT ;  /* 0x0000000400007c0c */ /* 0x000fc6000bf06270 */
[----:B------:R3:W-:Y:S10]  /*20f90*/  @!P1 STG.E.128 desc[UR54][R4.64], R24 ;  /* 0x0000001804009986 */ /* 0x0007f4000c101d36 */
[----:B------:R-:W-:Y:S05]  /*20fa0*/  @P0 BRA `(.L_x_598) ;  /* 0x0000000800840947 */ /* 0x000fea0003800000 */
[----:B------:R4:W-:Y:S01]  /*20fb0*/  STG.E.128 desc[UR54][R4.64+0x80], R40 ;  /* 0x0000802804007986 */ /* 0x0009e2000c101d36 */
[----:B------:R-:W-:Y:S05]  /*20fc0*/  BRA `(.L_x_598) ;  /* 0x00000008007c7947 */ /* 0x000fea0003800000 */
.L_x_589:
[----:B------:R-:W-:Y:S01]  /*20fd0*/  ULDC.64 UR4, c[0x0][0xbd8] ;  /* 0x0002f60000047ab9 */ /* 0x000fe20000000a00 */
[----:B------:R-:W-:Y:S01]  /*20fe0*/  IMAD.MOV.U32 R9, RZ, RZ, RZ ;  /* 0x000000ffff097224 */ /* 0x000fe200078e00ff */
[----:B------:R-:W-:Y:S02]  /*20ff0*/  ISETP.NE.U32.AND P0, PT, RZ, UR4, PT ;  /* 0x00000004ff007c0c */ /* 0x000fe4000bf05070 */
[----:B------:R-:W-:Y:S02]  /*21000*/  IADD3 R2, P1, R208, UR4, RZ ;  /* 0x00000004d0027c10 */ /* 0x000fe4000ff3e0ff */
[----:B------:R-:W-:Y:S02]  /*21010*/  ISETP.NE.AND.EX P0, PT, RZ, UR5, PT, P0 ;  /* 0x00000005ff007c0c */ /* 0x000fe4000bf05300 */
[----:B------:R-:W-:Y:S01]  /*21020*/  IADD3.X R3, R209, UR5, RZ, P1, !PT ;  /* 0x00000005d1037c10 */ /* 0x000fe20008ffe4ff */
[----:B------:R-:W-:Y:S02]  /*21030*/  ULDC.64 UR4, c[0x0][0xbe0] ;  /* 0x0002f80000047ab9 */ /* 0x000fe40000000a00 */
[----:B------:R-:W-:-:S04]  /*21040*/  ISETP.NE.U32.AND P1, PT, RZ, UR4, PT ;  /* 0x00000004ff007c0c */ /* 0x000fc8000bf25070 */
[----:B------:R-:W-:-:S04]  /*21050*/  ISETP.NE.AND.EX P1, PT, RZ, UR5, PT, P1 ;  /* 0x00000005ff007c0c */ /* 0x000fc8000bf25310 */
[----:B------:R2:W5:Y:S09]  /*21060*/  @P0 LDG.E R9, desc[UR54][R2.64] ;  /* 0x0000003602090981 */ /* 0x000572000c1e1900 */
[----:B------:R-:W-:Y:S01]  /*21070*/  @P1 IADD3 R208, P2, R208, UR4, RZ ;  /* 0x00000004d0d01c10 */ /* 0x000fe2000ff5e0ff */
[----:B------:R-:W-:-:S02]  /*21080*/  ULDC UR4, c[0x0][0xa88] ;  /* 0x0002a20000047ab9 */ /* 0x000fc40000000800 */
[----:B------:R-:W-:Y:S01]  /*21090*/  IMAD.U32 R7, RZ, RZ, UR4 ;  /* 0x00000004ff077e24 */ /* 0x000fe2000f8e00ff */
[----:B------:R-:W-:-:S05]  /*210a0*/  @P1 IADD3.X R209, R209, UR5, RZ, P2, !PT ;  /* 0x00000005d1d11c10 */ /* 0x000fca00097fe4ff */
[----:B------:R2:W5:Y:S01]  /*210b0*/  @P1 LDG.E R7, desc[UR54][R208.64] ;  /* 0x00000036d0071981 */ /* 0x000562000c1e1900 */
[----:B------:R-:W-:Y:S01]  /*210c0*/  ISETP.GE.AND P2, PT, R235, 0x80, PT ;  /* 0x00000080eb00780c */ /* 0x000fe20003f46270 */
[----:B------:R-:W-:-:S12]  /*210d0*/  @P1 BRA `(.L_x_599) ;  /* 0x0000000000101947 */ /* 0x000fd80003800000 */
[----:B------:R-:W-:Y:S05]  /*210e0*/  @!P0 BRA `(.L_x_599) ;  /* 0x00000000000c8947 */ /* 0x000fea0003800000 */
[----:B------:R-:W3:Y:S04]  /*210f0*/  LDG.E R0, desc[UR54][R2.64] ;  /* 0x0000003602007981 */ /* 0x000ee8000c1e1900 */
[----:B-----5:R-:W3:Y:S02]  /*21100*/  LDG.E R7, desc[UR54][R2.64+0x4] ;  /* 0x0000043602077981 */ /* 0x020ee4000c1e1900 */
[----:B---3--:R-:W-:-:S07]  /*21110*/  IADD3 R7, -R0, R7, RZ ;  /* 0x0000000700077210 */ /* 0x008fce0007ffe1ff */
.L_x_599:
[----:B------:R-:W-:Y:S01]  /*21120*/  BSSY B1, `(.L_x_600) ;  /* 0x000001d000017945 */ /* 0x000fe20003800000 */
[----:B------:R-:W-:Y:S02]  /*21130*/  SHF.R.S32.HI R8, RZ, 0x1f, R207 ;  /* 0x0000001fff087819 */ /* 0x000fe400000114cf */
[----:B------:R-:W-:Y:S02]  /*21140*/  SHF.R.S32.HI R10, RZ, 0x1f, R199 ;  /* 0x0000001fff0a7819 */ /* 0x000fe400000114c7 */
[----:B------:R-:W-:Y:S02]  /*21150*/  SEL R11, R206, RZ, !P0 ;  /* 0x000000ffce0b7207 */ /* 0x000fe40004000000 */
[----:B------:R-:W-:Y:S02]  /*21160*/  SEL R210, R210, RZ, !P0 ;  /* 0x000000ffd2d27207 */ /* 0x000fe40004000000 */
[----:B-----5:R-:W-:Y:S01]  /*21170*/  SHF.R.S32.HI R6, RZ, 0x1f, R9 ;  /* 0x0000001fff067819 */ /* 0x020fe20000011409 */
[----:B------:R-:W-:Y:S06]  /*21180*/  @P2 BRA `(.L_x_601) ;  /* 0x0000000000582947 */ /* 0x000fec0003800000 */
[----:B------:R-:W3:Y:S02]  /*21190*/  S2R R0, SR_TID.X ;  /* 0x0000000000007919 */ /* 0x000ee40000002100 */
[----:B---3--:R-:W-:-:S04]  /*211a0*/  IMAD R0, R212, 0x80, R0 ;  /* 0x00000080d4007824 */ /* 0x008fc800078e0200 */
[----:B------:R-:W-:-:S05]  /*211b0*/  VIADD R0, R0, 0xffffff80 ;  /* 0xffffff8000007836 */ /* 0x000fca0000000000 */
[----:B------:R-:W-:-:S13]  /*211c0*/  ISETP.GE.AND P0, PT, R0, R7, PT ;  /* 0x000000070000720c */ /* 0x000fda0003f06270 */
[----:B------:R-:W-:Y:S05]  /*211d0*/  @P0 BRA `(.L_x_601) ;  /* 0x0000000000440947 */ /* 0x000fea0003800000 */
[----:B--2---:R-:W-:Y:S01]  /*211e0*/  IADD3 R2, P0, R0, R9, RZ ;  /* 0x0000000900027210 */ /* 0x004fe20007f1e0ff */
[----:B------:R-:W-:-:S03]  /*211f0*/  ULDC.64 UR4, c[0x0][0xb70] ;  /* 0x0002dc0000047ab9 */ /* 0x000fc60000000a00 */
[----:B------:R-:W-:Y:S01]  /*21200*/  LEA.HI.X.SX32 R3, R0, R6, 0x1, P0 ;  /* 0x0000000600037211 */ /* 0x000fe200000f0eff */
[----:B------:R-:W-:-:S04]  /*21210*/  IMAD R0, R8, UR4, RZ ;  /* 0x0000000408007c24 */ /* 0x000fc8000f8e02ff */
[C---:B------:R-:W-:Y:S02]  /*21220*/  IMAD R5, R207.reuse, UR5, R0 ;  /* 0x00000005cf057c24 */ /* 0x040fe4000f8e0200 */
[----:B------:R-:W-:Y:S01]  /*21230*/  IMAD.WIDE.U32 R2, R207, UR4, R2 ;  /* 0x00000004cf027c25 */ /* 0x000fe2000f8e0002 */
[----:B------:R-:W-:-:S03]  /*21240*/  ULDC.64 UR4, c[0x0][0xb78] ;  /* 0x0002de0000047ab9 */ /* 0x000fc60000000a00 */
[----:B------:R-:W-:Y:S01]  /*21250*/  IMAD R0, R210, UR4, RZ ;  /* 0x00000004d2007c24 */ /* 0x000fe2000f8e02ff */
[----:B------:R-:W-:-:S03]  /*21260*/  IADD3 R3, R3, R5, RZ ;  /* 0x0000000503037210 */ /* 0x000fc60007ffe0ff */
[C---:B------:R-:W-:Y:S02]  /*21270*/  IMAD R5, R11.reuse, UR5, R0 ;  /* 0x000000050b057c24 */ /* 0x040fe4000f8e0200 */
[----:B------:R-:W-:Y:S01]  /*21280*/  IMAD.WIDE.U32 R2, R11, UR4, R2 ;  /* 0x000000040b027c25 */ /* 0x000fe2000f8e0002 */
[----:B------:R-:W-:-:S03]  /*21290*/  ULDC.64 UR4, c[0x0][0xb40] ;  /* 0x0002d00000047ab9 */ /* 0x000fc60000000a00 */
[----:B------:R-:W-:Y:S01]  /*212a0*/  IMAD.IADD R3, R3, 0x1, R5 ;  /* 0x0000000103037824 */ /* 0x000fe200078e0205 */
[----:B------:R-:W-:-:S04]  /*212b0*/  LEA R4, P0, R2, UR4, 0x2 ;  /* 0x0000000402047c11 */ /* 0x000fc8000f8010ff */
[----:B------:R-:W-:Y:S01]  /*212c0*/  LEA.HI.X R5, R2, UR5, R3, 0x2, P0 ;  /* 0x0000000502057c11 */ /* 0x000fe200080f1403 */
[----:B------:R-:W-:-:S05]  /*212d0*/  IMAD.MOV.U32 R3, RZ, RZ, -0x800000 ;  /* 0xff800000ff037424 */ /* 0x000fca00078e00ff */
[----:B------:R3:W-:Y:S03]  /*212e0*/  STG.E desc[UR54][R4.64], R3 ;  /* 0x0000000304007986 */ /* 0x0007e6000c101936 */
.L_x_601:
[----:B------:R-:W-:Y:S05]  /*212f0*/  BSYNC B1 ;  /* 0x0000000000017941 */ /* 0x000fea0003800000 */
.L_x_600:
[----:B------:R-:W-:Y:S01]  /*21300*/  ULDC.64 UR4, c[0x0][0xaa0] ;  /* 0x0002a80000047ab9 */ /* 0x000fe20000000a00 */
[----:B--2---:R-:W-:Y:S01]  /*21310*/  MOV R2, R199 ;  /* 0x000000c700027202 */ /* 0x004fe20000000f00 */
[----:B---3--:R-:W-:Y:S01]  /*21320*/  IMAD.MOV.U32 R3, RZ, RZ, R10 ;  /* 0x000000ffff037224 */ /* 0x008fe200078e000a */
[----:B------:R-:W-:Y:S01]  /*21330*/  IADD3 R4, R200, 0x20, RZ ;  /* 0x00000020c8047810 */ /* 0x000fe20007ffe0ff */
[----:B------:R-:W-:Y:S01]  /*21340*/  IMAD R0, R6, UR4, RZ ;  /* 0x0000000406007c24 */ /* 0x000fe2000f8e02ff */
[----:B------:R-:W-:Y:S01]  /*21350*/  BSSY B1, `(.L_x_602) ;  /* 0x0000029000017945 */ /* 0x000fe20003800000 */
[----:B------:R-:W-:-:S04]  /*21360*/  IMAD.WIDE.U32 R2, R9, UR4, R2 ;  /* 0x0000000409027c25 */ /* 0x000fc8000f8e0002 */
[----:B------:R-:W-:Y:S01]  /*21370*/  IMAD R9, R9, UR5, R0 ;  /* 0x0000000509097c24 */ /* 0x000fe2000f8e0200 */
[----:B------:R-:W-:Y:S01]  /*21380*/  ULDC.64 UR4, c[0x0][0xae0] ;  /* 0x0002b80000047ab9 */ /* 0x000fe20000000a00 */
[----:B------:R-:W-:Y:S02]  /*21390*/  IMAD R7, R212, -0x80, R7 ;  /* 0xffffff80d4077824 */ /* 0x000fe400078e0207 */
[----:B------:R-:W-:Y:S02]  /*213a0*/  IMAD R0, R8, UR4, RZ ;  /* 0x0000000408007c24 */ /* 0x000fe4000f8e02ff */
[----:B------:R-:W-:Y:S01]  /*213b0*/  IMAD.IADD R3, R3, 0x1, R9 ;  /* 0x0000000103037824 */ /* 0x000fe200078e0209 */
[-C--:B------:R-:W-:Y:S01]  /*213c0*/  ISETP.GE.AND P3, PT, R200, R7.reuse, PT ;  /* 0x00000007c800720c */ /* 0x080fe20003f66270 */
[C---:B------:R-:W-:Y:S01]  /*213d0*/  IMAD R5, R207.reuse, UR5, R0 ;  /* 0x00000005cf057c24 */ /* 0x040fe2000f8e0200 */
[----:B------:R-:W-:Y:S01]  /*213e0*/  ISETP.GE.AND P2, PT, R4, R7, PT ;  /* 0x000000070400720c */ /* 0x000fe20003f46270 */
[----:B------:R-:W-:Y:S01]  /*213f0*/  IMAD.WIDE.U32 R2, R207, UR4, R2 ;  /* 0x00000004cf027c25 */ /* 0x000fe2000f8e0002 */
[----:B------:R-:W-:-:S03]  /*21400*/  ULDC.64 UR4, c[0x0][0xae8] ;  /* 0x0002ba0000047ab9 */ /* 0x000fc60000000a00 */
[C---:B------:R-:W-:Y:S01]  /*21410*/  VIADD R0, R200.reuse, 0x40 ;  /* 0x00000040c8007836 */ /* 0x040fe20000000000 */
[----:B------:R-:W-:Y:S01]  /*21420*/  IADD3 R3, R3, R5, RZ ;  /* 0x0000000503037210 */ /* 0x000fe20007ffe0ff */
[----:B------:R-:W-:Y:S02]  /*21430*/  VIADD R4, R200, 0x60 ;  /* 0x00000060c8047836 */ /* 0x000fe40000000000 */
[----:B------:R-:W-:Y:S01]  /*21440*/  IMAD.MOV.U32 R6, RZ, RZ, R200 ;  /* 0x000000ffff067224 */ /* 0x000fe200078e00c8 */
[-C--:B------:R-:W-:Y:S01]  /*21450*/  ISETP.GE.AND P0, PT, R0, R7.reuse, PT ;  /* 0x000000070000720c */ /* 0x080fe20003f06270 */
[----:B------:R-:W-:Y:S01]  /*21460*/  IMAD R0, R210, UR4, RZ ;  /* 0x00000004d2007c24 */ /* 0x000fe2000f8e02ff */
[----:B------:R-:W-:Y:S01]  /*21470*/  ISETP.GE.AND P1, PT, R4, R7, PT ;  /* 0x000000070400720c */ /* 0x000fe20003f26270 */
[----:B------:R-:W-:Y:S01]  /*21480*/  IMAD.WIDE.U32 R4, R11, UR4, R2 ;  /* 0x000000040b047c25 */ /* 0x000fe2000f8e0002 */
[----:B------:R-:W-:-:S03]  /*21490*/  SHF.R.S32.HI R7, RZ, 0x1f, R200 ;  /* 0x0000001fff077819 */ /* 0x000fc600000114c8 */
[----:B------:R-:W-:Y:S02]  /*214a0*/  IMAD R9, R11, UR5, R0 ;  /* 0x000000050b097c24 */ /* 0x000fe4000f8e0200 */
[----:B------:R-:W-:-:S04]  /*214b0*/  IMAD.WIDE R6, R212, 0x80, R6 ;  /* 0x00000080d4067825 */ /* 0x000fc800078e0206 */
[----:B------:R-:W-:Y:S01]  /*214c0*/  IMAD.IADD R11, R5, 0x1, R9 ;  /* 0x00000001050b7824 */ /* 0x000fe200078e0209 */
[----:B------:R-:W-:Y:S06]  /*214d0*/  @P3 BRA `(.L_x_603) ;  /* 0x0000000000403947 */ /* 0x000fec0003800000 */
        /* <DEDUP_REMOVED lines=14> */
[----:B------:R2:W-:Y:S04]  /*215c0*/  @!P4 STG.E.128 desc[UR54][R8.64], RZ ;  /* 0x000000ff0800c986 */ /* 0x0005e8000c101d36 */
[----:B------:R2:W-:Y:S02]  /*215d0*/  @!P5 STG.E.128 desc[UR54][R8.64+0x80], RZ ;  /* 0x000080ff0800d986 */ /* 0x0005e4000c101d36 */
.L_x_603:
[----:B------:R-:W-:Y:S05]  /*215e0*/  BSYNC B1 ;  /* 0x0000000000017941 */ /* 0x000fea0003800000 */
.L_x_602:
[----:B------:R-:W-:Y:S04]  /*215f0*/  BSSY B1, `(.L_x_604) ;  /* 0x0000014000017945 */ /* 0x000fe80003800000 */
[----:B------:R-:W-:Y:S05]  /*21600*/  @P2 BRA `(.L_x_605) ;  /* 0x0000000000482947 */ /* 0x000fea0003800000 */
[----:B--2---:R-:W-:Y:S01]  /*21610*/  IADD3 R9, P2, R6, 0x20, RZ ;  /* 0x0000002006097810 */ /* 0x004fe20007f5e0ff */
        /* <DEDUP_REMOVED lines=15> */
[----:B------:R3:W-:Y:S04]  /*21710*/  @!P3 STG.E.128 desc[UR54][R8.64], RZ ;  /* 0x000000ff0800b986 */ /* 0x0007e8000c101d36 */
[----:B------:R3:W-:Y:S02]  /*21720*/  @!P4 STG.E.128 desc[UR54][R8.64+0x80], RZ ;  /* 0x000080ff0800c986 */ /* 0x0007e4000c101d36 */
.L_x_605:
[----:B------:R-:W-:Y:S05]  /*21730*/  BSYNC B1 ;  /* 0x0000000000017941 */ /* 0x000fea0003800000 */
.L_x_604:
[----:B------:R-:W-:Y:S04]  /*21740*/  BSSY B1, `(.L_x_606) ;  /* 0x0000014000017945 */ /* 0x000fe80003800000 */
[----:B------:R-:W-:Y:S05]  /*21750*/  @P0 BRA `(.L_x_607) ;  /* 0x0000000000480947 */ /* 0x000fea0003800000 */
[----:B--23--:R-:W-:Y:S01]  /*21760*/  IADD3 R9, P0, R6, 0x40, RZ ;  /* 0x0000004006097810 */ /* 0x00cfe20007f1e0ff */
        /* <DEDUP_REMOVED lines=17> */
.L_x_607:
[----:B------:R-:W-:Y:S05]  /*21880*/  BSYNC B1 ;  /* 0x0000000000017941 */ /* 0x000fea0003800000 */
.L_x_606:
[----:B------:R-:W-:Y:S05]  /*21890*/  @P1 BRA `(.L_x_598) ;  /* 0x0000000000481947 */ /* 0x000fea0003800000 */
[----:B------:R-:W-:Y:S01]  /*218a0*/  IADD3 R5, P0, R6, 0x60, RZ ;  /* 0x0000006006057810 */ /* 0x000fe20007f1e0ff */
        /* <DEDUP_REMOVED lines=12> */
[----:B------:R-:W-:Y:S02]  /*21970*/  LEA R4, P0, R2, UR6, 0x1 ;  /* 0x0000000602047c11 */ /* 0x000fe4000f8008ff */
[----:B------:R-:W-:-:S04]  /*21980*/  IADD3 R3, R3, R5, RZ ;  /* 0x0000000503037210 */ /* 0x000fc80007ffe0ff */
[----:B------:R-:W-:-:S05]  /*21990*/  LEA.HI.X R5, R2, UR7, R3, 0x1, P0 ;  /* 0x0000000702057c11 */ /* 0x000fca00080f0c03 */
[----:B------:R0:W-:Y:S04]  /*219a0*/  @!P1 STG.E.128 desc[UR54][R4.64], RZ ;  /* 0x000000ff04009986 */ /* 0x0001e8000c101d36 */
[----:B------:R0:W-:Y:S02]  /*219b0*/  @!P2 STG.E.128 desc[UR54][R4.64+0x80], RZ ;  /* 0x000080ff0400a986 */ /* 0x0001e4000c101d36 */
.L_x_598:
[----:B------:R-:W-:Y:S05]  /*219c0*/  BSYNC B0 ;  /* 0x0000000000007941 */ /* 0x000fea0003800000 */
.L_x_588:
[----:B------:R-:W-:Y:S02]  /*219d0*/  ULDC UR4, c[0x0][0xc14] ;  /* 0x0003050000047ab9 */ /* 0x000fe40000000800 */
[----:B-1----:R-:W-:-:S13]  /*219e0*/  ISETP.GE.AND P0, PT, R147, UR4, PT ;  /* 0x0000000493007c0c */ /* 0x002fda000bf06270 */
[----:B------:R-:W-:Y:S05]  /*219f0*/  @!P0 BRA `(.L_x_608) ;  /* 0xfffffdf800548947 */ /* 0x000fea000383ffff */
[----:B------:R-:W-:Y:S05]  /*21a00*/  BRA `(.L_x_414) ;  /* 0x0000006000ec7947 */ /* 0x000fea0003800000 */
.L_x_412:
[----:B------:R-:W-:-:S08]  /*21a10*/  NOP ;  /* 0x0000000000007918 */ /* 0x000fd00000000000 */
[----:B------:R-:W0:-:S00]  /*21a20*/  USETMAXREG.DEALLOC.CTAPOOL 0x18 ;  /* 0x00000018000079c8 */ /* 0x000e0000080e0500 */
[----:B0-----:R-:W2:Y:S01]  /*21a30*/  LDL.LU R2, [R1+0x18] ;  /* 0x0000180001027983 */ /* 0x001ea20000300800 */
[----:B------:R-:W-:-:S06]  /*21a40*/  LOP3.LUT R0, R0, 0x3, RZ, 0xc0, !PT ;  /* 0x0000000300007812 */ /* 0x000fcc00078ec0ff */
[----:B------:R-:W0:Y:S02]  /*21a50*/  SHFL.IDX PT, R0, R0, RZ, 0x1f ;  /* 0x00001fff00007589 */ /* 0x000e2400000e0000 */
[----:B0-----:R-:W-:Y:S01]  /*21a60*/  ISETP.NE.AND P0, PT, R0, RZ, PT ;  /* 0x000000ff0000720c */ /* 0x001fe20003f05270 */
[----:B------:R-:W-:Y:S01]  /*21a70*/  IMAD.MOV.U32 R0, RZ, RZ, RZ ;  /* 0x000000ffff007224 */ /* 0x000fe200078e00ff */
[----:B--2---:R-:W-:-:S11]  /*21a80*/  LOP3.LUT R2, R2, 0xfffffffd, RZ, 0xc0, !PT ;  /* 0xfffffffd02027812 */ /* 0x004fd600078ec0ff */
[----:B------:R-:W-:-:S05]  /*21a90*/  @P0 LOP3.LUT R2, R2, 0x2, RZ, 0xfc, !PT ;  /* 0x0000000202020812 */ /* 0x000fca00078efcff */
[----:B------:R0:W-:Y:S01]  /*21aa0*/  STL [R1+0x18], R2 ;  /* 0x0000180201007387 */ /* 0x0001e20000100800 */
[----:B------:R-:W-:Y:S05]  /*21ab0*/  @!P0 BRA `(.L_x_609) ;  /* 0x0000000000248947 */ /* 0x000fea0003800000 */
[----:B------:R-:W1:Y:S08]  /*21ac0*/  S2UR UR5, SR_CgaCtaId ;  /* 0x00000000000579c3 */ /* 0x000e700000008800 */
[----:B------:R-:W-:Y:S06]  /*21ad0*/  BAR.SYNC.DEFER_BLOCKING 0x5, 0x180 ;  /* 0x0146000000007b1d */ /* 0x000fec0000010000 */
[----:B------:R-:W-:-:S02]  /*21ae0*/  UMOV UR4, 0x400 ;  /* 0x0000040000047882 */ /* 0x000fc40000000000 */
[----:B-1----:R-:W-:-:S09]  /*21af0*/  ULEA UR4, UR5, UR4, 0x18 ;  /* 0x0000000405047291 */ /* 0x002fd2000f8ec03f */
[----:B------:R-:W1:Y:S04]  /*21b00*/  LDS.128 R4, [UR4+0x298d0] ;  /* 0x0298d004ff047984 */ /* 0x000e680008000c00 */
[----:B-1----:R1:W-:Y:S04]  /*21b10*/  STL.64 [R1], R4 ;  /* 0x0000000401007387 */ /* 0x0023e80000100a00 */
[----:B------:R1:W-:Y:S01]  /*21b20*/  STL.64 [R1+0x8], R6 ;  /* 0x0000080601007387 */ /* 0x0003e20000100a00 */
[----:B------:R-:W-:Y:S06]  /*21b30*/  BAR.ARV 0x4, 0x180 ;  /* 0x0106000000007b1d */ /* 0x000fec0000002000 */
[----:B------:R-:W-:Y:S05]  /*21b40*/  BRA `(.L_x_610) ;  /* 0x0000000800207947 */ /* 0x000fea0003800000 */
.L_x_609:
[----:B0-----:R-:W0:Y:S01]  /*21b50*/  S2R R2, SR_TID.X ;  /* 0x0000000000027919 */ /* 0x001e220000002100 */
[----:B------:R-:W-:Y:S01]  /*21b60*/  ULDC UR4, c[0x0][0xc14] ;  /* 0x0003050000047ab9 */ /* 0x000fe20000000800 */
[----:B------:R-:W1:Y:S01]  /*21b70*/  S2UR UR6, SR_CTAID.X ;  /* 0x00000000000679c3 */ /* 0x000e620000002500 */
[----:B------:R-:W-:Y:S01]  /*21b80*/  ULDC UR5, c[0x0][0xc10] ;  /* 0x0003040000057ab9 */ /* 0x000fe20000000800 */
        /* <DEDUP_REMOVED lines=16> */
[----:B0-----:R-:W-:-:S04]  /*21c90*/  SEL R4, R4, RZ, P2 ;  /* 0x000000ff04047207 */ /* 0x001fc80001000000 */
[----:B------:R-:W-:-:S05]  /*21ca0*/  IADD3 R4, R7, R4, RZ ;  /* 0x0000000407047210 */ /* 0x000fca0007ffe0ff */
[----:B------:R-:W0:Y:S02]  /*21cb0*/  SHFL.UP PT, R6, R4, 0x4, RZ ;  /* 0x0480000004067989 */ /* 0x000e2400000e00ff */
[----:B0-----:R-:W-:-:S05]  /*21cc0*/  SEL R3, R6, RZ, P3 ;  /* 0x000000ff06037207 */ /* 0x001fca0001800000 */
[----:B------:R-:W-:Y:S02]  /*21cd0*/  IMAD.IADD R3, R4, 0x1, R3 ;  /* 0x0000000104037824 */ /* 0x000fe400078e0203 */
[----:B------:R-:W-:-:S03]  /*21ce0*/  IMAD.MOV.U32 R4, RZ, RZ, RZ ;  /* 0x000000ffff047224 */ /* 0x000fc600078e00ff */
[----:B------:R-:W0:Y:S02]  /*21cf0*/  SHFL.UP PT, R2, R3, 0x8, RZ ;  /* 0x0500000003027989 */ /* 0x000e2400000e00ff */
[----:B0-----:R-:W-:-:S05]  /*21d00*/  SEL R2, R2, RZ, P4 ;  /* 0x000000ff02027207 */ /* 0x001fca0002000000 */
[----:B------:R-:W-:-:S05]  /*21d10*/  IMAD.IADD R7, R3, 0x1, R2 ;  /* 0x0000000103077824 */ /* 0x000fca00078e0202 */
[----:B------:R-:W0:Y:S02]  /*21d20*/  SHFL.UP PT, R2, R7, 0x10, RZ ;  /* 0x0600000007027989 */ /* 0x000e2400000e00ff */
[----:B0-----:R-:W-:-:S04]  /*21d30*/  SEL R2, R2, RZ, P5 ;  /* 0x000000ff02027207 */ /* 0x001fc80002800000 */
[----:B------:R-:W-:-:S05]  /*21d40*/  IADD3 R2, R7, R2, RZ ;  /* 0x0000000207027210 */ /* 0x000fca0007ffe0ff */
[----:B------:R-:W0:Y:S02]  /*21d50*/  SHFL.IDX PT, R6, R2, 0x1f, 0x1f ;  /* 0x03e01f0002067f89 */ /* 0x000e2400000e0000 */
[----:B0-----:R-:W-:-:S04]  /*21d60*/  IMAD R6, R6, UR5, RZ ;  /* 0x0000000506067c24 */ /* 0x001fc8000f8e02ff */
[----:B------:R-:W-:Y:S01]  /*21d70*/  IMAD.MOV.U32 R9, RZ, RZ, R6 ;  /* 0x000000ffff097224 */ /* 0x000fe200078e0006 */
[----:B-1----:R-:W-:-:S13]  /*21d80*/  ISETP.GT.AND P6, PT, R6, UR6, PT ;  /* 0x0000000606007c0c */ /* 0x002fda000bfc4270 */
[----:B------:R-:W-:Y:S05]  /*21d90*/  @P6 BRA `(.L_x_611) ;  /* 0x0000000000a46947 */ /* 0x000fea0003800000 */
[----:B------:R-:W0:Y:S01]  /*21da0*/  LDC R7, c[0x0][0xc14] ;  /* 0x00030500ff077b82 */ /* 0x000e220000000800 */
[----:B------:R-:W-:Y:S01]  /*21db0*/  MOV R6, R9 ;  /* 0x0000000900067202 */ /* 0x000fe20000000f00 */
[----:B------:R-:W-:Y:S01]  /*21dc0*/  UMOV UR4, URZ ;  /* 0x0000003f00047c82 */ /* 0x000fe20008000000 */
[----:B------:R-:W-:Y:S01]  /*21dd0*/  ULDC UR7, c[0x0][0xc14] ;  /* 0x0003050000077ab9 */ /* 0x000fe20000000800 */
[----:B------:R-:W-:-:S05]  /*21de0*/  ULDC UR5, c[0x0][0xc10] ;  /* 0x0003040000057ab9 */ /* 0x000fca0000000800 */
.L_x_615:
[----:B------:R-:W-:Y:S01]  /*21df0*/  IMAD.U32 R0, RZ, RZ, UR7 ;  /* 0x00000007ff007e24 */ /* 0x000fe2000f8e00ff */
[----:B------:R-:W-:-:S04]  /*21e00*/  UIADD3 UR4, UR4, 0x1f, URZ ;  /* 0x0000001f04047890 */ /* 0x000fc8000fffe03f */
[----:B------:R1:W-:Y:S02]  /*21e10*/  STL [R1+0xc], R0 ;  /* 0x00000c0001007387 */ /* 0x0003e40000100800 */
[----:B0-----:R-:W-:-:S13]  /*21e20*/  ISETP.LE.AND P6, PT, R7, UR4, PT ;  /* 0x0000000407007c0c */ /* 0x001fda000bfc3270 */
[----:B-1----:R-:W-:Y:S05]  /*21e30*/  @P6 BRA `(.L_x_612) ;  /* 0x00000004002c6947 */ /* 0x002fea0003800000 */
[----:B------:R-:W-:Y:S01]  /*21e40*/  VIADD R8, R5, UR4 ;  /* 0x0000000405087c36 */ /* 0x000fe20008000000 */
[----:B------:R-:W-:Y:S01]  /*21e50*/  BSSY B0, `(.L_x_613) ;  /* 0x0000007000007945 */ /* 0x000fe20003800000 */
[----:B------:R-:W-:-:S03]  /*21e60*/  MOV R0, RZ ;  /* 0x000000ff00007202 */ /* 0x000fc60000000f00 */
[----:B------:R-:W-:-:S13]  /*21e70*/  ISETP.GE.OR P6, PT, R8, R7, !P0 ;  /* 0x000000070800720c */ /* 0x000fda00047c6670 */
[----:B------:R-:W-:Y:S05]  /*21e80*/  @P6 BRA `(.L_x_614) ;  /* 0x00000000000c6947 */ /* 0x000fea0003800000 */
[----:B------:R-:W0:Y:S02]  /*21e90*/  LDC.64 R2, c[0x0][0xc58] ;  /* 0x00031600ff027b82 */ /* 0x000e240000000a00 */
[----:B0-----:R-:W-:-:S05]  /*21ea0*/  IMAD.WIDE R2, R8, 0x4, R2 ;  /* 0x0000000408027825 */ /* 0x001fca00078e0202 */
[----:B------:R0:W5:Y:S02]  /*21eb0*/  LDG.E R0, desc[UR54][R2.64] ;  /* 0x0000003602007981 */ /* 0x000164000c1e1900 */
.L_x_614:
[----:B------:R-:W-:Y:S05]  /*21ec0*/  BSYNC B0 ;  /* 0x0000000000007941 */ /* 0x000fea0003800000 */
.L_x_613:
[----:B0----5:R-:W0:Y:S02]  /*21ed0*/  SHFL.UP PT, R2, R0, 0x1, RZ ;  /* 0x0420000000027989 */ /* 0x021e2400000e00ff */
        /* <DEDUP_REMOVED lines=9> */
[----:B0-----:R-:W-:-:S05]  /*21f70*/  SEL R8, R8, RZ, P4 ;  /* 0x000000ff08087207 */ /* 0x001fca0002000000 */
[----:B------:R-:W-:-:S05]  /*21f80*/  IMAD.IADD R8, R9, 0x1, R8 ;  /* 0x0000000109087824 */ /* 0x000fca00078e0208 */
[----:B------:R-:W0:Y:S02]  /*21f90*/  SHFL.UP PT, R10, R8, 0x10, RZ ;  /* 0x06000000080a7989 */ /* 0x000e2400000e00ff */
[----:B0-----:R-:W-:-:S05]  /*21fa0*/  SEL R11, R10, RZ, P5 ;  /* 0x000000ff0a0b7207 */ /* 0x001fca0002800000 */
[----:B------:R-:W-:-:S05]  /*21fb0*/  IMAD.IADD R11, R8, 0x1, R11 ;  /* 0x00000001080b7824 */ /* 0x000fca00078e020b */
[----:B------:R-:W0:Y:S02]  /*21fc0*/  SHFL.IDX PT, R3, R11, 0x1f, 0x1f ;  /* 0x03e01f000b037f89 */ /* 0x000e2400000e0000 */
[----:B0-----:R-:W-:-:S05]  /*21fd0*/  IMAD R3, R3, UR5, RZ ;  /* 0x0000000503037c24 */ /* 0x001fca000f8e02ff */
[----:B------:R-:W-:-:S04]  /*21fe0*/  IADD3 R6, R3, R6, RZ ;  /* 0x0000000603067210 */ /* 0x000fc80007ffe0ff */
[----:B------:R-:W-:-:S13]  /*21ff0*/  ISETP.GT.AND P6, PT, R6, UR6, PT ;  /* 0x0000000606007c0c */ /* 0x000fda000bfc4270 */
[----:B------:R-:W-:Y:S05]  /*22000*/  @!P6 BRA `(.L_x_615) ;  /* 0xfffffffc0078e947 */ /* 0x000fea000383ffff */
[----:B------:R-:W-:Y:S02]  /*22010*/  IMAD.MOV.U32 R2, RZ, RZ, R11 ;  /* 0x000000ffff027224 */ /* 0x000fe400078e000b */
[----:B------:R-:W-:-:S07]  /*22020*/  IMAD.MOV.U32 R9, RZ, RZ, R3 ;  /* 0x000000ffff097224 */ /* 0x000fce00078e0003 */
.L_x_611:
[----:B------:R-:W-:-:S05]  /*22030*/  IADD3 R9, -R9, R6, RZ ;  /* 0x0000000609097210 */ /* 0x000fca0007ffe1ff */
[----:B------:R-:W-:-:S05]  /*22040*/  IMAD R3, R2, UR5, R9 ;  /* 0x0000000502037c24 */ /* 0x000fca000f8e0209 */
[----:B------:R-:W-:-:S13]  /*22050*/  ISETP.GT.AND P0, PT, R3, UR6, PT ;  /* 0x0000000603007c0c */ /* 0x000fda000bf04270 */
[----:B------:R-:W-:-:S04]  /*22060*/  VOTE.ANY R8, PT, !P0 ;  /* 0x0000000000087806 */ /* 0x000fc800040e0100 */
[----:B------:R-:W0:Y:S01]  /*22070*/  POPC R7, R8 ;  /* 0x0000000800077309 */ /* 0x000e220000000000 */
[----:B------:R-:W-:Y:S01]  /*22080*/  ISETP.NE.AND P0, PT, R8, RZ, PT ;  /* 0x000000ff0800720c */ /* 0x000fe20003f05270 */
[----:B0-----:R-:W0:Y:S02]  /*22090*/  SHFL.IDX PT, R0, R0, R7, 0x1f ;  /* 0x00001f0700007589 */ /* 0x001e2400000e0000 */
[----:B0-----:R-:W-:-:S04]  /*220a0*/  IABS R6, R0 ;  /* 0x0000000000067213 */ /* 0x001fc80000000000 */
[----:B------:R-:W0:Y:S08]  /*220b0*/  I2F.RP R10, R6 ;  /* 0x00000006000a7306 */ /* 0x000e300000209400 */
[----:B0-----:R-:W0:Y:S02]  /*220c0*/  MUFU.RCP R10, R10 ;  /* 0x0000000a000a7308 */ /* 0x001e240000001000 */
[----:B0-----:R-:W-:-:S06]  /*220d0*/  VIADD R3, R10, 0xffffffe ;  /* 0x0ffffffe0a037836 */ /* 0x001fcc0000000000 */
[----:B------:R-:W0:Y:S02]  /*220e0*/  F2I.FTZ.U32.TRUNC.NTZ R3, R3 ;  /* 0x0000000300037305 */ /* 0x000e24000021f000 */
[----:B0-----:R-:W-:Y:S01]  /*220f0*/  IMAD.MOV R13, RZ, RZ, -R3 ;  /* 0x000000ffff0d7224 */ /* 0x001fe200078e0a03 */
[----:B------:R-:W-:Y:S06]  /*22100*/  @!P0 BRA `(.L_x_616) ;  /* 0x0000000000088947 */ /* 0x000fec0003800000 */
[----:B------:R-:W-:-:S05]  /*22110*/  IADD3 R11, R7, -0x1, RZ ;  /* 0xffffffff070b7810 */ /* 0x000fca0007ffe0ff */
[----:B------:R0:W1:Y:S02]  /*22120*/  SHFL.IDX PT, R4, R2, R11, 0x1f ;  /* 0x00001f0b02047589 */ /* 0x00006400000e0000 */
.L_x_616:
[----:B-1----:R-:W-:Y:S02]  /*22130*/  IMAD R4, R4, UR5, R9 ;  /* 0x0000000504047c24 */ /* 0x002fe4000f8e0209 */
[----:B------:R-:W-:Y:S02]  /*22140*/  IMAD R9, R13, R6, RZ ;  /* 0x000000060d097224 */ /* 0x000fe400078e02ff */
[----:B0-----:R-:W-:Y:S01]  /*22150*/  IMAD.MOV.U32 R2, RZ, RZ, RZ ;  /* 0x000000ffff027224 */ /* 0x001fe200078e00ff */
[----:B------:R0:W-:Y:S03]  /*22160*/  STL [R1], R4 ;  /* 0x0000000401007387 */ /* 0x0001e60000100800 */
[----:B------:R-:W-:Y:S01]  /*22170*/  IMAD.HI.U32 R2, R3, R9, R2 ;  /* 0x0000000903027227 */ /* 0x000fe200078e0002 */
[----:B------:R-:W-:-:S04]  /*22180*/  IADD3 R9, -R4, UR6, RZ ;  /* 0x0000000604097c10 */ /* 0x000fc8000fffe1ff */
[----:B------:R-:W-:Y:S02]  /*22190*/  IABS R3, R9 ;  /* 0x0000000900037213 */ /* 0x000fe40000000000 */
[----:B0-----:R-:W-:-:S03]  /*221a0*/  IABS R4, R0 ;  /* 0x0000000000047213 */ /* 0x001fc60000000000 */
[----:B------:R-:W-:-:S04]  /*221b0*/  IMAD.HI.U32 R2, R2, R3, RZ ;  /* 0x0000000302027227 */ /* 0x000fc800078e00ff */
[----:B------:R-:W-:-:S04]  /*221c0*/  IMAD.MOV R4, RZ, RZ, -R4 ;  /* 0x000000ffff047224 */ /* 0x000fc800078e0a04 */
[----:B------:R-:W-:-:S05]  /*221d0*/  IMAD R3, R2, R4, R3 ;  /* 0x0000000402037224 */ /* 0x000fca00078e0203 */
[----:B------:R-:W-:-:S13]  /*221e0*/  ISETP.GT.U32.AND P1, PT, R6, R3, PT ;  /* 0x000000030600720c */ /* 0x000fda0003f24070 */
[-C--:B------:R-:W-:Y:S01]  /*221f0*/  @!P1 IADD3 R3, R3, -R6.reuse, RZ ;  /* 0x8000000603039210 */ /* 0x080fe20007ffe0ff */
[----:B------:R-:W-:Y:S01]  /*22200*/  @!P1 VIADD R2, R2, 0x1 ;  /* 0x0000000102029836 */ /* 0x000fe20000000000 */
[----:B------:R-:W-:Y:S02]  /*22210*/  ISETP.NE.AND P1, PT, R0, RZ, PT ;  /* 0x000000ff0000720c */ /* 0x000fe40003f25270 */
[----:B------:R-:W-:Y:S02]  /*22220*/  ISETP.GE.U32.AND P0, PT, R3, R6, PT ;  /* 0x000000060300720c */ /* 0x000fe40003f06070 */
[----:B------:R-:W-:-:S04]  /*22230*/  LOP3.LUT R3, R9, R0, RZ, 0x3c, !PT ;  /* 0x0000000009037212 */ /* 0x000fc800078e3cff */
[----:B------:R-:W-:-:S07]  /*22240*/  ISETP.GE.AND P2, PT, R3, RZ, PT ;  /* 0x000000ff0300720c */ /* 0x000fce0003f46270 */
[----:B------:R-:W-:-:S06]  /*22250*/  @P0 VIADD R2, R2, 0x1 ;  /* 0x0000000102020836 */ /* 0x000fcc0000000000 */
[----:B------:R-:W-:Y:S02]  /*22260*/  @!P2 IADD3 R2, -R2, RZ, RZ ;  /* 0x000000ff0202a210 */ /* 0x000fe40007ffe1ff */
[----:B------:R-:W-:-:S05]  /*22270*/  @!P1 LOP3.LUT R2, RZ, R0, RZ, 0x33, !PT ;  /* 0x00000000ff029212 */ /* 0x000fca00078e33ff */
[----:B------:R-:W-:-:S04]  /*22280*/  IMAD.MOV R3, RZ, RZ, -R2 ;  /* 0x000000ffff037224 */ /* 0x000fc800078e0a02 */
[----:B------:R-:W-:Y:S02]  /*22290*/  IMAD R3, R0, R3, R9 ;  /* 0x0000000300037224 */ /* 0x000fe400078e0209 */
[----:B------:R-:W-:-:S03]  /*222a0*/  VIADD R0, R7, UR4 ;  /* 0x0000000407007c36 */ /* 0x000fc60008000000 */
[----:B------:R1:W-:Y:S04]  /*222b0*/  STL [R1+0x4], R3 ;  /* 0x0000040301007387 */ /* 0x0003e80000100800 */
[----:B------:R1:W-:Y:S04]  /*222c0*/  STL [R1+0x8], R2 ;  /* 0x0000080201007387 */ /* 0x0003e80000100800 */
[----:B------:R1:W-:Y:S01]  /*222d0*/  STL [R1+0xc], R0 ;  /* 0x00000c0001007387 */ /* 0x0003e20000100800 */
[----:B------:R-:W-:Y:S05]  /*222e0*/  BRA `(.L_x_617) ;  /* 0x0000000000107947 */ /* 0x000fea0003800000 */
.L_x_612:
[----:B------:R-:W-:Y:S01]  /*222f0*/  MOV R0, UR6 ;  /* 0x0000000600007c02 */ /* 0x000fe20008000f00 */
[----:B------:R0:W-:Y:S04]  /*22300*/  STL [R1+0x4], RZ ;  /* 0x000004ff01007387 */ /* 0x0001e80000100800 */
[----:B------:R0:W-:Y:S04]  /*22310*/  STL [R1+0x8], RZ ;  /* 0x000008ff01007387 */ /* 0x0001e80000100800 */
[----:B------:R0:W-:Y:S02]  /*22320*/  STL [R1], R0 ;  /* 0x0000000001007387 */ /* 0x0001e40000100800 */
.L_x_617:
[----:B------:R-:W2:Y:S04]  /*22330*/  LDL R8, [R1] ;  /* 0x0000000001087983 */ /* 0x000ea80000100800 */
[----:B------:R-:W2:Y:S04]  /*22340*/  LDL R9, [R1+0x4] ;  /* 0x0000040001097983 */ /* 0x000ea80000100800 */
[----:B------:R-:W2:Y:S04]  /*22350*/  LDL R10, [R1+0x8] ;  /* 0x00000800010a7983 */ /* 0x000ea80000100800 */
[----:B------:R-:W2:Y:S01]  /*22360*/  LDL R11, [R1+0xc] ;  /* 0x00000c00010b7983 */ /* 0x000ea20000100800 */
[----:B------:R-:W-:-:S13]  /*22370*/  ISETP.NE.AND P0, PT, R5, RZ, PT ;  /* 0x000000ff0500720c */ /* 0x000fda0003f05270 */
[----:B-1----:R-:W1:Y:S01]  /*22380*/  @!P0 S2R R3, SR_CgaCtaId ;  /* 0x0000000000038919 */ /* 0x002e620000008800 */
[----:B0-----:R-:W-:-:S04]  /*22390*/  @!P0 MOV R0, 0x400 ;  /* 0x0000040000008802 */ /* 0x001fc80000000f00 */
[----:B-1----:R-:W-:-:S05]  /*223a0*/  @!P0 LEA R0, R3, R0, 0x18 ;  /* 0x0000000003008211 */ /* 0x002fca00078ec0ff */
[----:B--2---:R2:W-:Y:S01]  /*223b0*/  @!P0 STS.128 [R0+0x298d0], R8 ;  /* 0x0298d00800008388 */ /* 0x0045e20000000c00 */
[----:B------:R-:W-:Y:S06]  /*223c0*/  BAR.ARV 0x5, 0x180 ;  /* 0x0146000000007b1d */ /* 0x000fec0000002000 */
.L_x_610:
[----:B--2---:R-:W2:Y:S01]  /*223d0*/  LDL R0, [R1+0xc] ;  /* 0x00000c0001007983 */ /* 0x004ea20000100800 */
[----:B------:R-:W-:-:S03]  /*223e0*/  ULDC UR4, c[0x0][0xc14] ;  /* 0x0003050000047ab9 */ /* 0x000fc60000000800 */
[----:B------:R3:W-:Y:S01]  /*223f0*/  STL [R1+0x10], RZ ;  /* 0x000010ff01007387 */ /* 0x0007e20000100800 */
[----:B--2---:R-:W-:Y:S01]  /*22400*/  ISETP.GE.AND P0, PT, R0, UR4, PT ;  /* 0x0000000400007c0c */ /* 0x004fe2000bf06270 */
[----:B------:R-:W-:-:S05]  /*22410*/  IMAD.MOV.U32 R0, RZ, RZ, 0x1 ;  /* 0x00000001ff007424 */ /* 0x000fca00078e00ff */
[----:B------:R3:W-:Y:S04]  /*22420*/  STL [R1+0x1c], R0 ;  /* 0x00001c0001007387 */ /* 0x0007e80000100800 */
[----:B------:R3:W-:Y:S03]  /*22430*/  STL [R1+0x40], RZ ;  /* 0x000040ff01007387 */ /* 0x0007e60000100800 */
[----:B------:R-:W-:Y:S05]  /*22440*/  @P0 BRA `(.L_x_618) ;  /* 0x0000005400580947 */ /* 0x000fea0003800000 */
[----:B---3--:R-:W2:Y:S01]  /*22450*/  S2R R0, SR_TID.X ;  /* 0x0000000000007919 */ /* 0x008ea20000002100 */
[----:B------:R-:W-:Y:S01]  /*22460*/  BSSY B7, `(.L_x_618) ;  /* 0x0000554000077945 */ /* 0x000fe20003800000 */
[----:B------:R-:W-:Y:S01]  /*22470*/  ULDC UR38, c[0x0][0xc] ;  /* 0x0000030000267ab9 */ /* 0x000fe20000000800 */
[----:B------:R-:W-:Y:S01]  /*22480*/  ULOP3.LUT UR37, UR36, 0x1, URZ, 0xfc, !UPT ;  /* 0x0000000124257892 */ /* 0x000fe2000f8efc3f */
[----:B-1----:R-:W1:Y:S01]  /*22490*/  S2R R6, SR_TID.X ;  /* 0x0000000000067919 */ /* 0x002e620000002100 */
[----:B------:R-:W-:Y:S01]  /*224a0*/  ULOP3.LUT UR39, UR36, 0x2, URZ, 0xfc, !UPT ;  /* 0x0000000224277892 */ /* 0x000fe2000f8efc3f */
[----:B------:R-:W-:Y:S01]  /*224b0*/  ULDC.64 UR40, c[0x0][0x198] ;  /* 0x0000660000287ab9 */ /* 0x000fe20000000a00 */
[----:B--2---:R-:W-:Y:S02]  /*224c0*/  LOP3.LUT R0, R0, 0x7f, RZ, 0xc0, !PT ;  /* 0x0000007f00007812 */ /* 0x004fe400078ec0ff */
[----:B-1----:R-:W-:-:S03]  /*224d0*/  SHF.L.U32 R4, R6, 0x5, RZ ;  /* 0x0000000506047819 */ /* 0x002fc600000006ff */
[----:B------:R-:W-:Y:S01]  /*224e0*/  IMAD.SHL.U32 R0, R0, 0x10, RZ ;  /* 0x0000001000007824 */ /* 0x000fe200078e00ff */
[C---:B------:R-:W-:Y:S02]  /*224f0*/  SHF.L.U32 R7, R6.reuse, 0x2, RZ ;  /* 0x0000000206077819 */ /* 0x040fe400000006ff */
[----:B------:R-:W-:Y:S02]  /*22500*/  LOP3.LUT P0, RZ, R6, 0x4, RZ, 0xc0, !PT ;  /* 0x0000000406ff7812 */ /* 0x000fe4000780c0ff */
[----:B------:R-:W-:Y:S01]  /*22510*/  LOP3.LUT R3, R0, 0x600, RZ, 0xc0, !PT ;  /* 0x0000060000037812 */ /* 0x000fe200078ec0ff */
[----:B------:R-:W-:-:S03]  /*22520*/  IMAD.SHL.U32 R0, R6, 0x80, RZ ;  /* 0x0000008006007824 */ /* 0x000fc600078e00ff */
[----:B------:R-:W-:Y:S02]  /*22530*/  LOP3.LUT R5, R3, 0x60, R4, 0xf8, !PT ;  /* 0x0000006003057812 */ /* 0x000fe400078ef804 */
[----:B------:R-:W-:Y:S02]  /*22540*/  SHF.R.U32.HI R3, RZ, 0x1, R6 ;  /* 0x00000001ff037819 */ /* 0x000fe40000011606 */
[----:B0-----:R-:W-:Y:S02]  /*22550*/  LOP3.LUT R2, R0, 0x380, RZ, 0xc0, !PT ;  /* 0x0000038000027812 */ /* 0x001fe400078ec0ff */
[----:B------:R-:W-:Y:S02]  /*22560*/  LOP3.LUT R5, R5, 0x100, R4, 0xf8, !PT ;  /* 0x0000010005057812 */ /* 0x000fe400078ef804 */
[----:B------:R-:W-:Y:S02]  /*22570*/  LOP3.LUT R4, R4, 0x80, RZ, 0xc0, !PT ;  /* 0x0000008004047812 */ /* 0x000fe400078ec0ff */
[----:B------:R-:W-:Y:S01]  /*22580*/  LOP3.LUT R2, R2, 0x30, R3, 0xf8, !PT ;  /* 0x0000003002027812 */ /* 0x000fe200078ef803 */
[----:B------:R-:W-:Y:S01]  /*22590*/  IMAD.SHL.U32 R3, R6, 0x10, RZ ;  /* 0x0000001006037824 */ /* 0x000fe200078e00ff */
[----:B------:R-:W-:-:S04]  /*225a0*/  LOP3.LUT R4, R4, 0x10, R6, 0xf8, !PT ;  /* 0x0000001004047812 */ /* 0x000fc800078ef806 */
[----:B------:R-:W-:Y:S02]  /*225b0*/  LOP3.LUT R3, R2, 0x70, R3, 0x78, !PT ;  /* 0x0000007002037812 */ /* 0x000fe400078e7803 */
[----:B------:R-:W-:Y:S02]  /*225c0*/  LOP3.LUT R4, R4, 0x10, R7, 0x78, !PT ;  /* 0x0000001004047812 */ /* 0x000fe400078e7807 */
[----:B------:R-:W-:Y:S02]  /*225d0*/  LOP3.LUT R2, R3, 0xc00, R0, 0xf8, !PT ;  /* 0x00000c0003027812 */ /* 0x000fe400078ef800 */
[----:B------:R-:W-:-:S03]  /*225e0*/  LOP3.LUT R0, R5, R4, RZ, 0xfc, !PT ;  /* 0x0000000405007212 */ /* 0x000fc600078efcff */
[----:B------:R-:W-:Y:S04]  /*225f0*/  STL [R1+0x34], R2 ;  /* 0x0000340201007387 */ /* 0x000fe80000100800 */
[----:B------:R0:W-:Y:S04]  /*22600*/  STL [R1+0x30], R0 ;  /* 0x0000300001007387 */ /* 0x0001e80000100800 */
[----:B------:R1:W-:Y:S01]  /*22610*/  STL [R1+0x40], RZ ;  /* 0x000040ff01007387 */ /* 0x0003e20000100800 */
[----:B0-----:R-:W-:-:S05]  /*22620*/  IMAD.MOV.U32 R0, RZ, RZ, 0x40 ;  /* 0x00000040ff007424 */ /* 0x001fca00078e00ff */
[----:B------:R-:W-:Y:S01]  /*22630*/  SEL R2, R0, 0xffffffc0, !P0 ;  /* 0xffffffc000027807 */ /* 0x000fe20004000000 */
[----:B------:R-:W-:-:S05]  /*22640*/  IMAD.MOV.U32 R0, RZ, RZ, 0x1 ;  /* 0x00000001ff007424 */ /* 0x000fca00078e00ff */
[----:B------:R1:W-:Y:S04]  /*22650*/  STL [R1+0x20], R0 ;  /* 0x0000200001007387 */ /* 0x0003e80000100800 */
[----:B------:R1:W-:Y:S04]  /*22660*/  STL [R1+0x14], RZ ;  /* 0x000014ff01007387 */ /* 0x0003e80000100800 */
[----:B------:R1:W-:Y:S04]  /*22670*/  STL [R1+0x10], RZ ;  /* 0x000010ff01007387 */ /* 0x0003e80000100800 */
[----:B------:R1:W-:Y:S02]  /*22680*/  STL [R1+0x1c], R0 ;  /* 0x00001c0001007387 */ /* 0x0003e40000100800 */
.L_x_721:
[----:B-1----:R-:W2:Y:S01]  /*22690*/  LDL R0, [R1+0xc] ;  /* 0x00000c0001007983 */ /* 0x002ea20000100800 */
[----:B------:R-:W2:Y:S01]  /*226a0*/  LDC.64 R16, c[0x0][0xc60] ;  /* 0x00031800ff107b82 */ /* 0x000ea20000000a00 */
[----:B------:R-:W-:Y:S05]  /*226b0*/  YIELD ;  /* 0x0000000000007946 */ /* 0x000fea0003800000 */
[----:B------:R-:W-:Y:S01]  /*226c0*/  ULDC.64 UR4, c[0x0][0xa28] ;  /* 0x00028a0000047ab9 */ /* 0x000fe20000000a00 */
[----:B------:R-:W-:Y:S01]  /*226d0*/  ULDC.64 UR6, c[0x0][0xa00] ;  /* 0x0002800000067ab9 */ /* 0x000fe20000000a00 */
[----:B------:R-:W-:Y:S01]  /*226e0*/  ISETP.NE.U32.AND P0, PT, RZ, UR4, PT ;  /* 0x00000004ff007c0c */ /* 0x000fe2000bf05070 */
[----:B--2---:R-:W-:-:S06]  /*226f0*/  IMAD.WIDE R16, R0, 0x4, R16 ;  /* 0x0000000400107825 */ /* 0x004fcc00078e0210 */
[----:B------:R-:W2:Y:S01]  /*22700*/  LDG.E R16, desc[UR54][R16.64] ;  /* 0x0000003610107981 */ /* 0x000ea2000c1e1900 */
[----:B------:R-:W-:Y:S02]  /*22710*/  ISETP.NE.AND.EX P0, PT, RZ, UR5, PT, P0 ;  /* 0x00000005ff007c0c */ /* 0x000fe4000bf05300 */
[----:B------:R-:W-:Y:S02]  /*22720*/  ISETP.NE.U32.AND P1, PT, RZ, UR6, PT ;  /* 0x00000006ff007c0c */ /* 0x000fe4000bf25070 */
[----:B------:R-:W-:Y:S02]  /*22730*/  MOV R0, RZ ;  /* 0x000000ff00007202 */ /* 0x000fe40000000f00 */
[----:B------:R-:W-:Y:S01]  /*22740*/  ISETP.NE.AND.EX P1, PT, RZ, UR7, PT, P1 ;  /* 0x00000007ff007c0c */ /* 0x000fe2000bf25310 */
[----:B0-----:R-:W-:Y:S01]  /*22750*/  IMAD.MOV.U32 R4, RZ, RZ, RZ ;  /* 0x000000ffff047224 */ /* 0x001fe200078e00ff */
[----:B------:R-:W-:Y:S01]  /*22760*/  MOV R10, RZ ;  /* 0x000000ff000a7202 */ /* 0x000fe20000000f00 */
[----:B------:R-:W-:Y:S01]  /*22770*/  IMAD.MOV.U32 R8, RZ, RZ, RZ ;  /* 0x000000ffff087224 */ /* 0x000fe200078e00ff */
[----:B--2---:R-:W-:-:S03]  /*22780*/  SHF.R.S32.HI R18, RZ, 0x1f, R16 ;  /* 0x0000001fff127819 */ /* 0x004fc60000011410 */
[----:B------:R-:W-:-:S04]  /*22790*/  @P0 LEA R2, P2, R16, UR4, 0x2 ;  /* 0x0000000410020c11 */ /* 0x000fc8000f8410ff */
[C---:B------:R-:W-:Y:S01]  /*227a0*/  @P0 LEA.HI.X R3, R16.reuse, UR5, R18, 0x2, P2 ;  /* 0x0000000510030c11 */ /* 0x040fe200090f1412 */
[----:B------:R-:W-:Y:S01]  /*227b0*/  IMAD.SHL.U32 R17, R16, 0x4, RZ ;  /* 0x0000000410117824 */ /* 0x000fe200078e00ff */
[----:B------:R-:W-:-:S03]  /*227c0*/  ULDC.64 UR4, c[0x0][0xa08] ;  /* 0x0002820000047ab9 */ /* 0x000fc60000000a00 */
[----:B------:R0:W5:Y:S02]  /*227d0*/  @P0 LDG.E R0, desc[UR54][R2.64] ;  /* 0x0000003602000981 */ /* 0x000164000c1e1900 */
[----:B0-----:R-:W-:-:S04]  /*227e0*/  @P1 LEA R2, P0, R16, UR6, 0x2 ;  /* 0x0000000610021c11 */ /* 0x001fc8000f8010ff */
[----:B------:R-:W-:Y:S01]  /*227f0*/  @P1 LEA.HI.X R3, R16, UR7, R18, 0x2, P0 ;  /* 0x0000000710031c11 */ /* 0x000fe200080f1412 */
[----:B------:R-:W-:-:S04]  /*22800*/  ULDC.64 UR6, c[0x0][0xa10] ;  /* 0x0002840000067ab9 */ /* 0x000fc80000000a00 */
[----:B------:R0:W2:Y:S01]  /*22810*/  @P1 LDG.E R4, desc[UR54][R2.64] ;  /* 0x0000003602041981 */ /* 0x0000a2000c1e1900 */
[----:B------:R-:W-:Y:S02]  /*22820*/  ISETP.NE.U32.AND P1, PT, RZ, UR6, PT ;  /* 0x00000006ff007c0c */ /* 0x000fe4000bf25070 */
[----:B------:R-:W-:Y:S02]  /*22830*/  SHF.L.U64.HI R18, R16, 0x2, R18 ;  /* 0x0000000210127819 */ /* 0x000fe40000010212 */
[----:B------:R-:W-:Y:S02]  /*22840*/  ISETP.NE.AND.EX P1, PT, RZ, UR7, PT, P1 ;  /* 0x00000007ff007c0c */ /* 0x000fe4000bf25310 */
[----:B0-----:R-:W-:-:S04]  /*22850*/  IADD3 R2, P0, R17, UR6, RZ ;  /* 0x0000000611027c10 */ /* 0x001fc8000ff1e0ff */
[----:B------:R-:W-:Y:S01]  /*22860*/  IADD3.X R3, R18, UR7, RZ, P0, !PT ;  /* 0x0000000712037c10 */ /* 0x000fe200087fe4ff */
[----:B------:R-:W-:Y:S01]  /*22870*/  ULDC.64 UR6, c[0x0][0xa20] ;  /* 0x0002880000067ab9 */ /* 0x000fe20000000a00 */
[----:B------:R-:W-:-:S05]  /*22880*/  ISETP.NE.U32.AND P0, PT, RZ, UR4, PT ;  /* 0x00000004ff007c0c */ /* 0x000fca000bf05070 */
[----:B------:R-:W5:Y:S04]  /*22890*/  @P1 LDG.E R10, desc[UR54][R2.64] ;  /* 0x00000036020a1981 */ /* 0x000f68000c1e1900 */
[----:B------:R-:W5:Y:S04]  /*228a0*/  @P1 LDG.E R11, desc[UR54][R2.64] ;  /* 0x00000036020b1981 */ /* 0x000f68000c1e1900 */
[----:B------:R0:W5:Y:S01]  /*228b0*/  @P1 LDG.E R9, desc[UR54][R2.64+0x4] ;  /* 0x0000043602091981 */ /* 0x000162000c1e1900 */
[----:B------:R-:W-:Y:S02]  /*228c0*/  ISETP.NE.AND.EX P0, PT, RZ, UR5, PT, P0 ;  /* 0x00000005ff007c0c */ /* 0x000fe4000bf05300 */
[----:B0-----:R-:W-:-:S04]  /*228d0*/  IADD3 R2, P2, R17, UR4, RZ ;  /* 0x0000000411027c10 */ /* 0x001fc8000ff5e0ff */
[----:B------:R-:W-:Y:S01]  /*228e0*/  IADD3.X R3, R18, UR5, RZ, P2, !PT ;  /* 0x0000000512037c10 */ /* 0x000fe200097fe4ff */
[----:B------:R-:W-:Y:S01]  /*228f0*/  ULDC.64 UR4, c[0x0][0x3f8] ;  /* 0x0000fe0000047ab9 */ /* 0x000fe20000000a00 */
[----:B------:R-:W-:Y:S01]  /*22900*/  ISETP.NE.U32.AND P2, PT, RZ, UR6, PT ;  /* 0x00000006ff007c0c */ /* 0x000fe2000bf45070 */
[----:B------:R-:W-:-:S04]  /*22910*/  UISETP.NE.U32.AND UP0, UPT, UR4, URZ, UPT ;  /* 0x0000003f0400728c */ /* 0x000fc8000bf05070 */
[----:B------:R0:W5:Y:S01]  /*22920*/  @P0 LDG.E R8, desc[UR54][R2.64] ;  /* 0x0000003602080981 */ /* 0x000162000c1e1900 */
[----:B------:R-:W-:Y:S01]  /*22930*/  ISETP.NE.AND.EX P2, PT, RZ, UR7, PT, P2 ;  /* 0x00000007ff007c0c */ /* 0x000fe2000bf45320 */
[----:B------:R-:W-:Y:S01]  /*22940*/  UISETP.NE.AND.EX UP0, UPT, UR5, URZ, UPT, UP0 ;  /* 0x0000003f0500728c */ /* 0x000fe2000bf05300 */
[----:B------:R-:W-:Y:S02]  /*22950*/  ULDC UR4, c[0x0][0x404] ;  /* 0x0001010000047ab9 */ /* 0x000fe40000000800 */
[----:B------:R-:W-:Y:S01]  /*22960*/  ULDC UR5, c[0x0][0x2e0] ;  /* 0x0000b80000057ab9 */ /* 0x000fe20000000800 */
[----:B------:R-:W-:-:S04]  /*22970*/  USEL UR4, UR4, 0x1, UP0 ;  /* 0x0000000104047887 */ /* 0x000fc80008000000 */
[----:B------:R-:W-:-:S04]  /*22980*/  UIMAD UR4, UR4, UR5, URZ ;  /* 0x00000005040472a4 */ /* 0x000fc8000f8e023f */
[----:B------:R-:W-:Y:S02]  /*22990*/  @P2 IADD3 R6, P3, R17, UR6, RZ ;  /* 0x0000000611062c10 */ /* 0x000fe4000ff7e0ff */
[----:B------:R-:W-:Y:S02]  /*229a0*/  IMAD.U32 R5, RZ, RZ, UR4 ;  /* 0x00000004ff057e24 */ /* 0x000fe4000f8e00ff */
[----:B------:R-:W-:-:S05]  /*229b0*/  @P2 IADD3.X R7, R18, UR7, RZ, P3, !PT ;  /* 0x0000000712072c10 */ /* 0x000fca0009ffe4ff */
[----:B------:R0:W5:Y:S01]  /*229c0*/  @P2 LDG.E R5, desc[UR54][R6.64] ;  /* 0x0000003606052981 */ /* 0x000162000c1e1900 */
[----:B------:R-:W-:-:S03]  /*229d0*/  ULDC UR4, c[0x0][0x338] ;  /* 0x0000ce0000047ab9 */ /* 0x000fc60000000800 */
[----:B--2---:R1:W-:Y:S02]  /*229e0*/  STL [R1+0x28], R4 ;  /* 0x0000280401007387 */ /* 0x0043e40000100800 */
[----:B-1----:R-:W-:Y:S01]  /*229f0*/  MOV R4, UR4 ;  /* 0x0000000400047c02 */ /* 0x002fe20008000f00 */
[----:B0-----:R-:W-:Y:S06]  /*22a00*/  @P2 BRA `(.L_x_619) ;  /* 0x0000000000102947 */ /* 0x001fec0003800000 */
[----:B------:R-:W-:Y:S05]  /*22a10*/  @!P0 BRA `(.L_x_619) ;  /* 0x00000000000c8947 */ /* 0x000fea0003800000 */
[----:B-----5:R-:W2:Y:S04]  /*22a20*/  LDG.E R5, desc[UR54][R2.64] ;  /* 0x0000003602057981 */ /* 0x020ea8000c1e1900 */
[----:B------:R-:W2:Y:S02]  /*22a30*/  LDG.E R2, desc[UR54][R2.64+0x4] ;  /* 0x0000043602027981 */ /* 0x000ea4000c1e1900 */
[----:B--2---:R-:W-:-:S07]  /*22a40*/  IMAD.IADD R5, R2, 0x1, -R5 ;  /* 0x0000000102057824 */ /* 0x004fce00078e0a05 */
.L_x_619:
[----:B-----5:R-:W-:Y:S01]  /*22a50*/  IADD3 R5, -R0, R5, RZ ;  /* 0x0000000500057210 */ /* 0x020fe20007ffe1ff */
[----:B------:R-:W-:Y:S01]  /*22a60*/  @P1 IMAD.IADD R4, R9, 0x1, -R11 ;  /* 0x0000000109041824 */ /* 0x000fe200078e0a0b */
[----:B------:R-:W-:Y:S01]  /*22a70*/  IADD3 R0, R8, R0, RZ ;  /* 0x0000000008007210 */ /* 0x000fe20007ffe0ff */
[----:B------:R-:W-:Y:S02]  /*22a80*/  BSSY B0, `(.L_x_620) ;  /* 0x0000137000007945 */ /* 0x000fe40003800000 */
[----:B------:R-:W-:-:S04]  /*22a90*/  IMAD.IADD R19, R5, 0x1, R4 ;  /* 0x0000000105137824 */ /* 0x000fc800078e0204 */
[----:B------:R-:W-:-:S04]  /*22aa0*/  VIADD R2, R19, 0x9f ;  /* 0x0000009f13027836 */ /* 0x000fc80000000000 */
[----:B------:R-:W-:-:S05]  /*22ab0*/  IMAD.HI R2, R2, 0x66666667, RZ ;  /* 0x6666666702027827 */ /* 0x000fca00078e02ff */
[----:B------:R-:W-:-:S04]  /*22ac0*/  SHF.R.U32.HI R3, RZ, 0x1f, R2 ;  /* 0x0000001fff037819 */ /* 0x000fc80000011602 */
[----:B------:R-:W-:-:S05]  /*22ad0*/  LEA.HI.SX32 R6, R2, R3, 0x1a ;  /* 0x0000000302067211 */ /* 0x000fca00078fd2ff */
[----:B------:R-:W-:Y:S01]  /*22ae0*/  IMAD R2, R6, 0xa0, -R5 ;  /* 0x000000a006027824 */ /* 0x000fe200078e0a05 */
[----:B------:R-:W-:Y:S01]  /*22af0*/  IADD3 R5, -R5, RZ, RZ ;  /* 0x000000ff05057210 */ /* 0x000fe20007ffe1ff */
[----:B------:R0:W-:Y:S03]  /*22b00*/  STL [R1+0x3c], R6 ;  /* 0x00003c0601007387 */ /* 0x0001e60000100800 */
[----:B------:R-:W-:Y:S01]  /*22b10*/  VIMNMX R4, R2, R4, PT ;  /* 0x0000000402047248 */ /* 0x000fe20003fe0100 */
[----:B------:R0:W-:Y:S01]  /*22b20*/  STL [R1+0x2c], R0 ;  /* 0x00002c0001007387 */ /* 0x0001e20000100800 */
[----:B------:R-:W-:-:S04]  /*22b30*/  VIMNMX R2, RZ, R5, !PT ;  /* 0x00000005ff027248 */ /* 0x000fc80007fe0100 */
[----:B------:R-:W-:Y:S01]  /*22b40*/  ISETP.GT.AND P0, PT, R4, R2, PT ;  /* 0x000000020400720c */ /* 0x000fe20003f04270 */
[----:B------:R-:W-:-:S05]  /*22b50*/  IMAD.WIDE.U32 R2, R2, -0x33333333, RZ ;  /* 0xcccccccd02027825 */ /* 0x000fca00078e00ff */
[----:B------:R-:W-:-:S07]  /*22b60*/  SHF.R.U32.HI R3, RZ, 0x7, R3 ;  /* 0x00000007ff037819 */ /* 0x000fce0000011603 */
[----:B------:R-:W-:-:S04]  /*22b70*/  @P0 VIADD R4, R4, 0x9f ;  /* 0x0000009f04040836 */ /* 0x000fc80000000000 */
[----:B------:R-:W-:-:S04]  /*22b80*/  @P0 IMAD.HI R2, R4, 0x66666667, RZ ;  /* 0x6666666704020827 */ /* 0x000fc800078e02ff */
[----:B------:R-:W-:Y:S01]  /*22b90*/  IMAD.MOV.U32 R4, RZ, RZ, R3 ;  /* 0x000000ffff047224 */ /* 0x000fe200078e0003 */
[----:B------:R-:W-:-:S04]  /*22ba0*/  @P0 SHF.R.U32.HI R5, RZ, 0x1f, R2 ;  /* 0x0000001fff050819 */ /* 0x000fc80000011602 */
[----:B------:R-:W-:Y:S02]  /*22bb0*/  @P0 LEA.HI.SX32 R4, R2, R5, 0x1a ;  /* 0x0000000502040211 */ /* 0x000fe400078fd2ff */
[----:B------:R-:W-:Y:S02]  /*22bc0*/  PLOP3.LUT P0, PT, PT, PT, PT, 0x80, 0x0 ;  /* 0x000000000000781c */ /* 0x000fe40003f0f070 */
[----:B------:R-:W-:-:S13]  /*22bd0*/  ISETP.GT.AND P2, PT, R4, R3, PT ;  /* 0x000000030400720c */ /* 0x000fda0003f44270 */
[----:B0-----:R-:W-:Y:S05]  /*22be0*/  @!P2 BRA `(.L_x_621) ;  /* 0x000000100080a947 */ /* 0x001fea0003800000 */
[----:B------:R-:W2:Y:S01]  /*22bf0*/  LDL R6, [R1+0x8] ;  /* 0x0000080001067983 */ /* 0x000ea20000100800 */
[----:B------:R-:W0:Y:S01]  /*22c00*/  LDC R0, c[0x0][0x428] ;  /* 0x00010a00ff007b82 */ /* 0x000e220000000800 */
[----:B------:R-:W-:Y:S01]  /*22c10*/  UMOV UR4, 0xffffffff ;  /* 0xffffffff00047882 */ /* 0x000fe20000000000 */
[----:B0-----:R-:W-:-:S13]  /*22c20*/  ISETP.NE.AND P0, PT, R0, 0x1, PT ;  /* 0x000000010000780c */ /* 0x001fda0003f05270 */
[----:B------:R-:W2:Y:S08]  /*22c30*/  @P0 LDC R0, c[0x0][0x42c] ;  /* 0x00010b00ff000b82 */ /* 0x000eb00000000800 */
[----:B------:R-:W0:Y:S01]  /*22c40*/  @P0 LDC R5, c[0x0][0x430] ;  /* 0x00010c00ff050b82 */ /* 0x000e220000000800 */
[----:B--2---:R-:W-:-:S04]  /*22c50*/  @P0 IMAD.HI.U32 R0, R6, R0, RZ ;  /* 0x0000000006000227 */ /* 0x004fc800078e00ff */
[----:B------:R-:W-:Y:S01]  /*22c60*/  IMAD.MOV.U32 R2, RZ, RZ, R6 ;  /* 0x000000ffff027224 */ /* 0x000fe200078e0006 */
[----:B0-----:R-:W-:Y:S02]  /*22c70*/  @P0 SHF.R.U32.HI R2, RZ, R5, R0 ;  /* 0x00000005ff020219 */ /* 0x001fe40000011600 */
[----:B------:R-:W-:Y:S01]  /*22c80*/  SEL R0, R16, RZ, !P1 ;  /* 0x000000ff10007207 */ /* 0x000fe20004800000 */
[----:B------:R-:W-:Y:S06]  /*22c90*/  BRA.DIV UR4, `(.L_x_622) ;  /* 0x0000006a04807947 */ /* 0x000fec000b800000 */
[----:B------:R-:W0:Y:S02]  /*22ca0*/  S2R R5, SR_TID.X ;  /* 0x0000000000057919 */ /* 0x000e240000002100 */
[----:B0-----:R-:W-:-:S04]  /*22cb0*/  SHF.R.U32.HI R5, RZ, 0x5, R5 ;  /* 0x00000005ff057819 */ /* 0x001fc80000011605 */
[----:B------:R-:W-:-:S05]  /*22cc0*/  LOP3.LUT R5, R5, 0x3, RZ, 0xc0, !PT ;  /* 0x0000000305057812 */ /* 0x000fca00078ec0ff */
[----:B------:R0:W1:Y:S02]  /*22cd0*/  SHFL.IDX PT, R14, R5, RZ, 0x1f ;  /* 0x00001fff050e7589 */ /* 0x00006400000e0000 */
.L_x_804:
[----:B-1----:R-:W-:Y:S02]  /*22ce0*/  ISETP.NE.AND P0, PT, R14, RZ, PT ;  /* 0x000000ff0e00720c */ /* 0x002fe40003f05270 */
[----:B------:R-:W-:-:S11]  /*22cf0*/  PLOP3.LUT P6, PT, PT, PT, PT, 0x8, 0x0 ;  /* 0x000000000000781c */ /* 0x000fd60003fce170 */
[----:B------:R-:W-:Y:S05]  /*22d00*/  @P0 BRA `(.L_x_623) ;  /* 0x00000000000c0947 */ /* 0x000fea0003800000 */
[----:B------:R-:W-:-:S03]  /*22d10*/  UMOV UR4, 0xffffffff ;  /* 0xffffffff00047882 */ /* 0x000fc60000000000 */
[----:B------:R-:W-:Y:S05]  /*22d20*/  BRA.DIV UR4, `(.L_x_624) ;  /* 0x0000006a04907947 */ /* 0x000fea000b800000 */
[----:B------:R-:W-:-:S13]  /*22d30*/  ELECT P6, URZ, PT ;  /* 0x00000000003f782f */ /* 0x000fda00038c0000 */
.L_x_623:
[----:B0-----:R-:W2:Y:S01]  /*22d40*/  LDL R5, [R1+0x40] ;  /* 0x0000400001057983 */ /* 0x001ea20000100800 */
[----:B------:R-:W-:Y:S01]  /*22d50*/  BSSY B1, `(.L_x_625) ;  /* 0x000000b000017945 */ /* 0x000fe20003800000 */
[----:B------:R-:W0:Y:S01]  /*22d60*/  S2R R11, SR_CgaCtaId ;  /* 0x00000000000b7919 */ /* 0x000e220000008800 */
[----:B--2---:R-:W-:-:S05]  /*22d70*/  VIADD R5, R5, 0x1 ;  /* 0x0000000105057836 */ /* 0x004fca0000000000 */
[----:B------:R-:W-:-:S04]  /*22d80*/  LEA.HI R6, R5, R5, RZ, 0x1 ;  /* 0x0000000505067211 */ /* 0x000fc800078f08ff */
[----:B------:R-:W-:-:S04]  /*22d90*/  LOP3.LUT R6, R6, 0xfffffffe, RZ, 0xc0, !PT ;  /* 0xfffffffe06067812 */ /* 0x000fc800078ec0ff */
[----:B------:R-:W-:Y:S02]  /*22da0*/  IADD3 R5, R5, -R6, RZ ;  /* 0x8000000605057210 */ /* 0x000fe40007ffe0ff */
[----:B------:R-:W-:Y:S02]  /*22db0*/  MOV R6, 0x400 ;  /* 0x0000040000067802 */ /* 0x000fe40000000f00 */
[----:B------:R-:W-:Y:S02]  /*22dc0*/  SHF.L.U32 R5, R5, 0x1f, RZ ;  /* 0x0000001f05057819 */ /* 0x000fe400000006ff */
[----:B0-----:R-:W-:-:S04]  /*22dd0*/  LEA R11, R11, R6, 0x18 ;  /* 0x000000060b0b7211 */ /* 0x001fc800078ec0ff */
[----:B------:R-:W0:Y:S02]  /*22de0*/  SYNCS.PHASECHK.TRANS64.TRYWAIT P0, [R11+URZ+0x29820], R5 ;  /* 0x029820050b0075a7 */ /* 0x000e24000800017f */
[----:B0-----:R-:W-:Y:S05]  /*22df0*/  @!P0 BRA `(.L_x_626) ;  /* 0x00000068007c8947 */ /* 0x001fea0003800000 */
.L_x_807:
[----:B------:R-:W-:Y:S05]  /*22e00*/  BSYNC B1 ;  /* 0x0000000000017941 */ /* 0x000fea0003800000 */
.L_x_625:
[----:B------:R-:W-:Y:S04]  /*22e10*/  BSSY B1, `(.L_x_627) ;  /* 0x0000070000017945 */ /* 0x000fe80003800000 */
[----:B------:R-:W-:Y:S05]  /*22e20*/  @!P6 BRA `(.L_x_628) ;  /* 0x0000000400b8e947 */ /* 0x000fea0003800000 */
[----:B------:R-:W2:Y:S04]  /*22e30*/  LDL R8, [R1+0x14] ;  /* 0x0000140001087983 */ /* 0x000ea80000100800 */
[----:B------:R-:W3:Y:S01]  /*22e40*/  LDL R7, [R1+0x20] ;  /* 0x0000200001077983 */ /* 0x000ee20000100800 */
[----:B------:R-:W1:Y:S01]  /*22e50*/  S2R R6, SR_TID.X ;  /* 0x0000000000067919 */ /* 0x000e620000002100 */
[----:B------:R-:W-:Y:S01]  /*22e60*/  BSSY B2, `(.L_x_629) ;  /* 0x0000007000027945 */ /* 0x000fe20003800000 */
[----:B-1----:R-:W-:-:S04]  /*22e70*/  LOP3.LUT R6, R6, 0x7f, RZ, 0xc0, !PT ;  /* 0x0000007f06067812 */ /* 0x002fc800078ec0ff */
[----:B------:R-:W-:Y:S01]  /*22e80*/  ISETP.NE.AND P1, PT, R6, RZ, PT ;  /* 0x000000ff0600720c */ /* 0x000fe20003f25270 */
[----:B--2---:R-:W-:Y:S01]  /*22e90*/  IMAD R8, R8, 0x8, R11 ;  /* 0x0000000808087824 */ /* 0x004fe200078e020b */
[----:B---3--:R-:W-:-:S04]  /*22ea0*/  SHF.L.U32 R12, R7, 0x1f, RZ ;  /* 0x0000001f070c7819 */ /* 0x008fc800000006ff */
[----:B------:R-:W1:Y:S02]  /*22eb0*/  SYNCS.PHASECHK.TRANS64.TRYWAIT P0, [R8+URZ+0x298a0], R12 ;  /* 0x0298a00c080075a7 */ /* 0x000e64000800017f */
[----:B-1----:R-:W-:Y:S05]  /*22ec0*/  @!P0 BRA `(.L_x_630) ;  /* 0x00000068005c8947 */ /* 0x002fea0003800000 */
.L_x_808:
[----:B------:R-:W-:Y:S05]  /*22ed0*/  BSYNC B2 ;  /* 0x0000000000027941 */ /* 0x000fea0003800000 */
.L_x_629:
[----:B------:R-:W-:Y:S04]  /*22ee0*/  BSSY B2, `(.L_x_631) ;  /* 0x0000009000027945 */ /* 0x000fe80003800000 */
[----:B------:R-:W-:Y:S05]  /*22ef0*/  @P1 BRA `(.L_x_632) ;  /* 0x00000000001c1947 */ /* 0x000fea0003800000 */
[----:B0-----:R-:W0:Y:S02]  /*22f00*/  S2R R5, SR_TID.X ;  /* 0x0000000000057919 */ /* 0x001e240000002100 */
[----:B0-----:R-:W-:Y:S01]  /*22f10*/  LOP3.LUT R6, R5, 0x1f, RZ, 0xc0, !PT ;  /* 0x0000001f05067812 */ /* 0x001fe200078ec0ff */
[----:B------:R-:W-:-:S03]  /*22f20*/  IMAD.MOV.U32 R5, RZ, RZ, 0x7800 ;  /* 0x00007800ff057424 */ /* 0x000fc600078e00ff */
[----:B------:R-:W-:Y:S01]  /*22f30*/  ISETP.NE.AND P0, PT, R6, RZ, PT ;  /* 0x000000ff0600720c */ /* 0x000fe20003f05270 */
[----:B------:R2:W-:-:S12]  /*22f40*/  SYNCS.ARRIVE.TRANS64 RZ, [R8+URZ+0x29890], R5 ;  /* 0x0298900508ff79a7 */ /* 0x0005d8000800003f */
[----:B--2---:R-:W-:Y:S05]  /*22f50*/  @!P0 BRA `(.L_x_632) ;  /* 0x0000000000048947 */ /* 0x004fea0003800000 */
[----:B------:R-:W-:Y:S01]  /*22f60*/  BPT.TRAP 0x1 ;  /* 0x000000040000795c */ /* 0x000fe20000300000 */
.L_x_632:
[----:B------:R-:W-:Y:S05]  /*22f70*/  BSYNC B2 ;  /* 0x0000000000027941 */ /* 0x000fea0003800000 */
.L_x_631:
[----:B0-----:R-:W2:Y:S01]  /*22f80*/  LDL R5, [R1+0x14] ;  /* 0x0000140001057983 */ /* 0x001ea20000100800 */
[----:B------:R-:W-:Y:S01]  /*22f90*/  MOV R13, RZ ;  /* 0x000000ff000d7202 */ /* 0x000fe20000000f00 */
[----:B------:R-:W-:Y:S01]  /*22fa0*/  IMAD R6, R4, 0xa0, R10 ;  /* 0x000000a004067824 */ /* 0x000fe200078e020a */
[----:B------:R-:W-:Y:S01]  /*22fb0*/  UIADD3 UR4, UP0, UR40, 0x570, URZ ;  /* 0x0000057028047890 */ /* 0x000fe2000ff1e03f */
[----:B------:R-:W-:Y:S01]  /*22fc0*/  PLOP3.LUT P0, PT, PT, PT, PT, 0x80, 0x0 ;  /* 0x000000000000781c */ /* 0x000fe20003f0f070 */
[----:B------:R-:W-:Y:S01]  /*22fd0*/  UMOV UR6, 0x0 ;  /* 0x0000000000067882 */ /* 0x000fe20000000000 */
[----:B------:R-:W-:Y:S01]  /*22fe0*/  R2UR UR10, R13 ;  /* 0x000000000d0a72ca */ /* 0x000fe200000e0000 */
[----:B------:R-:W-:Y:S01]  /*22ff0*/  VIADD R6, R6, 0xffffff60 ;  /* 0xffffff6006067836 */ /* 0x000fe20000000000 */
[----:B------:R-:W-:Y:S01]  /*23000*/  UIADD3.X UR5, URZ, UR41, URZ, UP0, !UPT ;  /* 0x000000293f057290 */ /* 0x000fe200087fe43f */
[----:B------:R-:W-:Y:S01]  /*23010*/  UMOV UR7, 0x12f00000 ;  /* 0x12f0000000077882 */ /* 0x000fe20000000000 */
[----:B--2---:R-:W-:-:S02]  /*23020*/  IMAD R9, R5, 0x7800, R11 ;  /* 0x0000780005097824 */ /* 0x004fc400078e020b */
[----:B------:R-:W-:-:S03]  /*23030*/  VIADD R5, R8, 0x29890 ;  /* 0x0002989008057836 */ /* 0x000fc60000000000 */
[----:B------:R-:W-:-:S07]  /*23040*/  IADD3 R7, R9, 0x1a400, RZ ;  /* 0x0001a40009077810 */ /* 0x000fce0007ffe0ff */
.L_x_633:
[----:B------:R-:W-:-:S13]  /*23050*/  @P0 ELECT P2, URZ, PT ;  /* 0x00000000003f082f */ /* 0x000fda0003840000 */
[----:B------:R-:W-:Y:S02]  /*23060*/  @P2 R2UR UR13, R0 ;  /* 0x00000000000d22ca */ /* 0x000fe400000e0000 */
[----:B------:R-:W-:Y:S02]  /*23070*/  @P2 R2UR UR12, R2 ;  /* 0x00000000020c22ca */ /* 0x000fe400000e0000 */
[----:B------:R-:W-:Y:S02]  /*23080*/  @P2 R2UR UR11, R6 ;  /* 0x00000000060b22ca */ /* 0x000fe400000e0000 */
[----:B------:R-:W-:Y:S02]  /*23090*/  @P2 R2UR UR9, R5 ;  /* 0x00000000050922ca */ /* 0x000fe400000e0000 */
[----:B------:R-:W-:Y:S02]  /*230a0*/  @P2 R2UR UR8, R7 ;  /* 0x00000000070822ca */ /* 0x000fe400000e0000 */
[----:B------:R-:W-:-:S02]  /*230b0*/  @P2 PLOP3.LUT P0, PT, P2, PT, PT, 0x8, 0x0 ;  /* 0x000000000000281c */ /* 0x000fc4000170e170 */
[----:B------:R-:W-:-:S09]  /*230c0*/  PLOP3.LUT P2, PT, PT, PT, PT, 0x8, 0x0 ;  /* 0x000000000000781c */ /* 0x000fd20003f4e170 */
[----:B------:R0:W-:Y:S02]  /*230d0*/  UTMALDG.4D [UR8], [UR4], desc[UR6] ;  /* 0x00000608040075b4 */ /* 0x0001e40008019000 */
[----:B0-----:R-:W-:Y:S05]  /*230e0*/  @P0 BRA.U.ANY `(.L_x_633) ;  /* 0xfffffffd00d80947 */ /* 0x001fea000393ffff */
[----:B------:R-:W-:Y:S01]  /*230f0*/  PLOP3.LUT P0, PT, PT, PT, PT, 0x80, 0x0 ;  /* 0x000000000000781c */ /* 0x000fe20003f0f070 */
[----:B------:R-:W-:Y:S01]  /*23100*/  VIADD R7, R9, 0x1cc00 ;  /* 0x0001cc0009077836 */ /* 0x000fe20000000000 */
[----:B------:R-:W-:Y:S01]  /*23110*/  UMOV UR6, 0x0 ;  /* 0x0000000000067882 */ /* 0x000fe20000000000 */
[----:B------:R-:W-:Y:S01]  /*23120*/  UMOV UR7, 0x12f00000 ;  /* 0x12f0000000077882 */ /* 0x000fe20000000000 */
[----:B------:R-:W-:-:S09]  /*23130*/  UMOV UR10, 0x40 ;  /* 0x00000040000a7882 */ /* 0x000fd20000000000 */
.L_x_634:
        /* <DEDUP_REMOVED lines=15> */
.L_x_635:
        /* <DEDUP_REMOVED lines=10> */
[----:B------:R-:W0:Y:S01]  /*232d0*/  SYNCS.PHASECHK.TRANS64.TRYWAIT P0, [R8+URZ+0x298c0], R12 ;  /* 0x0298c00c080075a7 */ /* 0x000e22000800017f */
[----:B------:R-:W-:Y:S04]  /*232e0*/  BSSY B2, `(.L_x_636) ;  /* 0x0000002000027945 */ /* 0x000fe80003800000 */
[----:B0-----:R-:W-:Y:S05]  /*232f0*/  @!P0 BRA `(.L_x_637) ;  /* 0x0000006400648947 */ /* 0x001fea0003800000 */
.L_x_809:
[----:B------:R-:W-:Y:S05]  /*23300*/  BSYNC B2 ;  /* 0x0000000000027941 */ /* 0x000fea0003800000 */
.L_x_636:
[----:B------:R-:W-:Y:S01]  /*23310*/  BSSY B2, `(.L_x_638) ;  /* 0x000000b000027945 */ /* 0x000fe20003800000 */
[----:B------:R-:W-:Y:S01]  /*23320*/  MOV R14, 0x0 ;  /* 0x00000000000e7802 */ /* 0x000fe20000000f00 */
[----:B------:R-:W-:Y:S02]  /*23330*/  IMAD.MOV.U32 R15, RZ, RZ, 0x12f00000 ;  /* 0x12f00000ff0f7424 */ /* 0x000fe400078e00ff */
[----:B------:R-:W-:Y:S05]  /*23340*/  @P1 BRA `(.L_x_639) ;  /* 0x00000000001c1947 */ /* 0x000fea0003800000 */
[----:B------:R-:W2:Y:S02]  /*23350*/  S2R R5, SR_TID.X ;  /* 0x0000000000057919 */ /* 0x000ea40000002100 */
[----:B--2---:R-:W-:Y:S01]  /*23360*/  LOP3.LUT R7, R5, 0x1f, RZ, 0xc0, !PT ;  /* 0x0000001f05077812 */ /* 0x004fe200078ec0ff */
[----:B------:R-:W-:-:S03]  /*23370*/  IMAD.MOV.U32 R5, RZ, RZ, 0x5000 ;  /* 0x00005000ff057424 */ /* 0x000fc600078e00ff */
[----:B------:R-:W-:Y:S01]  /*23380*/  ISETP.NE.AND P0, PT, R7, RZ, PT ;  /* 0x000000ff0700720c */ /* 0x000fe20003f05270 */
[----:B------:R2:W-:-:S12]  /*23390*/  SYNCS.ARRIVE.TRANS64 RZ, [R8+URZ+0x298b0], R5 ;  /* 0x0298b00508ff79a7 */ /* 0x0005d8000800003f */
[----:B--2---:R-:W-:Y:S05]  /*233a0*/  @!P0 BRA `(.L_x_639) ;  /* 0x0000000000048947 */ /* 0x004fea0003800000 */
[----:B------:R-:W-:Y:S01]  /*233b0*/  BPT.TRAP 0x1 ;  /* 0x000000040000795c */ /* 0x000fe20000300000 */
.L_x_639:
[----:B------:R-:W-:Y:S05]  /*233c0*/  BSYNC B2 ;  /* 0x0000000000027941 */ /* 0x000fea0003800000 */
.L_x_638:
[----:B------:R-:W2:Y:S01]  /*233d0*/  LDL R5, [R1+0x14] ;  /* 0x0000140001057983 */ /* 0x000ea20000100800 */
[----:B------:R-:W-:Y:S01]  /*233e0*/  R2UR UR10, R13 ;  /* 0x000000000d0a72ca */ /* 0x000fe200000e0000 */
[----:B------:R-:W-:Y:S01]  /*233f0*/  UIADD3 UR4, UP0, UR40, 0x670, URZ ;  /* 0x0000067028047890 */ /* 0x000fe2000ff1e03f */
[----:B------:R-:W-:Y:S02]  /*23400*/  R2UR UR6, R14 ;  /* 0x000000000e0672ca */ /* 0x000fe400000e0000 */
[----:B------:R-:W-:Y:S01]  /*23410*/  R2UR UR7, R15 ;  /* 0x000000000f0772ca */ /* 0x000fe200000e0000 */
[----:B------:R-:W-:Y:S01]  /*23420*/  UIADD3.X UR5, URZ, UR41, URZ, UP0, !UPT ;  /* 0x000000293f057290 */ /* 0x000fe200087fe43f */
[----:B------:R-:W-:Y:S02]  /*23430*/  PLOP3.LUT P0, PT, PT, PT, PT, 0x80, 0x0 ;  /* 0x000000000000781c */ /* 0x000fe40003f0f070 */
[----:B01----:R-:W-:Y:S01]  /*23440*/  IADD3 R8, R8, 0x298b0, RZ ;  /* 0x000298b008087810 */ /* 0x003fe20007ffe0ff */
[----:B--2---:R-:W-:-:S04]  /*23450*/  IMAD R5, R5, 0x5000, R11 ;  /* 0x0000500005057824 */ /* 0x004fc800078e020b */
[----:B------:R-:W-:-:S07]  /*23460*/  VIADD R5, R5, 0xa400 ;  /* 0x0000a40005057836 */ /* 0x000fce0000000000 */
.L_x_640:
        /* <DEDUP_REMOVED lines=9> */
[----:B-1----:R-:W-:Y:S05]  /*23500*/  @P0 BRA.U.ANY `(.L_x_640) ;  /* 0xfffffffd00d80947 */ /* 0x002fea000393ffff */
.L_x_628:
[----:B------:R-:W-:Y:S05]  /*23510*/  BSYNC B1 ;  /* 0x0000000000017941 */ /* 0x000fea0003800000 */
.L_x_627:
[----:B------:R-:W0:Y:S04]  /*23520*/  LDL.LU R9, [R1+0x14] ;  /* 0x0000140001097983 */ /* 0x000e280000300800 */
[----:B------:R-:W2:Y:S01]  /*23530*/  LDL.LU R7, [R1+0x20] ;  /* 0x0000200001077983 */ /* 0x000ea20000300800 */
[----:B------:R-:W-:Y:S01]  /*23540*/  PLOP3.LUT P0, PT, PT, PT, PT, 0x8, 0x0 ;  /* 0x000000000000781c */ /* 0x000fe20003f0e170 */
[----:B0-----:R-:W-:-:S05]  /*23550*/  VIADD R5, R9, 0x1 ;  /* 0x0000000109057836 */ /* 0x001fca0000000000 */
[----:B------:R-:W-:-:S04]  /*23560*/  ISETP.NE.AND P1, PT, R5, 0x2, PT ;  /* 0x000000020500780c */ /* 0x000fc80003f25270 */
[----:B------:R-:W-:Y:S02]  /*23570*/  SEL R6, RZ, 0x1, P1 ;  /* 0x00000001ff067807 */ /* 0x000fe40000800000 */
[----:B------:R-:W-:Y:S02]  /*23580*/  SEL R5, R5, RZ, P1 ;  /* 0x000000ff05057207 */ /* 0x000fe40000800000 */
[----:B--2---:R-:W-:Y:S02]  /*23590*/  LOP3.LUT R7, R7, R6, RZ, 0x3c, !PT ;  /* 0x0000000607077212 */ /* 0x004fe400078e3cff */
[----:B------:R-:W-:-:S03]  /*235a0*/  IADD3 R6, R4, -0x2, RZ ;  /* 0xfffffffe04067810 */ /* 0x000fc60007ffe0ff */
[----:B------:R0:W-:Y:S01]  /*235b0*/  STL [R1+0x20], R7 ;  /* 0x0000200701007387 */ /* 0x0001e20000100800 */
[----:B------:R-:W-:-:S03]  /*235c0*/  ISETP.GE.AND P2, PT, R6, R3, PT ;  /* 0x000000030600720c */ /* 0x000fc60003f46270 */
[----:B------:R0:W-:Y:S10]  /*235d0*/  STL [R1+0x14], R5 ;  /* 0x0000140501007387 */ /* 0x0001f40000100800 */
[----:B0-----:R-:W-:Y:S05]  /*235e0*/  @!P2 BRA `(.L_x_621) ;  /* 0x000000080000a947 */ /* 0x001fea0003800000 */
[C---:B------:R-:W-:Y:S02]  /*235f0*/  IMAD R8, R4.reuse, 0xa0, R10 ;  /* 0x000000a004087824 */ /* 0x040fe400078e020a */
[----:B------:R-:W-:Y:S02]  /*23600*/  VIADD R9, R4, 0xffffffff ;  /* 0xffffffff04097836 */ /* 0x000fe40000000000 */
[----:B------:R-:W-:-:S07]  /*23610*/  VIADD R8, R8, 0xfffffec0 ;  /* 0xfffffec008087836 */ /* 0x000fce0000000000 */
.L_x_655:
[----:B------:R-:W-:Y:S05]  /*23620*/  YIELD ;  /* 0x0000000000007946 */ /* 0x000fea0003800000 */
[----:B------:R-:W-:Y:S04]  /*23630*/  BSSY B1, `(.L_x_641) ;  /* 0x000006e000017945 */ /* 0x000fe80003800000 */
[----:B0-----:R-:W-:Y:S05]  /*23640*/  @!P6 BRA `(.L_x_642) ;  /* 0x0000000400b0e947 */ /* 0x001fea0003800000 */
[----:B------:R-:W2:Y:S04]  /*23650*/  LDL R6, [R1+0x14] ;  /* 0x0000140001067983 */ /* 0x000ea80000100800 */
[----:B------:R-:W3:Y:S01]  /*23660*/  LDL R5, [R1+0x20] ;  /* 0x0000200001057983 */ /* 0x000ee20000100800 */
[----:B------:R-:W0:Y:S01]  /*23670*/  S2R R4, SR_TID.X ;  /* 0x0000000000047919 */ /* 0x000e220000002100 */
[----:B------:R-:W-:Y:S01]  /*23680*/  BSSY B2, `(.L_x_643) ;  /* 0x0000007000027945 */ /* 0x000fe20003800000 */
[----:B0-----:R-:W-:-:S04]  /*23690*/  LOP3.LUT R4, R4, 0x7f, RZ, 0xc0, !PT ;  /* 0x0000007f04047812 */ /* 0x001fc800078ec0ff */
[----:B------:R-:W-:Y:S02]  /*236a0*/  ISETP.NE.AND P2, PT, R4, RZ, PT ;  /* 0x000000ff0400720c */ /* 0x000fe40003f45270 */
[----:B--2---:R-:W-:Y:S02]  /*236b0*/  LEA R7, R6, R11, 0x3 ;  /* 0x0000000b06077211 */ /* 0x004fe400078e18ff */
[----:B---3--:R-:W-:-:S04]  /*236c0*/  SHF.L.U32 R6, R5, 0x1f, RZ ;  /* 0x0000001f05067819 */ /* 0x008fc800000006ff */
[----:B------:R-:W0:Y:S02]  /*236d0*/  SYNCS.PHASECHK.TRANS64.TRYWAIT P1, [R7+URZ+0x298a0], R6 ;  /* 0x0298a006070075a7 */ /* 0x000e24000802017f */
[----:B0-----:R-:W-:Y:S05]  /*236e0*/  @!P1 BRA `(.L_x_644) ;  /* 0x00000060007c9947 */ /* 0x001fea0003800000 */
.L_x_810:
[----:B------:R-:W-:Y:S05]  /*236f0*/  BSYNC B2 ;  /* 0x0000000000027941 */ /* 0x000fea0003800000 */
.L_x_643:
[----:B------:R-:W-:Y:S04]  /*23700*/  BSSY B2, `(.L_x_645) ;  /* 0x0000009000027945 */ /* 0x000fe80003800000 */
[----:B------:R-:W-:Y:S05]  /*23710*/  @P2 BRA `(.L_x_646) ;  /* 0x00000000001c2947 */ /* 0x000fea0003800000 */
[----:B------:R-:W1:Y:S02]  /*23720*/  S2R R4, SR_TID.X ;  /* 0x0000000000047919 */ /* 0x000e640000002100 */
[----:B-1----:R-:W-:Y:S01]  /*23730*/  LOP3.LUT R5, R4, 0x1f, RZ, 0xc0, !PT ;  /* 0x0000001f04057812 */ /* 0x002fe200078ec0ff */
[----:B------:R-:W-:-:S03]  /*23740*/  IMAD.MOV.U32 R4, RZ, RZ, 0x7800 ;  /* 0x00007800ff047424 */ /* 0x000fc600078e00ff */
[----:B------:R-:W-:Y:S01]  /*23750*/  ISETP.NE.AND P1, PT, R5, RZ, PT ;  /* 0x000000ff0500720c */ /* 0x000fe20003f25270 */
[----:B------:R1:W-:-:S12]  /*23760*/  SYNCS.ARRIVE.TRANS64 RZ, [R7+URZ+0x29890], R4 ;  /* 0x0298900407ff79a7 */ /* 0x0003d8000800003f */
[----:B-1----:R-:W-:Y:S05]  /*23770*/  @!P1 BRA `(.L_x_646) ;  /* 0x0000000000049947 */ /* 0x002fea0003800000 */
[----:B------:R-:W-:Y:S01]  /*23780*/  BPT.TRAP 0x1 ;  /* 0x000000040000795c */ /* 0x000fe20000300000 */
.L_x_646:
[----:B------:R-:W-:Y:S05]  /*23790*/  BSYNC B2 ;  /* 0x0000000000027941 */ /* 0x000fea0003800000 */
.L_x_645:
[----:B------:R-:W2:Y:S01]  /*237a0*/  LDL R4, [R1+0x14] ;  /* 0x0000140001047983 */ /* 0x000ea20000100800 */
[----:B------:R-:W-:Y:S01]  /*237b0*/  IMAD.MOV.U32 R12, RZ, RZ, RZ ;  /* 0x000000ffff0c7224 */ /* 0x000fe200078e00ff */
[----:B------:R-:W-:Y:S01]  /*237c0*/  UIADD3 UR4, UP0, UR40, 0x570, URZ ;  /* 0x0000057028047890 */ /* 0x000fe2000ff1e03f */
[----:B------:R-:W-:Y:S01]  /*237d0*/  PLOP3.LUT P1, PT, PT, PT, PT, 0x80, 0x0 ;  /* 0x000000000000781c */ /* 0x000fe20003f2f070 */
[----:B------:R-:W-:Y:S01]  /*237e0*/  UMOV UR6, 0x0 ;  /* 0x0000000000067882 */ /* 0x000fe20000000000 */
[----:B------:R-:W-:Y:S01]  /*237f0*/  UMOV UR7, 0x12f00000 ;  /* 0x12f0000000077882 */ /* 0x000fe20000000000 */
[----:B------:R-:W-:Y:S01]  /*23800*/  R2UR UR10, R12 ;  /* 0x000000000c0a72ca */ /* 0x000fe200000e0000 */
[----:B------:R-:W-:Y:S01]  /*23810*/  UIADD3.X UR5, URZ, UR41, URZ, UP0, !UPT ;  /* 0x000000293f057290 */ /* 0x000fe200087fe43f */
[----:B--2---:R-:W-:Y:S01]  /*23820*/  IMAD R5, R4, 0x7800, R11 ;  /* 0x0000780004057824 */ /* 0x004fe200078e020b */
[----:B------:R-:W-:-:S03]  /*23830*/  IADD3 R4, R7, 0x29890, RZ ;  /* 0x0002989007047810 */ /* 0x000fc60007ffe0ff */
[----:B------:R-:W-:-:S09]  /*23840*/  VIADD R10, R5, 0x1a400 ;  /* 0x0001a400050a7836 */ /* 0x000fd20000000000 */
.L_x_647:
        /* <DEDUP_REMOVED lines=10> */
[----:B------:R-:W-:Y:S01]  /*238f0*/  PLOP3.LUT P1, PT, PT, PT, PT, 0x80, 0x0 ;  /* 0x000000000000781c */ /* 0x000fe20003f2f070 */
[----:B------:R-:W-:Y:S01]  /*23900*/  VIADD R10, R5, 0x1cc00 ;  /* 0x0001cc00050a7836 */ /* 0x000fe20000000000 */
[----:B------:R-:W-:Y:S01]  /*23910*/  UMOV UR6, 0x0 ;  /* 0x0000000000067882 */ /* 0x000fe20000000000 */
[----:B------:R-:W-:Y:S01]  /*23920*/  UMOV UR7, 0x12f00000 ;  /* 0x12f0000000077882 */ /* 0x000fe20000000000 */
[----:B------:R-:W-:-:S09]  /*23930*/  UMOV UR10, 0x40 ;  /* 0x00000040000a7882 */ /* 0x000fd20000000000 */
.L_x_648:
        /* <DEDUP_REMOVED lines=11> */
[----:B------:R-:W-:Y:S01]  /*239f0*/  UMOV UR6, 0x0 ;  /* 0x0000000000067882 */ /* 0x000fe20000000000 */
[----:B------:R-:W-:Y:S01]  /*23a00*/  IADD3 R5, R5, 0x1f400, RZ ;  /* 0x0001f40005057810 */ /* 0x000fe20007ffe0ff */
[----:B------:R-:W-:Y:S01]  /*23a10*/  UMOV UR7, 0x12f00000 ;  /* 0x12f0000000077882 */ /* 0x000fe20000000000 */
[----:B------:R-:W-:-:S09]  /*23a20*/  UMOV UR10, 0x80 ;  /* 0x00000080000a7882 */ /* 0x000fd20000000000 */
.L_x_649:
        /* <DEDUP_REMOVED lines=10> */
[----:B------:R-:W1:Y:S01]  /*23ad0*/  SYNCS.PHASECHK.TRANS64.TRYWAIT P1, [R7+URZ+0x298c0], R6 ;  /* 0x0298c006070075a7 */ /* 0x000e62000802017f */
[----:B------:R-:W-:Y:S04]  /*23ae0*/  BSSY B2, `(.L_x_650) ;  /* 0x0000002000027945 */ /* 0x000fe80003800000 */
[----:B-1----:R-:W-:Y:S05]  /*23af0*/  @!P1 BRA `(.L_x_651) ;  /* 0x0000005c008c9947 */ /* 0x002fea0003800000 */
.L_x_811:
[----:B------:R-:W-:Y:S05]  /*23b00*/  BSYNC B2 ;  /* 0x0000000000027941 */ /* 0x000fea0003800000 */
.L_x_650:
[----:B------:R-:W-:Y:S01]  /*23b10*/  BSSY B2, `(.L_x_652) ;  /* 0x000000b000027945 */ /* 0x000fe20003800000 */
[----:B------:R-:W-:Y:S02]  /*23b20*/  IMAD.MOV.U32 R4, RZ, RZ, 0x0 ;  /* 0x00000000ff047424 */ /* 0x000fe400078e00ff */
[----:B------:R-:W-:Y:S01]  /*23b30*/  IMAD.MOV.U32 R5, RZ, RZ, 0x12f00000 ;  /* 0x12f00000ff057424 */ /* 0x000fe200078e00ff */
[----:B------:R-:W-:Y:S06]  /*23b40*/  @P2 BRA `(.L_x_653) ;  /* 0x00000000001c2947 */ /* 0x000fec0003800000 */
[----:B------:R-:W2:Y:S01]  /*23b50*/  S2R R10, SR_TID.X ;  /* 0x00000000000a7919 */ /* 0x000ea20000002100 */
[----:B01----:R-:W-:-:S04]  /*23b60*/  MOV R6, 0x5000 ;  /* 0x0000500000067802 */ /* 0x003fc80000000f00 */
[----:B------:R3:W-:Y:S01]  /*23b70*/  SYNCS.ARRIVE.TRANS64 RZ, [R7+URZ+0x298b0], R6 ;  /* 0x0298b00607ff79a7 */ /* 0x0007e2000800003f */
[----:B--2---:R-:W-:-:S04]  /*23b80*/  LOP3.LUT R10, R10, 0x1f, RZ, 0xc0, !PT ;  /* 0x0000001f0a0a7812 */ /* 0x004fc800078ec0ff */
[----:B------:R-:W-:-:S13]  /*23b90*/  ISETP.NE.AND P1, PT, R10, RZ, PT ;  /* 0x000000ff0a00720c */ /* 0x000fda0003f25270 */
[----:B---3--:R-:W-:Y:S05]  /*23ba0*/  @!P1 BRA `(.L_x_653) ;  /* 0x0000000000049947 */ /* 0x008fea0003800000 */
[----:B------:R-:W-:Y:S01]  /*23bb0*/  BPT.TRAP 0x1 ;  /* 0x000000040000795c */ /* 0x000fe20000300000 */
.L_x_653:
[----:B------:R-:W-:Y:S05]  /*23bc0*/  BSYNC B2 ;  /* 0x0000000000027941 */ /* 0x000fea0003800000 */
.L_x_652:
[----:B01----:R-:W2:Y:S01]  /*23bd0*/  LDL R6, [R1+0x14] ;  /* 0x0000140001067983 */ /* 0x003ea20000100800 */
[----:B------:R-:W-:Y:S01]  /*23be0*/  R2UR UR10, R12 ;  /* 0x000000000c0a72ca */ /* 0x000fe200000e0000 */
[----:B------:R-:W-:Y:S01]  /*23bf0*/  UIADD3 UR4, UP0, UR40, 0x670, URZ ;  /* 0x0000067028047890 */ /* 0x000fe2000ff1e03f */
[----:B------:R-:W-:Y:S01]  /*23c00*/  R2UR UR7, R5 ;  /* 0x00000000050772ca */ /* 0x000fe200000e0000 */
[----:B------:R-:W-:Y:S01]  /*23c10*/  VIADD R7, R7, 0x298b0 ;  /* 0x000298b007077836 */ /* 0x000fe20000000000 */
[----:B------:R-:W-:Y:S01]  /*23c20*/  R2UR UR6, R4 ;  /* 0x00000000040672ca */ /* 0x000fe200000e0000 */
[----:B------:R-:W-:Y:S01]  /*23c30*/  UIADD3.X UR5, URZ, UR41, URZ, UP0, !UPT ;  /* 0x000000293f057290 */ /* 0x000fe200087fe43f */
[----:B------:R-:W-:Y:S01]  /*23c40*/  PLOP3.LUT P1, PT, PT, PT, PT, 0x80, 0x0 ;  /* 0x000000000000781c */ /* 0x000fe20003f2f070 */
[----:B--2---:R-:W-:-:S04]  /*23c50*/  IMAD R4, R6, 0x5000, R11 ;  /* 0x0000500006047824 */ /* 0x004fc800078e020b */
[----:B------:R-:W-:-:S08]  /*23c60*/  VIADD R4, R4, 0xa400 ;  /* 0x0000a40004047836 */ /* 0x000fd00000000000 */
.L_x_654:
        /* <DEDUP_REMOVED lines=10> */
.L_x_642:
[----:B------:R-:W-:Y:S05]  /*23d10*/  BSYNC B1 ;  /* 0x0000000000017941 */ /* 0x000fea0003800000 */
.L_x_641:
[----:B------:R-:W2:Y:S04]  /*23d20*/  LDL.LU R5, [R1+0x14] ;  /* 0x0000140001057983 */ /* 0x000ea80000300800 */
[----:B------:R-:W3:Y:S01]  /*23d30*/  LDL.LU R6, [R1+0x20] ;  /* 0x0000200001067983 */ /* 0x000ee20000300800 */
[----:B------:R-:W-:Y:S02]  /*23d40*/  VIADD R9, R9, 0xffffffff ;  /* 0xffffffff09097836 */ /* 0x000fe40000000000 */
[----:B------:R-:W-:-:S03]  /*23d50*/  VIADD R8, R8, 0xffffff60 ;  /* 0xffffff6008087836 */ /* 0x000fc60000000000 */
[----:B------:R-:W-:Y:S02]  /*23d60*/  ISETP.GT.AND P2, PT, R9, R3, PT ;  /* 0x000000030900720c */ /* 0x000fe40003f44270 */
[----:B--2---:R-:W-:-:S04]  /*23d70*/  IADD3 R4, R5, 0x1, RZ ;  /* 0x0000000105047810 */ /* 0x004fc80007ffe0ff */
[----:B------:R-:W-:-:S04]  /*23d80*/  ISETP.NE.AND P1, PT, R4, 0x2, PT ;  /* 0x000000020400780c */ /* 0x000fc80003f25270 */
[----:B------:R-:W-:Y:S02]  /*23d90*/  SEL R5, RZ, 0x1, P1 ;  /* 0x00000001ff057807 */ /* 0x000fe40000800000 */
[----:B------:R-:W-:Y:S02]  /*23da0*/  SEL R4, R4, RZ, P1 ;  /* 0x000000ff04047207 */ /* 0x000fe40000800000 */
[----:B---3--:R-:W-:-:S03]  /*23db0*/  LOP3.LUT R6, R6, R5, RZ, 0x3c, !PT ;  /* 0x0000000506067212 */ /* 0x008fc600078e3cff */
[----:B------:R0:W-:Y:S04]  /*23dc0*/  STL [R1+0x14], R4 ;  /* 0x0000140401007387 */ /* 0x0001e80000100800 */
[----:B------:R0:W-:Y:S01]  /*23dd0*/  STL [R1+0x20], R6 ;  /* 0x0000200601007387 */ /* 0x0001e20000100800 */
[----:B------:R-:W-:Y:S05]  /*23de0*/  @P2 BRA `(.L_x_655) ;  /* 0xfffffff8000c2947 */ /* 0x000fea000383ffff */
.L_x_621:
[----:B------:R-:W-:Y:S05]  /*23df0*/  BSYNC B0 ;  /* 0x0000000000007941 */ /* 0x000fea0003800000 */
.L_x_620:
[----:B------:R-:W-:Y:S05]  /*23e00*/  @!P0 WARPSYNC.ALL ;  /* 0x0000000000008948 */ /* 0x000fea0003800000 */
[----:B------:R-:W-:Y:S01]  /*23e10*/  @!P0 BAR.SYNC.DEFER_BLOCKING 0xc, 0x180 ;  /* 0x0306000000008b1d */ /* 0x000fe20000010000 */
[----:B------:R-:W-:-:S05]  /*23e20*/  ISETP.GT.AND P0, PT, R19, RZ, PT ;  /* 0x000000ff1300720c */ /* 0x000fca0003f04270 */
[----:B------:R-:W-:Y:S08]  /*23e30*/  BSSY B6, `(.L_x_656) ;  /* 0x0000304000067945 */ /* 0x000ff00003800000 */
[----:B------:R-:W-:Y:S05]  /*23e40*/  @P0 BRA `(.L_x_657) ;  /* 0x0000000000480947 */ /* 0x000fea0003800000 */
[----:B0-----:R-:W0:Y:S02]  /*23e50*/  S2R R4, SR_TID.X ;  /* 0x0000000000047919 */ /* 0x001e240000002100 */
        /* <DEDUP_REMOVED lines=15> */
[----:B------:R1:W-:Y:S01]  /*23f50*/  STL [R1], R0 ;  /* 0x0000000001007387 */ /* 0x0003e20000100800 */
[----:B------:R-:W-:Y:S05]  /*23f60*/  BRA `(.L_x_658) ;  /* 0x0000002c00c07947 */ /* 0x000fea0003800000 */
.L_x_657:
[----:B------:R-:W1:Y:S01]  /*23f70*/  S2R R0, SR_CgaCtaId ;  /* 0x0000000000007919 */ /* 0x000e620000008800 */
[----:B------:R-:W-:-:S04]  /*23f80*/  MOV R2, 0x400 ;  /* 0x0000040000027802 */ /* 0x000fc80000000f00 */
[----:B-1----:R-:W-:-:S04]  /*23f90*/  LEA R3, R0, R2, 0x18 ;  /* 0x0000000200037211 */ /* 0x002fc800078ec0ff */
[----:B------:R-:W-:Y:S01]  /*23fa0*/  IADD3 R0, R3, 0x1a400, RZ ;  /* 0x0001a40003007810 */ /* 0x000fe20007ffe0ff */
[----:B------:R1:W-:Y:S03]  /*23fb0*/  STL [R1+0x38], R3 ;  /* 0x0000380301007387 */ /* 0x0003e60000100800 */
[----:B------:R-:W-:-:S13]  /*23fc0*/  LOP3.LUT P0, RZ, R0, 0x1bf, RZ, 0xc0, !PT ;  /* 0x000001bf00ff7812 */ /* 0x000fda000780c0ff */
[----:B-1----:R-:W-:Y:S05]  /*23fd0*/  @!P0 BRA `(.L_x_659) ;  /* 0x0000000000408947 */ /* 0x002fea0003800000 */
[----:B------:R-:W-:Y:S01]  /*23fe0*/  MOV R2, 0x0 ;  /* 0x0000000000027802 */ /* 0x000fe20000000f00 */
[----:B------:R-:W-:Y:S01]  /*23ff0*/  ULDC.64 UR6, c[0x4][0xc8] ;  /* 0x0100320000067ab9 */ /* 0x000fe20000000a00 */
[----:B------:R-:W-:Y:S01]  /*24000*/  ULDC.64 UR8, c[0x4][0xd0] ;  /* 0x0100340000087ab9 */ /* 0x000fe20000000a00 */
[----:B------:R-:W-:Y:S01]  /*24010*/  ULDC.64 UR4, c[0x4][0x8] ;  /* 0x0100020000047ab9 */ /* 0x000fe20000000a00 */
[----:B0-----:R-:W-:Y:S01]  /*24020*/  IMAD.U32 R4, RZ, RZ, UR6 ;  /* 0x00000006ff047e24 */ /* 0x001fe2000f8e00ff */
[----:B------:R-:W-:Y:S01]  /*24030*/  MOV R6, UR8 ;  /* 0x0000000800067c02 */ /* 0x000fe20008000f00 */
[----:B------:R-:W0:Y:S01]  /*24040*/  LDC.64 R2, c[0x4][R2] ;  /* 0x0100000002027b82 */ /* 0x000e220000000a00 */
[----:B------:R-:W-:Y:S01]  /*24050*/  IMAD.U32 R5, RZ, RZ, UR7 ;  /* 0x00000007ff057e24 */ /* 0x000fe2000f8e00ff */
[----:B------:R-:W-:Y:S01]  /*24060*/  MOV R11, UR5 ;  /* 0x00000005000b7c02 */ /* 0x000fe20008000f00 */
[----:B------:R-:W-:Y:S01]  /*24070*/  IMAD.U32 R7, RZ, RZ, UR9 ;  /* 0x00000009ff077e24 */ /* 0x000fe2000f8e00ff */
[----:B------:R-:W-:Y:S01]  /*24080*/  MOV R13, RZ ;  /* 0x000000ff000d7202 */ /* 0x000fe20000000f00 */
[----:B------:R-:W-:-:S02]  /*24090*/  IMAD.U32 R10, RZ, RZ, UR4 ;  /* 0x00000004ff0a7e24 */ /* 0x000fc4000f8e00ff */
[----:B------:R-:W-:Y:S02]  /*240a0*/  IMAD.MOV.U32 R8, RZ, RZ, 0x70 ;  /* 0x00000070ff087424 */ /* 0x000fe400078e00ff */
[----:B------:R-:W-:-:S07]  /*240b0*/  IMAD.MOV.U32 R12, RZ, RZ, 0x1 ;  /* 0x00000001ff0c7424 */ /* 0x000fce00078e00ff */
[----:B------:R-:W-:-:S07]  /*240c0*/  LEPC R20, `(.L_x_659) ;  /* 0x000000001014794e */ /* 0x000fce0000000000 */
[----:B0-----:R-:W-:Y:S05]  /*240d0*/  CALL.ABS.NOINC R2 ;  /* 0x0000000002007343 */ /* 0x001fea0003c00000 */
.L_x_659:
[----:B------:R-:W2:Y:S01]  /*240e0*/  LDL.LU R2, [R1+0x18] ;  /* 0x0000180001027983 */ /* 0x000ea20000300800 */
[----:B------:R-:W-:Y:S01]  /*240f0*/  MOV R0, 0x400 ;  /* 0x0000040000007802 */ /* 0x000fe20000000f00 */
[----:B------:R-:W1:Y:S03]  /*24100*/  S2R R15, SR_CgaCtaId ;  /* 0x00000000000f7919 */ /* 0x000e660000008800 */
[----:B-1----:R-:W-:-:S05]  /*24110*/  LEA R0, R15, R0, 0x18 ;  /* 0x000000000f007211 */ /* 0x002fca00078ec0ff */
[----:B------:R-:W-:-:S05]  /*24120*/  VIADD R0, R0, 0xa400 ;  /* 0x0000a40000007836 */ /* 0x000fca0000000000 */
[----:B------:R-:W-:Y:S01]  /*24130*/  LOP3.LUT P0, RZ, R0, 0x3ff, RZ, 0xc0, !PT ;  /* 0x000003ff00ff7812 */ /* 0x000fe2000780c0ff */
[----:B------:R1:W-:Y:S01]  /*24140*/  STL [R1+0x24], R0 ;  /* 0x0000240001007387 */ /* 0x0003e20000100800 */
[----:B--2---:R-:W-:-:S11]  /*24150*/  LOP3.LUT R2, R2, 0xfffffffe, RZ, 0xc0, !PT ;  /* 0xfffffffe02027812 */ /* 0x004fd600078ec0ff */
[----:B------:R-:W-:-:S05]  /*24160*/  @P0 LOP3.LUT R2, R2, 0x1, RZ, 0xfc, !PT ;  /* 0x0000000102020812 */ /* 0x000fca00078efcff */
[----:B------:R1:W-:Y:S01]  /*24170*/  STL [R1+0x18], R2 ;  /* 0x0000180201007387 */ /* 0x0003e20000100800 */
[----:B------:R-:W-:Y:S05]  /*24180*/  @!P0 BRA `(.L_x_660) ;  /* 0x0000000000408947 */ /* 0x000fea0003800000 */
[----:B-1----:R-:W-:Y:S01]  /*24190*/  MOV R2, 0x0 ;  /* 0x0000000000027802 */ /* 0x002fe20000000f00 */
        /* <DEDUP_REMOVED lines=9> */
[----:B------:R-:W-:Y:S01]  /*24230*/  MOV R12, 0x1 ;  /* 0x00000001000c7802 */ /* 0x000fe20000000f00 */
[----:B------:R-:W-:-:S02]  /*24240*/  IMAD.U32 R11, RZ, RZ, UR5 ;  /* 0x00000005ff0b7e24 */ /* 0x000fc4000f8e00ff */
[----:B------:R-:W-:Y:S02]  /*24250*/  IMAD.MOV.U32 R8, RZ, RZ, 0x70 ;  /* 0x00000070ff087424 */ /* 0x000fe400078e00ff */
[----:B------:R-:W-:-:S07]  /*24260*/  IMAD.MOV.U32 R13, RZ, RZ, RZ ;  /* 0x000000ffff0d7224 */ /* 0x000fce00078e00ff */
[----:B------:R-:W-:-:S07]  /*24270*/  LEPC R20, `(.L_x_660) ;  /* 0x000000001014794e */ /* 0x000fce0000000000 */
[----:B0-----:R-:W-:Y:S05]  /*24280*/  CALL.ABS.NOINC R2 ;  /* 0x0000000002007343 */ /* 0x001fea0003c00000 */
.L_x_660:
[----:B-1----:R-:W2:Y:S02]  /*24290*/  LDL R2, [R1+0x38] ;  /* 0x0000380001027983 */ /* 0x002ea40000100800 */
[----:B--2---:R-:W-:-:S05]  /*242a0*/  VIADD R0, R2, 0x400 ;  /* 0x0000040002007836 */ /* 0x004fca0000000000 */
[----:B------:R-:W-:-:S13]  /*242b0*/  LOP3.LUT P0, RZ, R0, 0x9f, RZ, 0xc0, !PT ;  /* 0x0000009f00ff7812 */ /* 0x000fda000780c0ff */
[----:B------:R-:W-:Y:S05]  /*242c0*/  @!P0 BRA `(.L_x_661) ;  /* 0x0000000000408947 */ /* 0x000fea0003800000 */
[----:B------:R-:W-:Y:S01]  /*242d0*/  MOV R2, 0x0 ;  /* 0x0000000000027802 */ /* 0x000fe20000000f00 */
[----:B------:R-:W-:Y:S01]  /*242e0*/  ULDC.64 UR6, c[0x4][0xc8] ;  /* 0x0100320000067ab9 */ /* 0x000fe20000000a00 */
[----:B------:R-:W-:Y:S01]  /*242f0*/  ULDC.64 UR8, c[0x4][0xd0] ;  /* 0x0100340000087ab9 */ /* 0x000fe20000000a00 */
[----:B------:R-:W-:Y:S01]  /*24300*/  ULDC.64 UR4, c[0x4][0x18] ;  /* 0x0100060000047ab9 */ /* 0x000fe20000000a00 */
[----:B0-----:R-:W-:Y:S01]  /*24310*/  MOV R4, UR6 ;  /* 0x0000000600047c02 */ /* 0x001fe20008000f00 */
[----:B------:R-:W-:Y:S01]  /*24320*/  IMAD.U32 R5, RZ, RZ, UR7 ;  /* 0x00000007ff057e24 */ /* 0x000fe2000f8e00ff */
        /* <DEDUP_REMOVED lines=10> */
.L_x_661:
[----:B------:R-:W2:Y:S02]  /*243d0*/  LDL.LU R2, [R1+0x24] ;  /* 0x0000240001027983 */ /* 0x000ea40000300800 */
[----:B--2---:R-:W-:-:S13]  /*243e0*/  LOP3.LUT P6, RZ, R2, 0x3ff, RZ, 0xc0, !PT ;  /* 0x000003ff02ff7812 */ /* 0x004fda00078cc0ff */
        /* <DEDUP_REMOVED lines=17> */
.L_x_662:
[----:B------:R-:W-:Y:S01]  /*24500*/  ULDC.64 UR4, c[0x0][0x9f8] ;  /* 0x00027e0000047ab9 */ /* 0x000fe20000000a00 */
[----:B0-----:R-:W2:Y:S01]  /*24510*/  LDL.LU R4, [R1+0x28] ;  /* 0x0000280001047983 */ /* 0x001ea20000300800 */
[----:B------:R-:W-:-:S03]  /*24520*/  ISETP.NE.U32.AND P0, PT, RZ, UR4, PT ;  /* 0x00000004ff007c0c */ /* 0x000fc6000bf05070 */
[----:B------:R-:W2:Y:S01]  /*24530*/  LDL.LU R0, [R1+0x4] ;  /* 0x0000040001007983 */ /* 0x000ea20000300800 */
[----:B------:R-:W-:Y:S02]  /*24540*/  ISETP.NE.AND.EX P0, PT, RZ, UR5, PT, P0 ;  /* 0x00000005ff007c0c */ /* 0x000fe4000bf05300 */
[----:B------:R-:W-:Y:S01]  /*24550*/  MOV R5, R16 ;  /* 0x0000001000057202 */ /* 0x000fe20000000f00 */
[----:B------:R-:W3:Y:S10]  /*24560*/  LDL R6, [R1+0x8] ;  /* 0x0000080001067983 */ /* 0x000ef40000100800 */
[----:B------:R-:W-:-:S04]  /*24570*/  @P0 IADD3 R2, P1, R17, UR4, RZ ;  /* 0x0000000411020c10 */ /* 0x000fc8000ff3e0ff */
[----:B------:R-:W-:Y:S01]  /*24580*/  @P0 IADD3.X R3, R18, UR5, RZ, P1, !PT ;  /* 0x0000000512030c10 */ /* 0x000fe20008ffe4ff */
[----:B------:R-:W-:-:S04]  /*24590*/  ULDC.64 UR4, c[0x0][0xa00] ;  /* 0x0002800000047ab9 */ /* 0x000fc80000000a00 */
[----:B------:R-:W4:Y:S01]  /*245a0*/  @P0 LDG.E R5, desc[UR54][R2.64] ;  /* 0x0000003602050981 */ /* 0x000f22000c1e1900 */
[----:B--2---:R-:W-:Y:S02]  /*245b0*/  IMAD R4, R0, 0x80, R4 ;  /* 0x0000008000047824 */ /* 0x004fe400078e0204 */
[----:B------:R-:W0:Y:S01]  /*245c0*/  LDC R0, c[0x0][0x428] ;  /* 0x00010a00ff007b82 */ /* 0x000e220000000800 */
[----:B----4-:R1:W-:Y:S01]  /*245d0*/  STL [R1+0x24], R5 ;  /* 0x0000240501007387 */ /* 0x0103e20000100800 */
[----:B0-----:R-:W-:Y:S01]  /*245e0*/  ISETP.NE.AND P0, PT, R0, 0x1, PT ;  /* 0x000000010000780c */ /* 0x001fe20003f05270 */
[----:B---3--:R-:W-:Y:S01]  /*245f0*/  IMAD.MOV.U32 R0, RZ, RZ, R6 ;  /* 0x000000ffff007224 */ /* 0x008fe200078e0006 */
[----:B-1----:R-:W0:Y:S11]  /*24600*/  S2R R5, SR_TID.X ;  /* 0x0000000000057919 */ /* 0x002e360000002100 */
[----:B------:R-:W1:Y:S08]  /*24610*/  @P0 LDC R2, c[0x0][0x42c] ;  /* 0x00010b00ff020b82 */ /* 0x000e700000000800 */
[----:B------:R-:W2:Y:S01]  /*24620*/  @P0 LDC R3, c[0x0][0x430] ;  /* 0x00010c00ff030b82 */ /* 0x000ea20000000800 */
[----:B-1----:R-:W-:Y:S01]  /*24630*/  @P0 IMAD.HI.U32 R2, R6, R2, RZ ;  /* 0x0000000206020227 */ /* 0x002fe200078e00ff */
[----:B0-----:R-:W-:-:S04]  /*24640*/  LOP3.LUT R5, R5, 0x7f, RZ, 0xc0, !PT ;  /* 0x0000007f05057812 */ /* 0x001fc800078ec0ff */
[----:B------:R-:W-:Y:S02]  /*24650*/  ISETP.NE.AND P1, PT, R5, RZ, PT ;  /* 0x000000ff0500720c */ /* 0x000fe40003f25270 */
[----:B--2---:R-:W-:Y:S02]  /*24660*/  @P0 SHF.R.U32.HI R0, RZ, R3, R2 ;  /* 0x00000003ff000219 */ /* 0x004fe40000011602 */
[----:B------:R-:W-:Y:S02]  /*24670*/  ISETP.NE.U32.AND P0, PT, RZ, UR4, PT ;  /* 0x00000004ff007c0c */ /* 0x000fe4000bf05070 */
[----:B------:R-:W-:Y:S02]  /*24680*/  PLOP3.LUT P3, PT, P1, PT, PT, 0x8, 0x0 ;  /* 0x000000000000781c */ /* 0x000fe40000f6e170 */
[----:B------:R-:W-:-:S04]  /*24690*/  ISETP.NE.AND.EX P2, PT, RZ, UR5, PT, P0 ;  /* 0x00000005ff007c0c */ /* 0x000fc8000bf45300 */
[----:B------:R-:W-:Y:S01]  /*246a0*/  SEL R3, R16, RZ, !P2 ;  /* 0x000000ff10037207 */ /* 0x000fe20005000000 */
[----:B------:R-:W-:-:S05]  /*246b0*/  VOTEU.ALL UP1, P1 ;  /* 0x00000000003f7886 */ /* 0x000fca0000820000 */
[----:B------:R-:W-:-:S04]  /*246c0*/  @!UP1 UIADD3 UR8, UP0, UR40, 0x270, URZ ;  /* 0x0000027028089890 */ /* 0x000fc8000ff1e03f */
[----:B------:R-:W-:-:S03]  /*246d0*/  @!UP1 UIADD3.X UR9, URZ, UR41, URZ, UP0, !UPT ;  /* 0x000000293f099290 */ /* 0x000fc600087fe43f */
[----:B------:R-:W-:-:S09]  /*246e0*/  VOTEU.ALL UP0, P1 ;  /* 0x00000000003f7886 */ /* 0x000fd20000800000 */
.L_x_663:
[----:B------:R-:W2:Y:S01]  /*246f0*/  LDL R2, [R1+0x8] ;  /* 0x0000080001027983 */ /* 0x000ea20000100800 */
[----:B------:R-:W-:Y:S02]  /*24700*/  PLOP3.LUT P0, PT, P0, P3, PT, 0xa2, 0x0 ;  /* 0x000000000000781c */ /* 0x000fe40000707472 */
[----:B------:R-:W-:Y:S01]  /*24710*/  @P3 R2UR P0, UR7, R3 ;  /* 0x00000000030732ca */ /* 0x000fe20000000000 */
[----:B------:R-:W-:-:S07]  /*24720*/  UMOV UR4, URZ ;  /* 0x0000003f00047c82 */ /* 0x000fce0008000000 */
[----:B------:R-:W-:Y:S02]  /*24730*/  PLOP3.LUT P0, PT, P0, P3, PT, 0xa2, 0x0 ;  /* 0x000000000000781c */ /* 0x000fe40000707472 */
[----:B--2---:R-:W-:-:S08]  /*24740*/  @P3 R2UR.OR P0, UR6, R2 ;  /* 0x00000000020632ca */ /* 0x004fd00000100000 */
[----:B------:R-:W-:Y:S02]  /*24750*/  PLOP3.LUT P0, PT, P0, P3, PT, 0xa2, 0x0 ;  /* 0x000000000000781c */ /* 0x000fe40000707472 */
[----:B------:R-:W-:-:S08]  /*24760*/  @P3 R2UR.OR P0, UR5, R4 ;  /* 0x00000000040532ca */ /* 0x000fd00000100000 */
[----:B------:R-:W-:-:S05]  /*24770*/  @P3 PLOP3.LUT P3, PT, P0, PT, PT, 0x80, 0x0 ;  /* 0x000000000000381c */ /* 0x000fca000076f070 */
[----:B------:R0:W-:Y:S08]  /*24780*/  @!UP0 UTMAPF.L2.4D [UR4], [UR8] ;  /* 0x00000004080085b8 */ /* 0x0001f00008018000 */
[----:B0-----:R-:W-:Y:S05]  /*24790*/  @P3 BRA.U.ANY `(.L_x_663) ;  /* 0xfffffffd00d43947 */ /* 0x001fea000393ffff */
[----:B------:R-:W-:Y:S01]  /*247a0*/  PLOP3.LUT P2, PT, P1, PT, PT, 0x8, 0x0 ;  /* 0x000000000000781c */ /* 0x000fe20000f4e170 */
[----:B------:R-:W-:Y:S01]  /*247b0*/  VOTEU.ALL UP0, P1 ;  /* 0x00000000003f7886 */ /* 0x000fe20000800000 */
[----:B------:R-:W-:-:S11]  /*247c0*/  UMOV UR4, 0x40 ;  /* 0x0000004000047882 */ /* 0x000fd60000000000 */
.L_x_664:
[----:B------:R-:W2:Y:S01]  /*247d0*/  LDL R2, [R1+0x8] ;  /* 0x0000080001027983 */ /* 0x000ea20000100800 */
[----:B------:R-:W-:Y:S02]  /*247e0*/  PLOP3.LUT P0, PT, P0, P2, PT, 0xa2, 0x0 ;  /* 0x000000000000781c */ /* 0x000fe40000705472 */
[----:B------:R-:W-:-:S08]  /*247f0*/  @P2 R2UR P0, UR7, R3 ;  /* 0x00000000030722ca */ /* 0x000fd00000000000 */
        /* <DEDUP_REMOVED lines=10> */
.L_x_665:
        /* <DEDUP_REMOVED lines=10> */
[----:B------:R-:W2:Y:S01]  /*24940*/  LDL R16, [R1+0x24] ;  /* 0x0000240001107983 */ /* 0x000ea20000100800 */
[----:B------:R-:W0:Y:S01]  /*24950*/  LDC.64 R6, c[0x0][0x3f8] ;  /* 0x0000fe00ff067b82 */ /* 0x000e220000000a00 */
[----:B------:R-:W-:Y:S02]  /*24960*/  ULDC.64 UR4, c[0x0][0xa08] ;  /* 0x0002820000047ab9 */ /* 0x000fe40000000a00 */
[----:B0-----:R-:W-:Y:S01]  /*24970*/  LOP3.LUT P0, RZ, R6, UR4, RZ, 0xfc, !PT ;  /* 0x0000000406ff7c12 */ /* 0x001fe2000f80fcff */
[----:B------:R-:W-:-:S03]  /*24980*/  UMOV UR4, 0xffffffff ;  /* 0xffffffff00047882 */ /* 0x000fc60000000000 */
[----:B------:R-:W-:Y:S02]  /*24990*/  LOP3.LUT P0, RZ, R7, UR5, RZ, 0xfc, P0 ;  /* 0x0000000507ff7c12 */ /* 0x000fe4000800fcff */
[----:B--2---:R-:W-:Y:S02]  /*249a0*/  SHF.R.S32.HI R17, RZ, 0x1f, R16 ;  /* 0x0000001fff117819 */ /* 0x004fe40000011410 */
[----:B------:R-:W-:-:S03]  /*249b0*/  SEL R2, R16, RZ, !P0 ;  /* 0x000000ff10027207 */ /* 0x000fc60004000000 */
[----:B------:R0:W-:Y:S01]  /*249c0*/  STL [R1+0x28], R17 ;  /* 0x0000281101007387 */ /* 0x0001e20000100800 */
[----:B------:R-:W-:Y:S05]  /*249d0*/  BRA.DIV UR4, `(.L_x_666) ;  /* 0x0000004e04e87947 */ /* 0x000fea000b800000 */
[----:B------:R-:W1:Y:S02]  /*249e0*/  S2R R5, SR_TID.X ;  /* 0x0000000000057919 */ /* 0x000e640000002100 */
[----:B-1----:R-:W-:-:S04]  /*249f0*/  SHF.R.U32.HI R5, RZ, 0x5, R5 ;  /* 0x00000005ff057819 */ /* 0x002fc80000011605 */
[----:B------:R-:W-:-:S05]  /*24a00*/  LOP3.LUT R5, R5, 0x3, RZ, 0xc0, !PT ;  /* 0x0000000305057812 */ /* 0x000fca00078ec0ff */
[----:B------:R1:W2:Y:S02]  /*24a10*/  SHFL.IDX PT, R14, R5, RZ, 0x1f ;  /* 0x00001fff050e7589 */ /* 0x0002a400000e0000 */
.L_x_814:
[----:B--2---:R-:W-:Y:S02]  /*24a20*/  ISETP.NE.AND P0, PT, R14, RZ, PT ;  /* 0x000000ff0e00720c */ /* 0x004fe40003f05270 */
[----:B------:R-:W-:-:S11]  /*24a30*/  PLOP3.LUT P6, PT, PT, PT, PT, 0x8, 0x0 ;  /* 0x000000000000781c */ /* 0x000fd60003fce170 */
[----:B------:R-:W-:Y:S05]  /*24a40*/  @P0 BRA `(.L_x_667) ;  /* 0x0000000800480947 */ /* 0x000fea0003800000 */
[----:B------:R-:W-:-:S03]  /*24a50*/  UMOV UR4, 0xffffffff ;  /* 0xffffffff00047882 */ /* 0x000fc60000000000 */
[----:B------:R-:W-:Y:S05]  /*24a60*/  BRA.DIV UR4, `(.L_x_668) ;  /* 0x0000004e04f87947 */ /* 0x000fea000b800000 */
[----:B------:R-:W-:-:S13]  /*24a70*/  ELECT P6, URZ, PT ;  /* 0x00000000003f782f */ /* 0x000fda00038c0000 */
.L_x_817:
[----:B------:R-:W-:Y:S05]  /*24a80*/  @!P6 BRA `(.L_x_669) ;  /* 0x00000004009ce947 */ /* 0x000fea0003800000 */
[----:B-1----:R-:W2:Y:S01]  /*24a90*/  LDL R5, [R1+0x3c] ;  /* 0x00003c0001057983 */ /* 0x002ea20000100800 */
[----:B------:R-:W-:-:S04]  /*24aa0*/  ISETP.NE.U32.AND P0, PT, R6, RZ, PT ;  /* 0x000000ff0600720c */ /* 0x000fc80003f05070 */
[----:B------:R-:W-:Y:S02]  /*24ab0*/  ISETP.NE.AND.EX P0, PT, R7, RZ, PT, P0 ;  /* 0x000000ff0700720c */ /* 0x000fe40003f05300 */
[----:B--2---:R-:W-:-:S11]  /*24ac0*/  IADD3 R5, R5, -0x1, RZ ;  /* 0xffffffff05057810 */ /* 0x004fd60007ffe0ff */
[----:B------:R-:W-:Y:S05]  /*24ad0*/  @!P0 BRA `(.L_x_670) ;  /* 0x0000000000488947 */ /* 0x000fea0003800000 */
[----:B------:R-:W1:Y:S01]  /*24ae0*/  LDC R10, c[0x0][0x41c] ;  /* 0x00010700ff0a7b82 */ /* 0x000e620000000800 */
[----:B------:R-:W-:Y:S01]  /*24af0*/  IMAD.MOV.U32 R2, RZ, RZ, R5 ;  /* 0x000000ffff027224 */ /* 0x000fe200078e0005 */
[----:B------:R-:W-:Y:S01]  /*24b00*/  ULDC.64 UR4, c[0x0][0x408] ;  /* 0x0001020000047ab9 */ /* 0x000fe20000000a00 */
[----:B-1----:R-:W-:-:S13]  /*24b10*/  ISETP.NE.AND P0, PT, R10, 0x1, PT ;  /* 0x000000010a00780c */ /* 0x002fda0003f05270 */
[----:B------:R-:W1:Y:S02]  /*24b20*/  @P0 LDC.64 R8, c[0x0][0x420] ;  /* 0x00010800ff080b82 */ /* 0x000e640000000a00 */
[----:B-1----:R-:W-:-:S05]  /*24b30*/  @P0 IMAD.HI.U32 R8, R5, R8, RZ ;  /* 0x0000000805080227 */ /* 0x002fca00078e00ff */
[----:B------:R-:W-:-:S04]  /*24b40*/  @P0 SHF.R.U32.HI R2, RZ, R9, R8 ;  /* 0x00000009ff020219 */ /* 0x000fc80000011608 */
[--C-:B------:R-:W-:Y:S01]  /*24b50*/  SHF.R.S32.HI R9, RZ, 0x1f, R2.reuse ;  /* 0x0000001fff097819 */ /* 0x100fe20000011402 */
[----:B------:R-:W-:-:S04]  /*24b60*/  IMAD.MOV R8, RZ, RZ, -R2 ;  /* 0x000000ffff087224 */ /* 0x000fc800078e0a02 */
[----:B------:R-:W-:Y:S01]  /*24b70*/  IMAD R5, R10, R8, R5 ;  /* 0x000000080a057224 */ /* 0x000fe200078e0205 */
[----:B------:R-:W-:Y:S01]  /*24b80*/  MOV R8, R2 ;  /* 0x0000000200087202 */ /* 0x000fe20000000f00 */
[----:B------:R-:W-:-:S04]  /*24b90*/  IMAD R10, R17, UR4, RZ ;  /* 0x00000004110a7c24 */ /* 0x000fc8000f8e02ff */
[----:B------:R-:W-:-:S04]  /*24ba0*/  IMAD.WIDE.U32 R8, R16, UR4, R8 ;  /* 0x0000000410087c25 */ /* 0x000fc8000f8e0008 */
[----:B------:R-:W-:Y:S01]  /*24bb0*/  IMAD R2, R16, UR5, R10 ;  /* 0x0000000510027c24 */ /* 0x000fe2000f8e020a */
[----:B------:R-:W-:-:S03]  /*24bc0*/  LEA R6, P0, R8, R6, 0x2 ;  /* 0x0000000608067211 */ /* 0x000fc600078010ff */
[----:B------:R-:W-:-:S05]  /*24bd0*/  IMAD.IADD R2, R9, 0x1, R2 ;  /* 0x0000000109027824 */ /* 0x000fca00078e0202 */
[----:B------:R-:W-:-:S05]  /*24be0*/  LEA.HI.X R7, R8, R7, R2, 0x2, P0 ;  /* 0x0000000708077211 */ /* 0x000fca00000f1402 */
[----:B------:R1:W5:Y:S02]  /*24bf0*/  LDG.E R2, desc[UR54][R6.64] ;  /* 0x0000003606027981 */ /* 0x000364000c1e1900 */
.L_x_670:
[----:B-1----:R-:W2:Y:S01]  /*24c00*/  LDL R6, [R1+0x10] ;  /* 0x0000100001067983 */ /* 0x002ea20000100800 */
[----:B------:R-:W-:-:S03]  /*24c10*/  MOV R9, 0x400 ;  /* 0x0000040000097802 */ /* 0x000fc60000000f00 */
[----:B------:R-:W3:Y:S01]  /*24c20*/  LDL R7, [R1+0x1c] ;  /* 0x00001c0001077983 */ /* 0x000ee20000100800 */
[----:B------:R-:W1:Y:S01]  /*24c30*/  S2R R10, SR_CgaCtaId ;  /* 0x00000000000a7919 */ /* 0x000e620000008800 */
[----:B------:R-:W4:Y:S01]  /*24c40*/  S2R R8, SR_TID.X ;  /* 0x0000000000087919 */ /* 0x000f220000002100 */
[----:B-1----:R-:W-:Y:S02]  /*24c50*/  LEA R9, R10, R9, 0x18 ;  /* 0x000000090a097211 */ /* 0x002fe400078ec0ff */
[----:B----4-:R-:W-:-:S04]  /*24c60*/  LOP3.LUT R8, R8, 0x7f, RZ, 0xc0, !PT ;  /* 0x0000007f08087812 */ /* 0x010fc800078ec0ff */
[----:B------:R-:W-:Y:S01]  /*24c70*/  ISETP.NE.AND P0, PT, R8, RZ, PT ;  /* 0x000000ff0800720c */ /* 0x000fe20003f05270 */
[----:B--2---:R-:W-:Y:S01]  /*24c80*/  IMAD R6, R6, 0x8, R9 ;  /* 0x0000000806067824 */ /* 0x004fe200078e0209 */
[----:B---3--:R-:W-:-:S04]  /*24c90*/  SHF.L.U32 R7, R7, 0x1f, RZ ;  /* 0x0000001f07077819 */ /* 0x008fc800000006ff */
[----:B------:R-:W1:Y:S02]  /*24ca0*/  SYNCS.PHASECHK.TRANS64.TRYWAIT P2, [R6+URZ+0x29880], R7 ;  /* 0x02988007060075a7 */ /* 0x000e64000804017f */
[----:B-1----:R-:W-:Y:S05]  /*24cb0*/  @!P2 BRA `(.L_x_671) ;  /* 0x0000004c0084a947 */ /* 0x002fea0003800000 */
.L_x_818:
[----:B------:R-:W-:Y:S05]  /*24cc0*/  @P0 BRA `(.L_x_672) ;  /* 0x00000000001c0947 */ /* 0x000fea0003800000 */
[----:B------:R-:W2:Y:S02]  /*24cd0*/  S2R R8, SR_TID.X ;  /* 0x0000000000087919 */ /* 0x000ea40000002100 */
[----:B--2---:R-:W-:Y:S02]  /*24ce0*/  LOP3.LUT R9, R8, 0x1f, RZ, 0xc0, !PT ;  /* 0x0000001f08097812 */ /* 0x004fe400078ec0ff */
[----:B------:R-:W-:Y:S02]  /*24cf0*/  MOV R8, 0x5000 ;  /* 0x0000500000087802 */ /* 0x000fe40000000f00 */
[----:B------:R-:W-:Y:S02]  /*24d00*/  ISETP.NE.AND P2, PT, R9, RZ, PT ;  /* 0x000000ff0900720c */ /* 0x000fe40003f45270 */
[----:B------:R2:W-:Y:S11]  /*24d10*/  SYNCS.ARRIVE.TRANS64 RZ, [R6+URZ+0x29870], R8 ;  /* 0x0298700806ff79a7 */ /* 0x0005f6000800003f */
[----:B--2---:R-:W-:Y:S05]  /*24d20*/  @!P2 BRA `(.L_x_672) ;  /* 0x000000000004a947 */ /* 0x004fea0003800000 */
[----:B------:R-:W-:Y:S01]  /*24d30*/  BPT.TRAP 0x1 ;  /* 0x000000040000795c */ /* 0x000fe20000300000 */
.L_x_672:
[----:B------:R-:W2:Y:S01]  /*24d40*/  LDL R8, [R1+0x10] ;  /* 0x0000100001087983 */ /* 0x000ea20000100800 */
[----:B------:R-:W-:-:S03]  /*24d50*/  MOV R10, 0x400 ;  /* 0x00000400000a7802 */ /* 0x000fc60000000f00 */
[----:B------:R-:W3:Y:S01]  /*24d60*/  LDL R9, [R1+0x2c] ;  /* 0x00002c0001097983 */ /* 0x000ee20000100800 */
[----:B------:R-:W4:Y:S01]  /*24d70*/  S2R R11, SR_CgaCtaId ;  /* 0x00000000000b7919 */ /* 0x000f220000008800 */
[----:B------:R-:W-:Y:S01]  /*24d80*/  R2UR UR9, R6 ;  /* 0x00000000060972ca */ /* 0x000fe200000e0000 */
[----:B------:R-:W-:Y:S01]  /*24d90*/  UIADD3 UR4, UP0, UR40, 0x470, URZ ;  /* 0x0000047028047890 */ /* 0x000fe2000ff1e03f */
[----:B------:R-:W-:Y:S02]  /*24da0*/  R2UR UR12, R0 ;  /* 0x00000000000c72ca */ /* 0x000fe400000e0000 */
[----:B-----5:R-:W-:Y:S01]  /*24db0*/  R2UR UR13, R2 ;  /* 0x00000000020d72ca */ /* 0x020fe200000e0000 */
[----:B------:R-:W-:Y:S01]  /*24dc0*/  UIADD3.X UR5, URZ, UR41, URZ, UP0, !UPT ;  /* 0x000000293f057290 */ /* 0x000fe200087fe43f */
[----:B----4-:R-:W-:-:S07]  /*24dd0*/  LEA R10, R11, R10, 0x18 ;  /* 0x0000000a0b0a7211 */ /* 0x010fce00078ec0ff */
[----:B------:R-:W-:Y:S01]  /*24de0*/  UIADD3 UR9, UR9, 0x29870, URZ ;  /* 0x0002987009097890 */ /* 0x000fe2000fffe03f */
[----:B------:R-:W-:Y:S01]  /*24df0*/  UMOV UR6, 0x0 ;  /* 0x0000000000067882 */ /* 0x000fe20000000000 */
[----:B------:R-:W-:Y:S01]  /*24e00*/  UMOV UR7, 0x14f00000 ;  /* 0x14f0000000077882 */ /* 0x000fe20000000000 */
[----:B------:R-:W-:Y:S01]  /*24e10*/  UMOV UR10, URZ ;  /* 0x0000003f000a7c82 */ /* 0x000fe20008000000 */
[----:B--2---:R-:W-:-:S05]  /*24e20*/  IMAD R8, R8, 0x5000, R10 ;  /* 0x0000500008087824 */ /* 0x004fca00078e020a */
[----:B------:R-:W-:Y:S01]  /*24e30*/  R2UR UR8, R8 ;  /* 0x00000000080872ca */ /* 0x000fe200000e0000 */
[----:B---3--:R-:W-:-:S05]  /*24e40*/  IMAD R5, R5, 0xa0, R9 ;  /* 0x000000a005057824 */ /* 0x008fca00078e0209 */
[----:B------:R-:W-:-:S07]  /*24e50*/  R2UR UR11, R5 ;  /* 0x00000000050b72ca */ /* 0x000fce00000e0000 */
[----:B------:R-:W-:-:S09]  /*24e60*/  UIADD3 UR8, UR8, 0xa400, URZ ;  /* 0x0000a40008087890 */ /* 0x000fd2000fffe03f */
[----:B------:R2:W-:Y:S01]  /*24e70*/  UTMALDG.4D [UR8], [UR4], desc[UR6] ;  /* 0x00000608040075b4 */ /* 0x0005e20008019000 */
[----:B------:R-:W3:Y:S02]  /*24e80*/  SYNCS.PHASECHK.TRANS64.TRYWAIT P2, [R6+URZ+0x29840], R7 ;  /* 0x02984007060075a7 */ /* 0x000ee4000804017f */
[----:B--23--:R-:W-:Y:S05]  /*24e90*/  @!P2 BRA `(.L_x_673) ;  /* 0x0000004c0020a947 */ /* 0x00cfea0003800000 */
.L_x_819:
        /* <DEDUP_REMOVED lines=8> */
.L_x_674:
[----:B-12---:R-:W2:Y:S01]  /*24f20*/  LDL R7, [R1+0x10] ;  /* 0x0000100001077983 */ /* 0x006ea20000100800 */
[----:B------:R-:W-:Y:S01]  /*24f30*/  MOV R8, 0x400 ;  /* 0x0000040000087802 */ /* 0x000fe20000000f00 */
[----:B------:R-:W1:Y:S01]  /*24f40*/  S2R R9, SR_CgaCtaId ;  /* 0x0000000000097919 */ /* 0x000e620000008800 */
[----:B------:R-:W-:Y:S02]  /*24f50*/  R2UR UR11, R5 ;  /* 0x00000000050b72ca */ /* 0x000fe400000e0000 */
[----:B------:R-:W-:Y:S01]  /*24f60*/  R2UR UR9, R6 ;  /* 0x00000000060972ca */ /* 0x000fe200000e0000 */
[----:B------:R-:W-:Y:S01]  /*24f70*/  UIADD3 UR4, UP0, UR40, 0x370, URZ ;  /* 0x0000037028047890 */ /* 0x000fe2000ff1e03f */
[----:B------:R-:W-:Y:S02]  /*24f80*/  R2UR UR12, R0 ;  /* 0x00000000000c72ca */ /* 0x000fe400000e0000 */
[----:B------:R-:W-:Y:S01]  /*24f90*/  R2UR UR13, R2 ;  /* 0x00000000020d72ca */ /* 0x000fe200000e0000 */
[----:B------:R-:W-:Y:S01]  /*24fa0*/  UIADD3.X UR5, URZ, UR41, URZ, UP0, !UPT ;  /* 0x000000293f057290 */ /* 0x000fe200087fe43f */
[----:B-1----:R-:W-:-:S07]  /*24fb0*/  LEA R8, R9, R8, 0x18 ;  /* 0x0000000809087211 */ /* 0x002fce00078ec0ff */
[----:B------:R-:W-:Y:S01]  /*24fc0*/  UIADD3 UR9, UR9, 0x29830, URZ ;  /* 0x0002983009097890 */ /* 0x000fe2000fffe03f */
[----:B------:R-:W-:Y:S01]  /*24fd0*/  UMOV UR10, URZ ;  /* 0x0000003f000a7c82 */ /* 0x000fe20008000000 */
[----:B------:R-:W-:Y:S01]  /*24fe0*/  UMOV UR6, 0x0 ;  /* 0x0000000000067882 */ /* 0x000fe20000000000 */
[----:B------:R-:W-:Y:S01]  /*24ff0*/  UMOV UR7, 0x14f00000 ;  /* 0x14f0000000077882 */ /* 0x000fe20000000000 */
[----:B------:R-:W-:Y:S01]  /*25000*/  UMOV UR17, 0x40 ;  /* 0x0000004000117882 */ /* 0x000fe20000000000 */
[----:B--2---:R-:W-:-:S05]  /*25010*/  IMAD R5, R7, 0x7800, R8 ;  /* 0x0000780007057824 */ /* 0x004fca00078e0208 */
[----:B------:R-:W-:-:S13]  /*25020*/  R2UR UR8, R5 ;  /* 0x00000000050872ca */ /* 0x000fda00000e0000 */
[----:B------:R-:W-:Y:S02]  /*25030*/  UIADD3 UR14, UR8, 0x1a400, URZ ;  /* 0x0001a400080e7890 */ /* 0x000fe4000fffe03f */
[----:B------:R-:W-:Y:S02]  /*25040*/  UIADD3 UR15, UR8, 0x1cc00, URZ ;  /* 0x0001cc00080f7890 */ /* 0x000fe4000fffe03f */
[----:B------:R-:W-:-:S03]  /*25050*/  UIADD3 UR16, UR8, 0x1f400, URZ ;  /* 0x0001f40008107890 */ /* 0x000fc6000fffe03f */
[----:B------:R-:W-:Y:S02]  /*25060*/  UMOV UR8, UR14 ;  /* 0x0000000e00087c82 */ /* 0x000fe40008000000 */
[----:B------:R1:W-:Y:S01]  /*25070*/  UTMALDG.4D [UR8], [UR4], desc[UR6] ;  /* 0x00000608040075b4 */ /* 0x0003e20008019000 */
[----:B------:R-:W-:Y:S01]  /*25080*/  UMOV UR14, 0x80 ;  /* 0x00000080000e7882 */ /* 0x000fe20000000000 */
[----:B-1----:R-:W-:Y:S01]  /*25090*/  UMOV UR8, UR15 ;  /* 0x0000000f00087c82 */ /* 0x002fe20008000000 */
[----:B------:R-:W-:Y:S02]  /*250a0*/  UMOV UR10, UR17 ;  /* 0x00000011000a7c82 */ /* 0x000fe40008000000 */
[----:B------:R1:W-:Y:S02]  /*250b0*/  UTMALDG.4D [UR8], [UR4], desc[UR6] ;  /* 0x00000608040075b4 */ /* 0x0003e40008019000 */
[----:B-1----:R-:W-:Y:S01]  /*250c0*/  UMOV UR8, UR16 ;  /* 0x0000001000087c82 */ /* 0x002fe20008000000 */
[----:B------:R-:W-:-:S02]  /*250d0*/  UMOV UR10, UR14 ;  /* 0x0000000e000a7c82 */ /* 0x000fc40008000000 */
[----:B------:R2:W-:Y:S02]  /*250e0*/  UTMALDG.4D [UR8], [UR4], desc[UR6] ;  /* 0x00000608040075b4 */ /* 0x0005e40008019000 */
[----:B--2---:R-:W-:Y:S01]  /*250f0*/  NOP ;  /* 0x0000000000007918 */ /* 0x004fe20000000000 */
.L_x_669:
[----:B------:R-:W2:Y:S01]  /*25100*/  LDL.LU R6, [R1+0x8] ;  /* 0x0000080001067983 */ /* 0x000ea20000300800 */
[----:B------:R-:W-:Y:S01]  /*25110*/  MOV R7, 0x400 ;  /* 0x0000040000077802 */ /* 0x000fe20000000f00 */
[----:B------:R-:W3:Y:S01]  /*25120*/  S2R R8, SR_CgaCtaId ;  /* 0x0000000000087919 */ /* 0x000ee20000008800 */
[----:B------:R-:W-:Y:S05]  /*25130*/  WARPSYNC.ALL ;  /* 0x0000000000007948 */ /* 0x000fea0003800000 */
[----:B------:R-:W-:-:S13]  /*25140*/  ELECT P0, URZ, PT ;  /* 0x00000000003f782f */ /* 0x000fda0003800000 */
[----:B------:R-:W-:Y:S01]  /*25150*/  @P0 R2UR UR13, R3 ;  /* 0x00000000030d02ca */ /* 0x000fe200000e0000 */
[----:B------:R-:W-:Y:S01]  /*25160*/  UIADD3 UR4, UP0, UR40, 0x270, URZ ;  /* 0x0000027028047890 */ /* 0x000fe2000ff1e03f */
[----:B------:R-:W-:-:S03]  /*25170*/  @P0 R2UR UR11, R4 ;  /* 0x00000000040b02ca */ /* 0x000fc600000e0000 */
[----:B------:R-:W-:Y:S01]  /*25180*/  UIADD3.X UR5, URZ, UR41, URZ, UP0, !UPT ;  /* 0x000000293f057290 */ /* 0x000fe200087fe43f */
[----:B---3--:R-:W-:-:S04]  /*25190*/  LEA R7, R8, R7, 0x18 ;  /* 0x0000000708077211 */ /* 0x008fc800078ec0ff */
[----:B------:R-:W-:Y:S01]  /*251a0*/  R2UR UR24, R7 ;  /* 0x00000000071872ca */ /* 0x000fe200000e0000 */
[----:B-1----:R-:W-:Y:S01]  /*251b0*/  @P0 IMAD.MOV.U32 R5, RZ, RZ, 0x6000 ;  /* 0x00006000ff050424 */ /* 0x002fe200078e00ff */
[----:B------:R-:W-:Y:S01]  /*251c0*/  BAR.SYNC.DEFER_BLOCKING 0x8, 0x120 ;  /* 0x0204800000007b1d */ /* 0x000fe20000010000 */
[----:B------:R-:W-:-:S10]  /*251d0*/  @P0 R2UR UR21, R3 ;  /* 0x00000000031502ca */ /* 0x000fd400000e0000 */
[----:B------:R-:W-:Y:S02]  /*251e0*/  UIADD3 UR8, UR24, 0x14400, URZ ;  /* 0x0001440018087890 */ /* 0x000fe4000fffe03f */
[----:B------:R-:W-:Y:S01]  /*251f0*/  UIADD3 UR9, UR24, 0x29800, URZ ;  /* 0x0002980018097890 */ /* 0x000fe2000fffe03f */
[----:B------:R-:W-:Y:S01]  /*25200*/  UMOV UR6, 0x0 ;  /* 0x0000000000067882 */ /* 0x000fe20000000000 */
[----:B------:R-:W-:Y:S01]  /*25210*/  UMOV UR7, 0x12f00000 ;  /* 0x12f0000000077882 */ /* 0x000fe20000000000 */
[----:B------:R-:W-:Y:S01]  /*25220*/  UMOV UR10, URZ ;  /* 0x0000003f000a7c82 */ /* 0x000fe20008000000 */
[----:B------:R-:W-:Y:S01]  /*25230*/  @P0 R2UR UR19, R4 ;  /* 0x00000000041302ca */ /* 0x000fe200000e0000 */
[----:B------:R-:W-:Y:S01]  /*25240*/  UIADD3 UR16, UR24, 0x16400, URZ ;  /* 0x0001640018107890 */ /* 0x000fe2000fffe03f */
[----:B------:R3:W-:Y:S01]  /*25250*/  @P0 SYNCS.ARRIVE.TRANS64 RZ, [R7+URZ+0x29800], R5 ;  /* 0x0298000507ff09a7 */ /* 0x0007e2000800003f */
[----:B------:R-:W-:Y:S01]  /*25260*/  UMOV UR14, 0x0 ;  /* 0x00000000000e7882 */ /* 0x000fe20000000000 */
[----:B------:R-:W-:Y:S01]  /*25270*/  UMOV UR15, 0x12f00000 ;  /* 0x12f00000000f7882 */ /* 0x000fe20000000000 */
[----:B------:R-:W-:Y:S01]  /*25280*/  UMOV UR18, 0x40 ;  /* 0x0000004000127882 */ /* 0x000fe20000000000 */
[----:B------:R-:W-:Y:S01]  /*25290*/  UMOV UR17, UR9 ;  /* 0x0000000900117c82 */ /* 0x000fe20008000000 */
[----:B------:R-:W-:Y:S01]  /*252a0*/  UMOV UR22, 0x0 ;  /* 0x0000000000167882 */ /* 0x000fe20000000000 */
[----:B------:R-:W-:Y:S01]  /*252b0*/  UMOV UR23, 0x12f00000 ;  /* 0x12f0000000177882 */ /* 0x000fe20000000000 */
[----:B--2---:R-:W-:-:S02]  /*252c0*/  @P0 R2UR UR12, R6 ;  /* 0x00000000060c02ca */ /* 0x004fc400000e0000 */
[----:B------:R-:W-:-:S11]  /*252d0*/  @P0 R2UR UR20, R6 ;  /* 0x00000000061402ca */ /* 0x000fd600000e0000 */
[----:B------:R1:W-:Y:S02]  /*252e0*/  UTMALDG.4D [UR8], [UR4], desc[UR6] ;  /* 0x00000608040075b4 */ /* 0x0003e40008019000 */
[----:B------:R3:W-:Y:S01]  /*252f0*/  UTMALDG.4D [UR16], [UR4], desc[UR14] ;  /* 0x00000e10040075b4 */ /* 0x0007e20008019000 */
[----:B-1----:R-:W-:Y:S02]  /*25300*/  @P0 R2UR UR13, R3 ;  /* 0x00000000030d02ca */ /* 0x002fe400000e0000 */
[----:B------:R-:W-:Y:S02]  /*25310*/  @P0 R2UR UR12, R6 ;  /* 0x00000000060c02ca */ /* 0x000fe400000e0000 */
[----:B------:R-:W-:Y:S01]  /*25320*/  @P0 R2UR UR11, R4 ;  /* 0x00000000040b02ca */ /* 0x000fe200000e0000 */
[----:B------:R-:W-:Y:S01]  /*25330*/  UIADD3 UR8, UR24, 0x18400, URZ ;  /* 0x0001840018087890 */ /* 0x000fe2000fffe03f */
[----:B------:R-:W-:-:S11]  /*25340*/  UMOV UR10, 0x80 ;  /* 0x00000080000a7882 */ /* 0x000fd60000000000 */
[----:B------:R3:W-:Y:S02]  /*25350*/  UTMALDG.4D [UR8], [UR4], desc[UR22] ;  /* 0x00001608040075b4 */ /* 0x0007e40008019000 */
[----:B---3--:R-:W-:Y:S01]  /*25360*/  NOP ;  /* 0x0000000000007918 */ /* 0x008fe20000000000 */
.L_x_667:
[----:B------:R-:W2:Y:S01]  /*25370*/  LDL.LU R6, [R1+0x40] ;  /* 0x0000400001067983 */ /* 0x000ea20000300800 */
[----:B------:R-:W-:Y:S01]  /*25380*/  MOV R4, 0x400 ;  /* 0x0000040000047802 */ /* 0x000fe20000000f00 */
[----:B------:R-:W-:Y:S01]  /*25390*/  BSSY B0, `(.L_x_675) ;  /* 0x000000b000007945 */ /* 0x000fe20003800000 */
[----:B-1----:R-:W1:Y:S02]  /*253a0*/  S2R R5, SR_CgaCtaId ;  /* 0x0000000000057919 */ /* 0x002e640000008800 */
[----:B-1----:R-:W-:Y:S02]  /*253b0*/  LEA R4, R5, R4, 0x18 ;  /* 0x0000000405047211 */ /* 0x002fe400078ec0ff */
[----:B--2---:R-:W-:-:S04]  /*253c0*/  IADD3 R6, R6, 0x1, RZ ;  /* 0x0000000106067810 */ /* 0x004fc80007ffe0ff */
[----:B------:R-:W-:Y:S01]  /*253d0*/  LEA.HI R3, R6, R6, RZ, 0x1 ;  /* 0x0000000606037211 */ /* 0x000fe200078f08ff */
[----:B------:R1:W-:Y:S03]  /*253e0*/  STL [R1+0x40], R6 ;  /* 0x0000400601007387 */ /* 0x0003e60000100800 */
[----:B------:R-:W-:-:S05]  /*253f0*/  LOP3.LUT R3, R3, 0xfffffffe, RZ, 0xc0, !PT ;  /* 0xfffffffe03037812 */ /* 0x000fca00078ec0ff */
[----:B------:R-:W-:-:S05]  /*25400*/  IMAD.IADD R3, R6, 0x1, -R3 ;  /* 0x0000000106037824 */ /* 0x000fca00078e0a03 */
[----:B------:R-:W-:-:S04]  /*25410*/  SHF.L.U32 R3, R3, 0x1f, RZ ;  /* 0x0000001f03037819 */ /* 0x000fc800000006ff */
[----:B------:R-:W2:Y:S02]  /*25420*/  SYNCS.PHASECHK.TRANS64.TRYWAIT P0, [R4+URZ+0x29820], R3 ;  /* 0x02982003040075a7 */ /* 0x000ea4000800017f */
[----:B-12---:R-:W-:Y:S05]  /*25430*/  @!P0 BRA `(.L_x_676) ;  /* 0x0000004400cc8947 */ /* 0x006fea0003800000 */
.L_x_820:
[----:B------:R-:W-:Y:S05]  /*25440*/  BSYNC B0 ;  /* 0x0000000000007941 */ /* 0x000fea0003800000 */
.L_x_675:
[----:B------:R-:W-:-:S13]  /*25450*/  ISETP.GE.AND P0, PT, R19, 0xa1, PT ;  /* 0x000000a11300780c */ /* 0x000fda0003f06270 */
[----:B------:R-:W-:Y:S05]  /*25460*/  @!P0 BRA `(.L_x_677) ;  /* 0x0000001000548947 */ /* 0x000fea0003800000 */
[----:B-1----:R-:W2:Y:S04]  /*25470*/  LDL.LU R4, [R1+0x3c] ;  /* 0x00003c0001047983 */ /* 0x002ea80000300800 */
[----:B------:R1:W5:Y:S04]  /*25480*/  LDL.LU R6, [R1+0x10] ;  /* 0x0000100001067983 */ /* 0x0003680000300800 */
[----:B------:R1:W5:Y:S02]  /*25490*/  LDL.LU R7, [R1+0x1c] ;  /* 0x00001c0001077983 */ /* 0x0003640000300800 */
[----:B-12---:R-:W-:-:S07]  /*254a0*/  VIADD R20, R4, 0xfffffffe ;  /* 0xfffffffe04147836 */ /* 0x006fce0000000000 */
.L_x_699:
[----:B-----5:R-:W-:Y:S01]  /*254b0*/  IADD3 R4, R6, 0x1, RZ ;  /* 0x0000000106047810 */ /* 0x020fe20007ffe0ff */
[----:B------:R-:W-:Y:S05]  /*254c0*/  YIELD ;  /* 0x0000000000007946 */ /* 0x000fea0003800000 */
[----:B------:R-:W-:Y:S01]  /*254d0*/  ISETP.NE.AND P0, PT, R4, 0x2, PT ;  /* 0x000000020400780c */ /* 0x000fe20003f05270 */
[----:B------:R-:W-:Y:S03]  /*254e0*/  BSSY B0, `(.L_x_678) ;  /* 0x0000094000007945 */ /* 0x000fe60003800000 */
[----:B--2---:R-:W-:-:S02]  /*254f0*/  SEL R3, RZ, 0x1, P0 ;  /* 0x00000001ff037807 */ /* 0x004fc40000000000 */
[----:B-1----:R-:W-:Y:S02]  /*25500*/  SEL R10, R4, RZ, P0 ;  /* 0x000000ff040a7207 */ /* 0x002fe40000000000 */
[----:B------:R-:W-:-:S05]  /*25510*/  LOP3.LUT R9, R7, R3, RZ, 0x3c, !PT ;  /* 0x0000000307097212 */ /* 0x000fca00078e3cff */
[----:B------:R1:W-:Y:S04]  /*25520*/  STL [R1+0x1c], R9 ;  /* 0x00001c0901007387 */ /* 0x0003e80000100800 */
[----:B------:R1:W-:Y:S01]  /*25530*/  STL [R1+0x10], R10 ;  /* 0x0000100a01007387 */ /* 0x0003e20000100800 */
[----:B------:R-:W-:Y:S05]  /*25540*/  @!P6 BRA `(.L_x_679) ;  /* 0x000000080034e947 */ /* 0x000fea0003800000 */
[----:B------:R-:W-:Y:S01]  /*25550*/  ULDC.64 UR4, c[0x0][0x3f8] ;  /* 0x0000fe0000047ab9 */ /* 0x000fe20000000a00 */
[----:B------:R-:W-:Y:S01]  /*25560*/  IMAD.MOV.U32 R8, RZ, RZ, R20 ;  /* 0x000000ffff087224 */ /* 0x000fe200078e0014 */
[----:B------:R-:W-:-:S04]  /*25570*/  ISETP.NE.U32.AND P0, PT, RZ, UR4, PT ;  /* 0x00000004ff007c0c */ /* 0x000fc8000bf05070 */
[----:B------:R-:W-:-:S13]  /*25580*/  ISETP.NE.AND.EX P0, PT, RZ, UR5, PT, P0 ;  /* 0x00000005ff007c0c */ /* 0x000fda000bf05300 */
[----:B------:R-:W-:Y:S05]  /*25590*/  @!P0 BRA `(.L_x_680) ;  /* 0x00000000004c8947 */ /* 0x000fea0003800000 */
[----:B------:R-:W2:Y:S01]  /*255a0*/  LDL R12, [R1+0x28] ;  /* 0x00002800010c7983 */ /* 0x000ea20000100800 */
[----:B------:R-:W3:Y:S01]  /*255b0*/  LDC R5, c[0x0][0x41c] ;  /* 0x00010700ff057b82 */ /* 0x000ee20000000800 */
[----:B------:R-:W-:Y:S02]  /*255c0*/  ULDC.64 UR6, c[0x0][0x408] ;  /* 0x0001020000067ab9 */ /* 0x000fe40000000a00 */
[----:B------:R-:W4:Y:S01]  /*255d0*/  LDL R11, [R1+0x24] ;  /* 0x00002400010b7983 */ /* 0x000f220000100800 */
[----:B---3--:R-:W-:-:S13]  /*255e0*/  ISETP.NE.AND P0, PT, R5, 0x1, PT ;  /* 0x000000010500780c */ /* 0x008fda0003f05270 */
[----:B------:R-:W3:Y:S02]  /*255f0*/  @P0 LDC.64 R2, c[0x0][0x420] ;  /* 0x00010800ff020b82 */ /* 0x000ee40000000a00 */
[----:B---3--:R-:W-:-:S04]  /*25600*/  @P0 IMAD.HI.U32 R4, R20, R2, RZ ;  /* 0x0000000214040227 */ /* 0x008fc800078e00ff */
[----:B------:R-:W-:Y:S01]  /*25610*/  IMAD.MOV.U32 R2, RZ, RZ, R20 ;  /* 0x000000ffff027224 */ /* 0x000fe200078e0014 */
[----:B------:R-:W-:-:S04]  /*25620*/  @P0 SHF.R.U32.HI R2, RZ, R3, R4 ;  /* 0x00000003ff020219 */ /* 0x000fc80000011604 */
[----:B------:R-:W-:Y:S02]  /*25630*/  SHF.R.S32.HI R3, RZ, 0x1f, R2 ;  /* 0x0000001fff037819 */ /* 0x000fe40000011402 */
[----:B------:R-:W-:-:S05]  /*25640*/  IADD3 R8, -R2, RZ, RZ ;  /* 0x000000ff02087210 */ /* 0x000fca0007ffe1ff */
[----:B------:R-:W-:Y:S02]  /*25650*/  IMAD R8, R5, R8, R20 ;  /* 0x0000000805087224 */ /* 0x000fe400078e0214 */
[----:B--2---:R-:W-:-:S04]  /*25660*/  IMAD R4, R12, UR6, RZ ;  /* 0x000000060c047c24 */ /* 0x004fc8000f8e02ff */
[C---:B----4-:R-:W-:Y:S02]  /*25670*/  IMAD R4, R11.reuse, UR7, R4 ;  /* 0x000000070b047c24 */ /* 0x050fe4000f8e0204 */
[----:B------:R-:W-:-:S04]  /*25680*/  IMAD.WIDE.U32 R2, R11, UR6, R2 ;  /* 0x000000060b027c25 */ /* 0x000fc8000f8e0002 */
[----:B------:R-:W-:Y:S01]  /*25690*/  IMAD.IADD R3, R4, 0x1, R3 ;  /* 0x0000000104037824 */ /* 0x000fe200078e0203 */
[----:B------:R-:W-:-:S04]  /*256a0*/  LEA R4, P0, R2, UR4, 0x2 ;  /* 0x0000000402047c11 */ /* 0x000fc8000f8010ff */
[----:B------:R-:W-:-:S05]  /*256b0*/  LEA.HI.X R5, R2, UR5, R3, 0x2, P0 ;  /* 0x0000000502057c11 */ /* 0x000fca00080f1403 */
[----:B------:R2:W5:Y:S04]  /*256c0*/  LDG.E R2, desc[UR54][R4.64] ;  /* 0x0000003604027981 */ /* 0x000568000c1e1900 */
.L_x_680:
[----:B--2---:R-:W2:Y:S01]  /*256d0*/  S2R R4, SR_CgaCtaId ;  /* 0x0000000000047919 */ /* 0x004ea20000008800 */
[----:B------:R-:W-:Y:S01]  /*256e0*/  MOV R3, 0x400 ;  /* 0x0000040000037802 */ /* 0x000fe20000000f00 */
[----:B------:R-:W-:Y:S01]  /*256f0*/  BSSY B1, `(.L_x_681) ;  /* 0x0000009000017945 */ /* 0x000fe20003800000 */
[----:B------:R-:W3:Y:S02]  /*25700*/  S2R R5, SR_TID.X ;  /* 0x0000000000057919 */ /* 0x000ee40000002100 */
[----:B--2---:R-:W-:Y:S02]  /*25710*/  LEA R3, R4, R3, 0x18 ;  /* 0x0000000304037211 */ /* 0x004fe400078ec0ff */
[----:B---3--:R-:W-:-:S03]  /*25720*/  LOP3.LUT R5, R5, 0x7f, RZ, 0xc0, !PT ;  /* 0x0000007f05057812 */ /* 0x008fc600078ec0ff */
[----:B------:R-:W-:Y:S01]  /*25730*/  IMAD R4, R10, 0x8, R3 ;  /* 0x000000080a047824 */ /* 0x000fe200078e0203 */
[----:B------:R-:W-:Y:S02]  /*25740*/  SHF.L.U32 R3, R9, 0x1f, RZ ;  /* 0x0000001f09037819 */ /* 0x000fe400000006ff */
[----:B------:R-:W-:Y:S02]  /*25750*/  ISETP.NE.AND P2, PT, R5, RZ, PT ;  /* 0x000000ff0500720c */ /* 0x000fe40003f45270 */
[----:B------:R-:W2:Y:S02]  /*25760*/  SYNCS.PHASECHK.TRANS64.TRYWAIT P0, [R4+URZ+0x29880], R3 ;  /* 0x02988003040075a7 */ /* 0x000ea4000800017f */
[----:B--2---:R-:W-:Y:S09]  /*25770*/  @!P0 BRA `(.L_x_682) ;  /* 0x00000044001c8947 */ /* 0x004ff20003800000 */
.L_x_821:
[----:B------:R-:W-:Y:S05]  /*25780*/  BSYNC B1 ;  /* 0x0000000000017941 */ /* 0x000fea0003800000 */
.L_x_681:
[----:B------:R-:W-:Y:S04]  /*25790*/  BSSY B1, `(.L_x_683) ;  /* 0x0000009000017945 */ /* 0x000fe80003800000 */
[----:B------:R-:W-:Y:S05]  /*257a0*/  @P2 BRA `(.L_x_684) ;  /* 0x00000000001c2947 */ /* 0x000fea0003800000 */
[----:B------:R-:W1:Y:S02]  /*257b0*/  S2R R5, SR_TID.X ;  /* 0x0000000000057919 */ /* 0x000e640000002100 */
[----:B-1----:R-:W-:Y:S02]  /*257c0*/  LOP3.LUT R9, R5, 0x1f, RZ, 0xc0, !PT ;  /* 0x0000001f05097812 */ /* 0x002fe400078ec0ff */
[----:B------:R-:W-:Y:S02]  /*257d0*/  MOV R5, 0x5000 ;  /* 0x0000500000057802 */ /* 0x000fe40000000f00 */
[----:B------:R-:W-:Y:S02]  /*257e0*/  ISETP.NE.AND P0, PT, R9, RZ, PT ;  /* 0x000000ff0900720c */ /* 0x000fe40003f05270 */
[----:B------:R3:W-:Y:S11]  /*257f0*/  SYNCS.ARRIVE.TRANS64 RZ, [R4+URZ+0x29870], R5 ;  /* 0x0298700504ff79a7 */ /* 0x0007f6000800003f */
[----:B---3--:R-:W-:Y:S05]  /*25800*/  @!P0 BRA `(.L_x_684) ;  /* 0x0000000000048947 */ /* 0x008fea0003800000 */
[----:B------:R-:W-:Y:S01]  /*25810*/  BPT.TRAP 0x1 ;  /* 0x000000040000795c */ /* 0x000fe20000300000 */
.L_x_684:
[----:B------:R-:W-:Y:S05]  /*25820*/  BSYNC B1 ;  /* 0x0000000000017941 */ /* 0x000fea0003800000 */
.L_x_683:
[----:B-1----:R-:W3:Y:S04]  /*25830*/  LDL R9, [R1+0x10] ;  /* 0x0000100001097983 */ /* 0x002ee80000100800 */
[----:B------:R-:W4:Y:S01]  /*25840*/  LDL R5, [R1+0x2c] ;  /* 0x00002c0001057983 */ /* 0x000f220000100800 */
[----:B------:R-:W-:Y:S01]  /*25850*/  IMAD.MOV.U32 R12, RZ, RZ, RZ ;  /* 0x000000ffff0c7224 */ /* 0x000fe200078e00ff */
[----:B------:R-:W-:Y:S01]  /*25860*/  MOV R10, 0x400 ;  /* 0x00000400000a7802 */ /* 0x000fe20000000f00 */
[----:B------:R-:W-:Y:S01]  /*25870*/  UIADD3 UR4, UP0, UR40, 0x470, URZ ;  /* 0x0000047028047890 */ /* 0x000fe2000ff1e03f */
[----:B------:R-:W1:Y:S01]  /*25880*/  S2R R11, SR_CgaCtaId ;  /* 0x00000000000b7919 */ /* 0x000e620000008800 */
[----:B------:R-:W-:Y:S01]  /*25890*/  PLOP3.LUT P0, PT, PT, PT, PT, 0x80, 0x0 ;  /* 0x000000000000781c */ /* 0x000fe20003f0f070 */
[----:B------:R-:W-:Y:S01]  /*258a0*/  UMOV UR6, 0x0 ;  /* 0x0000000000067882 */ /* 0x000fe20000000000 */
[----:B------:R-:W-:Y:S01]  /*258b0*/  R2UR UR10, R12 ;  /* 0x000000000c0a72ca */ /* 0x000fe200000e0000 */
[----:B------:R-:W-:Y:S01]  /*258c0*/  UIADD3.X UR5, URZ, UR41, URZ, UP0, !UPT ;  /* 0x000000293f057290 */ /* 0x000fe200087fe43f */
[----:B------:R-:W-:Y:S01]  /*258d0*/  UMOV UR7, 0x14f00000 ;  /* 0x14f0000000077882 */ /* 0x000fe20000000000 */
[----:B-1----:R-:W-:-:S05]  /*258e0*/  LEA R10, R11, R10, 0x18 ;  /* 0x0000000a0b0a7211 */ /* 0x002fca00078ec0ff */
[----:B---3--:R-:W-:Y:S02]  /*258f0*/  IMAD R9, R9, 0x5000, R10 ;  /* 0x0000500009097824 */ /* 0x008fe400078e020a */
[----:B----4-:R-:W-:Y:S02]  /*25900*/  IMAD R5, R8, 0xa0, R5 ;  /* 0x000000a008057824 */ /* 0x010fe400078e0205 */
[----:B------:R-:W-:Y:S01]  /*25910*/  VIADD R8, R9, 0xa400 ;  /* 0x0000a40009087836 */ /* 0x000fe20000000000 */
[----:B------:R-:W-:-:S07]  /*25920*/  IADD3 R9, R4, 0x29870, RZ ;  /* 0x0002987004097810 */ /* 0x000fce0007ffe0ff */
.L_x_685:
[----:B------:R-:W-:-:S13]  /*25930*/  @P0 ELECT P3, URZ, PT ;  /* 0x00000000003f082f */ /* 0x000fda0003860000 */
[----:B-----5:R-:W-:Y:S02]  /*25940*/  @P3 R2UR UR13, R2 ;  /* 0x00000000020d32ca */ /* 0x020fe400000e0000 */
        /* <DEDUP_REMOVED lines=11> */
.L_x_822:
[----:B------:R-:W-:Y:S05]  /*25a00*/  BSYNC B1 ;  /* 0x0000000000017941 */ /* 0x000fea0003800000 */
.L_x_686:
[----:B------:R-:W-:Y:S01]  /*25a10*/  BSSY B1, `(.L_x_688) ;  /* 0x000000b000017945 */ /* 0x000fe20003800000 */
[----:B------:R-:W-:Y:S02]  /*25a20*/  IMAD.MOV.U32 R10, RZ, RZ, 0x0 ;  /* 0x00000000ff0a7424 */ /* 0x000fe400078e00ff */
[----:B------:R-:W-:Y:S01]  /*25a30*/  IMAD.MOV.U32 R11, RZ, RZ, 0x14f00000 ;  /* 0x14f00000ff0b7424 */ /* 0x000fe200078e00ff */
[----:B------:R-:W-:Y:S06]  /*25a40*/  @P2 BRA `(.L_x_689) ;  /* 0x00000000001c2947 */ /* 0x000fec0003800000 */
[----:B------:R-:W3:Y:S01]  /*25a50*/  S2R R8, SR_TID.X ;  /* 0x0000000000087919 */ /* 0x000ee20000002100 */
[----:B-12---:R-:W-:-:S04]  /*25a60*/  MOV R3, 0x7800 ;  /* 0x0000780000037802 */ /* 0x006fc80000000f00 */
[----:B------:R4:W-:Y:S01]  /*25a70*/  SYNCS.ARRIVE.TRANS64 RZ, [R4+URZ+0x29830], R3 ;  /* 0x0298300304ff79a7 */ /* 0x0009e2000800003f */
[----:B---3--:R-:W-:-:S04]  /*25a80*/  LOP3.LUT R8, R8, 0x1f, RZ, 0xc0, !PT ;  /* 0x0000001f08087812 */ /* 0x008fc800078ec0ff */
[----:B------:R-:W-:-:S13]  /*25a90*/  ISETP.NE.AND P0, PT, R8, RZ, PT ;  /* 0x000000ff0800720c */ /* 0x000fda0003f05270 */
[----:B----4-:R-:W-:Y:S05]  /*25aa0*/  @!P0 BRA `(.L_x_689) ;  /* 0x0000000000048947 */ /* 0x010fea0003800000 */
[----:B------:R-:W-:Y:S01]  /*25ab0*/  BPT.TRAP 0x1 ;  /* 0x000000040000795c */ /* 0x000fe20000300000 */
.L_x_689:
[----:B------:R-:W-:Y:S05]  /*25ac0*/  BSYNC B1 ;  /* 0x0000000000017941 */ /* 0x000fea0003800000 */
.L_x_688:
[----:B-12---:R-:W2:Y:S01]  /*25ad0*/  LDL R3, [R1+0x10] ;  /* 0x0000100001037983 */ /* 0x006ea20000100800 */
[----:B------:R-:W-:Y:S01]  /*25ae0*/  MOV R8, 0x400 ;  /* 0x0000040000087802 */ /* 0x000fe20000000f00 */
[----:B------:R-:W-:Y:S01]  /*25af0*/  UIADD3 UR4, UP0, UR40, 0x370, URZ ;  /* 0x0000037028047890 */ /* 0x000fe2000ff1e03f */
[----:B------:R-:W-:Y:S01]  /*25b00*/  R2UR UR10, R12 ;  /* 0x000000000c0a72ca */ /* 0x000fe200000e0000 */
[----:B------:R-:W1:Y:S01]  /*25b10*/  S2R R9, SR_CgaCtaId ;  /* 0x0000000000097919 */ /* 0x000e620000008800 */
[----:B------:R-:W-:Y:S01]  /*25b20*/  R2UR UR6, R10 ;  /* 0x000000000a0672ca */ /* 0x000fe200000e0000 */
[----:B------:R-:W-:Y:S01]  /*25b30*/  VIADD R4, R4, 0x29830 ;  /* 0x0002983004047836 */ /* 0x000fe20000000000 */
[----:B------:R-:W-:Y:S01]  /*25b40*/  R2UR UR7, R11 ;  /* 0x000000000b0772ca */ /* 0x000fe200000e0000 */
[----:B------:R-:W-:Y:S01]  /*25b50*/  UIADD3.X UR5, URZ, UR41, URZ, UP0, !UPT ;  /* 0x000000293f057290 */ /* 0x000fe200087fe43f */
[----:B------:R-:W-:Y:S02]  /*25b60*/  PLOP3.LUT P0, PT, PT, PT, PT, 0x80, 0x0 ;  /* 0x000000000000781c */ /* 0x000fe40003f0f070 */
[----:B-1----:R-:W-:-:S05]  /*25b70*/  LEA R8, R9, R8, 0x18 ;  /* 0x0000000809087211 */ /* 0x002fca00078ec0ff */
[----:B--2---:R-:W-:-:S04]  /*25b80*/  IMAD R3, R3, 0x7800, R8 ;  /* 0x0000780003037824 */ /* 0x004fc800078e0208 */
[----:B------:R-:W-:-:S07]  /*25b90*/  VIADD R8, R3, 0x1a400 ;  /* 0x0001a40003087836 */ /* 0x000fce0000000000 */
.L_x_690:
        /* <DEDUP_REMOVED lines=10> */
[----:B------:R-:W-:Y:S01]  /*25c40*/  R2UR UR6, R10 ;  /* 0x000000000a0672ca */ /* 0x000fe200000e0000 */
[----:B------:R-:W-:Y:S01]  /*25c50*/  UMOV UR10, 0x40 ;  /* 0x00000040000a7882 */ /* 0x000fe20000000000 */
[----:B------:R-:W-:Y:S02]  /*25c60*/  R2UR UR7, R11 ;  /* 0x000000000b0772ca */ /* 0x000fe400000e0000 */
[----:B------:R-:W-:Y:S02]  /*25c70*/  PLOP3.LUT P0, PT, PT, PT, PT, 0x80, 0x0 ;  /* 0x000000000000781c */ /* 0x000fe40003f0f070 */
[----:B------:R-:W-:-:S11]  /*25c80*/  IADD3 R8, R3, 0x1cc00, RZ ;  /* 0x0001cc0003087810 */ /* 0x000fd60007ffe0ff */
.L_x_691:
        /* <DEDUP_REMOVED lines=11> */
[----:B------:R-:W-:Y:S01]  /*25d40*/  VIADD R3, R3, 0x1f400 ;  /* 0x0001f40003037836 */ /* 0x000fe20000000000 */
[----:B------:R-:W-:Y:S01]  /*25d50*/  R2UR UR7, R11 ;  /* 0x000000000b0772ca */ /* 0x000fe200000e0000 */
[----:B------:R-:W-:Y:S01]  /*25d60*/  UMOV UR10, 0x80 ;  /* 0x00000080000a7882 */ /* 0x000fe20000000000 */
[----:B------:R-:W-:-:S13]  /*25d70*/  PLOP3.LUT P0, PT, PT, PT, PT, 0x80, 0x0 ;  /* 0x000000000000781c */ /* 0x000fda0003f0f070 */
.L_x_692:
        /* <DEDUP_REMOVED lines=9> */
[----:B--2---:R-:W-:Y:S05]  /*25e10*/  @P0 BRA.U.ANY `(.L_x_692) ;  /* 0xfffffffd00d80947 */ /* 0x004fea000393ffff */
.L_x_679:
[----:B------:R-:W-:Y:S05]  /*25e20*/  BSYNC B0 ;  /* 0x0000000000007941 */ /* 0x000fea0003800000 */
.L_x_678:
[----:B------:R-:W-:-:S06]  /*25e30*/  UISETP.NE.AND UP0, UPT, UR37, 0x3, UPT ;  /* 0x000000032500788c */ /* 0x000fcc000bf05270 */
[----:B------:R-:W-:-:S13]  /*25e40*/  PLOP3.LUT P0, PT, PT, PT, UP0, 0x80, 0x0 ;  /* 0x000000000000781c */ /* 0x000fda0003f0f008 */
[----:B------:R-:W-:Y:S05]  /*25e50*/  @!P0 BRA `(.L_x_693) ;  /* 0x0000000000048947 */ /* 0x000fea0003800000 */
[----:B------:R-:W-:Y:S01]  /*25e60*/  BPT.TRAP 0x1 ;  /* 0x000000040000795c */ /* 0x000fe20000300000 */
.L_x_693:
[----:B------:R-:W2:Y:S01]  /*25e70*/  S2R R5, SR_CgaCtaId ;  /* 0x0000000000057919 */ /* 0x000ea20000008800 */
[----:B------:R-:W-:Y:S01]  /*25e80*/  IMAD.U32 R3, RZ, RZ, UR39 ;  /* 0x00000027ff037e24 */ /* 0x000fe2000f8e00ff */
[----:B------:R-:W-:Y:S01]  /*25e90*/  MOV R4, 0x400 ;  /* 0x0000040000047802 */ /* 0x000fe20000000f00 */
[----:B------:R-:W-:Y:S03]  /*25ea0*/  BSSY B0, `(.L_x_694) ;  /* 0x0000009000007945 */ /* 0x000fe60003800000 */
[----:B------:R-:W-:Y:S02]  /*25eb0*/  ISETP.NE.AND P0, PT, R3, 0x3, PT ;  /* 0x000000030300780c */ /* 0x000fe40003f05270 */
[----:B------:R-:W-:-:S04]  /*25ec0*/  LOP3.LUT R3, R7, 0x1, RZ, 0x3c, !PT ;  /* 0x0000000107037812 */ /* 0x000fc800078e3cff */
[----:B------:R-:W-:Y:S02]  /*25ed0*/  SHF.L.U32 R3, R3, 0x1f, RZ ;  /* 0x0000001f03037819 */ /* 0x000fe400000006ff */
[----:B--2---:R-:W-:-:S04]  /*25ee0*/  LEA R4, R5, R4, 0x18 ;  /* 0x0000000405047211 */ /* 0x004fc800078ec0ff */
[----:B------:R-:W-:-:S04]  /*25ef0*/  LEA R4, R6, R4, 0x3 ;  /* 0x0000000406047211 */ /* 0x000fc800078e18ff */
[----:B------:R-:W2:Y:S01]  /*25f00*/  SYNCS.PHASECHK.TRANS64.TRYWAIT P2, [R4+URZ+0x29870], R3 ;  /* 0x02987003040075a7 */ /* 0x000ea2000804017f */
[----:B------:R3:W-:Y:S02]  /*25f10*/  STL [R1+0x4], R4 ;  /* 0x0000040401007387 */ /* 0x0007e40000100800 */
[----:B--23--:R-:W-:Y:S05]  /*25f20*/  @!P2 BRA `(.L_x_695) ;  /* 0x0000003c0058a947 */ /* 0x00cfea0003800000 */
.L_x_823:
[----:B------:R-:W-:Y:S05]  /*25f30*/  BSYNC B0 ;  /* 0x0000000000007941 */ /* 0x000fea0003800000 */
.L_x_694:
[----:B------:R-:W-:Y:S05]  /*25f40*/  @!P0 BRA `(.L_x_696) ;  /* 0x0000000000048947 */ /* 0x000fea0003800000 */
[----:B------:R-:W-:Y:S01]  /*25f50*/  BPT.TRAP 0x1 ;  /* 0x000000040000795c */ /* 0x000fe20000300000 */
.L_x_696:
[----:B--2---:R-:W2:Y:S01]  /*25f60*/  LDL R4, [R1+0x4] ;  /* 0x0000040001047983 */ /* 0x004ea20000100800 */
[----:B------:R-:W-:Y:S01]  /*25f70*/  SHF.L.U32 R3, R7, 0x1f, RZ ;  /* 0x0000001f07037819 */ /* 0x000fe200000006ff */
[----:B------:R-:W-:-:S03]  /*25f80*/  IMAD R12, R6, 0x5000, RZ ;  /* 0x00005000060c7824 */ /* 0x000fc600078e02ff */
[----:B--2---:R-:W2:Y:S02]  /*25f90*/  SYNCS.PHASECHK.TRANS64.TRYWAIT P2, [R4+URZ+0x29860], R3 ;  /* 0x02986003040075a7 */ /* 0x004ea4000804017f */
[----:B--2---:R-:W-:Y:S05]  /*25fa0*/  @!P2 BRA `(.L_x_697) ;  /* 0x0000003c0050a947 */ /* 0x004fea0003800000 */
.L_x_824:
[----:B--2---:R-:W2:Y:S04]  /*25fb0*/  LDL R4, [R1+0x34] ;  /* 0x0000340001047983 */ /* 0x004ea80000100800 */
[----:B------:R-:W3:Y:S01]  /*25fc0*/  LDL R15, [R1+0x30] ;  /* 0x00003000010f7983 */ /* 0x000ee20000100800 */
[----:B------:R-:W-:Y:S01]  /*25fd0*/  MOV R13, 0x400 ;  /* 0x00000400000d7802 */ /* 0x000fe20000000f00 */
[----:B------:R-:W-:Y:S05]  /*25fe0*/  WARPSYNC.ALL ;  /* 0x0000000000007948 */ /* 0x000fea0003800000 */
[----:B------:R-:W4:Y:S01]  /*25ff0*/  S2R R14, SR_CgaCtaId ;  /* 0x00000000000e7919 */ /* 0x000f220000008800 */
[----:B------:R-:W-:Y:S01]  /*26000*/  IMAD.MOV.U32 R16, RZ, RZ, 0x40 ;  /* 0x00000040ff107424 */ /* 0x000fe200078e00ff */
[----:B-1----:R-:W1:Y:S01]  /*26010*/  S2R R9, SR_TID.X ;  /* 0x0000000000097919 */ /* 0x002e620000002100 */
[----:B----4-:R-:W-:-:S02]  /*26020*/  LEA R13, R14, R13, 0x18 ;  /* 0x0000000d0e0d7211 */ /* 0x010fc400078ec0ff */
[----:B-1----:R-:W-:-:S04]  /*26030*/  LOP3.LUT P2, RZ, R9, 0x4, RZ, 0xc0, !PT ;  /* 0x0000000409ff7812 */ /* 0x002fc8000784c0ff */
[----:B------:R-:W-:Y:S02]  /*26040*/  SEL R16, R16, 0xffffffc0, !P2 ;  /* 0xffffffc010107807 */ /* 0x000fe40005000000 */
[C---:B--2---:R-:W-:Y:S02]  /*26050*/  LOP3.LUT R3, R12.reuse, R4, RZ, 0xfc, !PT ;  /* 0x000000040c037212 */ /* 0x044fe400078efcff */
[----:B---3--:R-:W-:-:S03]  /*26060*/  LOP3.LUT R12, R12, R15, RZ, 0xfc, !PT ;  /* 0x0000000f0c0c7212 */ /* 0x008fc600078efcff */
[C---:B------:R-:W-:Y:S02]  /*26070*/  IMAD.IADD R3, R13.reuse, 0x1, R3 ;  /* 0x000000010d037824 */ /* 0x040fe400078e0203 */
[----:B------:R-:W-:-:S03]  /*26080*/  IMAD.IADD R13, R13, 0x1, R12 ;  /* 0x000000010d0d7824 */ /* 0x000fc600078e020c */
[----:B------:R-:W1:Y:S01]  /*26090*/  LDSM.16.MT88.4 R4, [R3+0xa400] ;  /* 0x00a400000304783b */ /* 0x000e620000004200 */
[----:B------:R-:W-:Y:S02]  /*260a0*/  IADD3 R21, R16, R3, RZ ;  /* 0x0000000310157210 */ /* 0x000fe40007ffe0ff */
        /* <DEDUP_REMOVED lines=11> */
[----:B------:R-:W1:Y:S02]  /*26160*/  LDSM.16.MT88.4 R4, [R3+0xb400] ;  /* 0x00b400000304783b */ /* 0x000e640000004200 */
[C-C-:B-1----:R-:W-:Y:S02]  /*26170*/  PRMT R16, R4.reuse, 0x6420, R5.reuse ;  /* 0x0000642004107816 */ /* 0x142fe40000000005 */
[----:B0-----:R-:W-:Y:S02]  /*26180*/  PRMT R17, R4, 0x7531, R5 ;  /* 0x0000753104117816 */ /* 0x001fe40000000005 */
[----:B------:R-:W-:-:S02]  /*26190*/  PRMT R18, R6, 0x6420, R7 ;  /* 0x0000642006127816 */ /* 0x000fc40000000007 */
[----:B------:R-:W-:Y:S02]  /*261a0*/  PRMT R19, R6, 0x7531, R7 ;  /* 0x0000753106137816 */ /* 0x000fe40000000007 */
[----:B------:R-:W0:Y:S04]  /*261b0*/  LDSM.16.MT88.4 R4, [R21+0xb400] ;  /* 0x00b400001504783b */ /* 0x000e280000004200 */
[----:B------:R1:W-:Y:S02]  /*261c0*/  STSM.16.M88.4 [R13+0x1400], R16 ;  /* 0x001400100d007844 */ /* 0x0003e40000000200 */
[----:B-1----:R-:W-:Y:S01]  /*261d0*/  IMAD.MOV.U32 R19, RZ, RZ, R13 ;  /* 0x000000ffff137224 */ /* 0x002fe200078e000d */
[C-C-:B0-----:R-:W-:Y:S02]  /*261e0*/  PRMT R8, R4.reuse, 0x6420, R5.reuse ;  /* 0x0000642004087816 */ /* 0x141fe40000000005 */
[----:B------:R-:W-:-:S02]  /*261f0*/  PRMT R9, R4, 0x7531, R5 ;  /* 0x0000753104097816 */ /* 0x000fc40000000005 */
[C-C-:B------:R-:W-:Y:S02]  /*26200*/  PRMT R10, R6.reuse, 0x6420, R7.reuse ;  /* 0x00006420060a7816 */ /* 0x140fe40000000007 */
[----:B------:R-:W-:-:S05]  /*26210*/  PRMT R11, R6, 0x7531, R7 ;  /* 0x00007531060b7816 */ /* 0x000fca0000000007 */
[----:B------:R-:W-:Y:S04]  /*26220*/  STSM.16.M88.4 [R19+0x1c00], R8 ;  /* 0x001c000813007844 */ /* 0x000fe80000000200 */
[----:B------:R-:W0:Y:S02]  /*26230*/  LDSM.16.MT88.4 R4, [R3+0xc400] ;  /* 0x00c400000304783b */ /* 0x000e240000004200 */
[C-C-:B0-----:R-:W-:Y:S02]  /*26240*/  PRMT R12, R4.reuse, 0x6420, R5.reuse ;  /* 0x00006420040c7816 */ /* 0x141fe40000000005 */
[----:B------:R-:W-:Y:S02]  /*26250*/  PRMT R13, R4, 0x7531, R5 ;  /* 0x00007531040d7816 */ /* 0x000fe40000000005 */
[----:B------:R-:W-:-:S02]  /*26260*/  PRMT R14, R6, 0x6420, R7 ;  /* 0x00006420060e7816 */ /* 0x000fc40000000007 */
[----:B------:R-:W-:Y:S02]  /*26270*/  PRMT R15, R6, 0x7531, R7 ;  /* 0x00007531060f7816 */ /* 0x000fe40000000007 */
[----:B------:R-:W0:Y:S04]  /*26280*/  LDSM.16.MT88.4 R4, [R21+0xc400] ;  /* 0x00c400001504783b */ /* 0x000e280000004200 */
[----:B------:R1:W-:Y:S02]  /*26290*/  STSM.16.M88.4 [R19+0x2400], R12 ;  /* 0x0024000c13007844 */ /* 0x0003e40000000200 */
[----:B-1----:R-:W-:Y:S02]  /*262a0*/  MOV R15, R19 ;  /* 0x00000013000f7202 */ /* 0x002fe40000000f00 */
[----:B0-----:R-:W-:-:S02]  /*262b0*/  PRMT R8, R4, 0x6420, R5 ;  /* 0x0000642004087816 */ /* 0x001fc40000000005 */
[----:B------:R-:W-:Y:S02]  /*262c0*/  PRMT R9, R4, 0x7531, R5 ;  /* 0x0000753104097816 */ /* 0x000fe40000000005 */
        /* <DEDUP_REMOVED lines=36> */
.L_x_698:
[----:B------:R-:W0:Y:S01]  /*26510*/  LDL.LU R3, [R1+0x4] ;  /* 0x0000040001037983 */ /* 0x000e220000300800 */
[C---:B------:R-:W-:Y:S02]  /*26520*/  ISETP.GT.AND P0, PT, R20.reuse, RZ, PT ;  /* 0x000000ff1400720c */ /* 0x040fe40003f04270 */
[----:B------:R-:W-:Y:S01]  /*26530*/  IADD3 R20, R20, -0x1, RZ ;  /* 0xffffffff14147810 */ /* 0x000fe20007ffe0ff */
[----:B------:R2:W5:Y:S04]  /*26540*/  LDL R6, [R1+0x10] ;  /* 0x0000100001067983 */ /* 0x0005680000100800 */
[----:B------:R2:W5:Y:S01]  /*26550*/  LDL R7, [R1+0x1c] ;  /* 0x00001c0001077983 */ /* 0x0005620000100800 */
[----:B0-----:R0:W-:Y:S02]  /*26560*/  SYNCS.ARRIVE.TRANS64.A1T0 RZ, [R3+URZ+0x29850], RZ ;  /* 0x029850ff03ff79a7 */ /* 0x0011e4000810003f */
[----:B0-----:R-:W-:-:S05]  /*26570*/  @!P1 VIADD R3, R3, 0x29880 ;  /* 0x0002988003039836 */ /* 0x001fca0000000000 */
[----:B------:R-:W-:Y:S01]  /*26580*/  @!P1 PRMT R3, RZ, 0x654, R3 ;  /* 0x00000654ff039816 */ /* 0x000fe20000000003 */
[----:B------:R-:W-:Y:S06]  /*26590*/  BAR.SYNC.DEFER_BLOCKING 0x2, 0x80 ;  /* 0x0082000000007b1d */ /* 0x000fec0000010000 */
[----:B------:R2:W-:Y:S01]  /*265a0*/  @!P1 SYNCS.ARRIVE.TRANS64.RED.A1T0 RZ, [R3+URZ], RZ ;  /* 0x000000ff03ff99a7 */ /* 0x0005e2000810043f */
[----:B------:R-:W-:Y:S05]  /*265b0*/  @P0 BRA `(.L_x_699) ;  /* 0xffffffec00bc0947 */ /* 0x000fea000383ffff */
.L_x_677:
[----:B------:R-:W-:Y:S04]  /*265c0*/  BSSY B0, `(.L_x_700) ;  /* 0x000000f000007945 */ /* 0x000fe80003800000 */
[----:B------:R-:W-:Y:S05]  /*265d0*/  @P1 BRA `(.L_x_701) ;  /* 0x0000000000341947 */ /* 0x000fea0003800000 */
[----:B------:R-:W3:Y:S01]  /*265e0*/  S2R R5, SR_LANEID ;  /* 0x0000000000057919 */ /* 0x000ee20000000000 */
[----:B------:R-:W-:Y:S01]  /*265f0*/  VOTEU.ANY UR4, UPT, PT ;  /* 0x0000000000047886 */ /* 0x000fe200038e0100 */
[----:B-12---:R-:W1:Y:S01]  /*26600*/  LDC.64 R2, c[0x0][0xc38] ;  /* 0x00030e00ff027b82 */ /* 0x006e620000000a00 */
[----:B------:R-:W3:Y:S02]  /*26610*/  FLO.U32 R0, UR4 ;  /* 0x0000000400007d00 */ /* 0x000ee400080e0000 */
[----:B---3--:R-:W-:-:S06]  /*26620*/  ISETP.EQ.U32.AND P0, PT, R0, R5, PT ;  /* 0x000000050000720c */ /* 0x008fcc0003f02070 */
[----:B------:R-:W1:Y:S07]  /*26630*/  POPC R5, UR4 ;  /* 0x0000000400057d09 */ /* 0x000e6e0008000000 */
[----:B-1----:R-:W2:Y:S01]  /*26640*/  @P0 ATOMG.E.ADD.STRONG.GPU PT, R3, desc[UR54][R2.64], R5 ;  /* 0x00000005020309a8 */ /* 0x002ea200081ee1f6 */
[----:B------:R-:W1:Y:S02]  /*26650*/  S2R R4, SR_LTMASK ;  /* 0x0000000000047919 */ /* 0x000e640000003900 */
[----:B-1----:R-:W-:-:S04]  /*26660*/  LOP3.LUT R4, R4, UR4, RZ, 0xc0, !PT ;  /* 0x0000000404047c12 */ /* 0x002fc8000f8ec0ff */
[----:B-----5:R-:W1:Y:S01]  /*26670*/  POPC R7, R4 ;  /* 0x0000000400077309 */ /* 0x020e620000000000 */
[----:B--2---:R-:W1:Y:S02]  /*26680*/  SHFL.IDX PT, R0, R3, R0, 0x1f ;  /* 0x00001f0003007589 */ /* 0x004e6400000e0000 */
[----:B-1----:R-:W-:-:S05]  /*26690*/  IADD3 R0, R0, UR38, R7 ;  /* 0x0000002600007c10 */ /* 0x002fca000fffe007 */
[----:B------:R3:W-:Y:S02]  /*266a0*/  STL [R1], R0 ;  /* 0x0000000001007387 */ /* 0x0007e40000100800 */
.L_x_701:
[----:B------:R-:W-:Y:S05]  /*266b0*/  BSYNC B0 ;  /* 0x0000000000007941 */ /* 0x000fea0003800000 */
.L_x_700:
[----:B------:R-:W-:-:S06]  /*266c0*/  UISETP.NE.AND UP0, UPT, UR37, 0x3, UPT ;  /* 0x000000032500788c */ /* 0x000fcc000bf05270 */
[----:B------:R-:W-:-:S13]  /*266d0*/  PLOP3.LUT P0, PT, PT, PT, UP0, 0x80, 0x0 ;  /* 0x000000000000781c */ /* 0x000fda0003f0f008 */
[----:B------:R-:W-:Y:S05]  /*266e0*/  @!P0 BRA `(.L_x_702) ;  /* 0x0000000000048947 */ /* 0x000fea0003800000 */
[----:B------:R-:W-:Y:S01]  /*266f0*/  BPT.TRAP 0x1 ;  /* 0x000000040000795c */ /* 0x000fe20000300000 */
.L_x_702:
[----:B-12---:R-:W2:Y:S04]  /*26700*/  LDL R3, [R1+0x1c] ;  /* 0x00001c0001037983 */ /* 0x006ea80000100800 */
[----:B---3--:R-:W3:Y:S01]  /*26710*/  LDL R0, [R1+0x10] ;  /* 0x0000100001007983 */ /* 0x008ee20000100800 */
[----:B------:R-:W1:Y:S01]  /*26720*/  S2R R4, SR_CgaCtaId ;  /* 0x0000000000047919 */ /* 0x000e620000008800 */
[----:B------:R-:W-:-:S04]  /*26730*/  MOV R2, 0x400 ;  /* 0x0000040000027802 */ /* 0x000fc80000000f00 */
[----:B-1----:R-:W-:Y:S01]  /*26740*/  LEA R2, R4, R2, 0x18 ;  /* 0x0000000204027211 */ /* 0x002fe200078ec0ff */
[----:B------:R-:W-:Y:S01]  /*26750*/  BSSY B0, `(.L_x_703) ;  /* 0x0000008000007945 */ /* 0x000fe20003800000 */
[----:B--2---:R-:W-:-:S04]  /*26760*/  LOP3.LUT R3, R3, 0x1, RZ, 0x3c, !PT ;  /* 0x0000000103037812 */ /* 0x004fc800078e3cff */
[----:B------:R-:W-:Y:S01]  /*26770*/  SHF.L.U32 R3, R3, 0x1f, RZ ;  /* 0x0000001f03037819 */ /* 0x000fe200000006ff */
[----:B---3--:R-:W-:-:S04]  /*26780*/  IMAD R20, R0, 0x8, R2 ;  /* 0x0000000800147824 */ /* 0x008fc800078e0202 */
[----:B------:R-:W1:Y:S01]  /*26790*/  SYNCS.PHASECHK.TRANS64.TRYWAIT P0, [R20+URZ+0x29870], R3 ;  /* 0x02987003140075a7 */ /* 0x000e62000800017f */
[----:B------:R-:W-:-:S05]  /*267a0*/  IMAD.U32 R0, RZ, RZ, UR39 ;  /* 0x00000027ff007e24 */ /* 0x000fca000f8e00ff */
[----:B------:R-:W-:Y:S01]  /*267b0*/  ISETP.NE.AND P2, PT, R0, 0x3, PT ;  /* 0x000000030000780c */ /* 0x000fe20003f45270 */
[----:B-1----:R-:W-:-:S12]  /*267c0*/  @!P0 BRA `(.L_x_704) ;  /* 0x0000003400608947 */ /* 0x002fd80003800000 */
.L_x_825:
[----:B------:R-:W-:Y:S05]  /*267d0*/  BSYNC B0 ;  /* 0x0000000000007941 */ /* 0x000fea0003800000 */
.L_x_703:
[----:B------:R-:W-:Y:S05]  /*267e0*/  @!P2 BRA `(.L_x_705) ;  /* 0x000000000004a947 */ /* 0x000fea0003800000 */
[----:B------:R-:W-:Y:S01]  /*267f0*/  BPT.TRAP 0x1 ;  /* 0x000000040000795c */ /* 0x000fe20000300000 */
.L_x_705:
[----:B------:R-:W1:Y:S02]  /*26800*/  LDL R0, [R1+0x1c] ;  /* 0x00001c0001007983 */ /* 0x000e640000100800 */
[----:B-1----:R-:W-:-:S04]  /*26810*/  SHF.L.U32 R3, R0, 0x1f, RZ ;  /* 0x0000001f00037819 */ /* 0x002fc800000006ff */
[----:B------:R-:W1:Y:S02]  /*26820*/  SYNCS.PHASECHK.TRANS64.TRYWAIT P0, [R20+URZ+0x29860], R3 ;  /* 0x02986003140075a7 */ /* 0x000e64000800017f */
[----:B-1----:R-:W-:Y:S05]  /*26830*/  @!P0 BRA `(.L_x_706) ;  /* 0x0000003400588947 */ /* 0x002fea0003800000 */
.L_x_826:
[----:B------:R-:W2:Y:S04]  /*26840*/  LDL R0, [R1+0x10] ;  /* 0x0000100001007983 */ /* 0x000ea80000100800 */
[----:B------:R-:W3:Y:S04]  /*26850*/  LDL R2, [R1+0x34] ;  /* 0x0000340001027983 */ /* 0x000ee80000100800 */
[----:B------:R-:W4:Y:S01]  /*26860*/  LDL R11, [R1+0x30] ;  /* 0x00003000010b7983 */ /* 0x000f220000100800 */
[----:B------:R-:W-:Y:S01]  /*26870*/  MOV R8, 0x400 ;  /* 0x0000040000087802 */ /* 0x000fe20000000f00 */
[----:B------:R-:W-:Y:S05]  /*26880*/  WARPSYNC.ALL ;  /* 0x0000000000007948 */ /* 0x000fea0003800000 */
[----:B------:R-:W0:Y:S01]  /*26890*/  S2R R10, SR_CgaCtaId ;  /* 0x00000000000a7919 */ /* 0x000e220000008800 */
[----:B------:R-:W-:Y:S01]  /*268a0*/  IMAD.MOV.U32 R12, RZ, RZ, 0x40 ;  /* 0x00000040ff0c7424 */ /* 0x000fe200078e00ff */
[----:B------:R-:W1:Y:S01]  /*268b0*/  S2R R9, SR_TID.X ;  /* 0x0000000000097919 */ /* 0x000e620000002100 */
[----:B0-----:R-:W-:-:S02]  /*268c0*/  LEA R8, R10, R8, 0x18 ;  /* 0x000000080a087211 */ /* 0x001fc400078ec0ff */
[----:B-1----:R-:W-:-:S04]  /*268d0*/  LOP3.LUT P0, RZ, R9, 0x4, RZ, 0xc0, !PT ;  /* 0x0000000409ff7812 */ /* 0x002fc8000780c0ff */
[----:B------:R-:W-:Y:S01]  /*268e0*/  SEL R12, R12, 0xffffffc0, !P0 ;  /* 0xffffffc00c0c7807 */ /* 0x000fe20004000000 */
[----:B--2---:R-:W-:-:S05]  /*268f0*/  IMAD R0, R0, 0x5000, RZ ;  /* 0x0000500000007824 */ /* 0x004fca00078e02ff */
[C---:B---3--:R-:W-:Y:S02]  /*26900*/  LOP3.LUT R2, R0.reuse, R2, RZ, 0xfc, !PT ;  /* 0x0000000200027212 */ /* 0x048fe400078efcff */
[----:B----4-:R-:W-:Y:S02]  /*26910*/  LOP3.LUT R0, R0, R11, RZ, 0xfc, !PT ;  /* 0x0000000b00007212 */ /* 0x010fe400078efcff */
[----:B------:R-:W-:-:S03]  /*26920*/  IADD3 R2, R8, R2, RZ ;  /* 0x0000000208027210 */ /* 0x000fc60007ffe0ff */
[----:B------:R-:W-:Y:S01]  /*26930*/  IMAD.IADD R0, R8, 0x1, R0 ;  /* 0x0000000108007824 */ /* 0x000fe200078e0200 */
[----:B------:R-:W-:Y:S01]  /*26940*/  IADD3 R3, R12, R2, RZ ;  /* 0x000000020c037210 */ /* 0x000fe20007ffe0ff */
[----:B-----5:R-:W0:Y:S02]  /*26950*/  LDSM.16.MT88.4 R4, [R2+0xa400] ;  /* 0x00a400000204783b */ /* 0x020e240000004200 */
[C-C-:B0-----:R-:W-:Y:S02]  /*26960*/  PRMT R8, R4.reuse, 0x6420, R5.reuse ;  /* 0x0000642004087816 */ /* 0x141fe40000000005 */
[----:B------:R-:W-:Y:S02]  /*26970*/  PRMT R9, R4, 0x7531, R5 ;  /* 0x0000753104097816 */ /* 0x000fe40000000005 */
[C-C-:B------:R-:W-:Y:S02]  /*26980*/  PRMT R10, R6.reuse, 0x6420, R7.reuse ;  /* 0x00006420060a7816 */ /* 0x140fe40000000007 */
[----:B------:R-:W-:-:S02]  /*26990*/  PRMT R11, R6, 0x7531, R7 ;  /* 0x00007531060b7816 */ /* 0x000fc40000000007 */
[----:B------:R-:W0:Y:S04]  /*269a0*/  LDSM.16.MT88.4 R4, [R3+0xa400] ;  /* 0x00a400000304783b */ /* 0x000e280000004200 */
[----:B------:R0:W-:Y:S02]  /*269b0*/  STSM.16.M88.4 [R0+0x400], R8 ;  /* 0x0004000800007844 */ /* 0x0001e40000000200 */
[C-C-:B0-----:R-:W-:Y:S02]  /*269c0*/  PRMT R8, R4.reuse, 0x6420, R5.reuse ;  /* 0x0000642004087816 */ /* 0x141fe40000000005 */
[----:B------:R-:W-:Y:S02]  /*269d0*/  PRMT R9, R4, 0x7531, R5 ;  /* 0x0000753104097816 */ /* 0x000fe40000000005 */
[----:B------:R-:W-:-:S02]  /*269e0*/  PRMT R10, R6, 0x6420, R7 ;  /* 0x00006420060a7816 */ /* 0x000fc40000000007 */
        /* <DEDUP_REMOVED lines=58> */
.L_x_707:
[----:B------:R-:W2:Y:S01]  /*26d90*/  LDL.LU R2, [R1+0x10] ;  /* 0x0000100001027983 */ /* 0x000ea20000300800 */
        /* <DEDUP_REMOVED lines=11> */
[----:B------:R0:W-:Y:S04]  /*26e50*/  STL [R1+0x10], R0 ;  /* 0x0000100001007387 */ /* 0x0001e80000100800 */
[----:B------:R0:W-:Y:S02]  /*26e60*/  STL [R1+0x1c], R3 ;  /* 0x00001c0301007387 */ /* 0x0001e40000100800 */
.L_x_658:
[----:B------:R-:W-:Y:S05]  /*26e70*/  BSYNC B6 ;  /* 0x0000000000067941 */ /* 0x000fea0003800000 */
.L_x_656:
[----:B01----:R-:W2:Y:S02]  /*26e80*/  LDL R0, [R1+0x18] ;  /* 0x0000180001007983 */ /* 0x003ea40000100800 */
[----:B--2---:R-:W-:-:S13]  /*26e90*/  LOP3.LUT P0, RZ, R0, 0x2, RZ, 0xc0, !PT ;  /* 0x0000000200ff7812 */ /* 0x004fda000780c0ff */
[----:B------:R-:W-:Y:S05]  /*26ea0*/  @!P0 BRA `(.L_x_708) ;  /* 0x0000000000288947 */ /* 0x000fea0003800000 */
[----:B------:R-:W-:Y:S05]  /*26eb0*/  WARPSYNC.ALL ;  /* 0x0000000000007948 */ /* 0x000fea0003800000 */
[----:B------:R-:W0:Y:S08]  /*26ec0*/  S2UR UR5, SR_CgaCtaId ;  /* 0x00000000000579c3 */ /* 0x000e300000008800 */
[----:B------:R-:W-:Y:S06]  /*26ed0*/  BAR.SYNC.DEFER_BLOCKING 0x5, 0x180 ;  /* 0x0146000000007b1d */ /* 0x000fec0000010000 */
[----:B------:R-:W-:-:S02]  /*26ee0*/  UMOV UR4, 0x400 ;  /* 0x0000040000047882 */ /* 0x000fc40000000000 */
[----:B0-----:R-:W-:-:S09]  /*26ef0*/  ULEA UR4, UR5, UR4, 0x18 ;  /* 0x0000000405047291 */ /* 0x001fd2000f8ec03f */
[----:B------:R-:W0:Y:S04]  /*26f00*/  LDS.128 R4, [UR4+0x298d0] ;  /* 0x0298d004ff047984 */ /* 0x000e280008000c00 */
[----:B0-----:R0:W-:Y:S04]  /*26f10*/  STL.64 [R1], R4 ;  /* 0x0000000401007387 */ /* 0x0011e80000100a00 */
[----:B------:R0:W-:Y:S01]  /*26f20*/  STL.64 [R1+0x8], R6 ;  /* 0x0000080601007387 */ /* 0x0001e20000100a00 */
[----:B------:R-:W-:Y:S06]  /*26f30*/  BAR.ARV 0x4, 0x180 ;  /* 0x0106000000007b1d */ /* 0x000fec0000002000 */
[----:B------:R-:W-:Y:S05]  /*26f40*/  BRA `(.L_x_709) ;  /* 0x0000000800847947 */ /* 0x000fea0003800000 */
.L_x_708:
[----:B------:R-:W0:Y:S01]  /*26f50*/  S2R R0, SR_TID.X ;  /* 0x0000000000007919 */ /* 0x000e220000002100 */
[----:B------:R-:W-:Y:S01]  /*26f60*/  UMOV UR4, 0xffffffff ;  /* 0xffffffff00047882 */ /* 0x000fe20000000000 */
[----:B0-----:R-:W-:-:S04]  /*26f70*/  LOP3.LUT R7, R0, 0x1f, RZ, 0xc0, !PT ;  /* 0x0000001f00077812 */ /* 0x001fc800078ec0ff */
[----:B------:R-:W-:Y:S01]  /*26f80*/  ISETP.NE.AND P0, PT, R7, 0x1f, PT ;  /* 0x0000001f0700780c */ /* 0x000fe20003f05270 */
[----:B------:R-:W-:-:S12]  /*26f90*/  BRA.DIV UR4, `(.L_x_710) ;  /* 0x0000002e04947947 */ /* 0x000fd8000b800000 */
[----:B------:R-:W2:Y:S01]  /*26fa0*/  LDL.LU R6, [R1] ;  /* 0x0000000001067983 */ /* 0x000ea20000300800 */
[----:B------:R-:W-:-:S03]  /*26fb0*/  ULDC UR4, c[0x0][0xc14] ;  /* 0x0003050000047ab9 */ /* 0x000fc60000000800 */
[----:B------:R-:W3:Y:S02]  /*26fc0*/  LDL R5, [R1+0xc] ;  /* 0x00000c0001057983 */ /* 0x000ee40000100800 */
[----:B---3--:R-:W-:-:S04]  /*26fd0*/  IADD3 R5, R5, R7, RZ ;  /* 0x0000000705057210 */ /* 0x008fc80007ffe0ff */
[----:B------:R-:W-:-:S13]  /*26fe0*/  ISETP.GE.OR P1, PT, R5, UR4, !P0 ;  /* 0x0000000405007c0c */ /* 0x000fda000c726670 */
[----:B------:R-:W0:Y:S02]  /*26ff0*/  @!P1 LDC.64 R2, c[0x0][0xc58] ;  /* 0x00031600ff029b82 */ /* 0x000e240000000a00 */
[----:B0-----:R-:W-:-:S06]  /*27000*/  @!P1 IMAD.WIDE R2, R5, 0x4, R2 ;  /* 0x0000000405029825 */ /* 0x001fcc00078e0202 */
[----:B------:R0:W3:Y:S01]  /*27010*/  @!P1 LDG.E R2, desc[UR54][R2.64] ;  /* 0x0000003602029981 */ /* 0x0000e2000c1e1900 */
[C---:B------:R-:W-:Y:S02]  /*27020*/  ISETP.GE.U32.AND P2, PT, R7.reuse, 0x2, PT ;  /* 0x000000020700780c */ /* 0x040fe40003f46070 */
[C---:B------:R-:W-:Y:S01]  /*27030*/  ISETP.GE.U32.AND P3, PT, R7.reuse, 0x4, PT ;  /* 0x000000040700780c */ /* 0x040fe20003f66070 */
[----:B--2---:R-:W-:Y:S01]  /*27040*/  SHFL.IDX PT, R0, R6, RZ, 0x1f ;  /* 0x00001fff06007589 */ /* 0x004fe200000e0000 */
[C---:B------:R-:W-:Y:S02]  /*27050*/  ISETP.GE.U32.AND P4, PT, R7.reuse, 0x8, PT ;  /* 0x000000080700780c */ /* 0x040fe40003f86070 */
[C---:B------:R-:W-:Y:S01]  /*27060*/  ISETP.GE.U32.AND P5, PT, R7.reuse, 0x10, PT ;  /* 0x000000100700780c */ /* 0x040fe20003fa6070 */
[----:B------:R-:W-:Y:S01]  /*27070*/  SHFL.IDX PT, R4, R6, 0x1, 0x1f ;  /* 0x00201f0006047f89 */ /* 0x000fe200000e0000 */
[----:B0-----:R-:W-:Y:S02]  /*27080*/  IMAD.MOV.U32 R3, RZ, RZ, RZ ;  /* 0x000000ffff037224 */ /* 0x001fe400078e00ff */
[----:B---3--:R-:W-:Y:S01]  /*27090*/  @!P1 IMAD.MOV.U32 R3, RZ, RZ, R2 ;  /* 0x000000ffff039224 */ /* 0x008fe200078e0002 */
[----:B------:R-:W-:-:S04]  /*270a0*/  ISETP.NE.AND P1, PT, R7, RZ, PT ;  /* 0x000000ff0700720c */ /* 0x000fc80003f25270 */
        /* <DEDUP_REMOVED lines=15> */
[----:B------:R0:W1:Y:S02]  /*271a0*/  SHFL.IDX PT, R14, R2, 0x1f, 0x1f ;  /* 0x03e01f00020e7f89 */ /* 0x00006400000e0000 */
.L_x_836:
[----:B------:R-:W-:Y:S02]  /*271b0*/  ULDC UR4, c[0x0][0xc10] ;  /* 0x0003040000047ab9 */ /* 0x000fe40000000800 */
[----:B------:R-:W-:-:S04]  /*271c0*/  IMAD.U32 R7, RZ, RZ, UR4 ;  /* 0x00000004ff077e24 */ /* 0x000fc8000f8e00ff */
[----:B-1----:R-:W-:-:S05]  /*271d0*/  IMAD R5, R14, R7, RZ ;  /* 0x000000070e057224 */ /* 0x002fca00078e02ff */
[----:B------:R-:W-:-:S04]  /*271e0*/  IADD3 R4, R4, R5, RZ ;  /* 0x0000000504047210 */ /* 0x000fc80007ffe0ff */
[----:B------:R-:W-:-:S13]  /*271f0*/  ISETP.GT.AND P6, PT, R4, R0, PT ;  /* 0x000000000400720c */ /* 0x000fda0003fc4270 */
[----:B------:R-:W-:Y:S05]  /*27200*/  @P6 BRA `(.L_x_711) ;  /* 0x0000000000a46947 */ /* 0x000fea0003800000 */
.L_x_716:
[----:B0-----:R-:W2:Y:S01]  /*27210*/  LDL.LU R2, [R1+0xc] ;  /* 0x00000c0001027983 */ /* 0x001ea20000300800 */
[----:B------:R-:W0:Y:S01]  /*27220*/  LDC R5, c[0x0][0xc14] ;  /* 0x00030500ff057b82 */ /* 0x000e220000000800 */
[----:B--2---:R-:W-:-:S05]  /*27230*/  VIADD R2, R2, 0x1f ;  /* 0x0000001f02027836 */ /* 0x004fca0000000000 */
[----:B0-----:R-:W-:-:S13]  /*27240*/  ISETP.GE.AND P6, PT, R2, R5, PT ;  /* 0x000000050200720c */ /* 0x001fda0003fc6270 */
[----:B------:R-:W-:Y:S05]  /*27250*/  @P6 BRA `(.L_x_712) ;  /* 0x0000000400586947 */ /* 0x000fea0003800000 */
[----:B------:R-:W0:Y:S01]  /*27260*/  S2R R3, SR_TID.X ;  /* 0x0000000000037919 */ /* 0x000e220000002100 */
[----:B------:R-:W-:Y:S01]  /*27270*/  BSSY B0, `(.L_x_713) ;  /* 0x000000a000007945 */ /* 0x000fe20003800000 */
[----:B------:R1:W-:Y:S01]  /*27280*/  STL [R1+0xc], R2 ;  /* 0x00000c0201007387 */ /* 0x0003e20000100800 */
[----:B0-----:R-:W-:-:S05]  /*27290*/  LOP3.LUT R3, R3, 0x1f, RZ, 0xc0, !PT ;  /* 0x0000001f03037812 */ /* 0x001fca00078ec0ff */
[----:B------:R-:W-:Y:S01]  /*272a0*/  IMAD.IADD R6, R2, 0x1, R3 ;  /* 0x0000000102067824 */ /* 0x000fe200078e0203 */
[----:B------:R-:W-:-:S04]  /*272b0*/  MOV R3, RZ ;  /* 0x000000ff00037202 */ /* 0x000fc80000000f00 */
[----:B------:R-:W-:-:S13]  /*272c0*/  ISETP.GE.OR P6, PT, R6, R5, !P0 ;  /* 0x000000050600720c */ /* 0x000fda00047c6670 */
[----:B-1----:R-:W-:Y:S05]  /*272d0*/  @P6 BRA `(.L_x_714) ;  /* 0x00000000000c6947 */ /* 0x002fea0003800000 */
[----:B------:R-:W0:Y:S02]  /*272e0*/  LDC.64 R2, c[0x0][0xc58] ;  /* 0x00031600ff027b82 */ /* 0x000e240000000a00 */
[----:B0-----:R-:W-:-:S06]  /*272f0*/  IMAD.WIDE R2, R6, 0x4, R2 ;  /* 0x0000000406027825 */ /* 0x001fcc00078e0202 */
[----:B------:R0:W5:Y:S02]  /*27300*/  LDG.E R3, desc[UR54][R2.64] ;  /* 0x0000003602037981 */ /* 0x000164000c1e1900 */
.L_x_714:
[----:B------:R-:W-:Y:S05]  /*27310*/  BSYNC B0 ;  /* 0x0000000000007941 */ /* 0x000fea0003800000 */
.L_x_713:
[----:B------:R-:W-:-:S03]  /*27320*/  UMOV UR4, 0xffffffff ;  /* 0xffffffff00047882 */ /* 0x000fc60000000000 */
[----:B------:R-:W-:Y:S05]  /*27330*/  BRA.DIV UR4, `(.L_x_715) ;  /* 0x0000002e04d87947 */ /* 0x000fea000b800000 */
[----:B-----5:R-:W1:Y:S02]  /*27340*/  SHFL.UP PT, R14, R3, 0x1, RZ ;  /* 0x04200000030e7989 */ /* 0x020e6400000e00ff */
[----:B-1----:R-:W-:-:S05]  /*27350*/  SEL R14, R14, RZ, P1 ;  /* 0x000000ff0e0e7207 */ /* 0x002fca0000800000 */
[----:B------:R-:W-:-:S05]  /*27360*/  IMAD.IADD R13, R3, 0x1, R14 ;  /* 0x00000001030d7824 */ /* 0x000fca00078e020e */
[----:B------:R-:W1:Y:S02]  /*27370*/  SHFL.UP PT, R14, R13, 0x2, RZ ;  /* 0x044000000d0e7989 */ /* 0x000e6400000e00ff */
[----:B-1----:R-:W-:-:S05]  /*27380*/  SEL R14, R14, RZ, P2 ;  /* 0x000000ff0e0e7207 */ /* 0x002fca0001000000 */
[----:B------:R-:W-:-:S05]  /*27390*/  IMAD.IADD R5, R13, 0x1, R14 ;  /* 0x000000010d057824 */ /* 0x000fca00078e020e */
[----:B------:R-:W1:Y:S02]  /*273a0*/  SHFL.UP PT, R14, R5, 0x4, RZ ;  /* 0x04800000050e7989 */ /* 0x000e6400000e00ff */
[----:B-1----:R-:W-:-:S04]  /*273b0*/  SEL R6, R14, RZ, P3 ;  /* 0x000000ff0e067207 */ /* 0x002fc80001800000 */
[----:B------:R-:W-:-:S05]  /*273c0*/  IADD3 R6, R5, R6, RZ ;  /* 0x0000000605067210 */ /* 0x000fca0007ffe0ff */
[----:B------:R-:W1:Y:S02]  /*273d0*/  SHFL.UP PT, R14, R6, 0x8, RZ ;  /* 0x05000000060e7989 */ /* 0x000e6400000e00ff */
[----:B-1----:R-:W-:-:S05]  /*273e0*/  SEL R7, R14, RZ, P4 ;  /* 0x000000ff0e077207 */ /* 0x002fca0002000000 */
[----:B------:R-:W-:-:S05]  /*273f0*/  IMAD.IADD R7, R6, 0x1, R7 ;  /* 0x0000000106077824 */ /* 0x000fca00078e0207 */
[----:B------:R-:W0:Y:S02]  /*27400*/  SHFL.UP PT, R14, R7, 0x10, RZ ;  /* 0x06000000070e7989 */ /* 0x000e2400000e00ff */
[----:B0-----:R-:W-:-:S05]  /*27410*/  SEL R2, R14, RZ, P5 ;  /* 0x000000ff0e027207 */ /* 0x001fca0002800000 */
[----:B------:R-:W-:-:S05]  /*27420*/  IMAD.IADD R2, R7, 0x1, R2 ;  /* 0x0000000107027824 */ /* 0x000fca00078e0202 */
[----:B------:R0:W1:Y:S02]  /*27430*/  SHFL.IDX PT, R14, R2, 0x1f, 0x1f ;  /* 0x03e01f00020e7f89 */ /* 0x00006400000e0000 */
.L_x_844:
[----:B------:R-:W-:Y:S02]  /*27440*/  ULDC UR4, c[0x0][0xc10] ;  /* 0x0003040000047ab9 */ /* 0x000fe40000000800 */
[----:B------:R-:W-:-:S05]  /*27450*/  MOV R7, UR4 ;  /* 0x0000000400077c02 */ /* 0x000fca0008000f00 */
[----:B-1----:R-:W-:-:S04]  /*27460*/  IMAD R5, R14, R7, RZ ;  /* 0x000000070e057224 */ /* 0x002fc800078e02ff */
[----:B------:R-:W-:-:S05]  /*27470*/  IMAD.IADD R4, R5, 0x1, R4 ;  /* 0x0000000105047824 */ /* 0x000fca00078e0204 */
[----:B------:R-:W-:-:S13]  /*27480*/  ISETP.GT.AND P6, PT, R4, R0, PT ;  /* 0x000000000400720c */ /* 0x000fda0003fc4270 */
[----:B------:R-:W-:Y:S05]  /*27490*/  @!P6 BRA `(.L_x_716) ;  /* 0xfffffffc005ce947 */ /* 0x000fea000383ffff */
.L_x_711:
[----:B------:R-:W-:Y:S01]  /*274a0*/  IMAD.IADD R8, R4, 0x1, -R5 ;  /* 0x0000000104087824 */ /* 0x000fe200078e0a05 */
[----:B------:R-:W-:-:S03]  /*274b0*/  UMOV UR4, 0xffffffff ;  /* 0xffffffff00047882 */ /* 0x000fc60000000000 */
[----:B------:R-:W-:-:S05]  /*274c0*/  IMAD R5, R2, R7, R8 ;  /* 0x0000000702057224 */ /* 0x000fca00078e0208 */
[----:B------:R-:W-:Y:S01]  /*274d0*/  ISETP.GT.AND P6, PT, R5, R0, PT ;  /* 0x000000000500720c */ /* 0x000fe20003fc4270 */
[----:B------:R-:W-:-:S12]  /*274e0*/  BRA.DIV UR4, `(.L_x_717) ;  /* 0x0000003204287947 */ /* 0x000fd8000b800000 */
[----:B------:R-:W-:-:S04]  /*274f0*/  VOTE.ANY R6, PT, !P6 ;  /* 0x0000000000067806 */ /* 0x000fc800070e0100 */
[----:B------:R-:W1:Y:S02]  /*27500*/  POPC R4, R6 ;  /* 0x0000000600047309 */ /* 0x000e640000000000 */
[----:B-1----:R1:W2:Y:S02]  /*27510*/  SHFL.IDX PT, R5, R3, R4, 0x1f ;  /* 0x00001f0403057589 */ /* 0x0022a400000e0000 */
.L_x_848:
[----:B------:R-:W-:Y:S02]  /*27520*/  ISETP.NE.AND P0, PT, R6, RZ, PT ;  /* 0x000000ff0600720c */ /* 0x000fe40003f05270 */
[----:B------:R-:W-:-:S11]  /*27530*/  MOV R14, RZ ;  /* 0x000000ff000e7202 */ /* 0x000fd60000000f00 */
[----:B------:R-:W-:Y:S05]  /*27540*/  @!P0 BRA `(.L_x_718) ;  /* 0x0000000000108947 */ /* 0x000fea0003800000 */
[----:B------:R-:W-:Y:S01]  /*27550*/  UMOV UR4, 0xffffffff ;  /* 0xffffffff00047882 */ /* 0x000fe20000000000 */
[----:B------:R-:W-:Y:S02]  /*27560*/  VIADD R12, R4, 0xffffffff ;  /* 0xffffffff040c7836 */ /* 0x000fe40000000000 */
[----:B------:R-:W-:Y:S05]  /*27570*/  BRA.DIV UR4, `(.L_x_719) ;  /* 0x00000032044c7947 */ /* 0x000fea000b800000 */
[----:B------:R3:W4:Y:S02]  /*27580*/  SHFL.IDX PT, R14, R2, R12, 0x1f ;  /* 0x00001f0c020e7589 */ /* 0x00072400000e0000 */
.L_x_718:
[----:B------:R-:W5:Y:S01]  /*27590*/  LDL.LU R10, [R1+0xc] ;  /* 0x00000c00010a7983 */ /* 0x000f620000300800 */
[----:B--2---:R-:W-:Y:S01]  /*275a0*/  IABS R6, R5 ;  /* 0x0000000500067213 */ /* 0x004fe20000000000 */
[----:B----4-:R-:W-:Y:S02]  /*275b0*/  IMAD R8, R14, R7, R8 ;  /* 0x000000070e087224 */ /* 0x010fe400078e0208 */
[----:B0--3--:R-:W-:Y:S01]  /*275c0*/  IMAD.MOV.U32 R2, RZ, RZ, RZ ;  /* 0x000000ffff027224 */ /* 0x009fe200078e00ff */
[----:B------:R-:W0:Y:S01]  /*275d0*/  I2F.RP R7, R6 ;  /* 0x0000000600077306 */ /* 0x000e220000209400 */
[----:B------:R-:W-:Y:S01]  /*275e0*/  IMAD.IADD R0, R0, 0x1, -R8 ;  /* 0x0000000100007824 */ /* 0x000fe200078e0a08 */
[----:B------:R2:W-:Y:S02]  /*275f0*/  STL [R1], R8 ;  /* 0x0000000801007387 */ /* 0x0005e40000100800 */
[----:B--2---:R-:W-:-:S04]  /*27600*/  IABS R8, R5 ;  /* 0x0000000500087213 */ /* 0x004fc80000000000 */
[----:B0-----:R-:W0:Y:S01]  /*27610*/  MUFU.RCP R7, R7 ;  /* 0x0000000700077308 */ /* 0x001e220000001000 */
[----:B------:R-:W-:Y:S01]  /*27620*/  IADD3 R8, RZ, -R8, RZ ;  /* 0x80000008ff087210 */ /* 0x000fe20007ffe0ff */
[----:B0-----:R-:W-:-:S06]  /*27630*/  VIADD R9, R7, 0xffffffe ;  /* 0x0ffffffe07097836 */ /* 0x001fcc0000000000 */
[----:B-1----:R-:W0:Y:S02]  /*27640*/  F2I.FTZ.U32.TRUNC.NTZ R3, R9 ;  /* 0x0000000900037305 */ /* 0x002e24000021f000 */
[----:B0-----:R-:W-:-:S05]  /*27650*/  IADD3 R11, RZ, -R3, RZ ;  /* 0x80000003ff0b7210 */ /* 0x001fca0007ffe0ff */
[----:B------:R-:W-:-:S04]  /*27660*/  IMAD R11, R11, R6, RZ ;  /* 0x000000060b0b7224 */ /* 0x000fc800078e02ff */
[----:B------:R-:W-:Y:S01]  /*27670*/  IMAD.HI.U32 R2, R3, R11, R2 ;  /* 0x0000000b03027227 */ /* 0x000fe200078e0002 */
        /* <DEDUP_REMOVED lines=10> */
[----:B------:R-:W-:-:S06]  /*27720*/  @P0 IADD3 R2, R2, 0x1, RZ ;  /* 0x0000000102020810 */ /* 0x000fcc0007ffe0ff */
[----:B------:R-:W-:Y:S01]  /*27730*/  @!P2 IMAD.MOV R2, RZ, RZ, -R2 ;  /* 0x000000ffff02a224 */ /* 0x000fe200078e0a02 */
[----:B------:R-:W-:-:S05]  /*27740*/  @!P1 LOP3.LUT R2, RZ, R5, RZ, 0x33, !PT ;  /* 0x00000005ff029212 */ /* 0x000fca00078e33ff */
[----:B------:R-:W-:-:S04]  /*27750*/  IMAD.MOV R3, RZ, RZ, -R2 ;  /* 0x000000ffff037224 */ /* 0x000fc800078e0a02 */
[----:B------:R-:W-:-:S05]  /*27760*/  IMAD R0, R5, R3, R0 ;  /* 0x0000000305007224 */ /* 0x000fca00078e0200 */
[----:B------:R0:W-:Y:S04]  /*27770*/  STL [R1+0x4], R0 ;  /* 0x0000040001007387 */ /* 0x0001e80000100800 */
[----:B------:R0:W-:Y:S01]  /*27780*/  STL [R1+0x8], R2 ;  /* 0x0000080201007387 */ /* 0x0001e20000100800 */
[----:B-----5:R-:W-:-:S05]  /*27790*/  IADD3 R10, R4, R10, RZ ;  /* 0x0000000a040a7210 */ /* 0x020fca0007ffe0ff */
[----:B------:R0:W-:Y:S01]  /*277a0*/  STL [R1+0xc], R10 ;  /* 0x00000c0a01007387 */ /* 0x0001e20000100800 */
[----:B------:R-:W-:Y:S05]  /*277b0*/  BRA `(.L_x_720) ;  /* 0x0000000000287947 */ /* 0x000fea0003800000 */
.L_x_712:
[----:B------:R-:W-:Y:S01]  /*277c0*/  UMOV UR4, URZ ;  /* 0x0000003f00047c82 */ /* 0x000fe20008000000 */
[----:B------:R-:W-:Y:S01]  /*277d0*/  ULDC UR6, c[0x0][0xc14] ;  /* 0x0003050000067ab9 */ /* 0x000fe20000000800 */
[----:B------:R-:W-:Y:S01]  /*277e0*/  UMOV UR5, URZ ;  /* 0x0000003f00057c82 */ /* 0x000fe20008000000 */
[----:B------:R0:W-:Y:S01]  /*277f0*/  STL [R1], R0 ;  /* 0x0000000001007387 */ /* 0x0001e20000100800 */
[----:B------:R-:W-:Y:S02]  /*27800*/  IMAD.U32 R3, RZ, RZ, UR4 ;  /* 0x00000004ff037e24 */ /* 0x000fe4000f8e00ff */
[----:B------:R-:W-:-:S03]  /*27810*/  IMAD.U32 R2, RZ, RZ, UR5 ;  /* 0x00000005ff027e24 */ /* 0x000fc6000f8e00ff */
[----:B------:R1:W-:Y:S01]  /*27820*/  STL [R1+0x4], R3 ;  /* 0x0000040301007387 */ /* 0x0003e20000100800 */
[----:B0-----:R-:W-:-:S05]  /*27830*/  MOV R0, UR6 ;  /* 0x0000000600007c02 */ /* 0x001fca0008000f00 */
[----:B------:R1:W-:Y:S04]  /*27840*/  STL [R1+0xc], R0 ;  /* 0x00000c0001007387 */ /* 0x0003e80000100800 */
[----:B------:R1:W-:Y:S02]  /*27850*/  STL [R1+0x8], R2 ;  /* 0x0000080201007387 */ /* 0x0003e40000100800 */
.L_x_720:
[----:B-1----:R-:W2:Y:S04]  /*27860*/  LDL R3, [R1+0x8] ;  /* 0x0000080001037983 */ /* 0x002ea80000100800 */
[----:B0-----:R-:W3:Y:S04]  /*27870*/  LDL R2, [R1+0xc] ;  /* 0x00000c0001027983 */ /* 0x001ee80000100800 */
[----:B------:R-:W4:Y:S04]  /*27880*/  LDL R4, [R1] ;  /* 0x0000000001047983 */ /* 0x000f280000100800 */
[----:B------:R-:W4:Y:S01]  /*27890*/  LDL R5, [R1+0x4] ;  /* 0x0000040001057983 */ /* 0x000f220000100800 */
[----:B------:R-:W-:Y:S05]  /*278a0*/  WARPSYNC.ALL ;  /* 0x0000000000007948 */ /* 0x000fea0003800000 */
[----:B------:R-:W0:Y:S02]  /*278b0*/  S2R R0, SR_TID.X ;  /* 0x0000000000007919 */ /* 0x000e240000002100 */
[----:B0-----:R-:W-:Y:S01]  /*278c0*/  LOP3.LUT R0, R0, 0x1f, RZ, 0xc0, !PT ;  /* 0x0000001f00007812 */ /* 0x001fe200078ec0ff */
[----:B------:R-:W-:Y:S03]  /*278d0*/  BAR.SYNC.DEFER_BLOCKING 0x4, 0x180 ;  /* 0x0106000000007b1d */ /* 0x000fe60000010000 */
[----:B------:R-:W-:-:S13]  /*278e0*/  ISETP.NE.AND P0, PT, R0, RZ, PT ;  /* 0x000000ff0000720c */ /* 0x000fda0003f05270 */
[----:B------:R-:W-:Y:S01]  /*278f0*/  @!P0 MOV R0, 0x400 ;  /* 0x0000040000008802 */ /* 0x000fe20000000f00 */
[----:B--2---:R-:W-:Y:S02]  /*27900*/  IMAD.MOV.U32 R6, RZ, RZ, R3 ;  /* 0x000000ffff067224 */ /* 0x004fe400078e0003 */
[----:B------:R-:W0:Y:S01]  /*27910*/  @!P0 S2R R3, SR_CgaCtaId ;  /* 0x0000000000038919 */ /* 0x000e220000008800 */
[----:B---3--:R-:W-:Y:S01]  /*27920*/  IMAD.MOV.U32 R7, RZ, RZ, R2 ;  /* 0x000000ffff077224 */ /* 0x008fe200078e0002 */
[----:B0-----:R-:W-:-:S05]  /*27930*/  @!P0 LEA R0, R3, R0, 0x18 ;  /* 0x0000000003008211 */ /* 0x001fca00078ec0ff */
[----:B----4-:R1:W-:Y:S01]  /*27940*/  @!P0 STS.128 [R0+0x298d0], R4 ;  /* 0x0298d00400008388 */ /* 0x0103e20000000c00 */
[----:B------:R-:W-:Y:S06]  /*27950*/  BAR.ARV 0x5, 0x180 ;  /* 0x0146000000007b1d */ /* 0x000fec0000002000 */
.L_x_709:
[----:B-1----:R-:W2:Y:S01]  /*27960*/  LDL R0, [R1+0xc] ;  /* 0x00000c0001007983 */ /* 0x002ea20000100800 */
[----:B------:R-:W-:Y:S02]  /*27970*/  ULDC UR4, c[0x0][0xc14] ;  /* 0x0003050000047ab9 */ /* 0x000fe40000000800 */
[----:B--2---:R-:W-:-:S13]  /*27980*/  ISETP.GE.AND P0, PT, R0, UR4, PT ;  /* 0x0000000400007c0c */ /* 0x004fda000bf06270 */
[----:B------:R-:W-:Y:S05]  /*27990*/  @!P0 BRA `(.L_x_721) ;  /* 0xffffffac003c8947 */ /* 0x000fea000383ffff */
[----:B------:R-:W-:Y:S05]  /*279a0*/  BSYNC B7 ;  /* 0x0000000000077941 */ /* 0x000fea0003800000 */
.L_x_618:
[----:B---3--:R-:W2:Y:S01]  /*279b0*/  LDL.LU R0, [R1+0x40] ;  /* 0x0000400001007983 */ /* 0x008ea20000300800 */
[----:B------:R-:W-:Y:S01]  /*279c0*/  BSSY B0, `(.L_x_722) ;  /* 0x000000b000007945 */ /* 0x000fe20003800000 */
[----:B01----:R-:W0:Y:S01]  /*279d0*/  S2R R5, SR_CgaCtaId ;  /* 0x0000000000057919 */ /* 0x003e220000008800 */
[----:B--2---:R-:W-:-:S04]  /*279e0*/  IADD3 R0, R0, 0x1, RZ ;  /* 0x0000000100007810 */ /* 0x004fc80007ffe0ff */
        /* <DEDUP_REMOVED lines=8> */
.L_x_851:
[----:B------:R-:W-:Y:S05]  /*27a70*/  BSYNC B0 ;  /* 0x0000000000007941 */ /* 0x000fea0003800000 */
.L_x_722:
[----:B------:R-:W-:-:S03]  /*27a80*/  UMOV UR4, 0xffffffff ;  /* 0xffffffff00047882 */ /* 0x000fc60000000000 */
[----:B------:R-:W-:Y:S05]  /*27a90*/  BRA.DIV UR4, `(.L_x_724) ;  /* 0x0000002e043c7947 */ /* 0x000fea000b800000 */
[----:B------:R-:W1:Y:S02]  /*27aa0*/  S2R R2, SR_TID.X ;  /* 0x0000000000027919 */ /* 0x000e640000002100 */
[----:B-1----:R-:W-:-:S04]  /*27ab0*/  SHF.R.U32.HI R2, RZ, 0x5, R2 ;  /* 0x00000005ff027819 */ /* 0x002fc80000011602 */
[----:B------:R-:W-:-:S05]  /*27ac0*/  LOP3.LUT R2, R2, 0x3, RZ, 0xc0, !PT ;  /* 0x0000000302027812 */ /* 0x000fca00078ec0ff */
[----:B------:R1:W2:Y:S02]  /*27ad0*/  SHFL.IDX PT, R14, R2, RZ, 0x1f ;  /* 0x00001fff020e7589 */ /* 0x0002a400000e0000 */
.L_x_854:
[----:B--2---:R-:W-:-:S13]  /*27ae0*/  ISETP.NE.AND P0, PT, R14, RZ, PT ;  /* 0x000000ff0e00720c */ /* 0x004fda0003f05270 */
[----:B------:R-:W-:Y:S05]  /*27af0*/  @P0 BRA `(.L_x_414) ;  /* 0x0000000000b00947 */ /* 0x000fea0003800000 */
[----:B------:R-:W-:-:S03]  /*27b00*/  UMOV UR4, 0xffffffff ;  /* 0xffffffff00047882 */ /* 0x000fc60000000000 */
[----:B------:R-:W-:Y:S05]  /*27b10*/  BRA.DIV UR4, `(.L_x_725) ;  /* 0x0000002e04507947 */ /* 0x000fea000b800000 */
[----:B------:R-:W-:-:S13]  /*27b20*/  ELECT P6, URZ, PT ;  /* 0x00000000003f782f */ /* 0x000fda00038c0000 */
.L_x_857:
[----:B------:R-:W-:Y:S05]  /*27b30*/  @!P6 BRA `(.L_x_414) ;  /* 0x0000000000a0e947 */ /* 0x000fea0003800000 */
[----:B------:R-:W-:-:S06]  /*27b40*/  ULOP3.LUT UR4, UR36, 0x2, URZ, 0xfc, !UPT ;  /* 0x0000000224047892 */ /* 0x000fcc000f8efc3f */
[----:B-1----:R-:W-:-:S05]  /*27b50*/  IMAD.U32 R2, RZ, RZ, UR4 ;  /* 0x00000004ff027e24 */ /* 0x002fca000f8e00ff */
[----:B------:R-:W-:-:S13]  /*27b60*/  ISETP.NE.AND P0, PT, R2, 0x3, PT ;  /* 0x000000030200780c */ /* 0x000fda0003f05270 */
[----:B------:R-:W-:Y:S05]  /*27b70*/  @!P0 BRA `(.L_x_726) ;  /* 0x0000000000048947 */ /* 0x000fea0003800000 */
[----:B------:R-:W-:Y:S01]  /*27b80*/  BPT.TRAP 0x1 ;  /* 0x000000040000795c */ /* 0x000fe20000300000 */
.L_x_726:
[----:B0-----:R-:W2:Y:S04]  /*27b90*/  LDL R3, [R1+0x10] ;  /* 0x0000100001037983 */ /* 0x001ea80000100800 */
[----:B------:R-:W3:Y:S01]  /*27ba0*/  LDL.LU R7, [R1+0x1c] ;  /* 0x00001c0001077983 */ /* 0x000ee20000300800 */
[----:B------:R-:W-:-:S05]  /*27bb0*/  IADD3 R2, R0, 0x29840, RZ ;  /* 0x0002984000027810 */ /* 0x000fca0007ffe0ff */
[C---:B--2---:R-:W-:Y:S02]  /*27bc0*/  IMAD R6, R3.reuse, 0x8, R2 ;  /* 0x0000000803067824 */ /* 0x044fe400078e0202 */
[----:B------:R-:W-:Y:S01]  /*27bd0*/  VIADD R3, R3, 0x1 ;  /* 0x0000000103037836 */ /* 0x000fe20000000000 */
[----:B---3--:R-:W-:-:S04]  /*27be0*/  SHF.L.U32 R5, R7, 0x1f, RZ ;  /* 0x0000001f07057819 */ /* 0x008fc800000006ff */
[C---:B------:R-:W-:Y:S01]  /*27bf0*/  ISETP.NE.AND P2, PT, R3.reuse, 0x2, PT ;  /* 0x000000020300780c */ /* 0x040fe20003f45270 */
[----:B------:R-:W0:Y:S03]  /*27c00*/  SYNCS.PHASECHK.TRANS64.TRYWAIT P1, [R6+URZ], R5 ;  /* 0x00000005060075a7 */ /* 0x000e26000802017f */
[----:B------:R-:W-:Y:S02]  /*27c10*/  SEL R4, RZ, 0x1, P2 ;  /* 0x00000001ff047807 */ /* 0x000fe40001000000 */
[----:B------:R-:W-:Y:S02]  /*27c20*/  SEL R3, R3, RZ, P2 ;  /* 0x000000ff03037207 */ /* 0x000fe40001000000 */
[----:B------:R-:W-:Y:S02]  /*27c30*/  LOP3.LUT R4, R7, R4, RZ, 0x3c, !PT ;  /* 0x0000000407047212 */ /* 0x000fe400078e3cff */
[----:B------:R-:W-:-:S02]  /*27c40*/  LEA R7, R3, R2, 0x3 ;  /* 0x0000000203077211 */ /* 0x000fc400078e18ff */
[----:B------:R-:W-:Y:S01]  /*27c50*/  SHF.L.U32 R2, R4, 0x1f, RZ ;  /* 0x0000001f04027819 */ /* 0x000fe200000006ff */
[----:B0-----:R-:W-:Y:S06]  /*27c60*/  @!P1 BRA `(.L_x_727) ;  /* 0x0000002c001c9947 */ /* 0x001fec0003800000 */
.L_x_858:
[----:B------:R-:W1:Y:S02]  /*27c70*/  SYNCS.PHASECHK.TRANS64.TRYWAIT P1, [R7+URZ], R2 ;  /* 0x00000002070075a7 */ /* 0x000e64000802017f */
[----:B-1----:R-:W-:Y:S05]  /*27c80*/  @!P1 BRA `(.L_x_728) ;  /* 0x0000002c00289947 */ /* 0x002fea0003800000 */
.L_x_859:
[----:B------:R-:W-:Y:S05]  /*27c90*/  @!P0 BRA `(.L_x_729) ;  /* 0x0000000000048947 */ /* 0x000fea0003800000 */
[----:B------:R-:W-:Y:S01]  /*27ca0*/  BPT.TRAP 0x1 ;  /* 0x000000040000795c */ /* 0x000fe20000300000 */
.L_x_729:
[----:B------:R-:W2:Y:S02]  /*27cb0*/  LDL.LU R4, [R1+0x10] ;  /* 0x0000100001047983 */ /* 0x000ea40000300800 */
[----:B--2---:R-:W-:-:S04]  /*27cc0*/  IMAD R4, R4, 0x8, R0 ;  /* 0x0000000804047824 */ /* 0x004fc800078e0200 */
[----:B------:R-:W2:Y:S02]  /*27cd0*/  SYNCS.PHASECHK.TRANS64.TRYWAIT P1, [R4+URZ+0x29860], R5 ;  /* 0x02986005040075a7 */ /* 0x000ea4000802017f */
[----:B--2---:R-:W-:Y:S05]  /*27ce0*/  @!P1 BRA `(.L_x_730) ;  /* 0x0000002c00249947 */ /* 0x004fea0003800000 */
.L_x_860:
[----:B------:R-:W-:Y:S05]  /*27cf0*/  @!P0 BRA `(.L_x_731) ;  /* 0x0000000000048947 */ /* 0x000fea0003800000 */
[----:B------:R-:W-:Y:S01]  /*27d00*/  BPT.TRAP 0x1 ;  /* 0x000000040000795c */ /* 0x000fe20000300000 */
.L_x_731:
[----:B------:R-:W-:-:S04]  /*27d10*/  IMAD R3, R3, 0x8, R0 ;  /* 0x0000000803037824 */ /* 0x000fc800078e0200 */
[----:B------:R-:W3:Y:S02]  /*27d20*/  SYNCS.PHASECHK.TRANS64.TRYWAIT P1, [R3+URZ+0x29860], R2 ;  /* 0x02986002030075a7 */ /* 0x000ee4000802017f */
[----:B---3--:R-:W-:Y:S05]  /*27d30*/  @!P1 BRA `(.L_x_732) ;  /* 0x0000002c00249947 */ /* 0x008fea0003800000 */
.L_x_861:
[----:B------:R-:W-:Y:S05]  /*27d40*/  @!P0 BRA `(.L_x_733) ;  /* 0x0000000000048947 */ /* 0x000fea0003800000 */
[----:B------:R-:W-:Y:S01]  /*27d50*/  BPT.TRAP 0x1 ;  /* 0x000000040000795c */ /* 0x000fe20000300000 */
.L_x_733:
[----:B------:R-:W4:Y:S02]  /*27d60*/  SYNCS.PHASECHK.TRANS64.TRYWAIT P0, [R4+URZ+0x29880], R5 ;  /* 0x02988005040075a7 */ /* 0x000f24000800017f */
[----:B----4-:R-:W-:Y:S05]  /*27d70*/  @!P0 BRA `(.L_x_734) ;  /* 0x0000002c00288947 */ /* 0x010fea0003800000 */
.L_x_735:
[----:B------:R0:W0:Y:S02]  /*27d80*/  SYNCS.PHASECHK.TRANS64.TRYWAIT P0, [R3+URZ+0x29880], R2 ;  /* 0x02988002030075a7 */ /* 0x000024000800017f */
[----:B0-----:R-:W-:Y:S05]  /*27d90*/  @!P0 NANOSLEEP.SYNCS 0x989680 ;  /* 0x009896800000895d */ /* 0x001fea0003900000 */
[----:B------:R-:W0:Y:S02]  /*27da0*/  @!P0 SYNCS.PHASECHK.TRANS64 P0, [R3+URZ+0x29880], R2 ;  /* 0x02988002030085a7 */ /* 0x000e24000800007f */
[----:B0-----:R-:W-:Y:S05]  /*27db0*/  @!P0 BRA `(.L_x_735) ;  /* 0xfffffffc00f08947 */ /* 0x001fea000383ffff */
.L_x_414:
[----:B------:R-:W-:Y:S05]  /*27dc0*/  BSYNC B8 ;  /* 0x0000000000087941 */ /* 0x000fea0003800000 */
.L_x_411:
[----:B------:R-:W-:Y:S05]  /*27dd0*/  EXIT ;  /* 0x000000000000794d */ /* 0x000fea0003800000 */
.L_x_432:
[----:B---3--:R3:W4:Y:S02]  /*27de0*/  SYNCS.PHASECHK.TRANS64.TRYWAIT P5, [R39+URZ+0x29890], R96 ;  /* 0x02989060270075a7 */ /* 0x00872400080a017f */
[----:B----4-:R-:W-:Y:S05]  /*27df0*/  @!P5 NANOSLEEP.SYNCS 0x989680 ;  /* 0x009896800000d95d */ /* 0x010fea0003900000 */
[----:B------:R-:W4:Y:S02]  /*27e00*/  @!P5 SYNCS.PHASECHK.TRANS64 P5, [R39+URZ+0x29890], R96 ;  /* 0x029890602700d5a7 */ /* 0x000f2400080a007f */
[----:B----4-:R-:W-:Y:S05]  /*27e10*/  @!P5 BRA `(.L_x_432) ;  /* 0xfffffffc00f0d947 */ /* 0x010fea000383ffff */
[----:B------:R-:W-:Y:S05]  /*27e20*/  BRA `(.L_x_736) ;  /* 0xfffffdb400a07947 */ /* 0x000fea000383ffff */
.L_x_486:
[----:B--2---:R2:W4:Y:S02]  /*27e30*/  SYNCS.PHASECHK.TRANS64.TRYWAIT P5, [R39+URZ+0x29890], R96 ;  /* 0x02989060270075a7 */ /* 0x00452400080a017f */
[----:B----4-:R-:W-:Y:S05]  /*27e40*/  @!P5 NANOSLEEP.SYNCS 0x989680 ;  /* 0x009896800000d95d */ /* 0x010fea0003900000 */
[----:B------:R-:W4:Y:S02]  /*27e50*/  @!P5 SYNCS.PHASECHK.TRANS64 P5, [R39+URZ+0x29890], R96 ;  /* 0x029890602700d5a7 */ /* 0x000f2400080a007f */
[----:B----4-:R-:W-:Y:S05]  /*27e60*/  @!P5 BRA `(.L_x_486) ;  /* 0xfffffffc00f0d947 */ /* 0x010fea000383ffff */
[----:B------:R-:W-:Y:S05]  /*27e70*/  BRA `(.L_x_737) ;  /* 0xfffffe1400007947 */ /* 0x000fea000383ffff */
.L_x_511:
[----:B-1----:R1:W2:Y:S02]  /*27e80*/  SYNCS.PHASECHK.TRANS64.TRYWAIT P2, [R39+URZ+0x29890], R96 ;  /* 0x02989060270075a7 */ /* 0x0022a4000804017f */
[----:B--2---:R-:W-:Y:S05]  /*27e90*/  @!P2 NANOSLEEP.SYNCS 0x989680 ;  /* 0x009896800000a95d */ /* 0x004fea0003900000 */
[----:B------:R-:W2:Y:S02]  /*27ea0*/  @!P2 SYNCS.PHASECHK.TRANS64 P2, [R39+URZ+0x29890], R96 ;  /* 0x029890602700a5a7 */ /* 0x000ea4000804007f */
[----:B--2---:R-:W-:Y:S05]  /*27eb0*/  @!P2 BRA `(.L_x_511) ;  /* 0xfffffffc00f0a947 */ /* 0x004fea000383ffff */
[----:B------:R-:W-:Y:S05]  /*27ec0*/  BRA `(.L_x_738) ;  /* 0xfffffe7000a47947 */ /* 0x000fea000383ffff */
.L_x_517:
[----:B-1----:R1:W2:Y:S02]  /*27ed0*/  SYNCS.PHASECHK.TRANS64.TRYWAIT P1, [R39+URZ+0x298b0], R96 ;  /* 0x0298b060270075a7 */ /* 0x0022a4000802017f */
[----:B--2---:R-:W-:Y:S05]  /*27ee0*/  @!P1 NANOSLEEP.SYNCS 0x989680 ;  /* 0x009896800000995d */ /* 0x004fea0003900000 */
[----:B------:R-:W2:Y:S02]  /*27ef0*/  @!P1 SYNCS.PHASECHK.TRANS64 P1, [R39+URZ+0x298b0], R96 ;  /* 0x0298b060270095a7 */ /* 0x000ea4000802007f */
[----:B--2---:R-:W-:Y:S05]  /*27f00*/  @!P1 BRA `(.L_x_517) ;  /* 0xfffffffc00f09947 */ /* 0x004fea000383ffff */
[----:B------:R-:W-:Y:S05]  /*27f10*/  BRA `(.L_x_739) ;  /* 0xfffffe7400a47947 */ /* 0x000fea000383ffff */
.L_x_525:
[----:B------:R-:W-:Y:S01]  /*27f20*/  BSSY B0, `(.L_x_740) ;  /* 0x0000008000007945 */ /* 0x000fe20003800000 */
[----:B------:R-:W-:Y:S01]  /*27f30*/  MOV R13, R219 ;  /* 0x000000db000d7202 */ /* 0x000fe20000000f00 */
[----:B------:R-:W-:Y:S01]  /*27f40*/  IMAD.MOV.U32 R12, RZ, RZ, RZ ;  /* 0x000000ffff0c7224 */ /* 0x000fe200078e00ff */
[----:B------:R-:W-:Y:S01]  /*27f50*/  MOV R15, 0xffffffff ;  /* 0xffffffff000f7802 */ /* 0x000fe20000000f00 */
[----:B------:R-:W-:-:S07]  /*27f60*/  IMAD.MOV.U32 R11, RZ, RZ, 0x1f ;  /* 0x0000001fff0b7424 */ /* 0x000fce00078e00ff */
[----:B-----5:R-:W-:Y:S05]  /*27f70*/  WARPSYNC.COLLECTIVE R15, `(.L_x_741) ;  /* 0x000000000f087348 */ /* 0x020fea0003c00000 */
[----:B------:R0:W1:Y:S02]  /*27f80*/  SHFL.IDX P6, R14, R13, R12, R11 ;  /* 0x0000000c0d0e7389 */ /* 0x00006400000c000b */
[----:B01---5:R-:W-:Y:S01]  /*27f90*/  ENDCOLLECTIVE ;  /* 0x000000000000791b */ /* 0x023fe20003800000 */
.L_x_741:
[----:B------:R-:W-:Y:S05]  /*27fa0*/  BSYNC B0 ;  /* 0x0000000000007941 */ /* 0x000fea0003800000 */
.L_x_740:
[----:B------:R-:W-:Y:S01]  /*27fb0*/  IMAD.MOV.U32 R198, RZ, RZ, R14 ;  /* 0x000000ffffc67224 */ /* 0x000fe200078e000e */
[----:B------:R-:W-:Y:S06]  /*27fc0*/  BRA `(.L_x_742) ;  /* 0xfffffe7c00807947 */ /* 0x000fec000383ffff */
.L_x_537:
[----:B------:R-:W-:Y:S01]  /*27fd0*/  BSSY B1, `(.L_x_743) ;  /* 0x0000008000017945 */ /* 0x000fe20003800000 */
[----:B------:R-:W-:Y:S01]  /*27fe0*/  IMAD.MOV.U32 R13, RZ, RZ, R46 ;  /* 0x000000ffff0d7224 */ /* 0x000fe200078e002e */
[----:B------:R-:W-:Y:S01]  /*27ff0*/  MOV R12, RZ ;  /* 0x000000ff000c7202 */ /* 0x000fe20000000f00 */
[----:B------:R-:W-:Y:S02]  /*28000*/  IMAD.MOV.U32 R11, RZ, RZ, 0x1e1f ;  /* 0x00001e1fff0b7424 */ /* 0x000fe400078e00ff */
[----:B------:R-:W-:-:S07]  /*28010*/  IMAD.MOV.U32 R15, RZ, RZ, -0x1 ;  /* 0xffffffffff0f7424 */ /* 0x000fce00078e00ff */
[----:B01---5:R-:W-:Y:S05]  /*28020*/  WARPSYNC.COLLECTIVE R15, `(.L_x_744) ;  /* 0x000000000f087348 */ /* 0x023fea0003c00000 */
[----:B------:R2:W3:Y:S02]  /*28030*/  SHFL.IDX P6, R14, R13, R12, R11 ;  /* 0x0000000c0d0e7389 */ /* 0x0004e400000c000b */
[----:B0123-5:R-:W-:Y:S01]  /*28040*/  ENDCOLLECTIVE ;  /* 0x000000000000791b */ /* 0x02ffe20003800000 */
.L_x_744:
[----:B------:R-:W-:Y:S05]  /*28050*/  BSYNC B1 ;  /* 0x0000000000017941 */ /* 0x000fea0003800000 */
.L_x_743:
[----:B------:R-:W-:Y:S05]  /*28060*/  BRA `(.L_x_745) ;  /* 0xfffffe88005c7947 */ /* 0x000fea000383ffff */
.L_x_538:
[----:B------:R-:W-:Y:S01]  /*28070*/  BSSY B1, `(.L_x_746) ;  /* 0x0000008000017945 */ /* 0x000fe20003800000 */
[----:B------:R-:W-:Y:S01]  /*28080*/  MOV R13, R44 ;  /* 0x0000002c000d7202 */ /* 0x000fe20000000f00 */
[----:B------:R-:W-:Y:S01]  /*28090*/  IMAD.MOV.U32 R12, RZ, RZ, RZ ;  /* 0x000000ffff0c7224 */ /* 0x000fe200078e00ff */
[----:B------:R-:W-:Y:S01]  /*280a0*/  MOV R15, 0xffffffff ;  /* 0xffffffff000f7802 */ /* 0x000fe20000000f00 */
[----:B------:R-:W-:-:S07]  /*280b0*/  IMAD.MOV.U32 R11, RZ, RZ, 0x1e1f ;  /* 0x00001e1fff0b7424 */ /* 0x000fce00078e00ff */
[----:B01---5:R-:W-:Y:S05]  /*280c0*/  WARPSYNC.COLLECTIVE R15, `(.L_x_747) ;  /* 0x000000000f087348 */ /* 0x023fea0003c00000 */
[----:B------:R2:W3:Y:S02]  /*280d0*/  SHFL.IDX P6, R14, R13, R12, R11 ;  /* 0x0000000c0d0e7389 */ /* 0x0004e400000c000b */
[----:B0123-5:R-:W-:Y:S01]  /*280e0*/  ENDCOLLECTIVE ;  /* 0x000000000000791b */ /* 0x02ffe20003800000 */
.L_x_747:
[----:B------:R-:W-:Y:S05]  /*280f0*/  BSYNC B1 ;  /* 0x0000000000017941 */ /* 0x000fea0003800000 */
.L_x_746:
[----:B------:R-:W-:Y:S05]  /*28100*/  BRA `(.L_x_748) ;  /* 0xfffffe88003c7947 */ /* 0x000fea000383ffff */
.L_x_539:
[----:B------:R-:W-:Y:S01]  /*28110*/  BSSY B1, `(.L_x_749) ;  /* 0x0000008000017945 */ /* 0x000fe20003800000 */
[----:B------:R-:W-:Y:S01]  /*28120*/  IMAD.MOV.U32 R13, RZ, RZ, R47 ;  /* 0x000000ffff0d7224 */ /* 0x000fe200078e002f */
[----:B------:R-:W-:Y:S01]  /*28130*/  MOV R11, 0x1e1f ;  /* 0x00001e1f000b7802 */ /* 0x000fe20000000f00 */
[----:B------:R-:W-:Y:S02]  /*28140*/  IMAD.MOV.U32 R12, RZ, RZ, RZ ;  /* 0x000000ffff0c7224 */ /* 0x000fe400078e00ff */
[----:B------:R-:W-:-:S07]  /*28150*/  IMAD.MOV.U32 R15, RZ, RZ, -0x1 ;  /* 0xffffffffff0f7424 */ /* 0x000fce00078e00ff */
[----:B01---5:R-:W-:Y:S05]  /*28160*/  WARPSYNC.COLLECTIVE R15, `(.L_x_750) ;  /* 0x000000000f087348 */ /* 0x023fea0003c00000 */
[----:B------:R2:W3:Y:S02]  /*28170*/  SHFL.IDX P6, R14, R13, R12, R11 ;  /* 0x0000000c0d0e7389 */ /* 0x0004e400000c000b */
[----:B0123-5:R-:W-:Y:S01]  /*28180*/  ENDCOLLECTIVE ;  /* 0x000000000000791b */ /* 0x02ffe20003800000 */
.L_x_750:
[----:B------:R-:W-:Y:S05]  /*28190*/  BSYNC B1 ;  /* 0x0000000000017941 */ /* 0x000fea0003800000 */
.L_x_749:
[----:B------:R-:W-:Y:S05]  /*281a0*/  BRA `(.L_x_751) ;  /* 0xfffffe88001c7947 */ /* 0x000fea000383ffff */
.L_x_540:
        /* <DEDUP_REMOVED lines=8> */
.L_x_753:
[----:B------:R-:W-:Y:S05]  /*28230*/  BSYNC B1 ;  /* 0x0000000000017941 */ /* 0x000fea0003800000 */
.L_x_752:
[----:B------:R-:W-:Y:S05]  /*28240*/  BRA `(.L_x_754) ;  /* 0xfffffe8400fc7947 */ /* 0x000fea000383ffff */
.L_x_542:
[----:B--2---:R2:W3:Y:S02]  /*28250*/  SYNCS.PHASECHK.TRANS64.TRYWAIT P1, [R18+URZ+0x29800], R3 ;  /* 0x02980003120075a7 */ /* 0x0044e4000802017f */
[----:B---3--:R-:W-:Y:S05]  /*28260*/  @!P1 NANOSLEEP.SYNCS 0x989680 ;  /* 0x009896800000995d */ /* 0x008fea0003900000 */
[----:B------:R-:W3:Y:S02]  /*28270*/  @!P1 SYNCS.PHASECHK.TRANS64 P1, [R18+URZ+0x29800], R3 ;  /* 0x02980003120095a7 */ /* 0x000ee4000802007f */
[----:B---3--:R-:W-:Y:S05]  /*28280*/  @!P1 BRA `(.L_x_542) ;  /* 0xfffffffc00f09947 */ /* 0x008fea000383ffff */
[----:B------:R-:W-:Y:S05]  /*28290*/  BRA `(.L_x_755) ;  /* 0xfffffe8800087947 */ /* 0x000fea000383ffff */
.L_x_556:
        /* <DEDUP_REMOVED lines=8> */
.L_x_757:
[----:B------:R-:W-:Y:S05]  /*28320*/  BSYNC B1 ;  /* 0x0000000000017941 */ /* 0x000fea0003800000 */
.L_x_756:
[----:B------:R-:W-:Y:S05]  /*28330*/  BRA `(.L_x_758) ;  /* 0xfffffeb800407947 */ /* 0x000fea000383ffff */
.L_x_557:
        /* <DEDUP_REMOVED lines=8> */
.L_x_760:
[----:B------:R-:W-:Y:S05]  /*283c0*/  BSYNC B1 ;  /* 0x0000000000017941 */ /* 0x000fea0003800000 */
.L_x_759:
[----:B------:R-:W-:Y:S05]  /*283d0*/  BRA `(.L_x_761) ;  /* 0xfffffeb800207947 */ /* 0x000fea000383ffff */
.L_x_558:
        /* <DEDUP_REMOVED lines=8> */
.L_x_763:
[----:B------:R-:W-:Y:S05]  /*28460*/  BSYNC B1 ;  /* 0x0000000000017941 */ /* 0x000fea0003800000 */
.L_x_762:
[----:B------:R-:W-:Y:S05]  /*28470*/  BRA `(.L_x_764) ;  /* 0xfffffeb800007947 */ /* 0x000fea000383ffff */
.L_x_559:
        /* <DEDUP_REMOVED lines=8> */
.L_x_766:
[----:B------:R-:W-:Y:S05]  /*28500*/  BSYNC B1 ;  /* 0x0000000000017941 */ /* 0x000fea0003800000 */
.L_x_765:
[----:B------:R-:W-:Y:S05]  /*28510*/  BRA `(.L_x_767) ;  /* 0xfffffeb400e07947 */ /* 0x000fea000383ffff */
.L_x_561:
[----:B--2---:R2:W3:Y:S02]  /*28520*/  SYNCS.PHASECHK.TRANS64.TRYWAIT P1, [R18+URZ+0x29800], R3 ;  /* 0x02980003120075a7 */ /* 0x0044e4000802017f */
[----:B---3--:R-:W-:Y:S05]  /*28530*/  @!P1 NANOSLEEP.SYNCS 0x989680 ;  /* 0x009896800000995d */ /* 0x008fea0003900000 */
[----:B------:R-:W3:Y:S02]  /*28540*/  @!P1 SYNCS.PHASECHK.TRANS64 P1, [R18+URZ+0x29800], R3 ;  /* 0x02980003120095a7 */ /* 0x000ee4000802007f */
[----:B---3--:R-:W-:Y:S05]  /*28550*/  @!P1 BRA `(.L_x_561) ;  /* 0xfffffffc00f09947 */ /* 0x008fea000383ffff */
[----:B------:R-:W-:Y:S05]  /*28560*/  BRA `(.L_x_768) ;  /* 0xfffffeb400ec7947 */ /* 0x000fea000383ffff */
.L_x_569:
[----:B--2---:R2:W3:Y:S02]  /*28570*/  SYNCS.PHASECHK.TRANS64.TRYWAIT P2, [R3+URZ+0x29830], R0 ;  /* 0x02983000030075a7 */ /* 0x0044e4000804017f */
[----:B---3--:R-:W-:Y:S05]  /*28580*/  @!P2 NANOSLEEP.SYNCS 0x989680 ;  /* 0x009896800000a95d */ /* 0x008fea0003900000 */
[----:B------:R-:W3:Y:S02]  /*28590*/  @!P2 SYNCS.PHASECHK.TRANS64 P2, [R3+URZ+0x29830], R0 ;  /* 0x029830000300a5a7 */ /* 0x000ee4000804007f */
[----:B---3--:R-:W-:Y:S05]  /*285a0*/  @!P2 BRA `(.L_x_569) ;  /* 0xfffffffc00f0a947 */ /* 0x008fea000383ffff */
[----:B------:R-:W-:Y:S05]  /*285b0*/  BRA `(.L_x_568) ;  /* 0xfffffee800187947 */ /* 0x000fea000383ffff */
.L_x_575:
[----:B-1----:R1:W2:Y:S02]  /*285c0*/  SYNCS.PHASECHK.TRANS64.TRYWAIT P2, [R11+URZ+0x29830], R10 ;  /* 0x0298300a0b0075a7 */ /* 0x0022a4000804017f */
[----:B--2---:R-:W-:Y:S05]  /*285d0*/  @!P2 NANOSLEEP.SYNCS 0x989680 ;  /* 0x009896800000a95d */ /* 0x004fea0003900000 */
[----:B------:R-:W2:Y:S02]  /*285e0*/  @!P2 SYNCS.PHASECHK.TRANS64 P2, [R11+URZ+0x29830], R10 ;  /* 0x0298300a0b00a5a7 */ /* 0x000ea4000804007f */
[----:B--2---:R-:W-:Y:S05]  /*285f0*/  @!P2 BRA `(.L_x_575) ;  /* 0xfffffffc00f0a947 */ /* 0x004fea000383ffff */
[----:B------:R-:W-:Y:S05]  /*28600*/  BRA `(.L_x_574) ;  /* 0xffffff2800407947 */ /* 0x000fea000383ffff */
.L_x_580:
[----:B-1----:R1:W2:Y:S02]  /*28610*/  SYNCS.PHASECHK.TRANS64.TRYWAIT P1, [R11+URZ+0x29850], R8 ;  /* 0x029850080b0075a7 */ /* 0x0022a4000802017f */
[----:B--2---:R-:W-:Y:S05]  /*28620*/  @!P1 NANOSLEEP.SYNCS 0x989680 ;  /* 0x009896800000995d */ /* 0x004fea0003900000 */
[----:B------:R-:W2:Y:S02]  /*28630*/  @!P1 SYNCS.PHASECHK.TRANS64 P1, [R11+URZ+0x29850], R8 ;  /* 0x029850080b0095a7 */ /* 0x000ea4000802007f */
[----:B--2---:R-:W-:Y:S05]  /*28640*/  @!P1 BRA `(.L_x_580) ;  /* 0xfffffffc00f09947 */ /* 0x004fea000383ffff */
[----:B------:R-:W-:Y:S05]  /*28650*/  BRA `(.L_x_579) ;  /* 0xffffff3800807947 */ /* 0x000fea000383ffff */
.L_x_586:
[----:B-1----:R1:W2:Y:S02]  /*28660*/  SYNCS.PHASECHK.TRANS64.TRYWAIT P1, [R13+URZ+0x29850], R0 ;  /* 0x029850000d0075a7 */ /* 0x0022a4000802017f */
[----:B--2---:R-:W-:Y:S05]  /*28670*/  @!P1 NANOSLEEP.SYNCS 0x989680 ;  /* 0x009896800000995d */ /* 0x004fea0003900000 */
[----:B------:R-:W2:Y:S02]  /*28680*/  @!P1 SYNCS.PHASECHK.TRANS64 P1, [R13+URZ+0x29850], R0 ;  /* 0x029850000d0095a7 */ /* 0x000ea4000802007f */
[----:B--2---:R-:W-:Y:S05]  /*28690*/  @!P1 BRA `(.L_x_586) ;  /* 0xfffffffc00f09947 */ /* 0x004fea000383ffff */
[----:B------:R-:W-:Y:S05]  /*286a0*/  BRA `(.L_x_585) ;  /* 0xffffff6400287947 */ /* 0x000fea000383ffff */
.L_x_590:
[----:B------:R-:W-:Y:S01]  /*286b0*/  IMAD.MOV.U32 R12, RZ, RZ, R0 ;  /* 0x000000ffff0c7224 */ /* 0x000fe200078e0000 */
[----:B------:R-:W-:Y:S01]  /*286c0*/  MOV R15, 0xffffffff ;  /* 0xffffffff000f7802 */ /* 0x000fe20000000f00 */
[----:B------:R-:W-:Y:S01]  /*286d0*/  IMAD.MOV.U32 R11, RZ, RZ, 0x1c1f ;  /* 0x00001c1fff0b7424 */ /* 0x000fe200078e00ff */
[----:B------:R-:W-:Y:S02]  /*286e0*/  SEL R5, R97, R96, P0 ;  /* 0x0000006061057207 */ /* 0x000fe40000000000 */
[----:B------:R-:W-:-:S07]  /*286f0*/  SEL R7, R96, R97, P0 ;  /* 0x0000006160077207 */ /* 0x000fce0000000000 */
[----:B01---5:R-:W-:Y:S05]  /*28700*/  WARPSYNC.COLLECTIVE R15, `(.L_x_769) ;  /* 0x000000000f087348 */ /* 0x023fea0003c00000 */
[----:B------:R2:W3:Y:S02]  /*28710*/  SHFL.IDX P6, R14, R13, R12, R11 ;  /* 0x0000000c0d0e7389 */ /* 0x0004e400000c000b */
[----:B0123-5:R-:W-:Y:S01]  /*28720*/  ENDCOLLECTIVE ;  /* 0x000000000000791b */ /* 0x02ffe20003800000 */
.L_x_769:
[----:B------:R-:W-:Y:S02]  /*28730*/  SEL R9, R93, R92, P0 ;  /* 0x0000005c5d097207 */ /* 0x000fe40000000000 */
[----:B------:R-:W-:Y:S02]  /*28740*/  SEL R21, R92, R93, P0 ;  /* 0x0000005d5c157207 */ /* 0x000fe40000000000 */
[----:B------:R-:W-:Y:S02]  /*28750*/  SEL R25, R48, R45, P0 ;  /* 0x0000002d30197207 */ /* 0x000fe40000000000 */
[----:B------:R-:W-:Y:S02]  /*28760*/  SEL R27, R45, R48, P0 ;  /* 0x000000302d1b7207 */ /* 0x000fe40000000000 */
[----:B------:R-:W-:Y:S02]  /*28770*/  SEL R45, R65, R68, P0 ;  /* 0x00000044412d7207 */ /* 0x000fe40000000000 */
[----:B------:R-:W-:-:S02]  /*28780*/  SEL R47, R68, R65, P0 ;  /* 0x00000041442f7207 */ /* 0x000fc40000000000 */
[----:B------:R-:W-:Y:S01]  /*28790*/  SEL R63, R38, R67, P0 ;  /* 0x00000043263f7207 */ /* 0x000fe20000000000 */
[----:B------:R-:W-:Y:S01]  /*287a0*/  IMAD.MOV.U32 R13, RZ, RZ, R3 ;  /* 0x000000ffff0d7224 */ /* 0x000fe200078e0003 */
[----:B------:R-:W-:Y:S02]  /*287b0*/  MOV R12, R2 ;  /* 0x00000002000c7202 */ /* 0x000fe40000000f00 */
[----:B------:R-:W-:Y:S02]  /*287c0*/  SEL R65, R67, R38, P0 ;  /* 0x0000002643417207 */ /* 0x000fe40000000000 */
[----:B------:R-:W-:Y:S02]  /*287d0*/  SEL R67, R30, R69, P0 ;  /* 0x000000451e437207 */ /* 0x000fe40000000000 */
[----:B------:R-:W-:Y:S02]  /*287e0*/  SEL R69, R69, R30, P0 ;  /* 0x0000001e45457207 */ /* 0x000fe40000000000 */
[----:B------:R-:W-:Y:S01]  /*287f0*/  SEL R29, R40, R37, P0 ;  /* 0x00000025281d7207 */ /* 0x000fe20000000000 */
[----:B------:R-:W-:Y:S01]  /*28800*/  IMAD.MOV.U32 R6, RZ, RZ, R14 ;  /* 0x000000ffff067224 */ /* 0x000fe200078e000e */
[----:B------:R-:W-:-:S07]  /*28810*/  SEL R31, R37, R40, P0 ;  /* 0x00000028251f7207 */ /* 0x000fce0000000000 */
[----:B------:R-:W-:Y:S05]  /*28820*/  WARPSYNC.COLLECTIVE R15, `(.L_x_770) ;  /* 0x000000000f087348 */ /* 0x000fea0003c00000 */
[----:B------:R0:W1:Y:S02]  /*28830*/  SHFL.IDX P6, R14, R13, R12, R11 ;  /* 0x0000000c0d0e7389 */ /* 0x00006400000c000b */
[----:B01----:R-:W-:Y:S01]  /*28840*/  ENDCOLLECTIVE ;  /* 0x000000000000791b */ /* 0x003fe20003800000 */
.L_x_770:
        /* <DEDUP_REMOVED lines=18> */
.L_x_771:
[----:B------:R-:W-:Y:S02]  /*28970*/  SEL R53, R55, R52, P0 ;  /* 0x0000003437357207 */ /* 0x000fe40000000000 */
[----:B------:R-:W-:Y:S02]  /*28980*/  SEL R55, R52, R55, P0 ;  /* 0x0000003734377207 */ /* 0x000fe40000000000 */
[----:B------:R-:W-:Y:S02]  /*28990*/  SEL R57, R46, R59, P0 ;  /* 0x0000003b2e397207 */ /* 0x000fe40000000000 */
[----:B------:R-:W-:Y:S02]  /*289a0*/  SEL R59, R59, R46, P0 ;  /* 0x0000002e3b3b7207 */ /* 0x000fe40000000000 */
[----:B------:R-:W-:Y:S02]  /*289b0*/  SEL R4, R6, R3, P0 ;  /* 0x0000000306047207 */ /* 0x000fe40000000000 */
[----:B------:R-:W-:Y:S01]  /*289c0*/  SEL R6, R3, R6, P0 ;  /* 0x0000000603067207 */ /* 0x000fe20000000000 */
[----:B------:R-:W-:Y:S01]  /*289d0*/  IMAD.MOV.U32 R13, RZ, RZ, R7 ;  /* 0x000000ffff0d7224 */ /* 0x000fe200078e0007 */
[----:B------:R-:W-:Y:S01]  /*289e0*/  MOV R12, R2 ;  /* 0x00000002000c7202 */ /* 0x000fe20000000f00 */
[----:B------:R-:W-:-:S07]  /*289f0*/  IMAD.MOV.U32 R10, RZ, RZ, R14 ;  /* 0x000000ffff0a7224 */ /* 0x000fce00078e000e */
[----:B------:R-:W-:Y:S05]  /*28a00*/  WARPSYNC.COLLECTIVE R15, `(.L_x_772) ;  /* 0x000000000f087348 */ /* 0x000fea0003c00000 */
[----:B------:R0:W1:Y:S02]  /*28a10*/  SHFL.IDX P6, R14, R13, R12, R11 ;  /* 0x0000000c0d0e7389 */ /* 0x00006400000c000b */
[----:B01----:R-:W-:Y:S01]  /*28a20*/  ENDCOLLECTIVE ;  /* 0x000000000000791b */ /* 0x003fe20003800000 */
.L_x_772:
[----:B------:R-:W-:Y:S01]  /*28a30*/  IMAD.MOV.U32 R13, RZ, RZ, R9 ;  /* 0x000000ffff0d7224 */ /* 0x000fe200078e0009 */
[----:B------:R-:W-:Y:S01]  /*28a40*/  MOV R12, R0 ;  /* 0x00000000000c7202 */ /* 0x000fe20000000f00 */
[----:B------:R-:W-:-:S07]  /*28a50*/  IMAD.MOV.U32 R7, RZ, RZ, R14 ;  /* 0x000000ffff077224 */ /* 0x000fce00078e000e */
[----:B------:R-:W-:Y:S05]  /*28a60*/  WARPSYNC.COLLECTIVE R15, `(.L_x_773) ;  /* 0x000000000f087348 */ /* 0x000fea0003c00000 */
[----:B------:R0:W1:Y:S02]  /*28a70*/  SHFL.IDX P6, R14, R13, R12, R11 ;  /* 0x0000000c0d0e7389 */ /* 0x00006400000c000b */
[----:B01----:R-:W-:Y:S01]  /*28a80*/  ENDCOLLECTIVE ;  /* 0x000000000000791b */ /* 0x003fe20003800000 */
.L_x_773:
        /* <DEDUP_REMOVED lines=8> */
.L_x_774:
[----:B------:R-:W-:Y:S01]  /*28b10*/  IMAD.MOV.U32 R13, RZ, RZ, R25 ;  /* 0x000000ffff0d7224 */ /* 0x000fe200078e0019 */
[----:B------:R-:W-:Y:S01]  /*28b20*/  MOV R12, R0 ;  /* 0x00000000000c7202 */ /* 0x000fe20000000f00 */
[----:B------:R-:W-:-:S07]  /*28b30*/  IMAD.MOV.U32 R21, RZ, RZ, R14 ;  /* 0x000000ffff157224 */ /* 0x000fce00078e000e */
[----:B------:R-:W-:Y:S05]  /*28b40*/  WARPSYNC.COLLECTIVE R15, `(.L_x_775) ;  /* 0x000000000f087348 */ /* 0x000fea0003c00000 */
[----:B------:R0:W1:Y:S02]  /*28b50*/  SHFL.IDX P6, R14, R13, R12, R11 ;  /* 0x0000000c0d0e7389 */ /* 0x00006400000c000b */
[----:B01----:R-:W-:Y:S01]  /*28b60*/  ENDCOLLECTIVE ;  /* 0x000000000000791b */ /* 0x003fe20003800000 */
.L_x_775:
        /* <DEDUP_REMOVED lines=8> */
.L_x_776:
[----:B------:R-:W-:Y:S01]  /*28bf0*/  IMAD.MOV.U32 R13, RZ, RZ, R29 ;  /* 0x000000ffff0d7224 */ /* 0x000fe200078e001d */
[----:B------:R-:W-:Y:S01]  /*28c00*/  MOV R12, R0 ;  /* 0x00000000000c7202 */ /* 0x000fe20000000f00 */
[----:B------:R-:W-:-:S07]  /*28c10*/  IMAD.MOV.U32 R27, RZ, RZ, R14 ;  /* 0x000000ffff1b7224 */ /* 0x000fce00078e000e */
[----:B------:R-:W-:Y:S05]  /*28c20*/  WARPSYNC.COLLECTIVE R15, `(.L_x_777) ;  /* 0x000000000f087348 */ /* 0x000fea0003c00000 */
[----:B------:R0:W1:Y:S02]  /*28c30*/  SHFL.IDX P6, R14, R13, R12, R11 ;  /* 0x0000000c0d0e7389 */ /* 0x00006400000c000b */
[----:B01----:R-:W-:Y:S01]  /*28c40*/  ENDCOLLECTIVE ;  /* 0x000000000000791b */ /* 0x003fe20003800000 */
.L_x_777:
        /* <DEDUP_REMOVED lines=8> */
.L_x_778:
[----:B------:R-:W-:Y:S01]  /*28cd0*/  IMAD.MOV.U32 R13, RZ, RZ, R33 ;  /* 0x000000ffff0d7224 */ /* 0x000fe200078e0021 */
[----:B------:R-:W-:Y:S01]  /*28ce0*/  MOV R12, R0 ;  /* 0x00000000000c7202 */ /* 0x000fe20000000f00 */
[----:B------:R-:W-:-:S07]  /*28cf0*/  IMAD.MOV.U32 R31, RZ, RZ, R14 ;  /* 0x000000ffff1f7224 */ /* 0x000fce00078e000e */
[----:B------:R-:W-:Y:S05]  /*28d00*/  WARPSYNC.COLLECTIVE R15, `(.L_x_779) ;  /* 0x000000000f087348 */ /* 0x000fea0003c00000 */
[----:B------:R0:W1:Y:S02]  /*28d10*/  SHFL.IDX P6, R14, R13, R12, R11 ;  /* 0x0000000c0d0e7389 */ /* 0x00006400000c000b */
[----:B01----:R-:W-:Y:S01]  /*28d20*/  ENDCOLLECTIVE ;  /* 0x000000000000791b */ /* 0x003fe20003800000 */
.L_x_779:
        /* <DEDUP_REMOVED lines=8> */
.L_x_780:
[----:B------:R-:W-:Y:S01]  /*28db0*/  IMAD.MOV.U32 R13, RZ, RZ, R37 ;  /* 0x000000ffff0d7224 */ /* 0x000fe200078e0025 */
[----:B------:R-:W-:Y:S01]  /*28dc0*/  MOV R12, R0 ;  /* 0x00000000000c7202 */ /* 0x000fe20000000f00 */
[----:B------:R-:W-:-:S07]  /*28dd0*/  IMAD.MOV.U32 R35, RZ, RZ, R14 ;  /* 0x000000ffff237224 */ /* 0x000fce00078e000e */
[----:B------:R-:W-:Y:S05]  /*28de0*/  WARPSYNC.COLLECTIVE R15, `(.L_x_781) ;  /* 0x000000000f087348 */ /* 0x000fea0003c00000 */
[----:B------:R0:W1:Y:S02]  /*28df0*/  SHFL.IDX P6, R14, R13, R12, R11 ;  /* 0x0000000c0d0e7389 */ /* 0x00006400000c000b */
[----:B01----:R-:W-:Y:S01]  /*28e00*/  ENDCOLLECTIVE ;  /* 0x000000000000791b */ /* 0x003fe20003800000 */
.L_x_781:
        /* <DEDUP_REMOVED lines=8> */
.L_x_782:
[----:B------:R-:W-:Y:S01]  /*28e90*/  IMAD.MOV.U32 R13, RZ, RZ, R41 ;  /* 0x000000ffff0d7224 */ /* 0x000fe200078e0029 */
[----:B------:R-:W-:Y:S01]  /*28ea0*/  MOV R12, R0 ;  /* 0x00000000000c7202 */ /* 0x000fe20000000f00 */
[----:B------:R-:W-:-:S07]  /*28eb0*/  IMAD.MOV.U32 R20, RZ, RZ, R14 ;  /* 0x000000ffff147224 */ /* 0x000fce00078e000e */
[----:B------:R-:W-:Y:S05]  /*28ec0*/  WARPSYNC.COLLECTIVE R15, `(.L_x_783) ;  /* 0x000000000f087348 */ /* 0x000fea0003c00000 */
[----:B------:R0:W1:Y:S02]  /*28ed0*/  SHFL.IDX P6, R14, R13, R12, R11 ;  /* 0x0000000c0d0e7389 */ /* 0x00006400000c000b */
[----:B01----:R-:W-:Y:S01]  /*28ee0*/  ENDCOLLECTIVE ;  /* 0x000000000000791b */ /* 0x003fe20003800000 */
.L_x_783:
[----:B------:R-:W-:Y:S01]  /*28ef0*/  IMAD.MOV.U32 R13, RZ, RZ, R43 ;  /* 0x000000ffff0d7224 */ /* 0x000fe200078e002b */
[----:B------:R-:W-:Y:S01]  /*28f00*/  MOV R12, R2 ;  /* 0x00000002000c7202 */ /* 0x000fe20000000f00 */
[----:B------:R-:W-:-:S07]  /*28f10*/  IMAD.MOV.U32 R41, RZ, RZ, R14 ;  /* 0x000000ffff297224 */ /* 0x000fce00078e000e */
[----:B------:R-:W-:Y:S05]  /*28f20*/  WARPSYNC.COLLECTIVE R15, `(.L_x_784) ;  /* 0x000000000f087348 */ /* 0x000fea0003c00000 */
[----:B------:R0:W1:Y:S02]  /*28f30*/  SHFL.IDX P6, R14, R13, R12, R11 ;  /* 0x0000000c0d0e7389 */ /* 0x00006400000c000b */
[----:B01----:R-:W-:Y:S01]  /*28f40*/  ENDCOLLECTIVE ;  /* 0x000000000000791b */ /* 0x003fe20003800000 */
.L_x_784:
[----:B------:R-:W-:Y:S01]  /*28f50*/  IMAD.MOV.U32 R13, RZ, RZ, R45 ;  /* 0x000000ffff0d7224 */ /* 0x000fe200078e002d */
[----:B------:R-:W-:Y:S01]  /*28f60*/  MOV R12, R0 ;  /* 0x00000000000c7202 */ /* 0x000fe20000000f00 */
[----:B------:R-:W-:-:S07]  /*28f70*/  IMAD.MOV.U32 R40, RZ, RZ, R14 ;  /* 0x000000ffff287224 */ /* 0x000fce00078e000e */
[----:B------:R-:W-:Y:S05]  /*28f80*/  WARPSYNC.COLLECTIVE R15, `(.L_x_785) ;  /* 0x000000000f087348 */ /* 0x000fea0003c00000 */
[----:B------:R0:W1:Y:S02]  /*28f90*/  SHFL.IDX P6, R14, R13, R12, R11 ;  /* 0x0000000c0d0e7389 */ /* 0x00006400000c000b */
[----:B01----:R-:W-:Y:S01]  /*28fa0*/  ENDCOLLECTIVE ;  /* 0x000000000000791b */ /* 0x003fe20003800000 */
.L_x_785:
        /* <DEDUP_REMOVED lines=8> */
.L_x_786:
[----:B------:R-:W-:Y:S01]  /*29030*/  IMAD.MOV.U32 R13, RZ, RZ, R49 ;  /* 0x000000ffff0d7224 */ /* 0x000fe200078e0031 */
[----:B------:R-:W-:Y:S01]  /*29040*/  MOV R12, R0 ;  /* 0x00000000000c7202 */ /* 0x000fe20000000f00 */
[----:B------:R-:W-:-:S07]  /*29050*/  IMAD.MOV.U32 R42, RZ, RZ, R14 ;  /* 0x000000ffff2a7224 */ /* 0x000fce00078e000e */
[----:B------:R-:W-:Y:S05]  /*29060*/  WARPSYNC.COLLECTIVE R15, `(.L_x_787) ;  /* 0x000000000f087348 */ /* 0x000fea0003c00000 */
[----:B------:R0:W1:Y:S02]  /*29070*/  SHFL.IDX P6, R14, R13, R12, R11 ;  /* 0x0000000c0d0e7389 */ /* 0x00006400000c000b */
[----:B01----:R-:W-:Y:S01]  /*29080*/  ENDCOLLECTIVE ;  /* 0x000000000000791b */ /* 0x003fe20003800000 */
.L_x_787:
        /* <DEDUP_REMOVED lines=8> */
.L_x_788:
[----:B------:R-:W-:Y:S01]  /*29110*/  IMAD.MOV.U32 R13, RZ, RZ, R53 ;  /* 0x000000ffff0d7224 */ /* 0x000fe200078e0035 */
[----:B------:R-:W-:Y:S01]  /*29120*/  MOV R12, R0 ;  /* 0x00000000000c7202 */ /* 0x000fe20000000f00 */
[----:B------:R-:W-:-:S07]  /*29130*/  IMAD.MOV.U32 R48, RZ, RZ, R14 ;  /* 0x000000ffff307224 */ /* 0x000fce00078e000e */
[----:B------:R-:W-:Y:S05]  /*29140*/  WARPSYNC.COLLECTIVE R15, `(.L_x_789) ;  /* 0x000000000f087348 */ /* 0x000fea0003c00000 */
[----:B------:R0:W1:Y:S02]  /*29150*/  SHFL.IDX P6, R14, R13, R12, R11 ;  /* 0x0000000c0d0e7389 */ /* 0x00006400000c000b */
[----:B01----:R-:W-:Y:S01]  /*29160*/  ENDCOLLECTIVE ;  /* 0x000000000000791b */ /* 0x003fe20003800000 */
.L_x_789:
[----:B------:R-:W-:Y:S01]  /*29170*/  SEL R9, R49, R48, P0 ;  /* 0x0000003031097207 */ /* 0x000fe20000000000 */
[----:B------:R-:W-:Y:S01]  /*29180*/  IMAD.MOV.U32 R13, RZ, RZ, R55 ;  /* 0x000000ffff0d7224 */ /* 0x000fe200078e0037 */
[----:B------:R-:W-:Y:S01]  /*29190*/  MOV R12, R2 ;  /* 0x00000002000c7202 */ /* 0x000fe20000000f00 */
[----:B------:R-:W-:-:S07]  /*291a0*/  IMAD.MOV.U32 R53, RZ, RZ, R14 ;  /* 0x000000ffff357224 */ /* 0x000fce00078e000e */
[----:B------:R-:W-:Y:S05]  /*291b0*/  WARPSYNC.COLLECTIVE R15, `(.L_x_790) ;  /* 0x000000000f087348 */ /* 0x000fea0003c00000 */
[----:B------:R0:W1:Y:S02]  /*291c0*/  SHFL.IDX P6, R14, R13, R12, R11 ;  /* 0x0000000c0d0e7389 */ /* 0x00006400000c000b */
[----:B01----:R-:W-:Y:S01]  /*291d0*/  ENDCOLLECTIVE ;  /* 0x000000000000791b */ /* 0x003fe20003800000 */
.L_x_790:
[----:B------:R-:W-:Y:S01]  /*291e0*/  IMAD.MOV.U32 R13, RZ, RZ, R57 ;  /* 0x000000ffff0d7224 */ /* 0x000fe200078e0039 */
[----:B------:R-:W-:Y:S01]  /*291f0*/  MOV R12, R0 ;  /* 0x00000000000c7202 */ /* 0x000fe20000000f00 */
[----:B------:R-:W-:-:S07]  /*29200*/  IMAD.MOV.U32 R50, RZ, RZ, R14 ;  /* 0x000000ffff327224 */ /* 0x000fce00078e000e */
[----:B------:R-:W-:Y:S05]  /*29210*/  WARPSYNC.COLLECTIVE R15, `(.L_x_791) ;  /* 0x000000000f087348 */ /* 0x000fea0003c00000 */
[----:B------:R0:W1:Y:S02]  /*29220*/  SHFL.IDX P6, R14, R13, R12, R11 ;  /* 0x0000000c0d0e7389 */ /* 0x00006400000c000b */
[----:B01----:R-:W-:Y:S01]  /*29230*/  ENDCOLLECTIVE ;  /* 0x000000000000791b */ /* 0x003fe20003800000 */
.L_x_791:
        /* <DEDUP_REMOVED lines=8> */
.L_x_792:
[----:B------:R-:W-:Y:S01]  /*292c0*/  IMAD.MOV.U32 R13, RZ, RZ, R63 ;  /* 0x000000ffff0d7224 */ /* 0x000fe200078e003f */
[----:B------:R-:W-:Y:S01]  /*292d0*/  MOV R12, R0 ;  /* 0x00000000000c7202 */ /* 0x000fe20000000f00 */
[----:B------:R-:W-:-:S07]  /*292e0*/  IMAD.MOV.U32 R52, RZ, RZ, R14 ;  /* 0x000000ffff347224 */ /* 0x000fce00078e000e */
[----:B------:R-:W-:Y:S05]  /*292f0*/  WARPSYNC.COLLECTIVE R15, `(.L_x_793) ;  /* 0x000000000f087348 */ /* 0x000fea0003c00000 */
[----:B------:R0:W1:Y:S02]  /*29300*/  SHFL.IDX P6, R14, R13, R12, R11 ;  /* 0x0000000c0d0e7389 */ /* 0x00006400000c000b */
[----:B01----:R-:W-:Y:S01]  /*29310*/  ENDCOLLECTIVE ;  /* 0x000000000000791b */ /* 0x003fe20003800000 */
.L_x_793:
        /* <DEDUP_REMOVED lines=8> */
.L_x_794:
[----:B------:R-:W-:Y:S01]  /*293a0*/  IMAD.MOV.U32 R13, RZ, RZ, R67 ;  /* 0x000000ffff0d7224 */ /* 0x000fe200078e0043 */
[----:B------:R-:W-:Y:S01]  /*293b0*/  MOV R12, R0 ;  /* 0x00000000000c7202 */ /* 0x000fe20000000f00 */
[----:B------:R-:W-:-:S07]  /*293c0*/  IMAD.MOV.U32 R54, RZ, RZ, R14 ;  /* 0x000000ffff367224 */ /* 0x000fce00078e000e */
[----:B------:R-:W-:Y:S05]  /*293d0*/  WARPSYNC.COLLECTIVE R15, `(.L_x_795) ;  /* 0x000000000f087348 */ /* 0x000fea0003c00000 */
[----:B------:R0:W1:Y:S02]  /*293e0*/  SHFL.IDX P6, R14, R13, R12, R11 ;  /* 0x0000000c0d0e7389 */ /* 0x00006400000c000b */
[----:B01----:R-:W-:Y:S01]  /*293f0*/  ENDCOLLECTIVE ;  /* 0x000000000000791b */ /* 0x003fe20003800000 */
.L_x_795:
        /* <DEDUP_REMOVED lines=8> */
.L_x_796:
[----:B------:R-:W-:Y:S01]  /*29480*/  IMAD.MOV.U32 R13, RZ, RZ, R71 ;  /* 0x000000ffff0d7224 */ /* 0x000fe200078e0047 */
[----:B------:R-:W-:Y:S01]  /*29490*/  MOV R12, R0 ;  /* 0x00000000000c7202 */ /* 0x000fe20000000f00 */
[----:B------:R-:W-:-:S07]  /*294a0*/  IMAD.MOV.U32 R56, RZ, RZ, R14 ;  /* 0x000000ffff387224 */ /* 0x000fce00078e000e */
[----:B------:R-:W-:Y:S05]  /*294b0*/  WARPSYNC.COLLECTIVE R15, `(.L_x_797) ;  /* 0x000000000f087348 */ /* 0x000fea0003c00000 */
[----:B------:R0:W1:Y:S02]  /*294c0*/  SHFL.IDX P6, R14, R13, R12, R11 ;  /* 0x0000000c0d0e7389 */ /* 0x00006400000c000b */
[----:B01----:R-:W-:Y:S01]  /*294d0*/  ENDCOLLECTIVE ;  /* 0x000000000000791b */ /* 0x003fe20003800000 */
.L_x_797:
[----:B------:R-:W-:Y:S01]  /*294e0*/  SEL R39, R56, R67, P0 ;  /* 0x0000004338277207 */ /* 0x000fe20000000000 */
[----:B------:R-:W-:Y:S01]  /*294f0*/  IMAD.MOV.U32 R13, RZ, RZ, R73 ;  /* 0x000000ffff0d7224 */ /* 0x000fe200078e0049 */
[----:B------:R-:W-:Y:S01]  /*29500*/  MOV R12, R2 ;  /* 0x00000002000c7202 */ /* 0x000fe20000000f00 */
[----:B------:R-:W-:-:S07]  /*29510*/  IMAD.MOV.U32 R71, RZ, RZ, R14 ;  /* 0x000000ffff477224 */ /* 0x000fce00078e000e */
[----:B------:R-:W-:Y:S05]  /*29520*/  WARPSYNC.COLLECTIVE R15, `(.L_x_798) ;  /* 0x000000000f087348 */ /* 0x000fea0003c00000 */
[----:B------:R0:W1:Y:S02]  /*29530*/  SHFL.IDX P6, R14, R13, R12, R11 ;  /* 0x0000000c0d0e7389 */ /* 0x00006400000c000b */
[----:B01----:R-:W-:Y:S01]  /*29540*/  ENDCOLLECTIVE ;  /* 0x000000000000791b */ /* 0x003fe20003800000 */
.L_x_798:
[----:B------:R-:W-:Y:S01]  /*29550*/  IMAD.MOV.U32 R13, RZ, RZ, R75 ;  /* 0x000000ffff0d7224 */ /* 0x000fe200078e004b */
[----:B------:R-:W-:Y:S01]  /*29560*/  MOV R12, R0 ;  /* 0x00000000000c7202 */ /* 0x000fe20000000f00 */
[----:B------:R-:W-:-:S07]  /*29570*/  IMAD.MOV.U32 R58, RZ, RZ, R14 ;  /* 0x000000ffff3a7224 */ /* 0x000fce00078e000e */
[----:B------:R-:W-:Y:S05]  /*29580*/  WARPSYNC.COLLECTIVE R15, `(.L_x_799) ;  /* 0x000000000f087348 */ /* 0x000fea0003c00000 */
[----:B------:R0:W1:Y:S02]  /*29590*/  SHFL.IDX P6, R14, R13, R12, R11 ;  /* 0x0000000c0d0e7389 */ /* 0x00006400000c000b */
[----:B01----:R-:W-:Y:S01]  /*295a0*/  ENDCOLLECTIVE ;  /* 0x000000000000791b */ /* 0x003fe20003800000 */
.L_x_799:
[----:B------:R-:W-:Y:S01]  /*295b0*/  IMAD.MOV.U32 R13, RZ, RZ, R77 ;  /* 0x000000ffff0d7224 */ /* 0x000fe200078e004d */
[----:B------:R-:W-:Y:S01]  /*295c0*/  MOV R12, R2 ;  /* 0x00000002000c7202 */ /* 0x000fe20000000f00 */
[----:B------:R-:W-:-:S07]  /*295d0*/  IMAD.MOV.U32 R75, RZ, RZ, R14 ;  /* 0x000000ffff4b7224 */ /* 0x000fce00078e000e */
[----:B------:R-:W-:Y:S05]  /*295e0*/  WARPSYNC.COLLECTIVE R15, `(.L_x_800) ;  /* 0x000000000f087348 */ /* 0x000fea0003c00000 */
[----:B------:R0:W1:Y:S02]  /*295f0*/  SHFL.IDX P6, R14, R13, R12, R11 ;  /* 0x0000000c0d0e7389 */ /* 0x00006400000c000b */
[----:B01----:R-:W-:Y:S01]  /*29600*/  ENDCOLLECTIVE ;  /* 0x000000000000791b */ /* 0x003fe20003800000 */
.L_x_800:
[----:B------:R-:W-:Y:S02]  /*29610*/  SEL R12, R37, R20, P0 ;  /* 0x00000014250c7207 */ /* 0x000fe40000000000 */
[----:B------:R-:W-:Y:S02]  /*29620*/  SEL R11, R48, R49, P0 ;  /* 0x00000031300b7207 */ /* 0x000fe40000000000 */
[----:B------:R-:W-:Y:S02]  /*29630*/  SEL R13, R71, R58, P0 ;  /* 0x0000003a470d7207 */ /* 0x000fe40000000000 */
[----:B------:R-:W-:Y:S01]  /*29640*/  SEL R15, R58, R71, P0 ;  /* 0x000000473a0f7207 */ /* 0x000fe20000000000 */
[----:B------:R-:W-:Y:S01]  /*29650*/  IMAD.MOV.U32 R62, RZ, RZ, R14 ;  /* 0x000000ffff3e7224 */ /* 0x000fe200078e000e */
[----:B------:R-:W-:Y:S01]  /*29660*/  SEL R14, R20, R37, P0 ;  /* 0x00000025140e7207 */ /* 0x000fe20000000000 */
[----:B------:R-:W-:Y:S01]  /*29670*/  IMAD.MOV.U32 R20, RZ, RZ, RZ ;  /* 0x000000ffff147224 */ /* 0x000fe200078e00ff */
[----:B------:R-:W-:Y:S01]  /*29680*/  SEL R37, R67, R56, P0 ;  /* 0x0000003843257207 */ /* 0x000fe20000000000 */
[----:B------:R-:W-:Y:S06]  /*29690*/  BRA `(.L_x_801) ;  /* 0xffffff6800cc7947 */ /* 0x000fec000383ffff */
.L_x_622:
[----:B------:R-:W0:Y:S01]  /*296a0*/  S2R R6, SR_TID.X ;  /* 0x0000000000067919 */ /* 0x000e220000002100 */
[----:B------:R-:W-:Y:S01]  /*296b0*/  BSSY B1, `(.L_x_802) ;  /* 0x000000a000017945 */ /* 0x000fe20003800000 */
[----:B------:R-:W-:Y:S01]  /*296c0*/  IMAD.MOV.U32 R12, RZ, RZ, RZ ;  /* 0x000000ffff0c7224 */ /* 0x000fe200078e00ff */
[----:B------:R-:W-:Y:S01]  /*296d0*/  MOV R15, 0xffffffff ;  /* 0xffffffff000f7802 */ /* 0x000fe20000000f00 */
[----:B------:R-:W-:Y:S01]  /*296e0*/  IMAD.MOV.U32 R11, RZ, RZ, 0x1f ;  /* 0x0000001fff0b7424 */ /* 0x000fe200078e00ff */
[----:B0-----:R-:W-:-:S04]  /*296f0*/  SHF.R.U32.HI R6, RZ, 0x5, R6 ;  /* 0x00000005ff067819 */ /* 0x001fc80000011606 */
[----:B------:R-:W-:-:S04]  /*29700*/  LOP3.LUT R6, R6, 0x3, RZ, 0xc0, !PT ;  /* 0x0000000306067812 */ /* 0x000fc800078ec0ff */
[----:B------:R-:W-:-:S07]  /*29710*/  MOV R13, R6 ;  /* 0x00000006000d7202 */ /* 0x000fce0000000f00 */
[----:B------:R-:W-:Y:S05]  /*29720*/  WARPSYNC.COLLECTIVE R15, `(.L_x_803) ;  /* 0x000000000f087348 */ /* 0x000fea0003c00000 */
[----:B------:R0:W1:Y:S02]  /*29730*/  SHFL.IDX P6, R14, R13, R12, R11 ;  /* 0x0000000c0d0e7389 */ /* 0x00006400000c000b */
[----:B01----:R-:W-:Y:S01]  /*29740*/  ENDCOLLECTIVE ;  /* 0x000000000000791b */ /* 0x003fe20003800000 */
.L_x_803:
[----:B------:R-:W-:Y:S05]  /*29750*/  BSYNC B1 ;  /* 0x0000000000017941 */ /* 0x000fea0003800000 */
.L_x_802:
[----:B------:R-:W-:Y:S05]  /*29760*/  BRA `(.L_x_804) ;  /* 0xffffff94005c7947 */ /* 0x000fea000383ffff */
.L_x_624:
[----:B------:R-:W-:Y:S01]  /*29770*/  BSSY B1, `(.L_x_805) ;  /* 0x0000006000017945 */ /* 0x000fe20003800000 */
[----:B------:R-:W-:-:S07]  /*29780*/  IMAD.MOV.U32 R15, RZ, RZ, -0x1 ;  /* 0xffffffffff0f7424 */ /* 0x000fce00078e00ff */
[----:B0-----:R-:W-:Y:S05]  /*29790*/  WARPSYNC.COLLECTIVE R15, `(.L_x_806) ;  /* 0x000000000f0c7348 */ /* 0x001fea0003c00000 */
[----:B------:R-:W-:Y:S02]  /*297a0*/  ELECT P6, UR62, PT ;  /* 0x00000000003e782f */ /* 0x000fe400038c0000 */
[----:B------:R-:W-:Y:S01]  /*297b0*/  MOV R14, UR62 ;  /* 0x0000003e000e7c02 */ /* 0x000fe20008000f00 */
[----:B0-----:R-:W-:Y:S10]  /*297c0*/  ENDCOLLECTIVE ;  /* 0x000000000000791b */ /* 0x001ff40003800000 */
.L_x_806:
[----:B------:R-:W-:Y:S05]  /*297d0*/  BSYNC B1 ;  /* 0x0000000000017941 */ /* 0x000fea0003800000 */
.L_x_805:
[----:B------:R-:W-:Y:S05]  /*297e0*/  BRA `(.L_x_623) ;  /* 0xffffff9400547947 */ /* 0x000fea000383ffff */
.L_x_626:
[----:B0-----:R0:W1:Y:S02]  /*297f0*/  SYNCS.PHASECHK.TRANS64.TRYWAIT P0, [R11+URZ+0x29820], R5 ;  /* 0x029820050b0075a7 */ /* 0x001064000800017f */
[----:B-1----:R-:W-:Y:S05]  /*29800*/  @!P0 NANOSLEEP.SYNCS 0x989680 ;  /* 0x009896800000895d */ /* 0x002fea0003900000 */
[----:B------:R-:W1:Y:S02]  /*29810*/  @!P0 SYNCS.PHASECHK.TRANS64 P0, [R11+URZ+0x29820], R5 ;  /* 0x029820050b0085a7 */ /* 0x000e64000800007f */
[----:B-1----:R-:W-:Y:S05]  /*29820*/  @!P0 BRA `(.L_x_626) ;  /* 0xfffffffc00f08947 */ /* 0x002fea000383ffff */
[----:B------:R-:W-:Y:S05]  /*29830*/  BRA `(.L_x_807) ;  /* 0xffffff9400707947 */ /* 0x000fea000383ffff */
.L_x_630:
[----:B-1----:R1:W2:Y:S02]  /*29840*/  SYNCS.PHASECHK.TRANS64.TRYWAIT P0, [R8+URZ+0x298a0], R12 ;  /* 0x0298a00c080075a7 */ /* 0x0022a4000800017f */
[----:B--2---:R-:W-:Y:S05]  /*29850*/  @!P0 NANOSLEEP.SYNCS 0x989680 ;  /* 0x009896800000895d */ /* 0x004fea0003900000 */
[----:B------:R-:W2:Y:S02]  /*29860*/  @!P0 SYNCS.PHASECHK.TRANS64 P0, [R8+URZ+0x298a0], R12 ;  /* 0x0298a00c080085a7 */ /* 0x000ea4000800007f */
[----:B--2---:R-:W-:Y:S05]  /*29870*/  @!P0 BRA `(.L_x_630) ;  /* 0xfffffffc00f08947 */ /* 0x004fea000383ffff */
[----:B------:R-:W-:Y:S05]  /*29880*/  BRA `(.L_x_808) ;  /* 0xffffff9400907947 */ /* 0x000fea000383ffff */
.L_x_637:
[----:B0-----:R0:W2:Y:S02]  /*29890*/  SYNCS.PHASECHK.TRANS64.TRYWAIT P0, [R8+URZ+0x298c0], R12 ;  /* 0x0298c00c080075a7 */ /* 0x0010a4000800017f */
[----:B--2---:R-:W-:Y:S05]  /*298a0*/  @!P0 NANOSLEEP.SYNCS 0x989680 ;  /* 0x009896800000895d */ /* 0x004fea0003900000 */
[----:B------:R-:W2:Y:S02]  /*298b0*/  @!P0 SYNCS.PHASECHK.TRANS64 P0, [R8+URZ+0x298c0], R12 ;  /* 0x0298c00c080085a7 */ /* 0x000ea4000800007f */
[----:B--2---:R-:W-:Y:S05]  /*298c0*/  @!P0 BRA `(.L_x_637) ;  /* 0xfffffffc00f08947 */ /* 0x004fea000383ffff */
[----:B------:R-:W-:Y:S05]  /*298d0*/  BRA `(.L_x_809) ;  /* 0xffffff9800887947 */ /* 0x000fea000383ffff */
.L_x_644:
[----:B0-----:R0:W1:Y:S02]  /*298e0*/  SYNCS.PHASECHK.TRANS64.TRYWAIT P1, [R7+URZ+0x298a0], R6 ;  /* 0x0298a006070075a7 */ /* 0x001064000802017f */
[----:B-1----:R-:W-:Y:S05]  /*298f0*/  @!P1 NANOSLEEP.SYNCS 0x989680 ;  /* 0x009896800000995d */ /* 0x002fea0003900000 */
[----:B------:R-:W1:Y:S02]  /*29900*/  @!P1 SYNCS.PHASECHK.TRANS64 P1, [R7+URZ+0x298a0], R6 ;  /* 0x0298a006070095a7 */ /* 0x000e64000802007f */
[----:B-1----:R-:W-:Y:S05]  /*29910*/  @!P1 BRA `(.L_x_644) ;  /* 0xfffffffc00f09947 */ /* 0x002fea000383ffff */
[----:B------:R-:W-:Y:S05]  /*29920*/  BRA `(.L_x_810) ;  /* 0xffffff9c00707947 */ /* 0x000fea000383ffff */
.L_x_651:
[----:B-1----:R1:W2:Y:S02]  /*29930*/  SYNCS.PHASECHK.TRANS64.TRYWAIT P1, [R7+URZ+0x298c0], R6 ;  /* 0x0298c006070075a7 */ /* 0x0022a4000802017f */
[----:B--2---:R-:W-:Y:S05]  /*29940*/  @!P1 NANOSLEEP.SYNCS 0x989680 ;  /* 0x009896800000995d */ /* 0x004fea0003900000 */
[----:B------:R-:W2:Y:S02]  /*29950*/  @!P1 SYNCS.PHASECHK.TRANS64 P1, [R7+URZ+0x298c0], R6 ;  /* 0x0298c006070095a7 */ /* 0x000ea4000802007f */
[----:B--2---:R-:W-:Y:S05]  /*29960*/  @!P1 BRA `(.L_x_651) ;  /* 0xfffffffc00f09947 */ /* 0x004fea000383ffff */
[----:B------:R-:W-:Y:S05]  /*29970*/  BRA `(.L_x_811) ;  /* 0xffffffa000607947 */ /* 0x000fea000383ffff */
.L_x_666:
[----:B------:R-:W1:Y:S01]  /*29980*/  S2R R5, SR_TID.X ;  /* 0x0000000000057919 */ /* 0x000e620000002100 */
[----:B------:R-:W-:Y:S01]  /*29990*/  BSSY B0, `(.L_x_812) ;  /* 0x000000a000007945 */ /* 0x000fe20003800000 */
[----:B------:R-:W-:Y:S01]  /*299a0*/  MOV R12, RZ ;  /* 0x000000ff000c7202 */ /* 0x000fe20000000f00 */
        /* <DEDUP_REMOVED lines=8> */
.L_x_813:
[----:B------:R-:W-:Y:S05]  /*29a30*/  BSYNC B0 ;  /* 0x0000000000007941 */ /* 0x000fea0003800000 */
.L_x_812:
[----:B------:R-:W-:Y:S05]  /*29a40*/  BRA `(.L_x_814) ;  /* 0xffffffac00f47947 */ /* 0x000fea000383ffff */
.L_x_668:
[----:B------:R-:W-:Y:S01]  /*29a50*/  BSSY B0, `(.L_x_815) ;  /* 0x0000006000007945 */ /* 0x000fe20003800000 */
[----:B------:R-:W-:-:S07]  /*29a60*/  MOV R15, 0xffffffff ;  /* 0xffffffff000f7802 */ /* 0x000fce0000000f00 */
[----:B01----:R-:W-:Y:S05]  /*29a70*/  WARPSYNC.COLLECTIVE R15, `(.L_x_816) ;  /* 0x000000000f0c7348 */ /* 0x003fea0003c00000 */
[----:B------:R-:W-:Y:S02]  /*29a80*/  ELECT P6, UR62, PT ;  /* 0x00000000003e782f */ /* 0x000fe400038c0000 */
[----:B------:R-:W-:Y:S01]  /*29a90*/  MOV R14, UR62 ;  /* 0x0000003e000e7c02 */ /* 0x000fe20008000f00 */
[----:B01----:R-:W-:Y:S10]  /*29aa0*/  ENDCOLLECTIVE ;  /* 0x000000000000791b */ /* 0x003ff40003800000 */
.L_x_816:
[----:B------:R-:W-:Y:S05]  /*29ab0*/  BSYNC B0 ;  /* 0x0000000000007941 */ /* 0x000fea0003800000 */
.L_x_815:
[----:B------:R-:W-:Y:S05]  /*29ac0*/  BRA `(.L_x_817) ;  /* 0xffffffac00ec7947 */ /* 0x000fea000383ffff */
.L_x_671:
[----:B-1----:R1:W2:Y:S02]  /*29ad0*/  SYNCS.PHASECHK.TRANS64.TRYWAIT P2, [R6+URZ+0x29880], R7 ;  /* 0x02988007060075a7 */ /* 0x0022a4000804017f */
[----:B--2---:R-:W-:Y:S05]  /*29ae0*/  @!P2 NANOSLEEP.SYNCS 0x989680 ;  /* 0x009896800000a95d */ /* 0x004fea0003900000 */
[----:B------:R-:W2:Y:S02]  /*29af0*/  @!P2 SYNCS.PHASECHK.TRANS64 P2, [R6+URZ+0x29880], R7 ;  /* 0x029880070600a5a7 */ /* 0x000ea4000804007f */
[----:B--2---:R-:W-:Y:S05]  /*29b00*/  @!P2 BRA `(.L_x_671) ;  /* 0xfffffffc00f0a947 */ /* 0x004fea000383ffff */
[----:B------:R-:W-:Y:S05]  /*29b10*/  BRA `(.L_x_818) ;  /* 0xffffffb000687947 */ /* 0x000fea000383ffff */
.L_x_673:
[----:B--2---:R2:W3:Y:S02]  /*29b20*/  SYNCS.PHASECHK.TRANS64.TRYWAIT P2, [R6+URZ+0x29840], R7 ;  /* 0x02984007060075a7 */ /* 0x0044e4000804017f */
[----:B---3--:R-:W-:Y:S05]  /*29b30*/  @!P2 NANOSLEEP.SYNCS 0x989680 ;  /* 0x009896800000a95d */ /* 0x008fea0003900000 */
[----:B------:R-:W3:Y:S02]  /*29b40*/  @!P2 SYNCS.PHASECHK.TRANS64 P2, [R6+URZ+0x29840], R7 ;  /* 0x029840070600a5a7 */ /* 0x000ee4000804007f */
[----:B---3--:R-:W-:Y:S05]  /*29b50*/  @!P2 BRA `(.L_x_673) ;  /* 0xfffffffc00f0a947 */ /* 0x008fea000383ffff */
[----:B------:R-:W-:Y:S05]  /*29b60*/  BRA `(.L_x_819) ;  /* 0xffffffb000cc7947 */ /* 0x000fea000383ffff */
.L_x_676:
[----:B-1----:R-:W1:Y:S01]  /*29b70*/  S2R R5, SR_CgaCtaId ;  /* 0x0000000000057919 */ /* 0x002e620000008800 */
[----:B------:R-:W-:-:S04]  /*29b80*/  MOV R4, 0x400 ;  /* 0x0000040000047802 */ /* 0x000fc80000000f00 */
[----:B-1----:R-:W-:-:S04]  /*29b90*/  LEA R4, R5, R4, 0x18 ;  /* 0x0000000405047211 */ /* 0x002fc800078ec0ff */
[----:B------:R1:W2:Y:S03]  /*29ba0*/  SYNCS.PHASECHK.TRANS64.TRYWAIT P0, [R4+URZ+0x29820], R3 ;  /* 0x02982003040075a7 */ /* 0x0002a6000800017f */
[----:B--2---:R-:W-:Y:S05]  /*29bb0*/  @!P0 NANOSLEEP.SYNCS 0x989680 ;  /* 0x009896800000895d */ /* 0x004fea0003900000 */
[----:B------:R-:W2:Y:S02]  /*29bc0*/  @!P0 SYNCS.PHASECHK.TRANS64 P0, [R4+URZ+0x29820], R3 ;  /* 0x02982003040085a7 */ /* 0x000ea4000800007f */
[----:B--2---:R-:W-:Y:S05]  /*29bd0*/  @!P0 BRA `(.L_x_676) ;  /* 0xfffffffc00e48947 */ /* 0x004fea000383ffff */
[----:B------:R-:W-:Y:S05]  /*29be0*/  BRA `(.L_x_820) ;  /* 0xffffffb800147947 */ /* 0x000fea000383ffff */
.L_x_682:
[----:B--2---:R2:W3:Y:S02]  /*29bf0*/  SYNCS.PHASECHK.TRANS64.TRYWAIT P0, [R4+URZ+0x29880], R3 ;  /* 0x02988003040075a7 */ /* 0x0044e4000800017f */
[----:B---3--:R-:W-:Y:S05]  /*29c00*/  @!P0 NANOSLEEP.SYNCS 0x989680 ;  /* 0x009896800000895d */ /* 0x008fea0003900000 */
[----:B------:R-:W3:Y:S02]  /*29c10*/  @!P0 SYNCS.PHASECHK.TRANS64 P0, [R4+URZ+0x29880], R3 ;  /* 0x02988003040085a7 */ /* 0x000ee4000800007f */
[----:B---3--:R-:W-:Y:S05]  /*29c20*/  @!P0 BRA `(.L_x_682) ;  /* 0xfffffffc00f08947 */ /* 0x008fea000383ffff */
[----:B------:R-:W-:Y:S05]  /*29c30*/  BRA `(.L_x_821) ;  /* 0xffffffb800d07947 */ /* 0x000fea000383ffff */
.L_x_687:
[----:B-1----:R1:W3:Y:S02]  /*29c40*/  SYNCS.PHASECHK.TRANS64.TRYWAIT P0, [R4+URZ+0x29840], R3 ;  /* 0x02984003040075a7 */ /* 0x0022e4000800017f */
[----:B---3--:R-:W-:Y:S05]  /*29c50*/  @!P0 NANOSLEEP.SYNCS 0x989680 ;  /* 0x009896800000895d */ /* 0x008fea0003900000 */
[----:B------:R-:W3:Y:S02]  /*29c60*/  @!P0 SYNCS.PHASECHK.TRANS64 P0, [R4+URZ+0x29840], R3 ;  /* 0x02984003040085a7 */ /* 0x000ee4000800007f */
[----:B---3--:R-:W-:Y:S05]  /*29c70*/  @!P0 BRA `(.L_x_687) ;  /* 0xfffffffc00f08947 */ /* 0x008fea000383ffff */
[----:B------:R-:W-:Y:S05]  /*29c80*/  BRA `(.L_x_822) ;  /* 0xffffffbc005c7947 */ /* 0x000fea000383ffff */
.L_x_695:
[----:B--2---:R-:W2:Y:S02]  /*29c90*/  LDL R4, [R1+0x4] ;  /* 0x0000040001047983 */ /* 0x004ea40000100800 */
[----:B--2---:R2:W3:Y:S02]  /*29ca0*/  SYNCS.PHASECHK.TRANS64.TRYWAIT P2, [R4+URZ+0x29870], R3 ;  /* 0x02987003040075a7 */ /* 0x0044e4000804017f */
[----:B---3--:R-:W-:Y:S05]  /*29cb0*/  @!P2 NANOSLEEP.SYNCS 0x989680 ;  /* 0x009896800000a95d */ /* 0x008fea0003900000 */
[----:B------:R-:W3:Y:S02]  /*29cc0*/  @!P2 SYNCS.PHASECHK.TRANS64 P2, [R4+URZ+0x29870], R3 ;  /* 0x029870030400a5a7 */ /* 0x000ee4000804007f */
[----:B---3--:R-:W-:Y:S05]  /*29cd0*/  @!P2 BRA `(.L_x_695) ;  /* 0xfffffffc00eca947 */ /* 0x008fea000383ffff */
[----:B------:R-:W-:Y:S05]  /*29ce0*/  BRA `(.L_x_823) ;  /* 0xffffffc000907947 */ /* 0x000fea000383ffff */
.L_x_697:
[----:B--2---:R-:W2:Y:S02]  /*29cf0*/  LDL R4, [R1+0x4] ;  /* 0x0000040001047983 */ /* 0x004ea40000100800 */
[----:B--2---:R2:W3:Y:S02]  /*29d00*/  SYNCS.PHASECHK.TRANS64.TRYWAIT P2, [R4+URZ+0x29860], R3 ;  /* 0x02986003040075a7 */ /* 0x0044e4000804017f */
[----:B---3--:R-:W-:Y:S05]  /*29d10*/  @!P2 NANOSLEEP.SYNCS 0x989680 ;  /* 0x009896800000a95d */ /* 0x008fea0003900000 */
[----:B------:R-:W3:Y:S02]  /*29d20*/  @!P2 SYNCS.PHASECHK.TRANS64 P2, [R4+URZ+0x29860], R3 ;  /* 0x029860030400a5a7 */ /* 0x000ee4000804007f */
[----:B---3--:R-:W-:Y:S05]  /*29d30*/  @!P2 BRA `(.L_x_697) ;  /* 0xfffffffc00eca947 */ /* 0x008fea000383ffff */
[----:B------:R-:W-:Y:S05]  /*29d40*/  BRA `(.L_x_824) ;  /* 0xffffffc000987947 */ /* 0x000fea000383ffff */
.L_x_704:
[----:B-1----:R1:W2:Y:S02]  /*29d50*/  SYNCS.PHASECHK.TRANS64.TRYWAIT P0, [R20+URZ+0x29870], R3 ;  /* 0x02987003140075a7 */ /* 0x0022a4000800017f */
[----:B--2---:R-:W-:Y:S05]  /*29d60*/  @!P0 NANOSLEEP.SYNCS 0x989680 ;  /* 0x009896800000895d */ /* 0x004fea0003900000 */
[----:B------:R-:W2:Y:S02]  /*29d70*/  @!P0 SYNCS.PHASECHK.TRANS64 P0, [R20+URZ+0x29870], R3 ;  /* 0x02987003140085a7 */ /* 0x000ea4000800007f */
[----:B--2---:R-:W-:Y:S05]  /*29d80*/  @!P0 BRA `(.L_x_704) ;  /* 0xfffffffc00f08947 */ /* 0x004fea000383ffff */
[----:B------:R-:W-:Y:S05]  /*29d90*/  BRA `(.L_x_825) ;  /* 0xffffffc8008c7947 */ /* 0x000fea000383ffff */
.L_x_706:
[----:B-1----:R1:W2:Y:S02]  /*29da0*/  SYNCS.PHASECHK.TRANS64.TRYWAIT P0, [R20+URZ+0x29860], R3 ;  /* 0x02986003140075a7 */ /* 0x0022a4000800017f */
[----:B--2---:R-:W-:Y:S05]  /*29db0*/  @!P0 NANOSLEEP.SYNCS 0x989680 ;  /* 0x009896800000895d */ /* 0x004fea0003900000 */
[----:B------:R-:W2:Y:S02]  /*29dc0*/  @!P0 SYNCS.PHASECHK.TRANS64 P0, [R20+URZ+0x29860], R3 ;  /* 0x02986003140085a7 */ /* 0x000ea4000800007f */
[----:B--2---:R-:W-:Y:S05]  /*29dd0*/  @!P0 BRA `(.L_x_706) ;  /* 0xfffffffc00f08947 */ /* 0x004fea000383ffff */
[----:B------:R-:W-:Y:S05]  /*29de0*/  BRA `(.L_x_826) ;  /* 0xffffffc800947947 */ /* 0x000fea000383ffff */
.L_x_710:
[----:B------:R-:W2:Y:S01]  /*29df0*/  LDL R3, [R1] ;  /* 0x0000000001037983 */ /* 0x000ea20000100800 */
[----:B------:R-:W-:Y:S01]  /*29e00*/  BSSY B0, `(.L_x_827) ;  /* 0x0000008000007945 */ /* 0x000fe20003800000 */
[----:B------:R-:W-:Y:S01]  /*29e10*/  IMAD.MOV.U32 R12, RZ, RZ, RZ ;  /* 0x000000ffff0c7224 */ /* 0x000fe200078e00ff */
[----:B------:R-:W-:Y:S01]  /*29e20*/  MOV R11, 0x1f ;  /* 0x0000001f000b7802 */ /* 0x000fe20000000f00 */
[----:B------:R-:W-:Y:S02]  /*29e30*/  IMAD.MOV.U32 R15, RZ, RZ, -0x1 ;  /* 0xffffffffff0f7424 */ /* 0x000fe400078e00ff */
[----:B--2---:R-:W-:-:S07]  /*29e40*/  IMAD.MOV.U32 R13, RZ, RZ, R3 ;  /* 0x000000ffff0d7224 */ /* 0x004fce00078e0003 */
[----:B------:R-:W-:Y:S05]  /*29e50*/  WARPSYNC.COLLECTIVE R15, `(.L_x_828) ;  /* 0x000000000f087348 */ /* 0x000fea0003c00000 */
[----:B------:R0:W1:Y:S02]  /*29e60*/  SHFL.IDX P6, R14, R13, R12, R11 ;  /* 0x0000000c0d0e7389 */ /* 0x00006400000c000b */
[----:B01----:R-:W-:Y:S01]  /*29e70*/  ENDCOLLECTIVE ;  /* 0x000000000000791b */ /* 0x003fe20003800000 */
.L_x_828:
[----:B------:R-:W-:Y:S05]  /*29e80*/  BSYNC B0 ;  /* 0x0000000000007941 */ /* 0x000fea0003800000 */
.L_x_827:
[----:B------:R0:W5:Y:S01]  /*29e90*/  LDL R2, [R1+0xc] ;  /* 0x00000c0001027983 */ /* 0x0001620000100800 */
[----:B------:R-:W-:Y:S01]  /*29ea0*/  MOV R13, R3 ;  /* 0x00000003000d7202 */ /* 0x000fe20000000f00 */
[----:B------:R-:W-:Y:S01]  /*29eb0*/  IMAD.MOV.U32 R12, RZ, RZ, 0x1 ;  /* 0x00000001ff0c7424 */ /* 0x000fe200078e00ff */
[----:B------:R-:W-:Y:S01]  /*29ec0*/  MOV R15, 0xffffffff ;  /* 0xffffffff000f7802 */ /* 0x000fe20000000f00 */
[----:B------:R-:W-:Y:S02]  /*29ed0*/  IMAD.MOV.U32 R11, RZ, RZ, 0x1f ;  /* 0x0000001fff0b7424 */ /* 0x000fe400078e00ff */
[----:B------:R-:W-:-:S07]  /*29ee0*/  IMAD.MOV.U32 R0, RZ, RZ, R14 ;  /* 0x000000ffff007224 */ /* 0x000fce00078e000e */
[----:B0----5:R-:W-:Y:S05]  /*29ef0*/  WARPSYNC.COLLECTIVE R15, `(.L_x_829) ;  /* 0x000000000f087348 */ /* 0x021fea0003c00000 */
[----:B------:R1:W2:Y:S02]  /*29f00*/  SHFL.IDX P6, R14, R13, R12, R11 ;  /* 0x0000000c0d0e7389 */ /* 0x0002a400000c000b */
[----:B012--5:R-:W-:Y:S01]  /*29f10*/  ENDCOLLECTIVE ;  /* 0x000000000000791b */ /* 0x027fe20003800000 */
.L_x_829:
[----:B------:R-:W-:Y:S01]  /*29f20*/  ULDC UR4, c[0x0][0xc14] ;  /* 0x0003050000047ab9 */ /* 0x000fe20000000800 */
[----:B------:R-:W-:Y:S01]  /*29f30*/  IMAD.IADD R5, R2, 0x1, R7 ;  /* 0x0000000102057824 */ /* 0x000fe200078e0207 */
[----:B------:R-:W-:Y:S01]  /*29f40*/  MOV R11, RZ ;  /* 0x000000ff000b7202 */ /* 0x000fe20000000f00 */
[----:B------:R-:W-:-:S03]  /*29f50*/  IMAD.MOV.U32 R4, RZ, RZ, R14 ;  /* 0x000000ffff047224 */ /* 0x000fc600078e000e */
[----:B------:R-:W-:-:S13]  /*29f60*/  ISETP.GE.OR P1, PT, R5, UR4, !P0 ;  /* 0x0000000405007c0c */ /* 0x000fda000c726670 */
[----:B------:R-:W0:Y:S02]  /*29f70*/  @!P1 LDC.64 R2, c[0x0][0xc58] ;  /* 0x00031600ff029b82 */ /* 0x000e240000000a00 */
[----:B0-----:R-:W-:-:S06]  /*29f80*/  @!P1 IMAD.WIDE R2, R5, 0x4, R2 ;  /* 0x0000000405029825 */ /* 0x001fcc00078e0202 */
[----:B------:R0:W2:Y:S01]  /*29f90*/  @!P1 LDG.E R2, desc[UR54][R2.64] ;  /* 0x0000003602029981 */ /* 0x0000a2000c1e1900 */
[C---:B------:R-:W-:Y:S02]  /*29fa0*/  ISETP.GE.U32.AND P2, PT, R7.reuse, 0x2, PT ;  /* 0x000000020700780c */ /* 0x040fe40003f46070 */
[C---:B------:R-:W-:Y:S02]  /*29fb0*/  ISETP.GE.U32.AND P3, PT, R7.reuse, 0x4, PT ;  /* 0x000000040700780c */ /* 0x040fe40003f66070 */
[C---:B------:R-:W-:Y:S02]  /*29fc0*/  ISETP.GE.U32.AND P4, PT, R7.reuse, 0x8, PT ;  /* 0x000000080700780c */ /* 0x040fe40003f86070 */
[C---:B------:R-:W-:Y:S02]  /*29fd0*/  ISETP.GE.U32.AND P5, PT, R7.reuse, 0x10, PT ;  /* 0x000000100700780c */ /* 0x040fe40003fa6070 */
[----:B0-----:R-:W-:Y:S01]  /*29fe0*/  MOV R3, RZ ;  /* 0x000000ff00037202 */ /* 0x001fe20000000f00 */
[----:B--2---:R-:W-:Y:S01]  /*29ff0*/  @!P1 IMAD.MOV.U32 R3, RZ, RZ, R2 ;  /* 0x000000ffff039224 */ /* 0x004fe200078e0002 */
[----:B------:R-:W-:-:S03]  /*2a000*/  ISETP.NE.AND P1, PT, R7, RZ, PT ;  /* 0x000000ff0700720c */ /* 0x000fc60003f25270 */
[----:B------:R-:W-:-:S10]  /*2a010*/  IMAD.MOV.U32 R13, RZ, RZ, R3 ;  /* 0x000000ffff0d7224 */ /* 0x000fd400078e0003 */
[----:B------:R-:W-:Y:S05]  /*2a020*/  WARPSYNC.COLLECTIVE R15, `(.L_x_830) ;  /* 0x000000000f087348 */ /* 0x000fea0003c00000 */
[----:B------:R0:W1:Y:S02]  /*2a030*/  SHFL.UP P6, R14, R13, R12, R11 ;  /* 0x0400000c0d0e7389 */ /* 0x00006400000c000b */
[----:B01----:R-:W-:Y:S01]  /*2a040*/  ENDCOLLECTIVE ;  /* 0x000000000000791b */ /* 0x003fe20003800000 */
.L_x_830:
[----:B------:R-:W-:Y:S02]  /*2a050*/  MOV R12, 0x2 ;  /* 0x00000002000c7802 */ /* 0x000fe40000000f00 */
[----:B------:R-:W-:-:S05]  /*2a060*/  SEL R14, R14, RZ, P1 ;  /* 0x000000ff0e0e7207 */ /* 0x000fca0000800000 */
[----:B------:R-:W-:-:S04]  /*2a070*/  IMAD.IADD R2, R3, 0x1, R14 ;  /* 0x0000000103027824 */ /* 0x000fc800078e020e */
[----:B------:R-:W-:-:S07]  /*2a080*/  IMAD.MOV.U32 R13, RZ, RZ, R2 ;  /* 0x000000ffff0d7224 */ /* 0x000fce00078e0002 */
[----:B------:R-:W-:Y:S05]  /*2a090*/  WARPSYNC.COLLECTIVE R15, `(.L_x_831) ;  /* 0x000000000f087348 */ /* 0x000fea0003c00000 */
[----:B------:R0:W1:Y:S02]  /*2a0a0*/  SHFL.UP P6, R14, R13, R12, R11 ;  /* 0x0400000c0d0e7389 */ /* 0x00006400000c000b */
[----:B01----:R-:W-:Y:S01]  /*2a0b0*/  ENDCOLLECTIVE ;  /* 0x000000000000791b */ /* 0x003fe20003800000 */
.L_x_831:
[----:B------:R-:W-:Y:S02]  /*2a0c0*/  MOV R12, 0x4 ;  /* 0x00000004000c7802 */ /* 0x000fe40000000f00 */
[----:B------:R-:W-:-:S05]  /*2a0d0*/  SEL R5, R14, RZ, P2 ;  /* 0x000000ff0e057207 */ /* 0x000fca0001000000 */
[----:B------:R-:W-:-:S04]  /*2a0e0*/  IMAD.IADD R2, R2, 0x1, R5 ;  /* 0x0000000102027824 */ /* 0x000fc800078e0205 */
[----:B------:R-:W-:-:S07]  /*2a0f0*/  IMAD.MOV.U32 R13, RZ, RZ, R2 ;  /* 0x000000ffff0d7224 */ /* 0x000fce00078e0002 */
[----:B------:R-:W-:Y:S05]  /*2a100*/  WARPSYNC.COLLECTIVE R15, `(.L_x_832) ;  /* 0x000000000f087348 */ /* 0x000fea0003c00000 */
[----:B------:R0:W1:Y:S02]  /*2a110*/  SHFL.UP P6, R14, R13, R12, R11 ;  /* 0x0400000c0d0e7389 */ /* 0x00006400000c000b */
[----:B01----:R-:W-:Y:S01]  /*2a120*/  ENDCOLLECTIVE ;  /* 0x000000000000791b */ /* 0x003fe20003800000 */
.L_x_832:
[----:B------:R-:W-:Y:S02]  /*2a130*/  MOV R12, 0x8 ;  /* 0x00000008000c7802 */ /* 0x000fe40000000f00 */
[----:B------:R-:W-:-:S05]  /*2a140*/  SEL R5, R14, RZ, P3 ;  /* 0x000000ff0e057207 */ /* 0x000fca0001800000 */
[----:B------:R-:W-:-:S04]  /*2a150*/  IMAD.IADD R2, R2, 0x1, R5 ;  /* 0x0000000102027824 */ /* 0x000fc800078e0205 */
[----:B------:R-:W-:-:S07]  /*2a160*/  IMAD.MOV.U32 R13, RZ, RZ, R2 ;  /* 0x000000ffff0d7224 */ /* 0x000fce00078e0002 */
[----:B------:R-:W-:Y:S05]  /*2a170*/  WARPSYNC.COLLECTIVE R15, `(.L_x_833) ;  /* 0x000000000f087348 */ /* 0x000fea0003c00000 */
[----:B------:R0:W1:Y:S02]  /*2a180*/  SHFL.UP P6, R14, R13, R12, R11 ;  /* 0x0400000c0d0e7389 */ /* 0x00006400000c000b */
[----:B01----:R-:W-:Y:S01]  /*2a190*/  ENDCOLLECTIVE ;  /* 0x000000000000791b */ /* 0x003fe20003800000 */
.L_x_833:
[----:B------:R-:W-:Y:S02]  /*2a1a0*/  MOV R12, 0x10 ;  /* 0x00000010000c7802 */ /* 0x000fe40000000f00 */
[----:B------:R-:W-:-:S05]  /*2a1b0*/  SEL R5, R14, RZ, P4 ;  /* 0x000000ff0e057207 */ /* 0x000fca0002000000 */
[----:B------:R-:W-:-:S04]  /*2a1c0*/  IMAD.IADD R2, R2, 0x1, R5 ;  /* 0x0000000102027824 */ /* 0x000fc800078e0205 */
[----:B------:R-:W-:-:S07]  /*2a1d0*/  IMAD.MOV.U32 R13, RZ, RZ, R2 ;  /* 0x000000ffff0d7224 */ /* 0x000fce00078e0002 */
[----:B------:R-:W-:Y:S05]  /*2a1e0*/  WARPSYNC.COLLECTIVE R15, `(.L_x_834) ;  /* 0x000000000f087348 */ /* 0x000fea0003c00000 */
[----:B------:R0:W1:Y:S02]  /*2a1f0*/  SHFL.UP P6, R14, R13, R12, R11 ;  /* 0x0400000c0d0e7389 */ /* 0x00006400000c000b */
[----:B01----:R-:W-:Y:S01]  /*2a200*/  ENDCOLLECTIVE ;  /* 0x000000000000791b */ /* 0x003fe20003800000 */
.L_x_834:
[----:B------:R-:W-:Y:S01]  /*2a210*/  MOV R12, 0x1f ;  /* 0x0000001f000c7802 */ /* 0x000fe20000000f00 */
[----:B------:R-:W-:Y:S01]  /*2a220*/  IMAD.MOV.U32 R11, RZ, RZ, 0x1f ;  /* 0x0000001fff0b7424 */ /* 0x000fe200078e00ff */
[----:B------:R-:W-:-:S05]  /*2a230*/  SEL R5, R14, RZ, P5 ;  /* 0x000000ff0e057207 */ /* 0x000fca0002800000 */
[----:B------:R-:W-:-:S04]  /*2a240*/  IMAD.IADD R2, R2, 0x1, R5 ;  /* 0x0000000102027824 */ /* 0x000fc800078e0205 */
[----:B------:R-:W-:-:S07]  /*2a250*/  IMAD.MOV.U32 R13, RZ, RZ, R2 ;  /* 0x000000ffff0d7224 */ /* 0x000fce00078e0002 */
[----:B------:R-:W-:Y:S05]  /*2a260*/  WARPSYNC.COLLECTIVE R15, `(.L_x_835) ;  /* 0x000000000f087348 */ /* 0x000fea0003c00000 */
[----:B------:R0:W1:Y:S02]  /*2a270*/  SHFL.IDX P6, R14, R13, R12, R11 ;  /* 0x0000000c0d0e7389 */ /* 0x00006400000c000b */
[----:B01----:R-:W-:Y:S01]  /*2a280*/  ENDCOLLECTIVE ;  /* 0x000000000000791b */ /* 0x003fe20003800000 */
.L_x_835:
[----:B------:R-:W-:Y:S05]  /*2a290*/  BRA `(.L_x_836) ;  /* 0xffffffcc00c47947 */ /* 0x000fea000383ffff */
.L_x_715:
[----:B------:R-:W-:Y:S01]  /*2a2a0*/  BSSY B0, `(.L_x_837) ;  /* 0x0000008000007945 */ /* 0x000fe20003800000 */
[----:B-----5:R-:W-:Y:S01]  /*2a2b0*/  IMAD.MOV.U32 R13, RZ, RZ, R3 ;  /* 0x000000ffff0d7224 */ /* 0x020fe200078e0003 */
[----:B------:R-:W-:Y:S01]  /*2a2c0*/  MOV R12, 0x1 ;  /* 0x00000001000c7802 */ /* 0x000fe20000000f00 */
[----:B------:R-:W-:Y:S02]  /*2a2d0*/  IMAD.MOV.U32 R11, RZ, RZ, RZ ;  /* 0x000000ffff0b7224 */ /* 0x000fe400078e00ff */
[----:B------:R-:W-:-:S07]  /*2a2e0*/  IMAD.MOV.U32 R15, RZ, RZ, -0x1 ;  /* 0xffffffffff0f7424 */ /* 0x000fce00078e00ff */
[----:B0-----:R-:W-:Y:S05]  /*2a2f0*/  WARPSYNC.COLLECTIVE R15, `(.L_x_838) ;  /* 0x000000000f087348 */ /* 0x001fea0003c00000 */
[----:B------:R1:W2:Y:S02]  /*2a300*/  SHFL.UP P6, R14, R13, R12, R11 ;  /* 0x0400000c0d0e7389 */ /* 0x0002a400000c000b */
[----:B012---:R-:W-:Y:S01]  /*2a310*/  ENDCOLLECTIVE ;  /* 0x000000000000791b */ /* 0x007fe20003800000 */
.L_x_838:
[----:B------:R-:W-:Y:S05]  /*2a320*/  BSYNC B0 ;  /* 0x0000000000007941 */ /* 0x000fea0003800000 */
.L_x_837:
[----:B------:R-:W-:Y:S01]  /*2a330*/  SEL R14, R14, RZ, P1 ;  /* 0x000000ff0e0e7207 */ /* 0x000fe20000800000 */
[----:B------:R-:W-:Y:S01]  /*2a340*/  IMAD.MOV.U32 R12, RZ, RZ, 0x2 ;  /* 0x00000002ff0c7424 */ /* 0x000fe200078e00ff */
[----:B------:R-:W-:Y:S01]  /*2a350*/  MOV R15, 0xffffffff ;  /* 0xffffffff000f7802 */ /* 0x000fe20000000f00 */
[----:B------:R-:W-:Y:S01]  /*2a360*/  IMAD.MOV.U32 R11, RZ, RZ, RZ ;  /* 0x000000ffff0b7224 */ /* 0x000fe200078e00ff */
[----:B------:R-:W-:-:S07]  /*2a370*/  IADD3 R13, R3, R14, RZ ;  /* 0x0000000e030d7210 */ /* 0x000fce0007ffe0ff */
[----:B------:R-:W-:Y:S05]  /*2a380*/  WARPSYNC.COLLECTIVE R15, `(.L_x_839) ;  /* 0x000000000f087348 */ /* 0x000fea0003c00000 */
[----:B------:R0:W1:Y:S02]  /*2a390*/  SHFL.UP P6, R14, R13, R12, R11 ;  /* 0x0400000c0d0e7389 */ /* 0x00006400000c000b */
[----:B01----:R-:W-:Y:S01]  /*2a3a0*/  ENDCOLLECTIVE ;  /* 0x000000000000791b */ /* 0x003fe20003800000 */
.L_x_839:
[----:B------:R-:W-:Y:S02]  /*2a3b0*/  MOV R12, 0x4 ;  /* 0x00000004000c7802 */ /* 0x000fe40000000f00 */
[----:B------:R-:W-:-:S05]  /*2a3c0*/  SEL R14, R14, RZ, P2 ;  /* 0x000000ff0e0e7207 */ /* 0x000fca0001000000 */
[----:B------:R-:W-:-:S04]  /*2a3d0*/  IMAD.IADD R5, R13, 0x1, R14 ;  /* 0x000000010d057824 */ /* 0x000fc800078e020e */
[----:B------:R-:W-:-:S07]  /*2a3e0*/  IMAD.MOV.U32 R13, RZ, RZ, R5 ;  /* 0x000000ffff0d7224 */ /* 0x000fce00078e0005 */
[----:B------:R-:W-:Y:S05]  /*2a3f0*/  WARPSYNC.COLLECTIVE R15, `(.L_x_840) ;  /* 0x000000000f087348 */ /* 0x000fea0003c00000 */
[----:B------:R0:W1:Y:S02]  /*2a400*/  SHFL.UP P6, R14, R13, R12, R11 ;  /* 0x0400000c0d0e7389 */ /* 0x00006400000c000b */
[----:B01----:R-:W-:Y:S01]  /*2a410*/  ENDCOLLECTIVE ;  /* 0x000000000000791b */ /* 0x003fe20003800000 */
.L_x_840:
[----:B------:R-:W-:Y:S02]  /*2a420*/  MOV R12, 0x8 ;  /* 0x00000008000c7802 */ /* 0x000fe40000000f00 */
[----:B------:R-:W-:-:S05]  /*2a430*/  SEL R6, R14, RZ, P3 ;  /* 0x000000ff0e067207 */ /* 0x000fca0001800000 */
[----:B------:R-:W-:-:S04]  /*2a440*/  IMAD.IADD R6, R5, 0x1, R6 ;  /* 0x0000000105067824 */ /* 0x000fc800078e0206 */
[----:B------:R-:W-:-:S07]  /*2a450*/  IMAD.MOV.U32 R13, RZ, RZ, R6 ;  /* 0x000000ffff0d7224 */ /* 0x000fce00078e0006 */
[----:B------:R-:W-:Y:S05]  /*2a460*/  WARPSYNC.COLLECTIVE R15, `(.L_x_841) ;  /* 0x000000000f087348 */ /* 0x000fea0003c00000 */
[----:B------:R0:W1:Y:S02]  /*2a470*/  SHFL.UP P6, R14, R13, R12, R11 ;  /* 0x0400000c0d0e7389 */ /* 0x00006400000c000b */
[----:B01----:R-:W-:Y:S01]  /*2a480*/  ENDCOLLECTIVE ;  /* 0x000000000000791b */ /* 0x003fe20003800000 */
.L_x_841:
[----:B------:R-:W-:Y:S02]  /*2a490*/  MOV R12, 0x10 ;  /* 0x00000010000c7802 */ /* 0x000fe40000000f00 */
[----:B------:R-:W-:-:S05]  /*2a4a0*/  SEL R7, R14, RZ, P4 ;  /* 0x000000ff0e077207 */ /* 0x000fca0002000000 */
[----:B------:R-:W-:-:S04]  /*2a4b0*/  IMAD.IADD R7, R6, 0x1, R7 ;  /* 0x0000000106077824 */ /* 0x000fc800078e0207 */
[----:B------:R-:W-:-:S07]  /*2a4c0*/  IMAD.MOV.U32 R13, RZ, RZ, R7 ;  /* 0x000000ffff0d7224 */ /* 0x000fce00078e0007 */
[----:B------:R-:W-:Y:S05]  /*2a4d0*/  WARPSYNC.COLLECTIVE R15, `(.L_x_842) ;  /* 0x000000000f087348 */ /* 0x000fea0003c00000 */
[----:B------:R0:W1:Y:S02]  /*2a4e0*/  SHFL.UP P6, R14, R13, R12, R11 ;  /* 0x0400000c0d0e7389 */ /* 0x00006400000c000b */
[----:B01----:R-:W-:Y:S01]  /*2a4f0*/  ENDCOLLECTIVE ;  /* 0x000000000000791b */ /* 0x003fe20003800000 */
.L_x_842:
        /* <DEDUP_REMOVED lines=8> */
.L_x_843:
[----:B------:R-:W-:Y:S05]  /*2a580*/  BRA `(.L_x_844) ;  /* 0xffffffcc00ac7947 */ /* 0x000fea000383ffff */
.L_x_717:
[----:B------:R-:W-:Y:S01]  /*2a590*/  BSSY B0, `(.L_x_845) ;  /* 0x0000006000007945 */ /* 0x000fe20003800000 */
[----:B------:R-:W-:Y:S01]  /*2a5a0*/  PLOP3.LUT P6, PT, P6, PT, PT, 0x8, 0x0 ;  /* 0x000000000000781c */ /* 0x000fe200037ce170 */
[----:B------:R-:W-:-:S12]  /*2a5b0*/  IMAD.MOV.U32 R15, RZ, RZ, -0x1 ;  /* 0xffffffffff0f7424 */ /* 0x000fd800078e00ff */
[----:B0-----:R-:W-:Y:S05]  /*2a5c0*/  WARPSYNC.COLLECTIVE R15, `(.L_x_846) ;  /* 0x000000000f087348 */ /* 0x001fea0003c00000 */
[----:B------:R-:W-:Y:S01]  /*2a5d0*/  VOTE.ANY R14, PT, P6 ;  /* 0x00000000000e7806 */ /* 0x000fe200030e0100 */
[----:B0-----:R-:W-:Y:S06]  /*2a5e0*/  ENDCOLLECTIVE ;  /* 0x000000000000791b */ /* 0x001fec0003800000 */
.L_x_846:
[----:B------:R-:W-:Y:S05]  /*2a5f0*/  BSYNC B0 ;  /* 0x0000000000007941 */ /* 0x000fea0003800000 */
.L_x_845:
[----:B------:R-:W-:Y:S01]  /*2a600*/  MOV R6, R14 ;  /* 0x0000000e00067202 */ /* 0x000fe20000000f00 */
[----:B------:R-:W-:Y:S01]  /*2a610*/  IMAD.MOV.U32 R13, RZ, RZ, R3 ;  /* 0x000000ffff0d7224 */ /* 0x000fe200078e0003 */
[----:B------:R-:W-:Y:S01]  /*2a620*/  MOV R11, 0x1f ;  /* 0x0000001f000b7802 */ /* 0x000fe20000000f00 */
[----:B------:R-:W-:Y:S01]  /*2a630*/  IMAD.MOV.U32 R15, RZ, RZ, -0x1 ;  /* 0xffffffffff0f7424 */ /* 0x000fe200078e00ff */
[----:B------:R-:W0:Y:S02]  /*2a640*/  POPC R4, R6 ;  /* 0x0000000600047309 */ /* 0x000e240000000000 */
[----:B0-----:R-:W-:-:S07]  /*2a650*/  IMAD.MOV.U32 R12, RZ, RZ, R4 ;  /* 0x000000ffff0c7224 */ /* 0x001fce00078e0004 */
[----:B------:R-:W-:Y:S05]  /*2a660*/  WARPSYNC.COLLECTIVE R15, `(.L_x_847) ;  /* 0x000000000f087348 */ /* 0x000fea0003c00000 */
[----:B------:R0:W1:Y:S02]  /*2a670*/  SHFL.IDX P6, R14, R13, R12, R11 ;  /* 0x0000000c0d0e7389 */ /* 0x00006400000c000b */
[----:B01----:R-:W-:Y:S01]  /*2a680*/  ENDCOLLECTIVE ;  /* 0x000000000000791b */ /* 0x003fe20003800000 */
.L_x_847:
[----:B------:R-:W-:Y:S01]  /*2a690*/  IMAD.MOV.U32 R5, RZ, RZ, R14 ;  /* 0x000000ffff057224 */ /* 0x000fe200078e000e */
[----:B------:R-:W-:Y:S06]  /*2a6a0*/  BRA `(.L_x_848) ;  /* 0xffffffcc009c7947 */ /* 0x000fec000383ffff */
.L_x_719:
[----:B------:R-:W-:Y:S01]  /*2a6b0*/  BSSY B0, `(.L_x_849) ;  /* 0x0000007000007945 */ /* 0x000fe20003800000 */
[----:B------:R-:W-:Y:S01]  /*2a6c0*/  MOV R13, R2 ;  /* 0x00000002000d7202 */ /* 0x000fe20000000f00 */
[----:B------:R-:W-:Y:S02]  /*2a6d0*/  IMAD.MOV.U32 R11, RZ, RZ, 0x1f ;  /* 0x0000001fff0b7424 */ /* 0x000fe400078e00ff */
[----:B------:R-:W-:-:S07]  /*2a6e0*/  IMAD.MOV.U32 R15, RZ, RZ, -0x1 ;  /* 0xffffffffff0f7424 */ /* 0x000fce00078e00ff */
[----:B012---:R-:W-:Y:S05]  /*2a6f0*/  WARPSYNC.COLLECTIVE R15, `(.L_x_850) ;  /* 0x000000000f087348 */ /* 0x007fea0003c00000 */
[----:B------:R3:W4:Y:S02]  /*2a700*/  SHFL.IDX P6, R14, R13, R12, R11 ;  /* 0x0000000c0d0e7389 */ /* 0x00072400000c000b */
[----:B01234-:R-:W-:Y:S01]  /*2a710*/  ENDCOLLECTIVE ;  /* 0x000000000000791b */ /* 0x01ffe20003800000 */
.L_x_850:
[----:B------:R-:W-:Y:S05]  /*2a720*/  BSYNC B0 ;  /* 0x0000000000007941 */ /* 0x000fea0003800000 */
.L_x_849:
[----:B------:R-:W-:Y:S05]  /*2a730*/  BRA `(.L_x_718) ;  /* 0xffffffcc00947947 */ /* 0x000fea000383ffff */
.L_x_723:
[----:B0-----:R0:W1:Y:S02]  /*2a740*/  SYNCS.PHASECHK.TRANS64.TRYWAIT P0, [R0+URZ+0x29820], R3 ;  /* 0x02982003000075a7 */ /* 0x001064000800017f */
[----:B-1----:R-:W-:Y:S05]  /*2a750*/  @!P0 NANOSLEEP.SYNCS 0x989680 ;  /* 0x009896800000895d */ /* 0x002fea0003900000 */
[----:B------:R-:W1:Y:S02]  /*2a760*/  @!P0 SYNCS.PHASECHK.TRANS64 P0, [R0+URZ+0x29820], R3 ;  /* 0x02982003000085a7 */ /* 0x000e64000800007f */
[----:B-1----:R-:W-:Y:S05]  /*2a770*/  @!P0 BRA `(.L_x_723) ;  /* 0xfffffffc00f08947 */ /* 0x002fea000383ffff */
[----:B------:R-:W-:Y:S05]  /*2a780*/  BRA `(.L_x_851) ;  /* 0xffffffd000b87947 */ /* 0x000fea000383ffff */
.L_x_724:
[----:B------:R-:W1:Y:S01]  /*2a790*/  S2R R2, SR_TID.X ;  /* 0x0000000000027919 */ /* 0x000e620000002100 */
[----:B------:R-:W-:Y:S01]  /*2a7a0*/  BSSY B0, `(.L_x_852) ;  /* 0x000000a000007945 */ /* 0x000fe20003800000 */
[----:B------:R-:W-:Y:S01]  /*2a7b0*/  IMAD.MOV.U32 R12, RZ, RZ, RZ ;  /* 0x000000ffff0c7224 */ /* 0x000fe200078e00ff */
[----:B------:R-:W-:Y:S01]  /*2a7c0*/  MOV R15, 0xffffffff ;  /* 0xffffffff000f7802 */ /* 0x000fe20000000f00 */
[----:B------:R-:W-:Y:S01]  /*2a7d0*/  IMAD.MOV.U32 R11, RZ, RZ, 0x1f ;  /* 0x0000001fff0b7424 */ /* 0x000fe200078e00ff */
[----:B-1----:R-:W-:-:S04]  /*2a7e0*/  SHF.R.U32.HI R2, RZ, 0x5, R2 ;  /* 0x00000005ff027819 */ /* 0x002fc80000011602 */
[----:B------:R-:W-:-:S04]  /*2a7f0*/  LOP3.LUT R2, R2, 0x3, RZ, 0xc0, !PT ;  /* 0x0000000302027812 */ /* 0x000fc800078ec0ff */
[----:B------:R-:W-:-:S07]  /*2a800*/  MOV R13, R2 ;  /* 0x00000002000d7202 */ /* 0x000fce0000000f00 */
[----:B0-----:R-:W-:Y:S05]  /*2a810*/  WARPSYNC.COLLECTIVE R15, `(.L_x_853) ;  /* 0x000000000f087348 */ /* 0x001fea0003c00000 */
[----:B------:R1:W2:Y:S02]  /*2a820*/  SHFL.IDX P6, R14, R13, R12, R11 ;  /* 0x0000000c0d0e7389 */ /* 0x0002a400000c000b */
[----:B012---:R-:W-:Y:S01]  /*2a830*/  ENDCOLLECTIVE ;  /* 0x000000000000791b */ /* 0x007fe20003800000 */
.L_x_853:
[----:B------:R-:W-:Y:S05]  /*2a840*/  BSYNC B0 ;  /* 0x0000000000007941 */ /* 0x000fea0003800000 */
.L_x_852:
[----:B------:R-:W-:Y:S05]  /*2a850*/  BRA `(.L_x_854) ;  /* 0xffffffd000a07947 */ /* 0x000fea000383ffff */
.L_x_725:
[----:B------:R-:W-:Y:S01]  /*2a860*/  BSSY B0, `(.L_x_855) ;  /* 0x0000006000007945 */ /* 0x000fe20003800000 */
[----:B------:R-:W-:-:S07]  /*2a870*/  IMAD.MOV.U32 R15, RZ, RZ, -0x1 ;  /* 0xffffffffff0f7424 */ /* 0x000fce00078e00ff */
[----:B01----:R-:W-:Y:S05]  /*2a880*/  WARPSYNC.COLLECTIVE R15, `(.L_x_856) ;  /* 0x000000000f0c7348 */ /* 0x003fea0003c00000 */
[----:B------:R-:W-:Y:S02]  /*2a890*/  ELECT P6, UR62, PT ;  /* 0x00000000003e782f */ /* 0x000fe400038c0000 */
[----:B------:R-:W-:Y:S01]  /*2a8a0*/  MOV R14, UR62 ;  /* 0x0000003e000e7c02 */ /* 0x000fe20008000f00 */
[----:B01----:R-:W-:Y:S10]  /*2a8b0*/  ENDCOLLECTIVE ;  /* 0x000000000000791b */ /* 0x003ff40003800000 */
.L_x_856:
[----:B------:R-:W-:Y:S05]  /*2a8c0*/  BSYNC B0 ;  /* 0x0000000000007941 */ /* 0x000fea0003800000 */
.L_x_855:
[----:B------:R-:W-:Y:S05]  /*2a8d0*/  BRA `(.L_x_857) ;  /* 0xffffffd000947947 */ /* 0x000fea000383ffff */
.L_x_727:
[----:B0-----:R0:W1:Y:S02]  /*2a8e0*/  SYNCS.PHASECHK.TRANS64.TRYWAIT P1, [R6+URZ], R5 ;  /* 0x00000005060075a7 */ /* 0x001064000802017f */
[----:B-1----:R-:W-:Y:S05]  /*2a8f0*/  @!P1 NANOSLEEP.SYNCS 0x989680 ;  /* 0x009896800000995d */ /* 0x002fea0003900000 */
[----:B------:R-:W1:Y:S02]  /*2a900*/  @!P1 SYNCS.PHASECHK.TRANS64 P1, [R6+URZ], R5 ;  /* 0x00000005060095a7 */ /* 0x000e64000802007f */
[----:B-1----:R-:W-:Y:S05]  /*2a910*/  @!P1 BRA `(.L_x_727) ;  /* 0xfffffffc00f09947 */ /* 0x002fea000383ffff */
[----:B------:R-:W-:Y:S05]  /*2a920*/  BRA `(.L_x_858) ;  /* 0xffffffd000d07947 */ /* 0x000fea000383ffff */
.L_x_728:
[----:B-1----:R1:W2:Y:S02]  /*2a930*/  SYNCS.PHASECHK.TRANS64.TRYWAIT P1, [R7+URZ], R2 ;  /* 0x00000002070075a7 */ /* 0x0022a4000802017f */
[----:B--2---:R-:W-:Y:S05]  /*2a940*/  @!P1 NANOSLEEP.SYNCS 0x989680 ;  /* 0x009896800000995d */ /* 0x004fea0003900000 */
[----:B------:R-:W2:Y:S02]  /*2a950*/  @!P1 SYNCS.PHASECHK.TRANS64 P1, [R7+URZ], R2 ;  /* 0x00000002070095a7 */ /* 0x000ea4000802007f */
[----:B--2---:R-:W-:Y:S05]  /*2a960*/  @!P1 BRA `(.L_x_728) ;  /* 0xfffffffc00f09947 */ /* 0x004fea000383ffff */
[----:B------:R-:W-:Y:S05]  /*2a970*/  BRA `(.L_x_859) ;  /* 0xffffffd000c47947 */ /* 0x000fea000383ffff */
.L_x_730:
[----:B--2---:R2:W3:Y:S02]  /*2a980*/  SYNCS.PHASECHK.TRANS64.TRYWAIT P1, [R4+URZ+0x29860], R5 ;  /* 0x02986005040075a7 */ /* 0x0044e4000802017f */
[----:B---3--:R-:W-:Y:S05]  /*2a990*/  @!P1 NANOSLEEP.SYNCS 0x989680 ;  /* 0x009896800000995d */ /* 0x008fea0003900000 */
[----:B------:R-:W3:Y:S02]  /*2a9a0*/  @!P1 SYNCS.PHASECHK.TRANS64 P1, [R4+URZ+0x29860], R5 ;  /* 0x02986005040095a7 */ /* 0x000ee4000802007f */
[----:B---3--:R-:W-:Y:S05]  /*2a9b0*/  @!P1 BRA `(.L_x_730) ;  /* 0xfffffffc00f09947 */ /* 0x008fea000383ffff */
[----:B------:R-:W-:Y:S05]  /*2a9c0*/  BRA `(.L_x_860) ;  /* 0xffffffd000c87947 */ /* 0x000fea000383ffff */
.L_x_732:
[----:B---3--:R3:W4:Y:S02]  /*2a9d0*/  SYNCS.PHASECHK.TRANS64.TRYWAIT P1, [R3+URZ+0x29860], R2 ;  /* 0x02986002030075a7 */ /* 0x008724000802017f */
[----:B----4-:R-:W-:Y:S05]  /*2a9e0*/  @!P1 NANOSLEEP.SYNCS 0x989680 ;  /* 0x009896800000995d */ /* 0x010fea0003900000 */
[----:B------:R-:W4:Y:S02]  /*2a9f0*/  @!P1 SYNCS.PHASECHK.TRANS64 P1, [R3+URZ+0x29860], R2 ;  /* 0x02986002030095a7 */ /* 0x000f24000802007f */
[----:B----4-:R-:W-:Y:S05]  /*2aa00*/  @!P1 BRA `(.L_x_732) ;  /* 0xfffffffc00f09947 */ /* 0x010fea000383ffff */
[----:B------:R-:W-:Y:S05]  /*2aa10*/  BRA `(.L_x_861) ;  /* 0xffffffd000c87947 */ /* 0x000fea000383ffff */
.L_x_734:
[----:B----4-:R4:W0:Y:S02]  /*2aa20*/  SYNCS.PHASECHK.TRANS64.TRYWAIT P0, [R4+URZ+0x29880], R5 ;  /* 0x02988005040075a7 */ /* 0x010824000800017f */
[----:B0-----:R-:W-:Y:S05]  /*2aa30*/  @!P0 NANOSLEEP.SYNCS 0x989680 ;  /* 0x009896800000895d */ /* 0x001fea0003900000 */
[----:B------:R-:W0:Y:S02]  /*2aa40*/  @!P0 SYNCS.PHASECHK.TRANS64 P0, [R4+URZ+0x29880], R5 ;  /* 0x02988005040085a7 */ /* 0x000e24000800007f */
[----:B0-----:R-:W-:Y:S05]  /*2aa50*/  @!P0 BRA `(.L_x_734) ;  /* 0xfffffffc00f08947 */ /* 0x001fea000383ffff */
[----:B------:R-:W-:Y:S05]  /*2aa60*/  BRA `(.L_x_735) ;  /* 0xffffffd000c47947 */ /* 0x000fea000383ffff */
.L_x_862:
        /* <DEDUP_REMOVED lines=9> */
.L_x_2625:


//--------------------- .text._ZN7cutlass13device_kernelIN5flash11enable_sm90INS1_16FlashAttnFwdSm90INS1_25CollectiveMainloopFwdSm90ILi2EN4cute5tupleIJNS5_1CILi1EEES8_S8_EEENS6_IJNS7_ILi128EEESA_NS7_ILi192EEEEEELi128ENS_12float_e4m3_tEfNS_4arch4Sm90ELb0ELb1ELb1ELb0ELb0ELb0ELb0ELb1ELb1ELb0ELb0ELb0EEENS1_21CollectiveEpilogueFwdINS6_IJSA_SA_SA_EEES9_NS_10bfloat16_tESF_Li256ELb0ELb0ELb0ELb1EEENS1_30DynamicPersistentTileSchedulerILi256ELi128ELb0ELb0ELb1EEEEEEEEEvNT_6ParamsE --------------------------
	.section	.text._ZN7cutlass13device_kernelIN5flash11enable_sm90INS1_16FlashAttnFwdSm90INS1_25CollectiveMainloopFwdSm90ILi2EN4cute5tupleIJNS5_1CILi1EEES8_S8_EEENS6_IJNS7_ILi128EEESA_NS7_ILi192EEEEEELi128ENS_12float_e4m3_tEfNS_4arch4Sm90ELb0ELb1ELb1ELb0ELb0ELb0ELb0ELb1ELb1ELb0ELb0ELb0EEENS1_21CollectiveEpilogueFwdINS6_IJSA_SA_SA_EEES9_NS_10bfloat16_tESF_Li256ELb0ELb0ELb0ELb1EEENS1_30DynamicPersistentTileSchedulerILi256ELi128ELb0ELb0ELb1EEEEEEEEEvNT_6ParamsE,"ax",@progbits
	.align	128
.text._ZN7cutlass13device_kernelIN5flash11enable_sm90INS1_16FlashAttnFwdSm90INS1_25CollectiveMainloopFwdSm90ILi2EN4cute5tupleIJNS5_1CILi1EEES8_S8_EEENS6_IJNS7_ILi128EEESA_NS7_ILi192EEEEEELi128ENS_12float_e4m3_tEfNS_4arch4Sm90ELb0ELb1ELb1ELb0ELb0ELb0ELb0ELb1ELb1ELb0ELb0ELb0EEENS1_21CollectiveEpilogueFwdINS6_IJSA_SA_SA_EEES9_NS_10bfloat16_tESF_Li256ELb0ELb0ELb0ELb1EEENS1_30DynamicPersistentTileSchedulerILi256ELi128ELb0ELb0ELb1EEEEEEEEEvNT_6ParamsE:
        .type           _ZN7cutlass13device_kernelIN5flash11enable_sm90INS1_16FlashAttnFwdSm90INS1_25CollectiveMainloopFwdSm90ILi2EN4cute5tupleIJNS5_1CILi1EEES8_S8_EEENS6_IJNS7_ILi128EEESA_NS7_ILi192EEEEEELi128ENS_12float_e4m3_tEfNS_4arch4Sm90ELb0ELb1ELb1ELb0ELb0ELb0ELb0ELb1ELb1ELb0ELb0ELb0EEENS1_21CollectiveEpilogueFwdINS6_IJSA_SA_SA_EEES9_NS_10bfloat16_tESF_Li256ELb0ELb0ELb0ELb1EEENS1_30DynamicPersistentTileSchedulerILi256ELi128ELb0ELb0ELb1EEEEEEEEEvNT_6ParamsE,@function
        .size           _ZN7cutlass13device_kernelIN5flash11enable_sm90INS1_16FlashAttnFwdSm90INS1_25CollectiveMainloopFwdSm90ILi2EN4cute5tupleIJNS5_1CILi1EEES8_S8_EEENS6_IJNS7_ILi128EEESA_NS7_ILi192EEEEEELi128ENS_12float_e4m3_tEfNS_4arch4Sm90ELb0ELb1ELb1ELb0ELb0ELb0ELb0ELb1ELb1ELb0ELb0ELb0EEENS1_21CollectiveEpilogueFwdINS6_IJSA_SA_SA_EEES9_NS_10bfloat16_tESF_Li256ELb0ELb0ELb0ELb1EEENS1_30DynamicPersistentTileSchedulerILi256ELi128ELb0ELb0ELb1EEEEEEEEEvNT_6ParamsE,(.L_x_2626 - _ZN7cutlass13device_kernelIN5flash11enable_sm90INS1_16FlashAttnFwdSm90INS1_25CollectiveMainloopFwdSm90ILi2EN4cute5tupleIJNS5_1CILi1EEES8_S8_EEENS6_IJNS7_ILi128EEESA_NS7_ILi192EEEEEELi128ENS_12float_e4m3_tEfNS_4arch4Sm90ELb0ELb1ELb1ELb0ELb0ELb0ELb0ELb1ELb1ELb0ELb0ELb0EEENS1_21CollectiveEpilogueFwdINS6_IJSA_SA_SA_EEES9_NS_10bfloat16_tESF_Li256ELb0ELb0ELb0ELb1EEENS1_30DynamicPersistentTileSchedulerILi256ELi128ELb0ELb0ELb1EEEEEEEEEvNT_6ParamsE)
        .other          _ZN7cutlass13device_kernelIN5flash11enable_sm90INS1_16FlashAttnFwdSm90INS1_25CollectiveMainloopFwdSm90ILi2EN4cute5tupleIJNS5_1CILi1EEES8_S8_EEENS6_IJNS7_ILi128EEESA_NS7_ILi192EEEEEELi128ENS_12float_e4m3_tEfNS_4arch4Sm90ELb0ELb1ELb1ELb0ELb0ELb0ELb0ELb1ELb1ELb0ELb0ELb0EEENS1_21CollectiveEpilogueFwdINS6_IJSA_SA_SA_EEES9_NS_10bfloat16_tESF_Li256ELb0ELb0ELb0ELb1EEENS1_30DynamicPersistentTileSchedulerILi256ELi128ELb0ELb0ELb1EEEEEEEEEvNT_6ParamsE,@"STO_CUDA_ENTRY STV_DEFAULT"
_ZN7cutlass13device_kernelIN5flash11enable_sm90INS1_16FlashAttnFwdSm90INS1_25CollectiveMainloopFwdSm90ILi2EN4cute5tupleIJNS5_1CILi1EEES8_S8_EEENS6_IJNS7_ILi128EEESA_NS7_ILi192EEEEEELi128ENS_12float_e4m3_tEfNS_4arch4Sm90ELb0ELb1ELb1ELb0ELb0ELb0ELb0ELb1ELb1ELb0ELb0ELb0EEENS1_21CollectiveEpilogueFwdINS6_IJSA_SA_SA_EEES9_NS_10bfloat16_tESF_Li256ELb0ELb0ELb0ELb1EEENS1_30DynamicPersistentTileSchedulerILi256ELi128ELb0ELb0ELb1EEEEEEEEEvNT_6ParamsE:
        /* <DEDUP_REMOVED lines=24> */
.L_x_864:
[----:B------:R-:W-:Y:S05]  /*0180*/  BSYNC B0 ;  /* 0x0000000000007941 */ /* 0x000fea0003800000 */
.L_x_863:
        /* <DEDUP_REMOVED lines=37> */
.L_x_865:
        /* <DEDUP_REMOVED lines=22> */
.L_x_866:
        /* <DEDUP_REMOVED lines=18> */
.L_x_867:
        /* <DEDUP_REMOVED lines=22> */
.L_x_868:
        /* <DEDUP_REMOVED lines=22> */
.L_x_869:
[----:B------:R-:W-:Y:S01]  /*0920*/  PLOP3.LUT P0, PT, PT, PT, UP0, 0x80, 0x0 ;  /* 0x000000000000781c */ /* 0x000fe20003f0f008 */
[----:B------:R-:W-:Y:S01]  /*0930*/  UMOV UR46, 0x1 ;  /* 0x00000001002e7882 */ /* 0x000fe20000000000 */
[----:B------:R-:W-:Y:S01]  /*0940*/  NOP ;  /* 0x0000000000007918 */ /* 0x000fe20000000000 */
[----:B------:R-:W-:Y:S01]  /*0950*/  USEL UR46, UR46, 0x2, !UP0 ;  /* 0x000000022e2e7887 */ /* 0x000fe2000c000000 */
[----:B------:R-:W-:Y:S01]  /*0960*/  ULDC.64 UR48, c[0x0][0x208] ;  /* 0x0000820000307ab9 */ /* 0x000fe20000000a00 */
[----:B-123--:R-:W-:Y:S08]  /*0970*/  BAR.SYNC.DEFER_BLOCKING 0x0 ;  /* 0x0000000000007b1d */ /* 0x00eff00000010000 */
[----:B------:R-:W-:Y:S05]  /*0980*/  @!P0 BRA `(.L_x_870) ;  /* 0x0000010000c88947 */ /* 0x000fea0003800000 */
.L_x_871:
[----:B------:R-:W-:-:S08]  /*0990*/  NOP ;  /* 0x0000000000007918 */ /* 0x000fd00000000000 */
[----:B------:R-:W1:Y:S02]  /*09a0*/  USETMAXREG.TRY_ALLOC.CTAPOOL UP0, 0xf0 ;  /* 0x000000f0000079c8 */ /* 0x000e640008000600 */
[----:B-1----:R-:W-:-:S13]  /*09b0*/  PLOP3.LUT P0, PT, PT, PT, UP0, 0x80, 0x0 ;  /* 0x000000000000781c */ /* 0x002fda0003f0f008 */
[----:B------:R-:W-:Y:S05]  /*09c0*/  @!P0 BRA `(.L_x_871) ;  /* 0xfffffffc00f08947 */ /* 0x000fea000383ffff */
[----:B------:R-:W1:Y:S01]  /*09d0*/  S2R R2, SR_TID.X ;  /* 0x0000000000027919 */ /* 0x000e620000002100 */
[----:B------:R-:W2:Y:S08]  /*09e0*/  S2UR UR7, SR_CTAID.X ;  /* 0x00000000000779c3 */ /* 0x000eb00000002500 */
[----:B------:R-:W-:Y:S08]  /*09f0*/  BAR.ARV 0x4, 0x180 ;  /* 0x0106000000007b1d */ /* 0x000ff00000002000 */
        /* <DEDUP_REMOVED lines=10> */
[----:B------:R-:W-:Y:S01]  /*0aa0*/  IMAD.MOV.U32 R174, RZ, RZ, RZ ;  /* 0x000000ffffae7224 */ /* 0x000fe200078e00ff */
[----:B------:R-:W-:Y:S01]  /*0ab0*/  ULOP3.LUT UR36, UR46, 0x1, URZ, 0xfc, !UPT ;  /* 0x000000012e247892 */ /* 0x000fe2000f8efc3f */
[----:B------:R-:W-:Y:S01]  /*0ac0*/  SHF.R.S32.HI R0, RZ, 0x1f, R179 ;  /* 0x0000001fff007819 */ /* 0x000fe200000114b3 */
[----:B------:R-:W-:Y:S01]  /*0ad0*/  ULDC.64 UR50, c[0x0][0x198] ;  /* 0x0000660000327ab9 */ /* 0x000fe20000000a00 */
[----:B------:R-:W-:Y:S02]  /*0ae0*/  UMOV UR47, URZ ;  /* 0x0000003f002f7c82 */ /* 0x000fe40008000000 */
[CC--:B------:R-:W-:Y:S01]  /*0af0*/  LEA.HI R3, R0.reuse, R179.reuse, RZ, 0x4 ;  /* 0x000000b300037211 */ /* 0x0c0fe200078f20ff */
[----:B------:R-:W2:Y:S01]  /*0b00*/  S2UR UR6, SR_SWINHI ;  /* 0x00000000000679c3 */ /* 0x000ea20000002f00 */
[----:B------:R-:W-:-:S02]  /*0b10*/  LEA.HI R2, R0, R179, RZ, 0x7 ;  /* 0x000000b300027211 */ /* 0x000fc400078f38ff */
[----:B------:R-:W-:Y:S02]  /*0b20*/  SHF.R.S32.HI R4, RZ, 0x4, R3 ;  /* 0x00000004ff047819 */ /* 0x000fe40000011403 */
[----:B------:R-:W-:Y:S02]  /*0b30*/  LOP3.LUT R6, R2, 0xffffff80, RZ, 0xc0, !PT ;  /* 0xffffff8002067812 */ /* 0x000fe400078ec0ff */
[----:B------:R-:W-:Y:S02]  /*0b40*/  LEA.HI R5, R3, R4, RZ, 0x1 ;  /* 0x0000000403057211 */ /* 0x000fe400078f08ff */
[----:B------:R-:W-:Y:S01]  /*0b50*/  SHF.R.S32.HI R177, RZ, 0x7, R2 ;  /* 0x00000007ffb17819 */ /* 0x000fe20000011402 */
[----:B------:R-:W-:Y:S01]  /*0b60*/  IMAD.IADD R175, R179, 0x1, -R6 ;  /* 0x00000001b3af7824 */ /* 0x000fe200078e0a06 */
[----:B------:R-:W-:Y:S02]  /*0b70*/  LOP3.LUT R5, R5, 0x1ffffffe, RZ, 0xc0, !PT ;  /* 0x1ffffffe05057812 */ /* 0x000fe400078ec0ff */
[----:B------:R-:W-:-:S02]  /*0b80*/  LEA.HI R178, R0, R179, RZ, 0x5 ;  /* 0x000000b300b27211 */ /* 0x000fc400078f28ff */
[----:B------:R-:W-:Y:S01]  /*0b90*/  SHF.R.S32.HI R6, RZ, 0x1f, R175 ;  /* 0x0000001fff067819 */ /* 0x000fe200000114af */
[----:B------:R-:W-:Y:S01]  /*0ba0*/  IMAD.IADD R5, R4, 0x1, -R5 ;  /* 0x0000000104057824 */ /* 0x000fe200078e0a05 */
[----:B------:R-:W-:Y:S01]  /*0bb0*/  LOP3.LUT R4, R3, 0x3fffff0, RZ, 0xc0, !PT ;  /* 0x03fffff003047812 */ /* 0x000fe200078ec0ff */
[----:B-1----:R-:W-:Y:S01]  /*0bc0*/  ULEA UR37, UR38, UR37, 0x18 ;  /* 0x0000002526257291 */ /* 0x002fe2000f8ec03f */
[----:B------:R-:W-:Y:S02]  /*0bd0*/  LEA.HI R7, R6, R175, RZ, 0x2 ;  /* 0x000000af06077211 */ /* 0x000fe400078f10ff */
[----:B------:R-:W-:Y:S01]  /*0be0*/  LEA.HI R2, R2, R177, RZ, 0x1 ;  /* 0x000000b102027211 */ /* 0x000fe200078f08ff */
[----:B------:R-:W-:Y:S01]  /*0bf0*/  IMAD.IADD R3, R179, 0x1, -R4 ;  /* 0x00000001b3037824 */ /* 0x000fe200078e0a04 */
[--C-:B------:R-:W-:Y:S02]  /*0c00*/  SHF.R.S32.HI R4, RZ, 0x2, R7.reuse ;  /* 0x00000002ff047819 */ /* 0x100fe40000011407 */
[----:B------:R-:W-:Y:S01]  /*0c10*/  SHF.R.S32.HI R9, RZ, 0x1f, R7 ;  /* 0x0000001fff097819 */ /* 0x000fe20000011407 */
[----:B------:R-:W-:Y:S01]  /*0c20*/  UMOV UR4, UR37 ;  /* 0x0000002500047c82 */ /* 0x000fe20008000000 */
[----:B--2---:R-:W-:Y:S01]  /*0c30*/  UMOV UR5, UR6 ;  /* 0x0000000600057c82 */ /* 0x004fe20008000000 */
[----:B------:R-:W-:Y:S01]  /*0c40*/  SHF.R.S32.HI R178, RZ, 0x5, R178 ;  /* 0x00000005ffb27819 */ /* 0x000fe200000114b2 */
[----:B------:R-:W-:Y:S01]  /*0c50*/  IMAD.U32 R18, RZ, RZ, UR4 ;  /* 0x00000004ff127e24 */ /* 0x000fe2000f8e00ff */
[----:B------:R-:W-:Y:S01]  /*0c60*/  LEA.HI R9, R9, R4, RZ, 0x3 ;  /* 0x0000000409097211 */ /* 0x000fe200078f18ff */
[----:B------:R-:W-:Y:S01]  /*0c70*/  IMAD.U32 R19, RZ, RZ, UR5 ;  /* 0x00000005ff137e24 */ /* 0x000fe2000f8e00ff */
[----:B------:R-:W-:Y:S01]  /*0c80*/  LOP3.LUT R2, R2, 0x3fffffe, RZ, 0xc0, !PT ;  /* 0x03fffffe02027812 */ /* 0x000fe200078ec0ff */
[----:B------:R-:W-:Y:S01]  /*0c90*/  IMAD R8, R178, 0x10, R3 ;  /* 0x00000010b2087824 */ /* 0x000fe200078e0203 */
[----:B------:R-:W-:Y:S01]  /*0ca0*/  LOP3.LUT R9, R9, 0xfffffff8, RZ, 0xc0, !PT ;  /* 0xfffffff809097812 */ /* 0x000fe200078ec0ff */
[----:B------:R-:W-:Y:S01]  /*0cb0*/  UMOV UR4, UR7 ;  /* 0x0000000700047c82 */ /* 0x000fe20008000000 */
[----:B------:R-:W-:Y:S01]  /*0cc0*/  LEA.HI R6, R6, R175, RZ, 0x5 ;  /* 0x000000af06067211 */ /* 0x000fe200078f28ff */
[----:B------:R-:W-:Y:S01]  /*0cd0*/  IMAD.IADD R176, R177, 0x1, -R2 ;  /* 0x00000001b1b07824 */ /* 0x000fe200078e0a02 */
[----:B------:R-:W-:Y:S01]  /*0ce0*/  LEA.HI R0, R0, R179, RZ, 0x3 ;  /* 0x000000b300007211 */ /* 0x000fe200078f18ff */
[----:B------:R-:W-:Y:S01]  /*0cf0*/  IMAD R3, R8, 0x8, R5 ;  /* 0x0000000808037824 */ /* 0x000fe200078e0205 */
[----:B------:R-:W-:Y:S01]  /*0d00*/  SHF.R.S32.HI R6, RZ, 0x5, R6 ;  /* 0x00000005ff067819 */ /* 0x000fe20000011406 */
[----:B------:R-:W-:Y:S01]  /*0d10*/  IMAD.IADD R9, R4, 0x1, -R9 ;  /* 0x0000000104097824 */ /* 0x000fe200078e0a09 */
[----:B------:R-:W-:Y:S01]  /*0d20*/  LOP3.LUT R2, R0, 0x1ffffff8, RZ, 0xc0, !PT ;  /* 0x1ffffff800027812 */ /* 0x000fe200078ec0ff */
[----:B------:R-:W-:Y:S01]  /*0d30*/  IMAD.SHL.U32 R3, R3, 0x8, RZ ;  /* 0x0000000803037824 */ /* 0x000fe200078e00ff */
[----:B------:R-:W-:Y:S01]  /*0d40*/  LOP3.LUT R16, R7, 0x7ffffffc, RZ, 0xc0, !PT ;  /* 0x7ffffffc07107812 */ /* 0x000fe200078ec0ff */
[----:B------:R-:W-:Y:S01]  /*0d50*/  IMAD R9, R6, 0x10, R9 ;  /* 0x0000001006097824 */ /* 0x000fe200078e0209 */
[----:B------:R-:W-:Y:S01]  /*0d60*/  SHF.R.S32.HI R170, RZ, 0x3, R0 ;  /* 0x00000003ffaa7819 */ /* 0x000fe20000011400 */
[----:B------:R-:W-:-:S02]  /*0d70*/  IMAD.IADD R22, R179, 0x1, -R2 ;  /* 0x00000001b3167824 */ /* 0x000fc400078e0a02 */
[----:B------:R-:W-:-:S04]  /*0d80*/  IMAD.WIDE R18, R3, 0x2, R18 ;  /* 0x0000000203127825 */ /* 0x000fc800078e0212 */
[----:B------:R-:W-:Y:S02]  /*0d90*/  IMAD R176, R176, 0x40, R9 ;  /* 0x00000040b0b07824 */ /* 0x000fe400078e0209 */
[----:B------:R-:W-:Y:S02]  /*0da0*/  IMAD.MOV.U32 R2, RZ, RZ, RZ ;  /* 0x000000ffff027224 */ /* 0x000fe400078e00ff */
[----:B------:R-:W-:Y:S02]  /*0db0*/  IMAD.SHL.U32 R22, R22, 0x8, RZ ;  /* 0x0000000816167824 */ /* 0x000fe400078e00ff */
[----:B------:R-:W-:-:S07]  /*0dc0*/  IMAD.IADD R16, R175, 0x1, -R16 ;  /* 0x00000001af107824 */ /* 0x000fce00078e0a10 */
.L_x_968:
[----:B------:R-:W-:Y:S01]  /*0dd0*/  ULDC UR5, c[0x0][0xdd0] ;  /* 0x0003740000057ab9 */ /* 0x000fe20000000800 */
[----:B------:R-:W1:Y:S01]  /*0de0*/  LDC R0, c[0x0][0xde8] ;  /* 0x00037a00ff007b82 */ /* 0x000e620000000800 */
[----:B------:R-:W-:Y:S01]  /*0df0*/  UISETP.NE.AND UP0, UPT, UR5, 0x1, UPT ;  /* 0x000000010500788c */ /* 0x000fe2000bf05270 */
[----:B------:R-:W-:-:S10]  /*0e00*/  UMOV UR8, UR4 ;  /* 0x0000000400087c82 */ /* 0x000fd40008000000 */
[----:B------:R-:W-:Y:S01]  /*0e10*/  @UP0 ULDC UR6, c[0x0][0xdd4] ;  /* 0x0003750000060ab9 */ /* 0x000fe20000000800 */
[----:B------:R-:W-:Y:S01]  /*0e20*/  @UP0 ULDC UR9, c[0x0][0xdd8] ;  /* 0x0003760000090ab9 */ /* 0x000fe20000000800 */
[----:B------:R-:W-:-:S04]  /*0e30*/  UIMAD.WIDE.U32 UR6, UR4, UR6, URZ ;  /* 0x00000006040672a5 */ /* 0x000fc8000f8e003f */
[----:B------:R-:W-:-:S04]  /*0e40*/  @UP0 USHF.R.U32.HI UR8, URZ, UR9, UR7 ;  /* 0x000000093f080299 */ /* 0x000fc80008011607 */
[----:B------:R-:W-:Y:S02]  /*0e50*/  UIADD3 UR6, -UR8, URZ, URZ ;  /* 0x0000003f08067290 */ /* 0x000fe4000fffe13f */
[----:B-1----:R-:W-:Y:S02]  /*0e60*/  ISETP.LE.AND P0, PT, R0, UR8, PT ;  /* 0x0000000800007c0c */ /* 0x002fe4000bf03270 */
[----:B------:R-:W-:-:S11]  /*0e70*/  UIMAD UR7, UR5, UR6, UR4 ;  /* 0x00000006050772a4 */ /* 0x000fd6000f8e0204 */
[----:B--234-:R-:W-:Y:S05]  /*0e80*/  @!P0 BRA `(.L_x_872) ;  /* 0x0000000000208947 */ /* 0x01cfea0003800000 */
[----:B------:R-:W-:Y:S01]  /*0e90*/  ULDC UR6, c[0x0][0xddc] ;  /* 0x0003770000067ab9 */ /* 0x000fe20000000800 */
[----:B------:R-:W-:Y:S01]  /*0ea0*/  UMOV UR39, UR7 ;  /* 0x0000000700277c82 */ /* 0x000fe20008000000 */
[----:B------:R-:W-:-:S11]  /*0eb0*/  UISETP.NE.AND UP0, UPT, UR6, 0x1, UPT ;  /* 0x000000010600788c */ /* 0x000fd6000bf05270 */
[----:B------:R-:W-:Y:S02]  /*0ec0*/  @UP0 ULDC.64 UR10, c[0x0][0xde0] ;  /* 0x00037800000a0ab9 */ /* 0x000fe40000000a00 */
[----:B------:R-:W-:-:S04]  /*0ed0*/  UIMAD.WIDE.U32 UR4, UR7, UR10, URZ ;  /* 0x0000000a070472a5 */ /* 0x000fc8000f8e003f */
[----:B------:R-:W-:-:S04]  /*0ee0*/  @UP0 USHF.R.U32.HI UR39, URZ, UR11, UR5 ;  /* 0x0000000b3f270299 */ /* 0x000fc80008011605 */
[----:B------:R-:W-:Y:S01]  /*0ef0*/  UIMAD UR4, UR39, UR6, URZ ;  /* 0x00000006270472a4 */ /* 0x000fe2000f8e023f */
[----:B------:R-:W-:Y:S11]  /*0f00*/  BRA `(.L_x_873) ;  /* 0x00000000001c7947 */ /* 0x000ff60003800000 */
.L_x_872:
[----:B------:R-:W-:Y:S01]  /*0f10*/  ULDC UR6, c[0x0][0xdc4] ;  /* 0x0003710000067ab9 */ /* 0x000fe20000000800 */
[----:B------:R-:W-:Y:S01]  /*0f20*/  UMOV UR39, UR7 ;  /* 0x0000000700277c82 */ /* 0x000fe20008000000 */
[----:B------:R-:W-:-:S11]  /*0f30*/  UISETP.NE.AND UP0, UPT, UR6, 0x1, UPT ;  /* 0x000000010600788c */ /* 0x000fd6000bf05270 */
[----:B------:R-:W-:Y:S02]  /*0f40*/  @UP0 ULDC.64 UR10, c[0x0][0xdc8] ;  /* 0x00037200000a0ab9 */ /* 0x000fe40000000a00 */
[----:B------:R-:W-:-:S04]  /*0f50*/  UIMAD.WIDE.U32 UR4, UR7, UR10, URZ ;  /* 0x0000000a070472a5 */ /* 0x000fc8000f8e003f */
[----:B------:R-:W-:-:S04]  /*0f60*/  @UP0 USHF.R.U32.HI UR39, URZ, UR11, UR5 ;  /* 0x0000000b3f270299 */ /* 0x000fc80008011605 */
[----:B------:R-:W-:-:S12]  /*0f70*/  UIMAD UR4, UR39, UR6, URZ ;  /* 0x00000006270472a4 */ /* 0x000fd8000f8e023f */
.L_x_873:
[----:B------:R-:W1:Y:S01]  /*0f80*/  LDC R0, c[0x0][0x428] ;  /* 0x00010a00ff007b82 */ /* 0x000e620000000800 */
[----:B------:R-:W-:Y:S01]  /*0f90*/  ULDC UR43, c[0x0][0xdb8] ;  /* 0x00036e00002b7ab9 */ /* 0x000fe20000000800 */
[----:B------:R-:W-:Y:S02]  /*0fa0*/  UIADD3 UR4, UR7, -UR4, URZ ;  /* 0x8000000407047290 */ /* 0x000fe4000fffe03f */
[----:B------:R-:W-:Y:S01]  /*0fb0*/  UISETP.NE.AND UP0, UPT, UR43, 0x1, UPT ;  /* 0x000000012b00788c */ /* 0x000fe2000bf05270 */
[----:B------:R-:W-:Y:S01]  /*0fc0*/  ULDC UR5, c[0x0][0xdc4] ;  /* 0x0003710000057ab9 */ /* 0x000fe20000000800 */
[----:B------:R-:W-:Y:S02]  /*0fd0*/  ULOP3.LUT UR6, URZ, UR39, URZ, 0x33, !UPT ;  /* 0x000000273f067292 */ /* 0x000fe4000f8e333f */
[----:B------:R-:W2:Y:S01]  /*0fe0*/  LDC R6, c[0x0][0x288] ;  /* 0x0000a200ff067b82 */ /* 0x000ea20000000800 */
[----:B------:R-:W-:Y:S01]  /*0ff0*/  UIMAD UR8, UR8, UR5, UR4 ;  /* 0x00000005080872a4 */ /* 0x000fe2000f8e0204 */
[----:B------:R-:W-:Y:S01]  /*1000*/  ULDC.64 UR10, c[0x0][0x3f8] ;  /* 0x0000fe00000a7ab9 */ /* 0x000fe20000000a00 */
[----:B------:R-:W-:Y:S01]  /*1010*/  ULDC UR7, c[0x0][0xdac] ;  /* 0x00036b0000077ab9 */ /* 0x000fe20000000800 */
[----:B------:R-:W-:Y:S01]  /*1020*/  ISETP.NE.U32.AND P0, PT, RZ, UR10, PT ;  /* 0x0000000aff007c0c */ /* 0x000fe2000bf05070 */
[----:B------:R-:W-:-:S03]  /*1030*/  UIADD3 UR6, UR6, UR7, URZ ;  /* 0x0000000706067290 */ /* 0x000fc6000fffe03f */
[----:B------:R-:W3:Y:S01]  /*1040*/  LDC R17, c[0x0][0x404] ;  /* 0x00010100ff117b82 */ /* 0x000ee20000000800 */
[----:B------:R-:W-:Y:S01]  /*1050*/  @UP0 ULDC UR4, c[0x0][0xdbc] ;  /* 0x00036f0000040ab9 */ /* 0x000fe20000000800 */
[----:B------:R-:W-:Y:S01]  /*1060*/  @UP0 ULDC UR7, c[0x0][0xdc0] ;  /* 0x0003700000070ab9 */ /* 0x000fe20000000800 */
[----:B------:R-:W-:Y:S01]  /*1070*/  UIMAD.WIDE.U32 UR4, UR8, UR4, URZ ;  /* 0x00000004080472a5 */ /* 0x000fe2000f8e003f */
[----:B------:R-:W-:Y:S01]  /*1080*/  ISETP.NE.AND.EX P0, PT, RZ, UR11, PT, P0 ;  /* 0x0000000bff007c0c */ /* 0x000fe2000bf05300 */
[----:B------:R-:W-:Y:S01]  /*1090*/  UMOV UR44, UR8 ;  /* 0x00000008002c7c82 */ /* 0x000fe20008000000 */
[----:B------:R-:W-:Y:S01]  /*10a0*/  USHF.L.U32 UR42, UR6, 0x7, URZ ;  /* 0x00000007062a7899 */ /* 0x000fe2000800063f */
[----:B-1----:R-:W-:Y:S01]  /*10b0*/  ISETP.NE.AND P1, PT, R0, 0x1, PT ;  /* 0x000000010000780c */ /* 0x002fe20003f25270 */
[----:B------:R-:W1:Y:S01]  /*10c0*/  LDC.64 R10, c[0x0][0x9e0] ;  /* 0x00027800ff0a7b82 */ /* 0x000e620000000a00 */
[----:B------:R-:W-:-:S04]  /*10d0*/  @UP0 USHF.R.U32.HI UR44, URZ, UR7, UR5 ;  /* 0x000000073f2c0299 */ /* 0x000fc80008011605 */
[----:B------:R-:W-:Y:S01]  /*10e0*/  UIADD3 UR4, -UR44, URZ, URZ ;  /* 0x0000003f2c047290 */ /* 0x000fe2000fffe13f */
[----:B--2---:R-:W-:Y:S02]  /*10f0*/  IADD3 R0, -R6, 0x80, RZ ;  /* 0x0000008006007810 */ /* 0x004fe40007ffe1ff */
[----:B------:R-:W2:Y:S01]  /*1100*/  LDC R8, c[0x0][0x2e0] ;  /* 0x0000b800ff087b82 */ /* 0x000ea20000000800 */
[----:B------:R-:W-:Y:S01]  /*1110*/  UIMAD UR43, UR43, UR4, UR8 ;  /* 0x000000042b2b72a4 */ /* 0x000fe2000f8e0208 */
[----:B---3--:R-:W-:-:S06]  /*1120*/  SEL R17, R17, 0x1, P0 ;  /* 0x0000000111117807 */ /* 0x008fcc0000000000 */
[----:B------:R-:W3:Y:S01]  /*1130*/  @P1 LDC R3, c[0x0][0x42c] ;  /* 0x00010b00ff031b82 */ /* 0x000ee20000000800 */
[----:B------:R-:W-:-:S07]  /*1140*/  IMAD.U32 R172, RZ, RZ, UR43 ;  /* 0x0000002bffac7e24 */ /* 0x000fce000f8e00ff */
[----:B------:R-:W4:Y:S01]  /*1150*/  @P1 LDC R5, c[0x0][0x430] ;  /* 0x00010c00ff051b82 */ /* 0x000f220000000800 */
[----:B-1----:R-:W-:Y:S01]  /*1160*/  ISETP.GE.AND P2, PT, R11, 0x1, PT ;  /* 0x000000010b00780c */ /* 0x002fe20003f46270 */
[----:B--2---:R-:W-:-:S04]  /*1170*/  IMAD R0, R17, R8, R0 ;  /* 0x0000000811007224 */ /* 0x004fc800078e0200 */
[----:B------:R-:W-:Y:S02]  /*1180*/  VIADD R169, R0, UR42 ;  /* 0x0000002a00a97c36 */ /* 0x000fe40008000000 */
[----:B---3--:R-:W-:-:S04]  /*1190*/  @P1 IMAD.HI.U32 R0, R3, UR43, RZ ;  /* 0x0000002b03001c27 */ /* 0x008fc8000f8e00ff */
[----:B------:R-:W-:Y:S01]  /*11a0*/  IMAD.IADD R3, R169, 0x1, R10 ;  /* 0x00000001a9037824 */ /* 0x000fe200078e020a */
[----:B----4-:R-:W-:Y:S01]  /*11b0*/  @P1 SHF.R.U32.HI R172, RZ, R5, R0 ;  /* 0x00000005ffac1219 */ /* 0x010fe20000011600 */
[----:B------:R-:W-:Y:S06]  /*11c0*/  @!P2 BRA `(.L_x_874) ;  /* 0x000000000040a947 */ /* 0x000fec0003800000 */
[C---:B------:R-:W-:Y:S01]  /*11d0*/  ISETP.GT.AND P0, PT, R169.reuse, RZ, PT ;  /* 0x000000ffa900720c */ /* 0x040fe20003f04270 */
[----:B------:R-:W-:-:S12]  /*11e0*/  VIADD R0, R169, 0xffffffff ;  /* 0xffffffffa9007836 */ /* 0x000fd80000000000 */
[----:B------:R-:W-:Y:S05]  /*11f0*/  @P0 BRA `(.L_x_875) ;  /* 0x00000000001c0947 */ /* 0x000fea0003800000 */
[----:B------:R-:W-:Y:S01]  /*1200*/  ISETP.NE.AND P0, PT, R11, 0x1, PT ;  /* 0x000000010b00780c */ /* 0x000fe20003f05270 */
[----:B------:R-:W-:-:S12]  /*1210*/  IMAD.MOV R5, RZ, RZ, -R169 ;  /* 0x000000ffff057224 */ /* 0x000fd800078e0aa9 */
[----:B------:R-:W1:Y:S02]  /*1220*/  @P0 LDC.64 R12, c[0x0][0x9e8] ;  /* 0x00027a00ff0c0b82 */ /* 0x000e640000000a00 */
[----:B-1----:R-:W-:-:S05]  /*1230*/  @P0 IMAD.HI.U32 R0, R5, R12, RZ ;  /* 0x0000000c05000227 */ /* 0x002fca00078e00ff */
[----:B------:R-:W-:-:S04]  /*1240*/  @P0 SHF.R.U32.HI R5, RZ, R13, R0 ;  /* 0x0000000dff050219 */ /* 0x000fc80000011600 */
[----:B------:R-:W-:Y:S01]  /*1250*/  LOP3.LUT R0, RZ, R5, RZ, 0x33, !PT ;  /* 0x00000005ff007212 */ /* 0x000fe200078e33ff */
[----:B------:R-:W-:Y:S06]  /*1260*/  BRA `(.L_x_876) ;  /* 0x0000000000107947 */ /* 0x000fec0003800000 */
.L_x_875:
[----:B------:R-:W-:-:S13]  /*1270*/  ISETP.NE.AND P0, PT, R11, 0x1, PT ;  /* 0x000000010b00780c */ /* 0x000fda0003f05270 */
[----:B------:R-:W1:Y:S02]  /*1280*/  @P0 LDC.64 R4, c[0x0][0x9e8] ;  /* 0x00027a00ff040b82 */ /* 0x000e640000000a00 */
[----:B-1----:R-:W-:-:S05]  /*1290*/  @P0 IMAD.HI.U32 R4, R0, R4, RZ ;  /* 0x0000000400040227 */ /* 0x002fca00078e00ff */
[----:B------:R-:W-:-:S07]  /*12a0*/  @P0 SHF.R.U32.HI R0, RZ, R5, R4 ;  /* 0x00000005ff000219 */ /* 0x000fce0000011604 */
.L_x_876:
[----:B------:R-:W-:-:S05]  /*12b0*/  IMAD R0, R0, R11, R11 ;  /* 0x0000000b00007224 */ /* 0x000fca00078e020b */
[----:B------:R-:W-:-:S07]  /*12c0*/  VIMNMX R3, R3, R0, PT ;  /* 0x0000000003037248 */ /* 0x000fce0003fe0100 */
.L_x_874:
[----:B------:R-:W-:Y:S01]  /*12d0*/  VIADD R4, R3, 0x7f ;  /* 0x0000007f03047836 */ /* 0x000fe20000000000 */
[----:B------:R-:W-:Y:S01]  /*12e0*/  ULDC UR4, c[0x0][0x9dc] ;  /* 0x0002770000047ab9 */ /* 0x000fe20000000800 */
[CC--:B------:R-:W-:Y:S02]  /*12f0*/  IMAD R0, R17.reuse, R8.reuse, 0x7f ;  /* 0x0000007f11007424 */ /* 0x0c0fe400078e0208 */
[----:B------:R-:W-:Y:S01]  /*1300*/  IMAD R173, R17, R8, -R6 ;  /* 0x0000000811ad7224 */ /* 0x000fe200078e0a06 */
[----:B------:R-:W-:Y:S02]  /*1310*/  SHF.R.S32.HI R5, RZ, 0x1f, R4 ;  /* 0x0000001fff057819 */ /* 0x000fe40000011404 */
[----:B------:R-:W-:Y:S01]  /*1320*/  SHF.R.S32.HI R3, RZ, 0x1f, R0 ;  /* 0x0000001fff037819 */ /* 0x000fe20000011400 */
[----:B------:R-:W-:Y:S01]  /*1330*/  VIADD R89, R173, UR42 ;  /* 0x0000002aad597c36 */ /* 0x000fe20008000000 */
[----:B------:R-:W-:Y:S02]  /*1340*/  LEA.HI R5, R5, R4, RZ, 0x7 ;  /* 0x0000000405057211 */ /* 0x000fe400078f38ff */
[----:B------:R-:W-:Y:S01]  /*1350*/  LEA.HI R3, R3, R0, RZ, 0x7 ;  /* 0x0000000003037211 */ /* 0x000fe200078f38ff */
[----:B------:R-:W-:Y:S01]  /*1360*/  VIADD R4, R89, -UR4 ;  /* 0x8000000459047c36 */ /* 0x000fe20008000000 */
[----:B------:R-:W-:-:S02]  /*1370*/  SHF.R.S32.HI R0, RZ, 0x7, R5 ;  /* 0x00000007ff007819 */ /* 0x000fc40000011405 */
[----:B------:R-:W-:-:S04]  /*1380*/  SHF.R.S32.HI R3, RZ, 0x7, R3 ;  /* 0x00000007ff037819 */ /* 0x000fc80000011403 */
[----:B------:R-:W-:Y:S01]  /*1390*/  VIMNMX R91, R3, R0, PT ;  /* 0x00000000035b7248 */ /* 0x000fe20003fe0100 */
[----:B------:R-:W-:Y:S06]  /*13a0*/  @!P2 BRA `(.L_x_877) ;  /* 0x000000000040a947 */ /* 0x000fec0003800000 */
[----:B------:R-:W-:-:S13]  /*13b0*/  ISETP.GT.AND P0, PT, R89, -0x1, PT ;  /* 0xffffffff5900780c */ /* 0x000fda0003f04270 */
[----:B------:R-:W-:Y:S05]  /*13c0*/  @P0 BRA `(.L_x_878) ;  /* 0x00000000001c0947 */ /* 0x000fea0003800000 */
[----:B------:R-:W-:Y:S02]  /*13d0*/  ISETP.NE.AND P0, PT, R11, 0x1, PT ;  /* 0x000000010b00780c */ /* 0x000fe40003f05270 */
[----:B------:R-:W-:-:S11]  /*13e0*/  LOP3.LUT R3, RZ, R89, RZ, 0x33, !PT ;  /* 0x00000059ff037212 */ /* 0x000fd600078e33ff */
[----:B------:R-:W1:Y:S02]  /*13f0*/  @P0 LDC.64 R6, c[0x0][0x9e8] ;  /* 0x00027a00ff060b82 */ /* 0x000e640000000a00 */
[----:B-1----:R-:W-:-:S05]  /*1400*/  @P0 IMAD.HI.U32 R0, R3, R6, RZ ;  /* 0x0000000603000227 */ /* 0x002fca00078e00ff */
[----:B------:R-:W-:-:S04]  /*1410*/  @P0 SHF.R.U32.HI R3, RZ, R7, R0 ;  /* 0x00000007ff030219 */ /* 0x000fc80000011600 */
[----:B------:R-:W-:Y:S01]  /*1420*/  LOP3.LUT R0, RZ, R3, RZ, 0x33, !PT ;  /* 0x00000003ff007212 */ /* 0x000fe200078e33ff */
[----:B------:R-:W-:Y:S06]  /*1430*/  BRA `(.L_x_879) ;  /* 0x0000000000147947 */ /* 0x000fec0003800000 */
.L_x_878:
[----:B------:R-:W-:Y:S01]  /*1440*/  ISETP.NE.AND P0, PT, R11, 0x1, PT ;  /* 0x000000010b00780c */ /* 0x000fe20003f05270 */
[----:B------:R-:W-:-:S12]  /*1450*/  IMAD.MOV.U32 R0, RZ, RZ, R89 ;  /* 0x000000ffff007224 */ /* 0x000fd800078e0059 */
[----:B------:R-:W1:Y:S02]  /*1460*/  @P0 LDC.64 R6, c[0x0][0x9e8] ;  /* 0x00027a00ff060b82 */ /* 0x000e640000000a00 */
[----:B-1----:R-:W-:-:S05]  /*1470*/  @P0 IMAD.HI.U32 R6, R89, R6, RZ ;  /* 0x0000000659060227 */ /* 0x002fca00078e00ff */
[----:B------:R-:W-:-:S07]  /*1480*/  @P0 SHF.R.U32.HI R0, RZ, R7, R6 ;  /* 0x00000007ff000219 */ /* 0x000fce0000011606 */
.L_x_879:
[----:B------:R-:W-:-:S05]  /*1490*/  IMAD R3, R0, R11, RZ ;  /* 0x0000000b00037224 */ /* 0x000fca00078e02ff */
[----:B------:R-:W-:-:S07]  /*14a0*/  VIMNMX R4, R4, R3, !PT ;  /* 0x0000000304047248 */ /* 0x000fce0007fe0100 */
.L_x_877:
[----:B------:R-:W-:Y:S01]  /*14b0*/  SHF.R.S32.HI R3, RZ, 0x1f, R4 ;  /* 0x0000001fff037819 */ /* 0x000fe20000011404 */
[----:B------:R-:W-:Y:S01]  /*14c0*/  IMAD.MOV.U32 R0, RZ, RZ, RZ ;  /* 0x000000ffff007224 */ /* 0x000fe200078e00ff */
[----:B------:R-:W-:Y:S02]  /*14d0*/  PLOP3.LUT P0, PT, PT, PT, PT, 0x80, 0x0 ;  /* 0x000000000000781c */ /* 0x000fe40003f0f070 */
[----:B------:R-:W-:Y:S02]  /*14e0*/  CS2R R150, SRZ ;  /* 0x0000000000967805 */ /* 0x000fe4000001ff00 */
[----:B------:R-:W-:Y:S01]  /*14f0*/  LEA.HI R4, R3, R4, RZ, 0x7 ;  /* 0x0000000403047211 */ /* 0x000fe200078f38ff */
[----:B------:R-:W-:Y:S01]  /*1500*/  IMAD.MOV.U32 R3, RZ, RZ, RZ ;  /* 0x000000ffff037224 */ /* 0x000fe200078e00ff */
[----:B------:R-:W-:Y:S02]  /*1510*/  CS2R R6, SRZ ;  /* 0x0000000000067805 */ /* 0x000fe4000001ff00 */
[----:B------:R-:W-:-:S02]  /*1520*/  CS2R R148, SRZ ;  /* 0x0000000000947805 */ /* 0x000fc4000001ff00 */
[----:B------:R-:W-:Y:S02]  /*1530*/  SHF.R.S32.HI R4, RZ, 0x7, R4 ;  /* 0x00000007ff047819 */ /* 0x000fe40000011404 */
[----:B------:R-:W-:Y:S02]  /*1540*/  CS2R R8, SRZ ;  /* 0x0000000000087805 */ /* 0x000fe4000001ff00 */
[----:B------:R-:W-:Y:S02]  /*1550*/  CS2R R142, SRZ ;  /* 0x00000000008e7805 */ /* 0x000fe4000001ff00 */
[----:B------:R-:W-:Y:S02]  /*1560*/  CS2R R10, SRZ ;  /* 0x00000000000a7805 */ /* 0x000fe4000001ff00 */
[----:B------:R-:W-:Y:S02]  /*1570*/  VIMNMX R168, RZ, R4, !PT ;  /* 0x00000004ffa87248 */ /* 0x000fe40007fe0100 */
[----:B------:R-:W-:-:S02]  /*1580*/  CS2R R140, SRZ ;  /* 0x00000000008c7805 */ /* 0x000fc4000001ff00 */
[----:B------:R-:W-:Y:S02]  /*1590*/  CS2R R12, SRZ ;  /* 0x00000000000c7805 */ /* 0x000fe4000001ff00 */
[----:B------:R-:W-:Y:S02]  /*15a0*/  CS2R R134, SRZ ;  /* 0x0000000000867805 */ /* 0x000fe4000001ff00 */
[----:B------:R-:W-:Y:S02]  /*15b0*/  ISETP.GT.AND P1, PT, R91, R168, PT ;  /* 0x000000a85b00720c */ /* 0x000fe40003f24270 */
        /* <DEDUP_REMOVED lines=23> */
[----:B------:R-:W-:Y:S06]  /*1730*/  @!P1 BRA `(.L_x_880) ;  /* 0x000000dc00289947 */ /* 0x000fec0003800000 */
[----:B------:R-:W1:Y:S01]  /*1740*/  SHFL.IDX PT, R0, R177, RZ, 0x1f ;  /* 0x00001fffb1007589 */ /* 0x000e6200000e0000 */
[----:B------:R-:W-:-:S04]  /*1750*/  UIADD3 UR5, UR37, 0x10400, URZ ;  /* 0x0001040025057890 */ /* 0x000fc8000fffe03f */
[----:B------:R-:W-:-:S06]  /*1760*/  ULOP3.LUT UP0, URZ, UR5, 0x3ff, URZ, 0xc0, !UPT ;  /* 0x000003ff053f7892 */ /* 0x000fcc000f80c03f */
[----:B------:R-:W-:Y:S02]  /*1770*/  PLOP3.LUT P0, PT, PT, PT, UP0, 0x80, 0x0 ;  /* 0x000000000000781c */ /* 0x000fe40003f0f008 */
[----:B-1----:R-:W-:-:S13]  /*1780*/  R2UR UR40, R0 ;  /* 0x00000000002872ca */ /* 0x002fda00000e0000 */
[----:B------:R-:W-:-:S04]  /*1790*/  ULEA.HI UR4, UR40, UR40, URZ, 0x1 ;  /* 0x0000002828047291 */ /* 0x000fc8000f8f083f */
        /* <DEDUP_REMOVED lines=22> */
.L_x_881:
[----:B------:R-:W1:Y:S01]  /*1900*/  LDC.64 R12, c[0x0][0x990] ;  /* 0x00026400ff0c7b82 */ /* 0x000e620000000a00 */
[----:B------:R-:W-:Y:S01]  /*1910*/  IMAD.U32 R5, RZ, RZ, UR44 ;  /* 0x0000002cff057e24 */ /* 0x000fe2000f8e00ff */
[----:B------:R-:W-:-:S06]  /*1920*/  ULDC UR4, c[0x0][0x9d8] ;  /* 0x0002760000047ab9 */ /* 0x000fcc0000000800 */
[----:B------:R-:W2:Y:S01]  /*1930*/  LDC.64 R20, c[0x0][0x998] ;  /* 0x00026600ff147b82 */ /* 0x000ea20000000a00 */
[----:B-1----:R-:W-:-:S04]  /*1940*/  ISETP.NE.U32.AND P0, PT, R12, RZ, PT ;  /* 0x000000ff0c00720c */ /* 0x002fc80003f05070 */
[----:B------:R-:W-:Y:S02]  /*1950*/  ISETP.NE.AND.EX P0, PT, R13, RZ, PT, P0 ;  /* 0x000000ff0d00720c */ /* 0x000fe40003f05300 */
[----:B--2---:R-:W-:-:S04]  /*1960*/  ISETP.NE.U32.AND P1, PT, R20, RZ, PT ;  /* 0x000000ff1400720c */ /* 0x004fc80003f25070 */
[----:B------:R-:W-:-:S07]  /*1970*/  ISETP.NE.AND.EX P1, PT, R21, RZ, PT, P1 ;  /* 0x000000ff1500720c */ /* 0x000fce0003f25310 */
[----:B------:R-:W1:Y:S01]  /*1980*/  @P0 LDC.64 R8, c[0x0][0x9a8] ;  /* 0x00026a00ff080b82 */ /* 0x000e620000000a00 */
[----:B------:R-:W-:-:S07]  /*1990*/  @P0 SHF.R.S32.HI R3, RZ, 0x1f, R5 ;  /* 0x0000001fff030819 */ /* 0x000fce0000011405 */
[----:B------:R-:W2:Y:S01]  /*19a0*/  @P1 LDC.64 R10, c[0x0][0x9b8] ;  /* 0x00026e00ff0a1b82 */ /* 0x000ea20000000a00 */
[----:B------:R-:W-:-:S07]  /*19b0*/  @P1 SHF.R.S32.HI R5, RZ, 0x1f, R5 ;  /* 0x0000001fff051819 */ /* 0x000fce0000011405 */
[----:B------:R-:W3:Y:S08]  /*19c0*/  @P0 LDC.64 R14, c[0x0][0x9b0] ;  /* 0x00026c00ff0e0b82 */ /* 0x000ef00000000a00 */
[----:B------:R-:W4:Y:S01]  /*19d0*/  @P1 LDC.64 R24, c[0x0][0x9c0] ;  /* 0x00027000ff181b82 */ /* 0x000f220000000a00 */
[----:B-1----:R-:W-:Y:S01]  /*19e0*/  @P0 IMAD R0, R3, R8, RZ ;  /* 0x0000000803000224 */ /* 0x002fe200078e02ff */
[----:B------:R-:W-:-:S03]  /*19f0*/  @P0 SHF.R.S32.HI R3, RZ, 0x1f, R172 ;  /* 0x0000001fff030819 */ /* 0x000fc600000114ac */
[----:B------:R-:W-:Y:S02]  /*1a00*/  @P0 IMAD R9, R9, UR44, R0 ;  /* 0x0000002c09090c24 */ /* 0x000fe4000f8e0200 */
[----:B--2---:R-:W-:Y:S02]  /*1a10*/  @P1 IMAD R6, R5, R10, RZ ;  /* 0x0000000a05061224 */ /* 0x004fe400078e02ff */
[----:B------:R-:W-:-:S04]  /*1a20*/  @P0 IMAD.WIDE.U32 R4, R8, UR44, RZ ;  /* 0x0000002c08040c25 */ /* 0x000fc8000f8e00ff */
[----:B------:R-:W-:Y:S01]  /*1a30*/  @P0 IMAD.IADD R5, R5, 0x1, R9 ;  /* 0x0000000105050824 */ /* 0x000fe200078e0209 */
[----:B------:R-:W-:Y:S01]  /*1a40*/  @P1 SHF.R.S32.HI R9, RZ, 0x1f, R172 ;  /* 0x0000001fff091819 */ /* 0x000fe200000114ac */
[----:B------:R-:W-:Y:S02]  /*1a50*/  @P1 IMAD R11, R11, UR44, R6 ;  /* 0x0000002c0b0b1c24 */ /* 0x000fe4000f8e0206 */
[----:B------:R-:W-:-:S04]  /*1a60*/  @P1 IMAD.WIDE.U32 R6, R10, UR44, RZ ;  /* 0x0000002c0a061c25 */ /* 0x000fc8000f8e00ff */
[----:B---3--:R-:W-:Y:S02]  /*1a70*/  @P0 IMAD R3, R3, R14, RZ ;  /* 0x0000000e03030224 */ /* 0x008fe400078e02ff */
[----:B------:R-:W-:Y:S02]  /*1a80*/  @P1 IMAD.IADD R7, R7, 0x1, R11 ;  /* 0x0000000107071824 */ /* 0x000fe400078e020b */
[----:B----4-:R-:W-:Y:S02]  /*1a90*/  @P1 IMAD R0, R9, R24, RZ ;  /* 0x0000001809001224 */ /* 0x010fe400078e02ff */
[C---:B------:R-:W-:Y:S02]  /*1aa0*/  @P0 IMAD R3, R172.reuse, R15, R3 ;  /* 0x0000000fac030224 */ /* 0x040fe400078e0203 */
[----:B------:R-:W-:-:S04]  /*1ab0*/  @P0 IMAD.WIDE.U32 R4, R172, R14, R4 ;  /* 0x0000000eac040225 */ /* 0x000fc800078e0004 */
[C---:B------:R-:W-:Y:S02]  /*1ac0*/  @P1 IMAD R11, R172.reuse, R25, R0 ;  /* 0x00000019ac0b1224 */ /* 0x040fe400078e0200 */
[----:B------:R-:W-:Y:S01]  /*1ad0*/  @P1 IMAD.WIDE.U32 R8, R172, R24, R6 ;  /* 0x00000018ac081225 */ /* 0x000fe200078e0006 */
[----:B------:R-:W-:-:S03]  /*1ae0*/  @P0 LEA R6, P2, R4, R12, 0x2 ;  /* 0x0000000c04060211 */ /* 0x000fc600078410ff */
[----:B------:R-:W-:Y:S01]  /*1af0*/  @P0 IMAD.IADD R3, R5, 0x1, R3 ;  /* 0x0000000105030824 */ /* 0x000fe200078e0203 */
[----:B------:R-:W-:Y:S01]  /*1b00*/  @P1 LEA R10, P3, R8, R20, 0x2 ;  /* 0x00000014080a1211 */ /* 0x000fe200078610ff */
[----:B------:R-:W-:-:S03]  /*1b10*/  @P1 IMAD.IADD R0, R9, 0x1, R11 ;  /* 0x0000000109001824 */ /* 0x000fc600078e020b */
[----:B------:R-:W-:Y:S01]  /*1b20*/  @P0 LEA.HI.X R7, R4, R13, R3, 0x2, P2 ;  /* 0x0000000d04070211 */ /* 0x000fe200010f1403 */
[----:B------:R-:W-:Y:S01]  /*1b30*/  IMAD.MOV.U32 R3, RZ, RZ, 0x3f800000 ;  /* 0x3f800000ff037424 */ /* 0x000fe200078e00ff */
[----:B------:R-:W-:Y:S01]  /*1b40*/  @P1 LEA.HI.X R11, R8, R21, R0, 0x2, P3 ;  /* 0x00000015080b1211 */ /* 0x000fe200018f1400 */
[----:B------:R-:W-:-:S04]  /*1b50*/  IMAD.MOV.U32 R0, RZ, RZ, 0x3f800000 ;  /* 0x3f800000ff007424 */ /* 0x000fc800078e00ff */
[----:B------:R-:W2:Y:S04]  /*1b60*/  @P0 LDG.E R3, desc[UR48][R6.64] ;  /* 0x0000003006030981 */ /* 0x000ea8000c1e1900 */
[----:B------:R-:W2:Y:S01]  /*1b70*/  @P1 LDG.E R0, desc[UR48][R10.64] ;  /* 0x000000300a001981 */ /* 0x000ea2000c1e1900 */
[----:B------:R-:W-:-:S04]  /*1b80*/  LEA.HI R4, R174, R174, RZ, 0x1 ;  /* 0x000000aeae047211 */ /* 0x000fc800078f08ff */
[----:B------:R-:W-:-:S05]  /*1b90*/  LOP3.LUT R5, R4, 0xfffffffe, RZ, 0xc0, !PT ;  /* 0xfffffffe04057812 */ /* 0x000fca00078ec0ff */
[----:B------:R-:W-:Y:S02]  /*1ba0*/  IMAD.IADD R4, R174, 0x1, -R5 ;  /* 0x00000001ae047824 */ /* 0x000fe400078e0a05 */
[----:B------:R-:W-:-:S03]  /*1bb0*/  IMAD.U32 R5, RZ, RZ, UR36 ;  /* 0x00000024ff057e24 */ /* 0x000fc6000f8e00ff */
[----:B------:R-:W-:Y:S02]  /*1bc0*/  SHF.L.U32 R4, R4, 0x1f, RZ ;  /* 0x0000001f04047819 */ /* 0x000fe400000006ff */
[----:B------:R-:W-:Y:S02]  /*1bd0*/  ISETP.NE.AND P0, PT, R5, 0x3, PT ;  /* 0x000000030500780c */ /* 0x000fe40003f05270 */
[----:B------:R-:W1:Y:S01]  /*1be0*/  SYNCS.PHASECHK.TRANS64.TRYWAIT P1, [UR37+0x22800], R4 ;  /* 0x02280004ff0075a7 */ /* 0x000e620008020165 */
[----:B--2---:R-:W-:-:S04]  /*1bf0*/  FMUL.FTZ R0, R3, R0 ;  /* 0x0000000003007220 */ /* 0x004fc80000410000 */
[----:B------:R-:W-:Y:S01]  /*1c00*/  FMUL.FTZ R0, R0, UR4 ;  /* 0x0000000400007c20 */ /* 0x000fe20008410000 */
[----:B-1----:R-:W-:Y:S06]  /*1c10*/  @!P1 BRA `(.L_x_882) ;  /* 0x0000012800b89947 */ /* 0x002fec0003800000 */
.L_x_1046:
[----:B------:R-:W-:Y:S05]  /*1c20*/  @!P0 BRA `(.L_x_883) ;  /* 0x0000000000048947 */ /* 0x000fea0003800000 */
[----:B------:R-:W-:Y:S01]  /*1c30*/  BPT.TRAP 0x1 ;  /* 0x000000040000795c */ /* 0x000fe20000300000 */
.L_x_883:
[----:B------:R-:W-:Y:S01]  /*1c40*/  IMAD.U32 R20, RZ, RZ, UR47 ;  /* 0x0000002fff147e24 */ /* 0x000fe2000f8e00ff */
[----:B-1----:R-:W-:-:S04]  /*1c50*/  SHF.L.U32 R3, R2, 0x1f, RZ ;  /* 0x0000001f02037819 */ /* 0x002fc800000006ff */
[----:B------:R-:W-:-:S04]  /*1c60*/  LEA R20, R20, UR37, 0x3 ;  /* 0x0000002514147c11 */ /* 0x000fc8000f8e18ff */
[----:B------:R1:W2:Y:S01]  /*1c70*/  SYNCS.PHASECHK.TRANS64.TRYWAIT P2, [R20+URZ+0x22830], R3 ;  /* 0x02283003140075a7 */ /* 0x0002a2000804017f */
[----:B------:R-:W-:Y:S05]  /*1c80*/  @!P0 BRA `(.L_x_884) ;  /* 0x0000000000048947 */ /* 0x000fea0003800000 */
[----:B------:R-:W-:Y:S01]  /*1c90*/  BPT.TRAP 0x1 ;  /* 0x000000040000795c */ /* 0x000fe20000300000 */
.L_x_884:
[----:B------:R-:W3:Y:S02]  /*1ca0*/  S2R R4, SR_TID.X ;  /* 0x0000000000047919 */ /* 0x000ee40000002100 */
[----:B---3--:R-:W-:Y:S01]  /*1cb0*/  LOP3.LUT P1, RZ, R4, 0x7f, RZ, 0xc0, !PT ;  /* 0x0000007f04ff7812 */ /* 0x008fe2000782c0ff */
[----:B--2---:R-:W-:-:S12]  /*1cc0*/  @P2 BRA `(.L_x_885) ;  /* 0x0000000000082947 */ /* 0x004fd80003800000 */
[----:B------:R-:W2:Y:S02]  /*1cd0*/  SYNCS.PHASECHK.TRANS64.TRYWAIT P2, [R20+URZ+0x22830], R3 ;  /* 0x02283003140075a7 */ /* 0x000ea4000804017f */
[----:B--2---:R-:W-:Y:S05]  /*1ce0*/  @!P2 BRA `(.L_x_886) ;  /* 0x00000128009ca947 */ /* 0x004fea0003800000 */
.L_x_885:
[----:B------:R-:W-:Y:S05]  /*1cf0*/  WARPSYNC.ALL ;  /* 0x0000000000007948 */ /* 0x000fea0003800000 */
[----:B------:R-:W-:Y:S01]  /*1d00*/  UIADD3 UR4, UR37, 0x16400, URZ ;  /* 0x0001640025047890 */ /* 0x000fe2000fffe03f */
[----:B------:R-:W-:Y:S01]  /*1d10*/  WARPGROUP.ARRIVE ;  /* 0x00000000000079c5 */ /* 0x000fe20000000000 */
[----:B------:R-:W-:Y:S01]  /*1d20*/  ULOP3.LUT UR24, UR41, 0x10000, URZ, 0xfc, !UPT ;  /* 0x0001000029187892 */ /* 0x000fe2000f8efc3f */
[----:B------:R-:W3:Y:S01]  /*1d30*/  LDC.64 R12, c[0x0][0x9e0] ;  /* 0x00027800ff0c7b82 */ /* 0x000ee20000000a00 */
[----:B------:R-:W-:Y:S01]  /*1d40*/  USHF.R.U32.HI UR4, URZ, 0x4, UR4 ;  /* 0x000000043f047899 */ /* 0x000fe20008011604 */
[----:B------:R-:W-:Y:S01]  /*1d50*/  IMAD.MOV.U32 R14, RZ, RZ, -0x80 ;  /* 0xffffff80ff0e7424 */ /* 0x000fe200078e00ff */
[----:B------:R-:W-:Y:S01]  /*1d60*/  UMOV UR25, 0x80000020 ;  /* 0x8000002000197882 */ /* 0x000fe20000000000 */
[----:B------:R-:W-:Y:S01]  /*1d70*/  UMOV UR27, 0x80000020 ;  /* 0x80000020001b7882 */ /* 0x000fe20000000000 */
[----:B------:R-:W-:Y:S01]  /*1d80*/  ULOP3.LUT UR4, UR4, 0x3fff, URZ, 0xc0, !UPT ;  /* 0x00003fff04047892 */ /* 0x000fe2000f8ec03f */
[----:B-12---:R-:W-:Y:S01]  /*1d90*/  @!P1 VIADD R3, R20, 0x22840 ;  /* 0x0002284014039836 */ /* 0x006fe20000000000 */
[----:B------:R-:W-:Y:S01]  /*1da0*/  UMOV UR5, 0x80000020 ;  /* 0x8000002000057882 */ /* 0x000fe20000000000 */
[----:B------:R-:W-:Y:S01]  /*1db0*/  UMOV UR7, 0x80000020 ;  /* 0x8000002000077882 */ /* 0x000fe20000000000 */
[----:B------:R-:W-:-:S02]  /*1dc0*/  ULOP3.LUT UR28, UR4, 0x10000, URZ, 0xfc, !UPT ;  /* 0x00010000041c7892 */ /* 0x000fc4000f8efc3f */
[----:B------:R-:W-:Y:S01]  /*1dd0*/  UIADD3 UR4, UR24, 0x2, URZ ;  /* 0x0000000218047890 */ /* 0x000fe2000fffe03f */
[----:B------:R-:W-:Y:S01]  /*1de0*/  @!P1 PRMT R3, RZ, 0x654, R3 ;  /* 0x00000654ff039816 */ /* 0x000fe20000000003 */
[----:B------:R-:W-:Y:S02]  /*1df0*/  UIMAD UR26, UR47, 0x600, UR28 ;  /* 0x000006002f1a78a4 */ /* 0x000fe4000f8e021c */
[----:B------:R-:W-:Y:S02]  /*1e00*/  UIADD3 UR8, UR24, 0x200, URZ ;  /* 0x0000020018087890 */ /* 0x000fe4000fffe03f */
[----:B------:R-:W-:Y:S02]  /*1e10*/  UIADD3 UR6, UR26, 0x2, URZ ;  /* 0x000000021a067890 */ /* 0x000fe4000fffe03f */
[----:B------:R-:W-:Y:S01]  /*1e20*/  UIADD3 UR10, UR26, 0x200, URZ ;  /* 0x000002001a0a7890 */ /* 0x000fe2000fffe03f */
[----:B------:R-:W-:Y:S02]  /*1e30*/  UMOV UR9, 0x80000020 ;  /* 0x8000002000097882 */ /* 0x000fe40000000000 */
[----:B------:R-:W-:Y:S01]  /*1e40*/  QGMMA.64x128x32.F32.E4M3.E4M3 R24, gdesc[UR24], RZ, !UPT, gsb0 ;  /* 0x01e00000181879f3 */ /* 0x000fe2000c0008ff */
[----:B------:R-:W-:Y:S01]  /*1e50*/  UMOV UR11, 0x80000020 ;  /* 0x80000020000b7882 */ /* 0x000fe20000000000 */
[----:B------:R-:W-:Y:S01]  /*1e60*/  UIADD3 UR12, UR24, 0x202, URZ ;  /* 0x00000202180c7890 */ /* 0x000fe2000fffe03f */
[----:B---3--:R-:W-:Y:S01]  /*1e70*/  ISETP.GE.AND P2, PT, R13, 0x1, PT ;  /* 0x000000010d00780c */ /* 0x008fe20003f46270 */
[----:B------:R-:W-:Y:S01]  /*1e80*/  UIADD3 UR14, UR26, 0x202, URZ ;  /* 0x000002021a0e7890 */ /* 0x000fe2000fffe03f */
[----:B------:R-:W-:Y:S01]  /*1e90*/  UMOV UR13, 0x80000020 ;  /* 0x80000020000d7882 */ /* 0x000fe20000000000 */
[----:B------:R-:W-:Y:S01]  /*1ea0*/  UMOV UR15, 0x80000020 ;  /* 0x80000020000f7882 */ /* 0x000fe20000000000 */
[----:B------:R-:W-:-:S02]  /*1eb0*/  UIADD3 UR16, UR24, 0x400, URZ ;  /* 0x0000040018107890 */ /* 0x000fc4000fffe03f */
[----:B------:R-:W-:Y:S01]  /*1ec0*/  UIADD3 UR18, UR26, 0x400, URZ ;  /* 0x000004001a127890 */ /* 0x000fe2000fffe03f */
[----:B------:R-:W-:Y:S01]  /*1ed0*/  UMOV UR17, 0x80000020 ;  /* 0x8000002000117882 */ /* 0x000fe20000000000 */
[----:B------:R-:W-:Y:S01]  /*1ee0*/  UMOV UR19, 0x80000020 ;  /* 0x8000002000137882 */ /* 0x000fe20000000000 */
[----:B------:R-:W-:Y:S02]  /*1ef0*/  UIADD3 UR20, UR24, 0x402, URZ ;  /* 0x0000040218147890 */ /* 0x000fe4000fffe03f */
[----:B------:R-:W-:Y:S01]  /*1f00*/  UIADD3 UR22, UR26, 0x402, URZ ;  /* 0x000004021a167890 */ /* 0x000fe2000fffe03f */
[----:B------:R-:W-:Y:S01]  /*1f10*/  UMOV UR21, 0x80000020 ;  /* 0x8000002000157882 */ /* 0x000fe20000000000 */
[----:B------:R-:W-:Y:S01]  /*1f20*/  UMOV UR23, 0x80000020 ;  /* 0x8000002000177882 */ /* 0x000fe20000000000 */
[----:B------:R-:W-:Y:S02]  /*1f30*/  ULDC UR29, c[0x0][0x9dc] ;  /* 0x00027700001d7ab9 */ /* 0x000fe40000000800 */
[----:B------:R-:W-:Y:S01]  /*1f40*/  ULOP3.LUT UR29, URZ, UR29, URZ, 0x33, !UPT ;  /* 0x0000001d3f1d7292 */ /* 0x000fe2000f8e333f */
[----:B------:R-:W-:-:S02]  /*1f50*/  WARPGROUP.DEPBAR.LE gsb0, 0x0 ;  /* 0x00008000000079c5 */ /* 0x000fc40000010000 */
[----:B------:R-:W-:-:S06]  /*1f60*/  WARPGROUP.ARRIVE ;  /* 0x00000000000079c5 */ /* 0x000fcc0000000000 */
[----:B------:R-:W-:Y:S01]  /*1f70*/  QGMMA.64x128x32.F32.E4M3.E4M3 R24, gdesc[UR4], R24, gsb0 ;  /* 0x01e00000041879f3 */ /* 0x000fe20008000818 */
[----:B------:R-:W-:Y:S02]  /*1f80*/  ULDC UR6, c[0x0][0x2e0] ;  /* 0x0000b80000067ab9 */ /* 0x000fe40000000800 */
[----:B------:R-:W-:Y:S02]  /*1f90*/  WARPGROUP.DEPBAR.LE gsb0, 0x0 ;  /* 0x00008000000079c5 */ /* 0x000fe40000010000 */
[----:B------:R-:W-:-:S07]  /*1fa0*/  WARPGROUP.ARRIVE ;  /* 0x00000000000079c5 */ /* 0x000fce0000000000 */
[----:B------:R-:W-:Y:S03]  /*1fb0*/  QGMMA.64x128x32.F32.E4M3.E4M3 R24, gdesc[UR8], R24, gsb0 ;  /* 0x01e00000081879f3 */ /* 0x000fe60008000818 */
        /* <DEDUP_REMOVED lines=10> */
[C---:B------:R-:W-:Y:S01]  /*2060*/  FMUL.FTZ R93, R0.reuse, R70 ;  /* 0x00000046005d7220 */ /* 0x040fe20000410000 */
[C---:B------:R-:W-:Y:S01]  /*2070*/  FMUL.FTZ R64, R0.reuse, R64 ;  /* 0x0000004000407220 */ /* 0x040fe20000410000 */
[----:B------:R-:W1:Y:S01]  /*2080*/  LDC R70, c[0x0][0x288] ;  /* 0x0000a200ff467b82 */ /* 0x000e620000000800 */
[C---:B------:R-:W-:Y:S01]  /*2090*/  FMUL.FTZ R5, R0.reuse, R26 ;  /* 0x0000001a00057220 */ /* 0x040fe20000410000 */
[C---:B------:R-:W-:Y:S01]  /*20a0*/  FMUL.FTZ R28, R0.reuse, R28 ;  /* 0x0000001c001c7220 */ /* 0x040fe20000410000 */
[C---:B------:R-:W-:Y:S01]  /*20b0*/  FMUL.FTZ R26, R0.reuse, R35 ;  /* 0x00000023001a7220 */ /* 0x040fe20000410000 */
[C---:B------:R-:W-:Y:S01]  /*20c0*/  FMUL.FTZ R40, R0.reuse, R40 ;  /* 0x0000002800287220 */ /* 0x040fe20000410000 */
[C---:B------:R-:W-:Y:S01]  /*20d0*/  FMUL.FTZ R32, R0.reuse, R32 ;  /* 0x0000002000207220 */ /* 0x040fe20000410000 */
[C---:B------:R-:W-:Y:S01]  /*20e0*/  FMUL.FTZ R36, R0.reuse, R36 ;  /* 0x0000002400247220 */ /* 0x040fe20000410000 */
[C---:B------:R-:W-:Y:S01]  /*20f0*/  FMUL.FTZ R56, R0.reuse, R56 ;  /* 0x0000003800387220 */ /* 0x040fe20000410000 */
[----:B------:R2:W3:Y:S01]  /*2100*/  MUFU.TANH R35, R64 ;  /* 0x0000004000237308 */ /* 0x0004e20000002400 */
[C---:B------:R-:W-:Y:S01]  /*2110*/  FMUL.FTZ R48, R0.reuse, R48 ;  /* 0x0000003000307220 */ /* 0x040fe20000410000 */
[C---:B------:R-:W-:Y:S01]  /*2120*/  FMUL.FTZ R52, R0.reuse, R52 ;  /* 0x0000003400347220 */ /* 0x040fe20000410000 */
[C---:B------:R-:W-:Y:S01]  /*2130*/  FMUL.FTZ R60, R0.reuse, R60 ;  /* 0x0000003c003c7220 */ /* 0x040fe20000410000 */
[C---:B------:R-:W-:Y:S01]  /*2140*/  FMUL.FTZ R4, R0.reuse, R24 ;  /* 0x0000001800047220 */ /* 0x040fe20000410000 */
[C---:B------:R-:W-:Y:S01]  /*2150*/  FMUL.FTZ R9, R0.reuse, R30 ;  /* 0x0000001e00097220 */ /* 0x040fe20000410000 */
[C---:B------:R-:W-:Y:S01]  /*2160*/  FMUL.FTZ R24, R0.reuse, R34 ;  /* 0x0000002200187220 */ /* 0x040fe20000410000 */
[----:B------:R-:W-:Y:S01]  /*2170*/  FMUL.FTZ R11, R0, R25 ;  /* 0x00000019000b7220 */ /* 0x000fe20000410000 */
[----:B------:R4:W1:Y:S01]  /*2180*/  MUFU.TANH R135, R28 ;  /* 0x0000001c00877308 */ /* 0x0008620000002400 */
[----:B--2---:R-:W-:-:S02]  /*2190*/  IMAD R64, R91, R14, 0x80 ;  /* 0x000000805b407424 */ /* 0x004fc400078e020e */
[C---:B------:R-:W-:Y:S01]  /*21a0*/  FMUL.FTZ R6, R0.reuse, R27 ;  /* 0x0000001b00067220 */ /* 0x040fe20000410000 */
[C---:B------:R-:W-:Y:S01]  /*21b0*/  FMUL.FTZ R29, R0.reuse, R29 ;  /* 0x0000001d001d7220 */ /* 0x040fe20000410000 */
[C---:B------:R-:W-:Y:S01]  /*21c0*/  FMUL.FTZ R10, R0.reuse, R31 ;  /* 0x0000001f000a7220 */ /* 0x040fe20000410000 */
[----:B------:R-:W-:Y:S02]  /*21d0*/  IMAD R15, R17, UR6, R64 ;  /* 0x00000006110f7c24 */ /* 0x000fe4000f8e0240 */
[C---:B------:R-:W-:Y:S01]  /*21e0*/  FMUL.FTZ R33, R0.reuse, R33 ;  /* 0x0000002100217220 */ /* 0x040fe20000410000 */
[C---:B------:R-:W-:Y:S01]  /*21f0*/  FMUL.FTZ R37, R0.reuse, R37 ;  /* 0x0000002500257220 */ /* 0x040fe20000410000 */
[----:B------:R2:W1:Y:S01]  /*2200*/  MUFU.TANH R129, R40 ;  /* 0x0000002800817308 */ /* 0x0004620000002400 */
[C---:B----4-:R-:W-:Y:S01]  /*2210*/  FMUL.FTZ R28, R0.reuse, R38 ;  /* 0x00000026001c7220 */ /* 0x050fe20000410000 */
[C---:B------:R-:W-:Y:S01]  /*2220*/  FMUL.FTZ R38, R0.reuse, R47 ;  /* 0x0000002f00267220 */ /* 0x040fe20000410000 */
[C---:B------:R-:W-:Y:S01]  /*2230*/  FMUL.FTZ R30, R0.reuse, R39 ;  /* 0x00000027001e7220 */ /* 0x040fe20000410000 */
[C---:B------:R-:W-:Y:S01]  /*2240*/  FMUL.FTZ R41, R0.reuse, R41 ;  /* 0x0000002900297220 */ /* 0x040fe20000410000 */
[C---:B------:R-:W-:Y:S01]  /*2250*/  FMUL.FTZ R34, R0.reuse, R43 ;  /* 0x0000002b00227220 */ /* 0x040fe20000410000 */
[C---:B------:R-:W-:Y:S01]  /*2260*/  FMUL.FTZ R45, R0.reuse, R45 ;  /* 0x0000002d002d7220 */ /* 0x040fe20000410000 */
[C---:B------:R-:W-:Y:S01]  /*2270*/  FMUL.FTZ R49, R0.reuse, R49 ;  /* 0x0000003100317220 */ /* 0x040fe20000410000 */
[----:B------:R4:W1:Y:S01]  /*2280*/  MUFU.TANH R133, R32 ;  /* 0x0000002000857308 */ /* 0x0008620000002400 */
[C---:B--2---:R-:W-:Y:S01]  /*2290*/  FMUL.FTZ R40, R0.reuse, R50 ;  /* 0x0000003200287220 */ /* 0x044fe20000410000 */
[C---:B------:R-:W-:Y:S01]  /*22a0*/  FMUL.FTZ R50, R0.reuse, R58 ;  /* 0x0000003a00327220 */ /* 0x040fe20000410000 */
[C---:B------:R-:W-:Y:S01]  /*22b0*/  FMUL.FTZ R53, R0.reuse, R53 ;  /* 0x0000003500357220 */ /* 0x040fe20000410000 */
[C---:B------:R-:W-:Y:S01]  /*22c0*/  FMUL.FTZ R57, R0.reuse, R57 ;  /* 0x0000003900397220 */ /* 0x040fe20000410000 */
[C---:B------:R-:W-:Y:S01]  /*22d0*/  FMUL.FTZ R58, R0.reuse, R63 ;  /* 0x0000003f003a7220 */ /* 0x040fe20000410000 */
        /* <DEDUP_REMOVED lines=26> */
[----:B------:R4:W3:Y:S01]  /*2480*/  MUFU.TANH R121, R52 ;  /* 0x0000003400797308 */ /* 0x0008e20000002400 */
[C---:B--2---:R-:W-:Y:S01]  /*2490*/  FMUL.FTZ R48, R0.reuse, R55 ;  /* 0x0000003700307220 */ /* 0x044fe20000410000 */
[C---:B------:R-:W-:Y:S01]  /*24a0*/  FMUL.FTZ R77, R0.reuse, R77 ;  /* 0x0000004d004d7220 */ /* 0x040fe20000410000 */
[C---:B------:R-:W-:Y:S01]  /*24b0*/  FMUL.FTZ R79, R0.reuse, R79 ;  /* 0x0000004f004f7220 */ /* 0x040fe20000410000 */
[C---:B------:R-:W-:Y:S01]  /*24c0*/  FMUL.FTZ R80, R0.reuse, R80 ;  /* 0x0000005000507220 */ /* 0x040fe20000410000 */
[----:B------:R1:W-:Y:S01]  /*24d0*/  @!P1 SYNCS.ARRIVE.TRANS64.RED.A1T0 RZ, [R3+URZ], RZ ;  /* 0x000000ff03ff99a7 */ /* 0x0003e2000810043f */
[C---:B------:R-:W-:Y:S01]  /*24e0*/  FMUL.FTZ R68, R0.reuse, R68 ;  /* 0x0000004400447220 */ /* 0x040fe20000410000 */
[C---:B------:R-:W-:Y:S01]  /*24f0*/  FMUL.FTZ R44, R0.reuse, R44 ;  /* 0x0000002c002c7220 */ /* 0x040fe20000410000 */
[----:B------:R2:W3:Y:S01]  /*2500*/  MUFU.TANH R47, R60 ;  /* 0x0000003c002f7308 */ /* 0x0004e20000002400 */
[----:B----4-:R-:W-:Y:S01]  /*2510*/  FMUL.FTZ R52, R0, R59 ;  /* 0x0000003b00347220 */ /* 0x010fe20000410000 */
[----:B------:R-:W-:Y:S01]  /*2520*/  IMAD R51, R16, -0x2, R15 ;  /* 0xfffffffe10337824 */ /* 0x000fe200078e020f */
[----:B-1----:R-:W-:-:S05]  /*2530*/  IADD3 R3, R15, 0x1, -R70 ;  /* 0x000000010f037810 */ /* 0x002fca0007ffe846 */
[----:B------:R-:W1:Y:S01]  /*2540*/  MUFU.TANH R4, R4 ;  /* 0x0000000400047308 */ /* 0x000e620000002400 */
[----:B--2---:R-:W-:Y:S01]  /*2550*/  FMUL.FTZ R60, R0, R66 ;  /* 0x00000042003c7220 */ /* 0x004fe20000410000 */
[----:B------:R-:W-:Y:S01]  /*2560*/  IMAD R21, R16, -0x2, R3 ;  /* 0xfffffffe10157824 */ /* 0x000fe200078e0203 */
[----:B------:R-:W-:Y:S01]  /*2570*/  LEA R66, R91, 0xffffff80, 0x7 ;  /* 0xffffff805b427811 */ /* 0x000fe200078e38ff */
[----:B------:R-:W-:Y:S02]  /*2580*/  VIADD R3, R176, UR42 ;  /* 0x0000002ab0037c36 */ /* 0x000fe40008000000 */
[----:B------:R-:W-:Y:S02]  /*2590*/  VIADD R55, R21, UR29 ;  /* 0x0000001d15377c36 */ /* 0x000fe40008000000 */
[----:B------:R-:W2:Y:S02]  /*25a0*/  MUFU.TANH R11, R11 ;  /* 0x0000000b000b7308 */ /* 0x000ea40000002400 */
[----:B------:R-:W-:-:S06]  /*25b0*/  IMAD.IADD R15, R55, 0x1, R3 ;  /* 0x00000001370f7824 */ /* 0x000fcc00078e0203 */
[----:B------:R-:W4:Y:S08]  /*25c0*/  MUFU.TANH R5, R5 ;  /* 0x0000000500057308 */ /* 0x000f300000002400 */
[----:B------:R-:W1:Y:S08]  /*25d0*/  MUFU.TANH R6, R6 ;  /* 0x0000000600067308 */ /* 0x000e700000002400 */
        /* <DEDUP_REMOVED lines=49> */
[----:B------:R5:W1:Y:S08]  /*28f0*/  MUFU.TANH R39, R68 ;  /* 0x0000004400277308 */ /* 0x000a700000002400 */
[----:B------:R3:W1:Y:S01]  /*2900*/  MUFU.TANH R127, R44 ;  /* 0x0000002c007f7308 */ /* 0x0006620000002400 */
[----:B-----5:R-:W-:-:S05]  /*2910*/  IMAD.IADD R68, R21, 0x1, R12 ;  /* 0x0000000115447824 */ /* 0x020fca00078e020c */
[----:B---3--:R-:W-:Y:S01]  /*2920*/  VIADDMNMX R44, R3, R68, R51, PT ;  /* 0x00000044032c7246 */ /* 0x008fe20003800133 */
[----:B--2-4-:R-:W-:Y:S06]  /*2930*/  @!P2 BRA `(.L_x_887) ;  /* 0x000000000054a947 */ /* 0x014fec0003800000 */
[----:B------:R-:W-:Y:S01]  /*2940*/  IMAD R21, R17, UR6, R3 ;  /* 0x0000000611157c24 */ /* 0x000fe2000f8e0203 */
[----:B------:R-:W-:Y:S03]  /*2950*/  BSSY B0, `(.L_x_888) ;  /* 0x000000f000007945 */ /* 0x000fe60003800000 */
[----:B------:R-:W-:-:S05]  /*2960*/  IMAD.IADD R21, R21, 0x1, -R70 ;  /* 0x0000000115157824 */ /* 0x000fca00078e0a46 */
[----:B------:R-:W-:-:S13]  /*2970*/  ISETP.GT.AND P3, PT, R21, -0x1, PT ;  /* 0xffffffff1500780c */ /* 0x000fda0003f64270 */
[----:B------:R-:W-:Y:S05]  /*2980*/  @P3 BRA `(.L_x_889) ;  /* 0x00000000001c3947 */ /* 0x000fea0003800000 */
[----:B------:R-:W-:Y:S02]  /*2990*/  ISETP.NE.AND P3, PT, R13, 0x1, PT ;  /* 0x000000010d00780c */ /* 0x000fe40003f65270 */
[----:B------:R-:W-:-:S11]  /*29a0*/  LOP3.LUT R21, RZ, R21, RZ, 0x33, !PT ;  /* 0x00000015ff157212 */ /* 0x000fd600078e33ff */
[----:B------:R-:W2:Y:S02]  /*29b0*/  @P3 LDC.64 R74, c[0x0][0x9e8] ;  /* 0x00027a00ff4a3b82 */ /* 0x000ea40000000a00 */
[----:B--2---:R-:W-:-:S05]  /*29c0*/  @P3 IMAD.HI.U32 R54, R21, R74, RZ ;  /* 0x0000004a15363227 */ /* 0x004fca00078e00ff */
[----:B------:R-:W-:-:S04]  /*29d0*/  @P3 SHF.R.U32.HI R21, RZ, R75, R54 ;  /* 0x0000004bff153219 */ /* 0x000fc80000011636 */
[----:B------:R-:W-:Y:S01]  /*29e0*/  LOP3.LUT R21, RZ, R21, RZ, 0x33, !PT ;  /* 0x00000015ff157212 */ /* 0x000fe200078e33ff */
[----:B------:R-:W-:Y:S06]  /*29f0*/  BRA `(.L_x_890) ;  /* 0x0000000000107947 */ /* 0x000fec0003800000 */
.L_x_889:
[----:B------:R-:W-:-:S13]  /*2a00*/  ISETP.NE.AND P3, PT, R13, 0x1, PT ;  /* 0x000000010d00780c */ /* 0x000fda0003f65270 */
[----:B------:R-:W2:Y:S02]  /*2a10*/  @P3 LDC.64 R74, c[0x0][0x9e8] ;  /* 0x00027a00ff4a3b82 */ /* 0x000ea40000000a00 */
[----:B--2---:R-:W-:-:S05]  /*2a20*/  @P3 IMAD.HI.U32 R54, R21, R74, RZ ;  /* 0x0000004a15363227 */ /* 0x004fca00078e00ff */
[----:B------:R-:W-:-:S07]  /*2a30*/  @P3 SHF.R.U32.HI R21, RZ, R75, R54 ;  /* 0x0000004bff153219 */ /* 0x000fce0000011636 */
.L_x_890:
[----:B------:R-:W-:Y:S05]  /*2a40*/  BSYNC B0 ;  /* 0x0000000000007941 */ /* 0x000fea0003800000 */
.L_x_888:
[----:B------:R-:W-:-:S04]  /*2a50*/  IMAD R21, R21, R13, -R66 ;  /* 0x0000000d15157224 */ /* 0x000fc800078e0a42 */
[----:B------:R-:W-:-:S05]  /*2a60*/  IMAD R54, R16, -0x2, R21 ;  /* 0xfffffffe10367824 */ /* 0x000fca00078e0215 */
[----:B------:R-:W-:Y:S02]  /*2a70*/  VIMNMX R15, R15, R54, !PT ;  /* 0x000000360f0f7248 */ /* 0x000fe40007fe0100 */
[----:B------:R-:W-:-:S07]  /*2a80*/  VIADDMNMX R44, R54, R13, R44, PT ;  /* 0x0000000d362c7246 */ /* 0x000fce000380012c */
.L_x_887:
[C---:B------:R-:W-:Y:S02]  /*2a90*/  ISETP.GE.AND P4, PT, R64.reuse, 0x9, PT ;  /* 0x000000094000780c */ /* 0x040fe40003f86270 */
[----:B------:R-:W-:Y:S02]  /*2aa0*/  ISETP.GE.AND P3, PT, R64, 0x2, PT ;  /* 0x000000024000780c */ /* 0x000fe40003f66270 */
[----:B------:R-:W-:Y:S02]  /*2ab0*/  P2R R59, PR, RZ, 0x10 ;  /* 0x00000010ff3b7803 */ /* 0x000fe40000000000 */
[C---:B------:R-:W-:Y:S02]  /*2ac0*/  ISETP.GT.AND P4, PT, R15.reuse, 0x8, !P4 ;  /* 0x000000080f00780c */ /* 0x040fe40006784270 */
[----:B------:R-:W-:Y:S02]  /*2ad0*/  ISETP.GT.AND P5, PT, R15, 0x1, !P3 ;  /* 0x000000010f00780c */ /* 0x000fe40005fa4270 */
[----:B------:R-:W-:-:S02]  /*2ae0*/  ISETP.LT.OR P4, PT, R44, 0x9, P4 ;  /* 0x000000092c00780c */ /* 0x000fc40002781670 */
[----:B------:R-:W-:Y:S02]  /*2af0*/  ISETP.GE.AND P6, PT, R64, 0xa, PT ;  /* 0x0000000a4000780c */ /* 0x000fe40003fc6270 */
[----:B------:R-:W-:Y:S02]  /*2b00*/  FSEL R135, R135, -INF , !P4 ;  /* 0xff80000087877808 */ /* 0x000fe40006000000 */
[C---:B------:R-:W-:Y:S02]  /*2b10*/  ISETP.LT.OR P5, PT, R44.reuse, 0x2, P5 ;  /* 0x000000022c00780c */ /* 0x040fe40002fa1670 */
[----:B------:R-:W-:Y:S02]  /*2b20*/  ISETP.GT.AND P4, PT, R15, 0x9, !P6 ;  /* 0x000000090f00780c */ /* 0x000fe40007784270 */
[----:B------:R-:W-:Y:S02]  /*2b30*/  FSEL R137, R11, -INF , !P5 ;  /* 0xff8000000b897808 */ /* 0x000fe40006800000 */
[----:B------:R-:W-:-:S02]  /*2b40*/  ISETP.LT.OR P4, PT, R44, 0xa, P4 ;  /* 0x0000000a2c00780c */ /* 0x000fc40002781670 */
[----:B------:R-:W-:Y:S02]  /*2b50*/  ISETP.GE.AND P5, PT, R64, 0x11, PT ;  /* 0x000000114000780c */ /* 0x000fe40003fa6270 */
[----:B-1----:R-:W-:Y:S02]  /*2b60*/  FSEL R105, R29, -INF , !P4 ;  /* 0xff8000001d697808 */ /* 0x002fe40006000000 */
[----:B------:R-:W-:Y:S02]  /*2b70*/  ISETP.GT.AND P4, PT, R15, 0x10, !P5 ;  /* 0x000000100f00780c */ /* 0x000fe40006f84270 */
[----:B------:R-:W-:Y:S02]  /*2b80*/  P2R R63, PR, RZ, 0x20 ;  /* 0x00000020ff3f7803 */ /* 0x000fe40000000000 */
[----:B------:R-:W-:Y:S02]  /*2b90*/  ISETP.LT.OR P4, PT, R44, 0x11, P4 ;  /* 0x000000112c00780c */ /* 0x000fe40002781670 */
[----:B------:R-:W-:-:S02]  /*2ba0*/  ISETP.GE.AND P5, PT, R64, 0x12, PT ;  /* 0x000000124000780c */ /* 0x000fc40003fa6270 */
[----:B------:R-:W-:Y:S02]  /*2bb0*/  FSEL R133, R133, -INF , !P4 ;  /* 0xff80000085857808 */ /* 0x000fe40006000000 */
[----:B------:R-:W-:Y:S02]  /*2bc0*/  ISETP.GT.AND P4, PT, R15, 0x11, !P5 ;  /* 0x000000110f00780c */ /* 0x000fe40006f84270 */
[----:B------:R-:W-:Y:S02]  /*2bd0*/  P2R R67, PR, RZ, 0x20 ;  /* 0x00000020ff437803 */ /* 0x000fe40000000000 */
[----:B------:R-:W-:Y:S02]  /*2be0*/  ISETP.LT.OR P4, PT, R44, 0x12, P4 ;  /* 0x000000122c00780c */ /* 0x000fe40002781670 */
[----:B------:R-:W-:Y:S02]  /*2bf0*/  ISETP.GE.AND P5, PT, R64, 0x19, PT ;  /* 0x000000194000780c */ /* 0x000fe40003fa6270 */
[----:B------:R-:W-:-:S02]  /*2c00*/  FSEL R107, R33, -INF , !P4 ;  /* 0xff800000216b7808 */ /* 0x000fc40006000000 */
[----:B------:R-:W-:Y:S02]  /*2c10*/  ISETP.GT.AND P4, PT, R15, 0x18, !P5 ;  /* 0x000000180f00780c */ /* 0x000fe40006f84270 */
[----:B------:R-:W-:Y:S02]  /*2c20*/  P2R R71, PR, RZ, 0x20 ;  /* 0x00000020ff477803 */ /* 0x000fe40000000000 */
[----:B------:R-:W-:Y:S02]  /*2c30*/  ISETP.LT.OR P4, PT, R44, 0x19, P4 ;  /* 0x000000192c00780c */ /* 0x000fe40002781670 */
[----:B------:R-:W-:Y:S02]  /*2c40*/  ISETP.GE.AND P5, PT, R64, 0x1a, PT ;  /* 0x0000001a4000780c */ /* 0x000fe40003fa6270 */
[----:B------:R-:W-:Y:S02]  /*2c50*/  FSEL R131, R131, -INF , !P4 ;  /* 0xff80000083837808 */ /* 0x000fe40006000000 */
[----:B------:R-:W-:-:S02]  /*2c60*/  ISETP.GT.AND P4, PT, R15, 0x19, !P5 ;  /* 0x000000190f00780c */ /* 0x000fc40006f84270 */
[----:B------:R-:W-:Y:S02]  /*2c70*/  P2R R73, PR, RZ, 0x20 ;  /* 0x00000020ff497803 */ /* 0x000fe40000000000 */
[----:B------:R-:W-:Y:S02]  /*2c80*/  ISETP.LT.OR P4, PT, R44, 0x1a, P4 ;  /* 0x0000001a2c00780c */ /* 0x000fe40002781670 */
[----:B------:R-:W-:Y:S02]  /*2c90*/  ISETP.GE.AND P5, PT, R64, 0x21, PT ;  /* 0x000000214000780c */ /* 0x000fe40003fa6270 */
[----:B------:R-:W-:Y:S02]  /*2ca0*/  FSEL R109, R37, -INF , !P4 ;  /* 0xff800000256d7808 */ /* 0x000fe40006000000 */
[----:B------:R-:W-:Y:S02]  /*2cb0*/  ISETP.GT.AND P4, PT, R15, 0x20, !P5 ;  /* 0x000000200f00780c */ /* 0x000fe40006f84270 */
[----:B------:R-:W-:-:S02]  /*2cc0*/  P2R R74, PR, RZ, 0x20 ;  /* 0x00000020ff4a7803 */ /* 0x000fc40000000000 */
[----:B------:R-:W-:Y:S02]  /*2cd0*/  ISETP.LT.OR P4, PT, R44, 0x21, P4 ;  /* 0x000000212c00780c */ /* 0x000fe40002781670 */
[----:B------:R-:W-:Y:S02]  /*2ce0*/  ISETP.GE.AND P5, PT, R64, 0x22, PT ;  /* 0x000000224000780c */ /* 0x000fe40003fa6270 */
[----:B------:R-:W-:Y:S02]  /*2cf0*/  FSEL R129, R129, -INF , !P4 ;  /* 0xff80000081817808 */ /* 0x000fe40006000000 */
[----:B------:R-:W-:Y:S02]  /*2d00*/  ISETP.GT.AND P4, PT, R15, 0x21, !P5 ;  /* 0x000000210f00780c */ /* 0x000fe40006f84270 */
[----:B------:R-:W-:Y:S02]  /*2d10*/  P2R R75, PR, RZ, 0x20 ;  /* 0x00000020ff4b7803 */ /* 0x000fe40000000000 */
[----:B------:R-:W-:-:S02]  /*2d20*/  ISETP.LT.OR P4, PT, R44, 0x22, P4 ;  /* 0x000000222c00780c */ /* 0x000fc40002781670 */
[----:B------:R-:W-:Y:S02]  /*2d30*/  ISETP.GE.AND P5, PT, R64, 0x29, PT ;  /* 0x000000294000780c */ /* 0x000fe40003fa6270 */
[----:B------:R-:W-:Y:S02]  /*2d40*/  FSEL R111, R41, -INF , !P4 ;  /* 0xff800000296f7808 */ /* 0x000fe40006000000 */
        /* <DEDUP_REMOVED lines=70> */
[C---:B------:R-:W-:Y:S02]  /*31b0*/  ISETP.GT.AND P4, PT, R15.reuse, 0x60, !P5 ;  /* 0x000000600f00780c */ /* 0x040fe40006f84270 */
        /* <DEDUP_REMOVED lines=22> */
[----:B------:R-:W-:-:S02]  /*3320*/  P2R R61, PR, RZ, 0x40 ;  /* 0x00000040ff3d7803 */ /* 0x000fc40000000000 */
[----:B------:R-:W-:Y:S02]  /*3330*/  FSEL R25, R25, -INF , !P4 ;  /* 0xff80000019197808 */ /* 0x000fe40006000000 */
[----:B------:R-:W-:-:S04]  /*3340*/  ISETP.GE.AND P4, PT, R64, 0x72, PT ;  /* 0x000000724000780c */ /* 0x000fc80003f86270 */
[----:B------:R-:W-:-:S04]  /*3350*/  ISETP.GT.AND P5, PT, R15, 0x71, !P4 ;  /* 0x000000710f00780c */ /* 0x000fc800067a4270 */
[----:B------:R-:W-:-:S04]  /*3360*/  ISETP.LT.OR P5, PT, R44, 0x72, P5 ;  /* 0x000000722c00780c */ /* 0x000fc80002fa1670 */
[----:B------:R-:W-:Y:S02]  /*3370*/  FSEL R21, R81, -INF , !P5 ;  /* 0xff80000051157808 */ /* 0x000fe40006800000 */
[----:B------:R-:W-:-:S04]  /*3380*/  ISETP.GE.AND P5, PT, R64, 0x79, PT ;  /* 0x000000794000780c */ /* 0x000fc80003fa6270 */
[----:B------:R-:W-:-:S04]  /*3390*/  ISETP.GT.AND P6, PT, R15, 0x78, !P5 ;  /* 0x000000780f00780c */ /* 0x000fc80006fc4270 */
[----:B------:R-:W-:-:S04]  /*33a0*/  ISETP.LT.OR P6, PT, R44, 0x79, P6 ;  /* 0x000000792c00780c */ /* 0x000fc800037c1670 */
[----:B------:R-:W-:Y:S02]  /*33b0*/  FSEL R11, R84, -INF , !P6 ;  /* 0xff800000540b7808 */ /* 0x000fe40007000000 */
[----:B------:R-:W-:-:S04]  /*33c0*/  ISETP.GE.AND P6, PT, R64, 0x1, PT ;  /* 0x000000014000780c */ /* 0x000fc80003fc6270 */
[----:B------:R-:W-:Y:S02]  /*33d0*/  P2R R72, PR, RZ, 0x40 ;  /* 0x00000040ff487803 */ /* 0x000fe40000000000 */
[----:B------:R-:W-:-:S04]  /*33e0*/  ISETP.GT.AND P6, PT, R15, RZ, !P6 ;  /* 0x000000ff0f00720c */ /* 0x000fc800077c4270 */
[----:B------:R-:W-:-:S04]  /*33f0*/  ISETP.LT.OR P6, PT, R44, 0x1, P6 ;  /* 0x000000012c00780c */ /* 0x000fc800037c1670 */
[----:B------:R-:W-:Y:S01]  /*3400*/  FSEL R139, R4, -INF , !P6 ;  /* 0xff800000048b7808 */ /* 0x000fe20007000000 */
[----:B------:R-:W-:Y:S01]  /*3410*/  VIADD R4, R3, 0x8 ;  /* 0x0000000803047836 */ /* 0x000fe20000000000 */
[----:B------:R-:W-:-:S03]  /*3420*/  ISETP.GE.AND P6, PT, R64, 0x7a, PT ;  /* 0x0000007a4000780c */ /* 0x000fc60003fc6270 */
[----:B------:R-:W-:Y:S01]  /*3430*/  IMAD.IADD R54, R55, 0x1, R4 ;  /* 0x0000000137367824 */ /* 0x000fe200078e0204 */
[----:B------:R-:W-:Y:S02]  /*3440*/  P2R R84, PR, RZ, 0x40 ;  /* 0x00000040ff547803 */ /* 0x000fe40000000000 */
[----:B------:R-:W-:-:S04]  /*3450*/  ISETP.GT.AND P6, PT, R15, 0x79, !P6 ;  /* 0x000000790f00780c */ /* 0x000fc800077c4270 */
[----:B------:R-:W-:Y:S02]  /*3460*/  ISETP.LT.OR P6, PT, R44, 0x7a, P6 ;  /* 0x0000007a2c00780c */ /* 0x000fe400037c1670 */
[----:B------:R-:W-:Y:S02]  /*3470*/  VIADDMNMX R44, R4, R68, R51, PT ;  /* 0x00000044042c7246 */ /* 0x000fe40003800133 */
[----:B------:R-:W-:Y:S01]  /*3480*/  FSEL R15, R85, -INF , !P6 ;  /* 0xff800000550f7808 */ /* 0x000fe20007000000 */
[----:B------:R-:W-:Y:S08]  /*3490*/  @!P2 BRA `(.L_x_891) ;  /* 0x000000000054a947 */ /* 0x000ff00003800000 */
[----:B------:R-:W-:Y:S01]  /*34a0*/  IMAD R45, R17, UR6, R4 ;  /* 0x00000006112d7c24 */ /* 0x000fe2000f8e0204 */
[----:B------:R-:W-:Y:S03]  /*34b0*/  BSSY B0, `(.L_x_892) ;  /* 0x000000f000007945 */ /* 0x000fe60003800000 */
[----:B------:R-:W-:-:S05]  /*34c0*/  IMAD.IADD R45, R45, 0x1, -R70 ;  /* 0x000000012d2d7824 */ /* 0x000fca00078e0a46 */
        /* <DEDUP_REMOVED lines=9> */
.L_x_893:
[----:B------:R-:W-:-:S13]  /*3560*/  ISETP.NE.AND P6, PT, R13, 0x1, PT ;  /* 0x000000010d00780c */ /* 0x000fda0003fc5270 */
[----:B------:R-:W1:Y:S02]  /*3570*/  @P6 LDC.64 R64, c[0x0][0x9e8] ;  /* 0x00027a00ff406b82 */ /* 0x000e640000000a00 */
[----:B-1----:R-:W-:-:S05]  /*3580*/  @P6 IMAD.HI.U32 R64, R45, R64, RZ ;  /* 0x000000402d406227 */ /* 0x002fca00078e00ff */
[----:B------:R-:W-:-:S07]  /*3590*/  @P6 SHF.R.U32.HI R45, RZ, R65, R64 ;  /* 0x00000041ff2d6219 */ /* 0x000fce0000011640 */
.L_x_894:
[----:B------:R-:W-:Y:S05]  /*35a0*/  BSYNC B0 ;  /* 0x0000000000007941 */ /* 0x000fea0003800000 */
.L_x_892:
[----:B------:R-:W-:-:S04]  /*35b0*/  IMAD R45, R45, R13, -R66 ;  /* 0x0000000d2d2d7224 */ /* 0x000fc800078e0a42 */
[----:B------:R-:W-:-:S05]  /*35c0*/  IMAD R45, R16, -0x2, R45 ;  /* 0xfffffffe102d7824 */ /* 0x000fca00078e022d */
[----:B------:R-:W-:Y:S02]  /*35d0*/  VIMNMX R54, R54, R45, !PT ;  /* 0x0000002d36367248 */ /* 0x000fe40007fe0100 */
[----:B------:R-:W-:-:S07]  /*35e0*/  VIADDMNMX R44, R45, R13, R44, PT ;  /* 0x0000000d2d2c7246 */ /* 0x000fce000380012c */
.L_x_891:
[----:B------:R-:W-:Y:S01]  /*35f0*/  ISETP.GT.AND P3, PT, R54, 0x1, !P3 ;  /* 0x000000013600780c */ /* 0x000fe20005f64270 */
[----:B------:R-:W-:Y:S01]  /*3600*/  ULDC UR6, c[0x0][0x988] ;  /* 0x0002620000067ab9 */ /* 0x000fe20000000800 */
[----:B------:R-:W-:Y:S01]  /*3610*/  ISETP.NE.AND P6, PT, R67, RZ, PT ;  /* 0x000000ff4300720c */ /* 0x000fe20003fc5270 */
[----:B------:R-:W-:Y:S01]  /*3620*/  IMAD.IADD R12, R89, 0x1, R12 ;  /* 0x00000001590c7824 */ /* 0x000fe200078e020c */
[----:B------:R-:W-:Y:S02]  /*3630*/  ISETP.LT.OR P3, PT, R44, 0x2, P3 ;  /* 0x000000022c00780c */ /* 0x000fe40001f61670 */
[----:B------:R-:W-:Y:S02]  /*3640*/  ISETP.GT.AND P4, PT, R54, 0x71, !P4 ;  /* 0x000000713600780c */ /* 0x000fe40006784270 */
[----:B------:R-:W-:Y:S02]  /*3650*/  FSEL R45, R6, -INF , !P3 ;  /* 0xff800000062d7808 */ /* 0x000fe40005800000 */
[----:B------:R-:W-:-:S02]  /*3660*/  ISETP.NE.AND P3, PT, R59, RZ, PT ;  /* 0x000000ff3b00720c */ /* 0x000fc40003f65270 */
[----:B------:R-:W-:Y:S02]  /*3670*/  FMNMX.FTZ R6, R139, R137, !PT ;  /* 0x000000898b067209 */ /* 0x000fe40007810000 */
[----:B------:R-:W-:Y:S02]  /*3680*/  ISETP.GT.AND P3, PT, R54, 0x8, !P3 ;  /* 0x000000083600780c */ /* 0x000fe40005f64270 */
[----:B------:R-:W-:Y:S02]  /*3690*/  FMNMX.FTZ R6, R135, R6, !PT ;  /* 0x0000000687067209 */ /* 0x000fe40007810000 */
[----:B------:R-:W-:Y:S02]  /*36a0*/  ISETP.LT.OR P3, PT, R44, 0x9, P3 ;  /* 0x000000092c00780c */ /* 0x000fe40001f61670 */
[----:B------:R-:W-:Y:S02]  /*36b0*/  FMNMX.FTZ R6, R105, R6, !PT ;  /* 0x0000000669067209 */ /* 0x000fe40007810000 */
[----:B------:R-:W-:-:S02]  /*36c0*/  FSEL R49, R9, -INF , !P3 ;  /* 0xff80000009317808 */ /* 0x000fc40005800000 */
[----:B------:R-:W-:Y:S02]  /*36d0*/  ISETP.NE.AND P3, PT, R61, RZ, PT ;  /* 0x000000ff3d00720c */ /* 0x000fe40003f65270 */
[----:B------:R-:W-:Y:S02]  /*36e0*/  FMNMX.FTZ R6, R133, R6, !PT ;  /* 0x0000000685067209 */ /* 0x000fe40007810000 */
[----:B------:R-:W-:Y:S02]  /*36f0*/  ISETP.GT.AND P3, PT, R54, 0x9, !P3 ;  /* 0x000000093600780c */ /* 0x000fe40005f64270 */
[----:B------:R-:W-:Y:S02]  /*3700*/  FMNMX.FTZ R6, R107, R6, !PT ;  /* 0x000000066b067209 */ /* 0x000fe40007810000 */
[----:B------:R-:W-:Y:S02]  /*3710*/  ISETP.LT.OR P3, PT, R44, 0xa, P3 ;  /* 0x0000000a2c00780c */ /* 0x000fe40001f61670 */
[----:B------:R-:W-:-:S02]  /*3720*/  FMNMX.FTZ R6, R131, R6, !PT ;  /* 0x0000000683067209 */ /* 0x000fc40007810000 */
[----:B------:R-:W-:Y:S01]  /*3730*/  FSEL R51, R10, -INF , !P3 ;  /* 0xff8000000a337808 */ /* 0x000fe20005800000 */
[----:B------:R-:W-:Y:S01]  /*3740*/  IMAD.U32 R10, RZ, RZ, UR6 ;  /* 0x00000006ff0a7e24 */ /* 0x000fe2000f8e00ff */
[----:B------:R-:W-:Y:S02]  /*3750*/  ISETP.NE.AND P3, PT, R63, RZ, PT ;  /* 0x000000ff3f00720c */ /* 0x000fe40003f65270 */
[----:B------:R-:W-:Y:S02]  /*3760*/  FMNMX.FTZ R6, R109, R6, !PT ;  /* 0x000000066d067209 */ /* 0x000fe40007810000 */
[----:B------:R-:W-:Y:S02]  /*3770*/  ISETP.GT.AND P3, PT, R54, 0x10, !P3 ;  /* 0x000000103600780c */ /* 0x000fe40005f64270 */
[----:B------:R-:W-:Y:S02]  /*3780*/  FMNMX.FTZ R6, R129, R6, !PT ;  /* 0x0000000681067209 */ /* 0x000fe40007810000 */
[----:B------:R-:W-:-:S02]  /*3790*/  ISETP.LT.OR P3, PT, R44, 0x11, P3 ;  /* 0x000000112c00780c */ /* 0x000fc40001f61670 */
[----:B------:R-:W-:Y:S02]  /*37a0*/  FMNMX.FTZ R6, R111, R6, !PT ;  /* 0x000000066f067209 */ /* 0x000fe40007810000 */
[----:B------:R-:W-:Y:S02]  /*37b0*/  FSEL R53, R24, -INF , !P3 ;  /* 0xff80000018357808 */ /* 0x000fe40005800000 */
[----:B------:R-:W-:Y:S02]  /*37c0*/  ISETP.GT.AND P3, PT, R54, 0x11, !P6 ;  /* 0x000000113600780c */ /* 0x000fe40007764270 */
[----:B------:R-:W-:Y:S02]  /*37d0*/  ISETP.NE.AND P6, PT, R87, RZ, PT ;  /* 0x000000ff5700720c */ /* 0x000fe40003fc5270 */
[----:B------:R-:W-:Y:S02]  /*37e0*/  ISETP.LT.OR P3, PT, R44, 0x12, P3 ;  /* 0x000000122c00780c */ /* 0x000fe40001f61670 */
[----:B------:R-:W-:-:S02]  /*37f0*/  FMNMX.FTZ R6, R127, R6, !PT ;  /* 0x000000067f067209 */ /* 0x000fc40007810000 */
[----:B------:R-:W-:Y:S02]  /*3800*/  FSEL R55, R26, -INF , !P3 ;  /* 0xff8000001a377808 */ /* 0x000fe40005800000 */
[----:B------:R-:W-:Y:S02]  /*3810*/  ISETP.NE.AND P3, PT, R71, RZ, PT ;  /* 0x000000ff4700720c */ /* 0x000fe40003f65270 */
[----:B------:R-:W-:Y:S02]  /*3820*/  FMNMX.FTZ R6, R125, R6, !PT ;  /* 0x000000067d067209 */ /* 0x000fe40007810000 */
[----:B------:R-:W-:Y:S02]  /*3830*/  ISETP.GT.AND P3, PT, R54, 0x18, !P3 ;  /* 0x000000183600780c */ /* 0x000fe40005f64270 */
[----:B------:R-:W-:Y:S02]  /*3840*/  FMNMX.FTZ R6, R123, R6, !PT ;  /* 0x000000067b067209 */ /* 0x000fe40007810000 */
[----:B------:R-:W-:-:S02]  /*3850*/  ISETP.LT.OR P3, PT, R44, 0x19, P3 ;  /* 0x000000192c00780c */ /* 0x000fc40001f61670 */
[----:B------:R-:W-:Y:S02]  /*3860*/  FMNMX.FTZ R6, R115, R6, !PT ;  /* 0x0000000673067209 */ /* 0x000fe40007810000 */
[----:B------:R-:W-:Y:S02]  /*3870*/  FSEL R57, R28, -INF , !P3 ;  /* 0xff8000001c397808 */ /* 0x000fe40005800000 */
[----:B------:R-:W-:Y:S02]  /*3880*/  ISETP.NE.AND P3, PT, R73, RZ, PT ;  /* 0x000000ff4900720c */ /* 0x000fe40003f65270 */
[----:B------:R-:W-:Y:S02]  /*3890*/  FMNMX.FTZ R6, R121, R6, !PT ;  /* 0x0000000679067209 */ /* 0x000fe40007810000 */
[----:B------:R-:W-:Y:S02]  /*38a0*/  ISETP.GT.AND P3, PT, R54, 0x19, !P3 ;  /* 0x000000193600780c */ /* 0x000fe40005f64270 */
[----:B------:R-:W-:-:S02]  /*38b0*/  FMNMX.FTZ R6, R119, R6, !PT ;  /* 0x0000000677067209 */ /* 0x000fc40007810000 */
[----:B------:R-:W-:Y:S02]  /*38c0*/  ISETP.LT.OR P3, PT, R44, 0x1a, P3 ;  /* 0x0000001a2c00780c */ /* 0x000fe40001f61670 */
[----:B------:R-:W-:Y:S02]  /*38d0*/  FMNMX.FTZ R6, R113, R6, !PT ;  /* 0x0000000671067209 */ /* 0x000fe40007810000 */
[----:B------:R-:W-:Y:S02]  /*38e0*/  FSEL R59, R30, -INF , !P3 ;  /* 0xff8000001e3b7808 */ /* 0x000fe40005800000 */
[----:B------:R-:W-:Y:S02]  /*38f0*/  ISETP.NE.AND P3, PT, R74, RZ, PT ;  /* 0x000000ff4a00720c */ /* 0x000fe40003f65270 */
[----:B------:R-:W-:Y:S02]  /*3900*/  FMNMX.FTZ R6, R117, R6, !PT ;  /* 0x0000000675067209 */ /* 0x000fe40007810000 */
[----:B------:R-:W-:-:S02]  /*3910*/  ISETP.GT.AND P3, PT, R54, 0x20, !P3 ;  /* 0x000000203600780c */ /* 0x000fc40005f64270 */
[----:B------:R-:W-:Y:S02]  /*3920*/  FMNMX.FTZ R6, R47, R6, !PT ;  /* 0x000000062f067209 */ /* 0x000fe40007810000 */
[----:B------:R-:W-:Y:S02]  /*3930*/  ISETP.LT.OR P3, PT, R44, 0x21, P3 ;  /* 0x000000212c00780c */ /* 0x000fe40001f61670 */
[----:B------:R-:W-:Y:S02]  /*3940*/  FMNMX.FTZ R6, R43, R6, !PT ;  /* 0x000000062b067209 */ /* 0x000fe40007810000 */
[----:B------:R-:W-:Y:S02]  /*3950*/  FSEL R61, R32, -INF , !P3 ;  /* 0xff800000203d7808 */ /* 0x000fe40005800000 */
[----:B------:R-:W-:Y:S02]  /*3960*/  ISETP.NE.AND P3, PT, R75, RZ, PT ;  /* 0x000000ff4b00720c */ /* 0x000fe40003f65270 */
[----:B------:R-:W-:-:S02]  /*3970*/  FMNMX.FTZ R6, R35, R6, !PT ;  /* 0x0000000623067209 */ /* 0x000fc40007810000 */
[----:B------:R-:W-:Y:S02]  /*3980*/  ISETP.GT.AND P3, PT, R54, 0x21, !P3 ;  /* 0x000000213600780c */ /* 0x000fe40005f64270 */
[----:B------:R-:W-:Y:S02]  /*3990*/  FMNMX.FTZ R6, R41, R6, !PT ;  /* 0x0000000629067209 */ /* 0x000fe40007810000 */
[----:B------:R-:W-:Y:S02]  /*39a0*/  ISETP.LT.OR P3, PT, R44, 0x22, P3 ;  /* 0x000000222c00780c */ /* 0x000fe40001f61670 */
[----:B------:R-:W-:Y:S02]  /*39b0*/  FMNMX.FTZ R6, R39, R6, !PT ;  /* 0x0000000627067209 */ /* 0x000fe40007810000 */
        /* <DEDUP_REMOVED lines=22> */
[----:B------:R-:W-:Y:S01]  /*3b20*/  ISETP.NE.AND P3, PT, R82, RZ, PT ;  /* 0x000000ff5200720c */ /* 0x000fe20003f65270 */
[----:B------:R-:W1:Y:S01]  /*3b30*/  SHFL.BFLY PT, R9, R6, 0x2, 0x1f ;  /* 0x0c401f0006097f89 */ /* 0x000e6200000e0000 */
[C---:B------:R-:W-:Y:S02]  /*3b40*/  ISETP.GT.AND P5, PT, R54.reuse, 0x78, !P5 ;  /* 0x000000783600780c */ /* 0x040fe40006fa4270 */
[----:B------:R-:W-:Y:S02]  /*3b50*/  ISETP.GT.AND P3, PT, R54, 0x31, !P3 ;  /* 0x000000313600780c */ /* 0x000fe40005f64270 */
[----:B------:R-:W-:-:S02]  /*3b60*/  ISETP.LT.OR P4, PT, R44, 0x72, P4 ;  /* 0x000000722c00780c */ /* 0x000fc40002781670 */
[C---:B------:R-:W-:Y:S02]  /*3b70*/  ISETP.LT.OR P3, PT, R44.reuse, 0x32, P3 ;  /* 0x000000322c00780c */ /* 0x040fe40001f61670 */
[----:B------:R-:W-:Y:S02]  /*3b80*/  ISETP.LT.OR P5, PT, R44, 0x79, P5 ;  /* 0x000000792c00780c */ /* 0x000fe40002fa1670 */
[----:B------:R-:W-:Y:S02]  /*3b90*/  FSEL R71, R42, -INF , !P3 ;  /* 0xff8000002a477808 */ /* 0x000fe40005800000 */
[----:B------:R-:W-:Y:S02]  /*3ba0*/  ISETP.NE.AND P3, PT, R83, RZ, PT ;  /* 0x000000ff5300720c */ /* 0x000fe40003f65270 */
[----:B------:R-:W-:Y:S02]  /*3bb0*/  FSEL R7, R7, -INF , !P4 ;  /* 0xff80000007077808 */ /* 0x000fe40006000000 */
[----:B------:R-:W-:-:S04]  /*3bc0*/  ISETP.GT.AND P3, PT, R54, 0x38, !P3 ;  /* 0x000000383600780c */ /* 0x000fc80005f64270 */
[----:B------:R-:W-:Y:S02]  /*3bd0*/  ISETP.LT.OR P3, PT, R44, 0x39, P3 ;  /* 0x000000392c00780c */ /* 0x000fe40001f61670 */
[----:B-1----:R-:W-:Y:S02]  /*3be0*/  FMNMX.FTZ R24, R6, R9, !PT ;  /* 0x0000000906187209 */ /* 0x002fe40007810000 */
[----:B------:R-:W-:Y:S02]  /*3bf0*/  FSEL R73, R46, -INF , !P3 ;  /* 0xff8000002e497808 */ /* 0x000fe40005800000 */
[----:B------:R-:W-:Y:S01]  /*3c00*/  ISETP.NE.AND P3, PT, R86, RZ, PT ;  /* 0x000000ff5600720c */ /* 0x000fe20003f65270 */
[----:B------:R-:W1:Y:S03]  /*3c10*/  SHFL.BFLY PT, R9, R24, 0x1, 0x1f ;  /* 0x0c201f0018097f89 */ /* 0x000e6600000e0000 */
[----:B------:R-:W-:-:S04]  /*3c20*/  ISETP.GT.AND P3, PT, R54, 0x39, !P3 ;  /* 0x000000393600780c */ /* 0x000fc80005f64270 */
[----:B------:R-:W-:-:S04]  /*3c30*/  ISETP.LT.OR P3, PT, R44, 0x3a, P3 ;  /* 0x0000003a2c00780c */ /* 0x000fc80001f61670 */
[----:B------:R-:W-:Y:S02]  /*3c40*/  FSEL R75, R48, -INF , !P3 ;  /* 0xff800000304b7808 */ /* 0x000fe40005800000 */
[----:B------:R-:W-:Y:S02]  /*3c50*/  ISETP.GT.AND P3, PT, R54, 0x40, !P6 ;  /* 0x000000403600780c */ /* 0x000fe40007764270 */
[----:B------:R-:W-:Y:S02]  /*3c60*/  ISETP.NE.AND P6, PT, R76, RZ, PT ;  /* 0x000000ff4c00720c */ /* 0x000fe40003fc5270 */
[----:B------:R-:W-:-:S04]  /*3c70*/  ISETP.LT.OR P3, PT, R44, 0x41, P3 ;  /* 0x000000412c00780c */ /* 0x000fc80001f61670 */
[----:B------:R-:W-:Y:S02]  /*3c80*/  FSEL R77, R50, -INF , !P3 ;  /* 0xff800000324d7808 */ /* 0x000fe40005800000 */
[----:B------:R-:W-:Y:S02]  /*3c90*/  ISETP.NE.AND P3, PT, R88, RZ, PT ;  /* 0x000000ff5800720c */ /* 0x000fe40003f65270 */
[----:B-1----:R-:W-:Y:S02]  /*3ca0*/  FMNMX.FTZ R9, R24, R9, !PT ;  /* 0x0000000918097209 */ /* 0x002fe40007810000 */
[----:B------:R-:W-:-:S03]  /*3cb0*/  ISETP.GT.AND P3, PT, R54, 0x41, !P3 ;  /* 0x000000413600780c */ /* 0x000fc60005f64270 */
[----:B------:R-:W-:Y:S01]  /*3cc0*/  FFMA.FTZ R26, R9, R10, -8 ;  /* 0xc1000000091a7423 */ /* 0x000fe2000001000a */
[----:B------:R-:W-:-:S04]  /*3cd0*/  ISETP.LT.OR P3, PT, R44, 0x42, P3 ;  /* 0x000000422c00780c */ /* 0x000fc80001f61670 */
[----:B------:R-:W-:Y:S02]  /*3ce0*/  FSEL R79, R52, -INF , !P3 ;  /* 0xff800000344f7808 */ /* 0x000fe40005800000 */
[----:B------:R-:W-:-:S04]  /*3cf0*/  ISETP.NE.AND P3, PT, R90, RZ, PT ;  /* 0x000000ff5a00720c */ /* 0x000fc80003f65270 */
[----:B------:R-:W-:-:S04]  /*3d00*/  ISETP.GT.AND P3, PT, R54, 0x48, !P3 ;  /* 0x000000483600780c */ /* 0x000fc80005f64270 */
        /* <DEDUP_REMOVED lines=34> */
[----:B------:R-:W-:Y:S02]  /*3f30*/  ISETP.GT.AND P3, PT, R54, 0x69, !P6 ;  /* 0x000000693600780c */ /* 0x000fe40007764270 */
[----:B------:R-:W-:Y:S02]  /*3f40*/  ISETP.NE.AND P6, PT, R72, RZ, PT ;  /* 0x000000ff4800720c */ /* 0x000fe40003fc5270 */
[----:B------:R-:W-:-:S04]  /*3f50*/  ISETP.LT.OR P3, PT, R44, 0x6a, P3 ;  /* 0x0000006a2c00780c */ /* 0x000fc80001f61670 */
[----:B------:R-:W-:Y:S02]  /*3f60*/  FSEL R103, R103, -INF , !P3 ;  /* 0xff80000067677808 */ /* 0x000fe40005800000 */
[----:B------:R-:W-:-:S04]  /*3f70*/  FSETP.NEU.FTZ.AND P3, PT, R9, -INF , PT ;  /* 0xff8000000900780b */ /* 0x000fc80003f7d000 */
[----:B------:R-:W-:Y:S02]  /*3f80*/  FSEL R40, R26, RZ, P3 ;  /* 0x000000ff1a287208 */ /* 0x000fe40001800000 */
[----:B------:R-:W-:Y:S02]  /*3f90*/  ISETP.GT.AND P3, PT, R54, RZ, !P6 ;  /* 0x000000ff3600720c */ /* 0x000fe40007764270 */
[----:B------:R-:W-:Y:S01]  /*3fa0*/  ISETP.NE.AND P6, PT, R84, RZ, PT ;  /* 0x000000ff5400720c */ /* 0x000fe20003fc5270 */
[----:B------:R-:W-:-:S01]  /*3fb0*/  FFMA.FTZ R36, R113, R10, -R40 ;  /* 0x0000000a71247223 */ /* 0x000fc20000010828 */
[----:B------:R-:W-:Y:S01]  /*3fc0*/  ISETP.LT.OR P3, PT, R44, 0x1, P3 ;  /* 0x000000012c00780c */ /* 0x000fe20001f61670 */
[----:B------:R-:W-:-:S01]  /*3fd0*/  FFMA.FTZ R119, R119, R10, -R40 ;  /* 0x0000000a77777223 */ /* 0x000fc20000010828 */
[----:B------:R-:W-:Y:S01]  /*3fe0*/  ISETP.GT.AND P6, PT, R54, 0x79, !P6 ;  /* 0x000000793600780c */ /* 0x000fe200077c4270 */
[----:B------:R-:W-:-:S01]  /*3ff0*/  FFMA.FTZ R123, R123, R10, -R40 ;  /* 0x0000000a7b7b7223 */ /* 0x000fc20000010828 */
[----:B------:R-:W-:Y:S01]  /*4000*/  FSEL R38, R5, -INF , !P3 ;  /* 0xff80000005267808 */ /* 0x000fe20005800000 */
[----:B------:R1:W-:Y:S01]  /*4010*/  MUFU.EX2 R46, R119 ;  /* 0x00000077002e7308 */ /* 0x0003e20000000800 */
[----:B------:R-:W-:Y:S01]  /*4020*/  ISETP.NE.AND P3, PT, R106, RZ, PT ;  /* 0x000000ff6a00720c */ /* 0x000fe20003f65270 */
[-CC-:B------:R-:W-:Y:S01]  /*4030*/  FFMA.FTZ R5, R139, R10.reuse, -R40.reuse ;  /* 0x0000000a8b057223 */ /* 0x180fe20000010828 */
[----:B------:R-:W-:Y:S01]  /*4040*/  FMNMX.FTZ R26, R38, R45, !PT ;  /* 0x0000002d261a7209 */ /* 0x000fe20007810000 */
[-CC-:B------:R-:W-:Y:S01]  /*4050*/  FFMA.FTZ R6, R137, R10.reuse, -R40.reuse ;  /* 0x0000000a89067223 */ /* 0x180fe20000010828 */
[----:B------:R-:W-:Y:S01]  /*4060*/  ISETP.GT.AND P3, PT, R54, 0x70, !P3 ;  /* 0x000000703600780c */ /* 0x000fe20005f64270 */
[--C-:B------:R-:W-:Y:S01]  /*4070*/  FFMA.FTZ R24, R135, R10, -R40.reuse ;  /* 0x0000000a87187223 */ /* 0x100fe20000010828 */
[----:B------:R-:W-:Y:S01]  /*4080*/  FMNMX.FTZ R28, R49, R26, !PT ;  /* 0x0000001a311c7209 */ /* 0x000fe20007810000 */
[----:B------:R-:W-:Y:S01]  /*4090*/  MUFU.EX2 R48, R36 ;  /* 0x0000002400307308 */ /* 0x000fe20000000800 */
[----:B------:R-:W-:Y:S01]  /*40a0*/  ISETP.LT.OR P3, PT, R44, 0x71, P3 ;  /* 0x000000712c00780c */ /* 0x000fe20001f61670 */
[--C-:B------:R-:W-:Y:S01]  /*40b0*/  FFMA.FTZ R105, R105, R10, -R40.reuse ;  /* 0x0000000a69697223 */ /* 0x100fe20000010828 */
[----:B------:R-:W-:Y:S01]  /*40c0*/  FMNMX.FTZ R28, R51, R28, !PT ;  /* 0x0000001c331c7209 */ /* 0x000fe20007810000 */
[-CC-:B------:R-:W-:Y:S01]  /*40d0*/  FFMA.FTZ R133, R133, R10.reuse, -R40.reuse ;  /* 0x0000000a85857223 */ /* 0x180fe20000010828 */
[----:B------:R-:W-:Y:S01]  /*40e0*/  FSEL R113, R8, -INF , !P3 ;  /* 0xff80000008717808 */ /* 0x000fe20005800000 */
[--C-:B------:R-:W-:Y:S01]  /*40f0*/  FFMA.FTZ R8, R117, R10, -R40.reuse ;  /* 0x0000000a75087223 */ /* 0x100fe20000010828 */
[----:B------:R-:W-:Y:S01]  /*4100*/  FMNMX.FTZ R28, R53, R28, !PT ;  /* 0x0000001c351c7209 */ /* 0x000fe20007810000 */
[-CC-:B------:R-:W-:Y:S01]  /*4110*/  FFMA.FTZ R107, R107, R10.reuse, -R40.reuse ;  /* 0x0000000a6b6b7223 */ /* 0x180fe20000010828 */
[----:B------:R-:W-:Y:S01]  /*4120*/  ISETP.LT.OR P6, PT, R44, 0x7a, P6 ;  /* 0x0000007a2c00780c */ /* 0x000fe200037c1670 */
[--C-:B------:R-:W-:Y:S01]  /*4130*/  FFMA.FTZ R131, R131, R10, -R40.reuse ;  /* 0x0000000a83837223 */ /* 0x100fe20000010828 */
[----:B------:R-:W-:Y:S01]  /*4140*/  FMNMX.FTZ R28, R55, R28, !PT ;  /* 0x0000001c371c7209 */ /* 0x000fe20007810000 */
[-CC-:B------:R-:W-:Y:S01]  /*4150*/  FFMA.FTZ R109, R109, R10.reuse, -R40.reuse ;  /* 0x0000000a6d6d7223 */ /* 0x180fe20000010828 */
[----:B------:R-:W-:Y:S01]  /*4160*/  FSEL R117, R14, -INF , !P5 ;  /* 0xff8000000e757808 */ /* 0x000fe20006800000 */
[--C-:B------:R-:W-:Y:S01]  /*4170*/  FFMA.FTZ R14, R43, R10, -R40.reuse ;  /* 0x0000000a2b0e7223 */ /* 0x100fe20000010828 */
[----:B------:R-:W-:Y:S01]  /*4180*/  FMNMX.FTZ R30, R57, R28, !PT ;  /* 0x0000001c391e7209 */ /* 0x000fe20007810000 */
[--C-:B------:R-:W-:Y:S01]  /*4190*/  FFMA.FTZ R129, R129, R10, -R40.reuse ;  /* 0x0000000a81817223 */ /* 0x100fe20000010828 */
[----:B-1----:R-:W-:Y:S01]  /*41a0*/  FSEL R119, R20, -INF , !P6 ;  /* 0xff80000014777808 */ /* 0x002fe20007000000 */
        /* <DEDUP_REMOVED lines=8> */
[----:B------:R2:W-:Y:S01]  /*4230*/  MUFU.EX2 R50, R20 ;  /* 0x0000001400327308 */ /* 0x0005e20000000800 */
[----:B------:R-:W-:Y:S01]  /*4240*/  FMNMX.FTZ R30, R63, R30, !PT ;  /* 0x0000001e3f1e7209 */ /* 0x000fe20007810000 */
[-CC-:B-1----:R-:W-:Y:S01]  /*4250*/  FFMA.FTZ R14, R21, R10.reuse, -R40.reuse ;  /* 0x0000000a150e7223 */ /* 0x182fe20000010828 */
[----:B------:R-:W-:-:S01]  /*4260*/  FFMA.FTZ R121, R121, R10, -R40 ;  /* 0x0000000a79797223 */ /* 0x000fc20000010828 */
        /* <DEDUP_REMOVED lines=10> */
[-CC-:B--2---:R-:W-:Y:S01]  /*4310*/  FFMA.FTZ R20, R27, R10.reuse, -R40.reuse ;  /* 0x0000000a1b147223 */ /* 0x184fe20000010828 */
[----:B------:R-:W-:-:S01]  /*4320*/  FFMA.FTZ R25, R25, R10, -R40 ;  /* 0x0000000a19197223 */ /* 0x000fc20000010828 */
[----:B------:R-:W-:Y:S01]  /*4330*/  FFMA.FTZ R11, R11, R10, -R40 ;  /* 0x0000000a0b0b7223 */ /* 0x000fe20000010828 */
[----:B------:R-:W-:Y:S01]  /*4340*/  FMNMX.FTZ R32, R71, R32, !PT ;  /* 0x0000002047207209 */ /* 0x000fe20007810000 */
[----:B------:R-:W-:Y:S03]  /*4350*/  MUFU.EX2 R5, R5 ;  /* 0x0000000500057308 */ /* 0x000fe60000000800 */
[----:B------:R-:W-:-:S04]  /*4360*/  FMNMX.FTZ R32, R73, R32, !PT ;  /* 0x0000002049207209 */ /* 0x000fc80007810000 */
[----:B------:R-:W-:Y:S01]  /*4370*/  FMNMX.FTZ R32, R75, R32, !PT ;  /* 0x000000204b207209 */ /* 0x000fe20007810000 */
[----:B------:R-:W1:Y:S03]  /*4380*/  MUFU.EX2 R6, R6 ;  /* 0x0000000600067308 */ /* 0x000e660000000800 */
[----:B------:R-:W-:-:S04]  /*4390*/  FMNMX.FTZ R32, R77, R32, !PT ;  /* 0x000000204d207209 */ /* 0x000fc80007810000 */
[----:B------:R-:W-:Y:S01]  /*43a0*/  FMNMX.FTZ R32, R79, R32, !PT ;  /* 0x000000204f207209 */ /* 0x000fe20007810000 */
[----:B------:R-:W2:Y:S03]  /*43b0*/  MUFU.EX2 R24, R24 ;  /* 0x0000001800187308 */ /* 0x000ea60000000800 */
[----:B------:R-:W-:-:S04]  /*43c0*/  FMNMX.FTZ R34, R81, R32, !PT ;  /* 0x0000002051227209 */ /* 0x000fc80007810000 */
[----:B------:R-:W-:Y:S01]  /*43d0*/  FMNMX.FTZ R34, R83, R34, !PT ;  /* 0x0000002253227209 */ /* 0x000fe20007810000 */
[----:B------:R-:W-:Y:S03]  /*43e0*/  MUFU.EX2 R32, R123 ;  /* 0x0000007b00207308 */ /* 0x000fe60000000800 */
[----:B------:R-:W-:-:S04]  /*43f0*/  FMNMX.FTZ R34, R85, R34, !PT ;  /* 0x0000002255227209 */ /* 0x000fc80007810000 */
[----:B------:R-:W-:Y:S01]  /*4400*/  FMNMX.FTZ R34, R87, R34, !PT ;  /* 0x0000002257227209 */ /* 0x000fe20007810000 */
[----:B------:R3:W-:Y:S03]  /*4410*/  MUFU.EX2 R123, R8 ;  /* 0x00000008007b7308 */ /* 0x0007e60000000800 */
[----:B------:R-:W-:-:S04]  /*4420*/  FMNMX.FTZ R34, R93, R34, !PT ;  /* 0x000000225d227209 */ /* 0x000fc80007810000 */
[----:B------:R-:W-:Y:S01]  /*4430*/  FMNMX.FTZ R34, R95, R34, !PT ;  /* 0x000000225f227209 */ /* 0x000fe20007810000 */
[----:B------:R-:W4:Y:S03]  /*4440*/  MUFU.EX2 R105, R105 ;  /* 0x0000006900697308 */ /* 0x000f260000000800 */
[----:B------:R-:W-:-:S04]  /*4450*/  FMNMX.FTZ R34, R97, R34, !PT ;  /* 0x0000002261227209 */ /* 0x000fc80007810000 */
[----:B------:R-:W-:Y:S01]  /*4460*/  FMNMX.FTZ R34, R99, R34, !PT ;  /* 0x0000002263227209 */ /* 0x000fe20007810000 */
[----:B------:R-:W5:Y:S03]  /*4470*/  MUFU.EX2 R26, R133 ;  /* 0x00000085001a7308 */ /* 0x000f660000000800 */
        /* <DEDUP_REMOVED lines=8> */
[----:B------:R-:W5:Y:S04]  /*4500*/  MUFU.EX2 R109, R109 ;  /* 0x0000006d006d7308 */ /* 0x000f680000000800 */
[----:B------:R-:W1:Y:S04]  /*4510*/  SHFL.BFLY PT, R43, R34, 0x2, 0x1f ;  /* 0x0c401f00222b7f89 */ /* 0x000e6800000e0000 */
[----:B------:R-:W5:Y:S08]  /*4520*/  MUFU.EX2 R30, R129 ;  /* 0x00000081001e7308 */ /* 0x000f700000000800 */
[----:B------:R-:W5:Y:S08]  /*4530*/  MUFU.EX2 R111, R111 ;  /* 0x0000006f006f7308 */ /* 0x000f700000000800 */
[----:B------:R-:W5:Y:S01]  /*4540*/  MUFU.EX2 R127, R127 ;  /* 0x0000007f007f7308 */ /* 0x000f620000000800 */
[----:B-1----:R-:W-:Y:S01]  /*4550*/  FMNMX.FTZ R43, R34, R43, !PT ;  /* 0x0000002b222b7209 */ /* 0x002fe20007810000 */
[----:B------:R-:W-:Y:S01]  /*4560*/  FFMA.FTZ R34, R15, R10, -R40 ;  /* 0x0000000a0f227223 */ /* 0x000fe20000010828 */
[----:B------:R-:W-:-:S05]  /*4570*/  FADD.FTZ R15, R5, R6 ;  /* 0x00000006050f7221 */ /* 0x000fca0000010000 */
[----:B------:R-:W-:Y:S01]  /*4580*/  MUFU.EX2 R42, R125 ;  /* 0x0000007d002a7308 */ /* 0x000fe20000000800 */
[----:B---3--:R-:W1:Y:S01]  /*4590*/  SHFL.BFLY PT, R8, R43, 0x1, 0x1f ;  /* 0x0c201f002b087f89 */ /* 0x008e6200000e0000 */
[----:B--2---:R-:W-:-:S04]  /*45a0*/  FADD.FTZ R70, R24, R15 ;  /* 0x0000000f18467221 */ /* 0x004fc80000010000 */
[C---:B----4-:R-:W-:Y:S01]  /*45b0*/  FADD.FTZ R15, R105.reuse, R70 ;  /* 0x00000046690f7221 */ /* 0x050fe20000010000 */
[----:B------:R-:W-:Y:S01]  /*45c0*/  F2FP.SATFINITE.E4M3.F32.PACK_AB_MERGE_C R105, R105, R24, RZ ;  /* 0x000000186969723e */ /* 0x000fe200048070ff */
[----:B------:R-:W-:Y:S02]  /*45d0*/  MUFU.EX2 R115, R115 ;  /* 0x0000007300737308 */ /* 0x000fe40000000800 */
[----:B-----5:R-:W-:-:S01]  /*45e0*/  FADD.FTZ R74, R26, R15 ;  /* 0x0000000f1a4a7221 */ /* 0x020fc20000010000 */
[----:B------:R-:W-:-:S05]  /*45f0*/  F2FP.SATFINITE.E4M3.F32.PACK_AB_MERGE_C R164, R6, R5, R105 ;  /* 0x0000000506a4723e */ /* 0x000fca0004807069 */
[----:B------:R-:W-:Y:S08]  /*4600*/  MUFU.EX2 R121, R121 ;  /* 0x0000007900797308 */ /* 0x000ff00000000800 */
[----:B------:R-:W-:Y:S01]  /*4610*/  MUFU.EX2 R47, R47 ;  /* 0x0000002f002f7308 */ /* 0x000fe20000000800 */
[----:B-1----:R-:W-:-:S04]  /*4620*/  FMNMX.FTZ R8, R43, R8, !PT ;  /* 0x000000082b087209 */ /* 0x002fc80007810000 */
[C---:B------:R-:W-:Y:S01]  /*4630*/  FSETP.NEU.FTZ.AND P3, PT, R8.reuse, -INF , PT ;  /* 0xff8000000800780b */ /* 0x040fe20003f7d000 */
[----:B------:R-:W-:-:S02]  /*4640*/  FFMA.FTZ R21, R8, R10, -8 ;  /* 0xc100000008157423 */ /* 0x000fc4000001000a */
[----:B------:R-:W-:Y:S03]  /*4650*/  MUFU.EX2 R52, R39 ;  /* 0x0000002700347308 */ /* 0x000fe60000000800 */
[----:B------:R-:W-:Y:S01]  /*4660*/  FSEL R40, R21, RZ, P3 ;  /* 0x000000ff15287208 */ /* 0x000fe20001800000 */
[----:B------:R-:W-:-:S04]  /*4670*/  FADD.FTZ R21, R107, R74 ;  /* 0x0000004a6b157221 */ /* 0x000fc80000010000 */
        /* <DEDUP_REMOVED lines=14> */
[----:B------:R-:W1:Y:S01]  /*4760*/  MUFU.EX2 R45, R45 ;  /* 0x0000002d002d7308 */ /* 0x000e620000000800 */
[----:B------:R-:W-:-:S01]  /*4770*/  FADD.FTZ R21, R109, R74 ;  /* 0x0000004a6d157221 */ /* 0x000fc20000010000 */
[-CC-:B------:R-:W-:Y:S01]  /*4780*/  FFMA.FTZ R69, R69, R10.reuse, -R40.reuse ;  /* 0x0000000a45457223 */ /* 0x180fe20000010828 */
[----:B------:R-:W-:-:S01]  /*4790*/  FFMA.FTZ R71, R71, R10, -R40 ;  /* 0x0000000a47477223 */ /* 0x000fc20000010828 */
[----:B------:R-:W-:Y:S01]  /*47a0*/  FFMA.FTZ R73, R73, R10, -R40 ;  /* 0x0000000a49497223 */ /* 0x000fe20000010828 */
[----:B------:R-:W-:-:S01]  /*47b0*/  FADD.FTZ R76, R30, R21 ;  /* 0x000000151e4c7221 */ /* 0x000fc20000010000 */
[----:B------:R-:W-:Y:S01]  /*47c0*/  F2FP.SATFINITE.E4M3.F32.PACK_AB_MERGE_C R109, R109, R28, RZ ;  /* 0x0000001c6d6d723e */ /* 0x000fe200048070ff */
[----:B------:R-:W-:-:S01]  /*47d0*/  FFMA.FTZ R75, R75, R10, -R40 ;  /* 0x0000000a4b4b7223 */ /* 0x000fc20000010828 */
[----:B------:R-:W2:Y:S01]  /*47e0*/  MUFU.EX2 R49, R49 ;  /* 0x0000003100317308 */ /* 0x000ea20000000800 */
[----:B------:R-:W-:-:S01]  /*47f0*/  FADD.FTZ R76, R111, R76 ;  /* 0x0000004c6f4c7221 */ /* 0x000fc20000010000 */
[--C-:B------:R-:W-:Y:S01]  /*4800*/  FFMA.FTZ R77, R77, R10, -R40.reuse ;  /* 0x0000000a4d4d7223 */ /* 0x100fe20000010828 */
[----:B------:R-:W-:Y:S01]  /*4810*/  F2FP.SATFINITE.E4M3.F32.PACK_AB_MERGE_C R166, R107, R26, R109 ;  /* 0x0000001a6ba6723e */ /* 0x000fe2000480706d */
[----:B------:R-:W-:Y:S01]  /*4820*/  FFMA.FTZ R79, R79, R10, -R40 ;  /* 0x0000000a4f4f7223 */ /* 0x000fe20000010828 */
[----:B------:R-:W-:-:S01]  /*4830*/  FADD.FTZ R21, R127, R76 ;  /* 0x0000004c7f157221 */ /* 0x000fc20000010000 */
[-CC-:B------:R-:W-:Y:S01]  /*4840*/  FFMA.FTZ R81, R81, R10.reuse, -R40.reuse ;  /* 0x0000000a51517223 */ /* 0x180fe20000010828 */
[----:B------:R-:W-:-:S01]  /*4850*/  FFMA.FTZ R83, R83, R10, -R40 ;  /* 0x0000000a53537223 */ /* 0x000fc20000010828 */
[----:B------:R-:W3:Y:S01]  /*4860*/  MUFU.EX2 R54, R51 ;  /* 0x0000003300367308 */ /* 0x000ee20000000800 */
[----:B-1----:R-:W-:-:S01]  /*4870*/  FADD.FTZ R72, R38, R45 ;  /* 0x0000002d26487221 */ /* 0x002fc20000010000 */
[----:B------:R-:W-:Y:S01]  /*4880*/  FADD.FTZ R21, R42, R21 ;  /* 0x000000152a157221 */ /* 0x000fe20000010000 */
[----:B------:R-:W-:-:S01]  /*4890*/  FFMA.FTZ R85, R85, R10, -R40 ;  /* 0x0000000a55557223 */ /* 0x000fc20000010828 */
[-CC-:B------:R-:W-:Y:S01]  /*48a0*/  FFMA.FTZ R87, R87, R10.reuse, -R40.reuse ;  /* 0x0000000a57577223 */ /* 0x180fe20000010828 */
[----:B------:R-:W-:-:S01]  /*48b0*/  FFMA.FTZ R93, R93, R10, -R40 ;  /* 0x0000000a5d5d7223 */ /* 0x000fc20000010828 */
[----:B------:R-:W-:Y:S01]  /*48c0*/  FADD.FTZ R6, R32, R21 ;  /* 0x0000001520067221 */ /* 0x000fe20000010000 */
[----:B------:R-:W-:-:S01]  /*48d0*/  FFMA.FTZ R95, R95, R10, -R40 ;  /* 0x0000000a5f5f7223 */ /* 0x000fc20000010828 */
[----:B------:R-:W1:Y:S01]  /*48e0*/  MUFU.EX2 R53, R53 ;  /* 0x0000003500357308 */ /* 0x000e620000000800 */
[----:B--2---:R-:W-:-:S01]  /*48f0*/  FADD.FTZ R15, R49, R72 ;  /* 0x00000048310f7221 */ /* 0x004fc20000010000 */
[----:B------:R-:W-:Y:S01]  /*4900*/  FADD.FTZ R26, R115, R6 ;  /* 0x00000006731a7221 */ /* 0x000fe20000010000 */
[----:B------:R-:W-:-:S01]  /*4910*/  FFMA.FTZ R97, R97, R10, -R40 ;  /* 0x0000000a61617223 */ /* 0x000fc20000010828 */
[----:B------:R-:W-:Y:S01]  /*4920*/  F2FP.SATFINITE.E4M3.F32.PACK_AB_MERGE_C R127, R42, R127, RZ ;  /* 0x0000007f2a7f723e */ /* 0x000fe200048070ff */
[----:B------:R-:W-:-:S01]  /*4930*/  FFMA.FTZ R99, R99, R10, -R40 ;  /* 0x0000000a63637223 */ /* 0x000fc20000010828 */
[-CC-:B------:R-:W-:Y:S01]  /*4940*/  FFMA.FTZ R101, R101, R10.reuse, -R40.reuse ;  /* 0x0000000a65657223 */ /* 0x180fe20000010828 */
[----:B------:R-:W-:-:S01]  /*4950*/  FFMA.FTZ R103, R103, R10, -R40 ;  /* 0x0000000a67677223 */ /* 0x000fc20000010828 */
[----:B------:R-:W2:Y:S01]  /*4960*/  MUFU.EX2 R56, R55 ;  /* 0x0000003700387308 */ /* 0x000ea20000000800 */
[----:B---3--:R-:W-:-:S01]  /*4970*/  FADD.FTZ R72, R54, R15 ;  /* 0x0000000f36487221 */ /* 0x008fc20000010000 */
[----:B------:R-:W-:Y:S01]  /*4980*/  F2FP.SATFINITE.E4M3.F32.PACK_AB_MERGE_C R160, R111, R30, R127 ;  /* 0x0000001e6fa0723e */ /* 0x000fe2000480707f */
[----:B------:R-:W-:-:S01]  /*4990*/  FFMA.FTZ R113, R113, R10, -R40 ;  /* 0x0000000a71717223 */ /* 0x000fc20000010828 */
[-CC-:B------:R-:W-:Y:S01]  /*49a0*/  FFMA.FTZ R7, R7, R10.reuse, -R40.reuse ;  /* 0x0000000a07077223 */ /* 0x180fe20000010828 */
[----:B------:R-:W-:-:S01]  /*49b0*/  FFMA.FTZ R117, R117, R10, -R40 ;  /* 0x0000000a75757223 */ /* 0x000fc20000010828 */
[----:B------:R-:W-:Y:S01]  /*49c0*/  FFMA.FTZ R40, R119, R10, -R40 ;  /* 0x0000000a77287223 */ /* 0x000fe20000010828 */
[----:B------:R-:W-:Y:S01]  /*49d0*/  F2FP.SATFINITE.E4M3.F32.PACK_AB_MERGE_C R49, R54, R49, RZ ;  /* 0x000000313631723e */ /* 0x000fe200048070ff */
[----:B------:R-:W3:Y:S01]  /*49e0*/  MUFU.EX2 R57, R57 ;  /* 0x0000003900397308 */ /* 0x000ee20000000800 */
[----:B-1----:R-:W-:-:S02]  /*49f0*/  FADD.FTZ R15, R53, R72 ;  /* 0x00000048350f7221 */ /* 0x002fc40000010000 */
[----:B------:R-:W-:-:S05]  /*4a00*/  F2FP.SATFINITE.E4M3.F32.PACK_AB_MERGE_C R165, R45, R38, R49 ;  /* 0x000000262da5723e */ /* 0x000fca0004807031 */
[----:B------:R-:W1:Y:S01]  /*4a10*/  MUFU.EX2 R58, R59 ;  /* 0x0000003b003a7308 */ /* 0x000e620000000800 */
[----:B--2---:R-:W-:-:S07]  /*4a20*/  FADD.FTZ R74, R56, R15 ;  /* 0x0000000f384a7221 */ /* 0x004fce0000010000 */
[----:B------:R-:W2:Y:S01]  /*4a30*/  MUFU.EX2 R61, R61 ;  /* 0x0000003d003d7308 */ /* 0x000ea20000000800 */
[----:B---3--:R-:W-:-:S07]  /*4a40*/  FADD.FTZ R15, R57, R74 ;  /* 0x0000004a390f7221 */ /* 0x008fce0000010000 */
[----:B------:R-:W3:Y:S01]  /*4a50*/  MUFU.EX2 R60, R63 ;  /* 0x0000003f003c7308 */ /* 0x000ee20000000800 */
[----:B-1----:R-:W-:-:S01]  /*4a60*/  FADD.FTZ R24, R58, R15 ;  /* 0x0000000f3a187221 */ /* 0x002fc20000010000 */
[----:B------:R-:W-:-:S04]  /*4a70*/  F2FP.SATFINITE.E4M3.F32.PACK_AB_MERGE_C R57, R58, R57, RZ ;  /* 0x000000393a39723e */ /* 0x000fc800048070ff */
[----:B------:R-:W-:Y:S02]  /*4a80*/  F2FP.SATFINITE.E4M3.F32.PACK_AB_MERGE_C R167, R56, R53, R57 ;  /* 0x0000003538a7723e */ /* 0x000fe40004807039 */
[----:B------:R-:W1:Y:S01]  /*4a90*/  MUFU.EX2 R65, R65 ;  /* 0x0000004100417308 */ /* 0x000e620000000800 */
[----:B--2---:R-:W-:-:S07]  /*4aa0*/  FADD.FTZ R15, R61, R24 ;  /* 0x000000183d0f7221 */ /* 0x004fce0000010000 */
[----:B------:R-:W2:Y:S01]  /*4ab0*/  MUFU.EX2 R62, R67 ;  /* 0x00000043003e7308 */ /* 0x000ea20000000800 */
[----:B---3--:R-:W-:-:S01]  /*4ac0*/  FADD.FTZ R28, R60, R15 ;  /* 0x0000000f3c1c7221 */ /* 0x008fc20000010000 */
[----:B------:R-:W-:Y:S01]  /*4ad0*/  FADD.FTZ R15, R121, R26 ;  /* 0x0000001a790f7221 */ /* 0x000fe20000010000 */
[----:B------:R-:W-:-:S03]  /*4ae0*/  F2FP.SATFINITE.E4M3.F32.PACK_AB_MERGE_C R121, R46, R121, RZ ;  /* 0x000000792e79723e */ /* 0x000fc600048070ff */
[----:B------:R-:W-:Y:S01]  /*4af0*/  FADD.FTZ R15, R46, R15 ;  /* 0x0000000f2e0f7221 */ /* 0x000fe20000010000 */
[----:B------:R-:W-:Y:S01]  /*4b00*/  F2FP.SATFINITE.E4M3.F32.PACK_AB_MERGE_C R162, R115, R32, R121 ;  /* 0x0000002073a2723e */ /* 0x000fe20004807079 */
[----:B------:R-:W3:Y:S01]  /*4b10*/  MUFU.EX2 R69, R69 ;  /* 0x0000004500457308 */ /* 0x000ee20000000800 */
[----:B-1----:R-:W-:-:S01]  /*4b20*/  FADD.FTZ R5, R65, R28 ;  /* 0x0000001c41057221 */ /* 0x002fc20000010000 */
[----:B------:R-:W-:Y:S01]  /*4b30*/  FADD.FTZ R28, R48, R15 ;  /* 0x0000000f301c7221 */ /* 0x000fe20000010000 */
[----:B------:R-:W-:-:S03]  /*4b40*/  F2FP.SATFINITE.E4M3.F32.PACK_AB_MERGE_C R15, R44, R47, RZ ;  /* 0x0000002f2c0f723e */ /* 0x000fc600048070ff */
[C---:B------:R-:W-:Y:S01]  /*4b50*/  FADD.FTZ R28, R123.reuse, R28 ;  /* 0x0000001c7b1c7221 */ /* 0x040fe20000010000 */
[----:B------:R-:W-:Y:S01]  /*4b60*/  F2FP.SATFINITE.E4M3.F32.PACK_AB_MERGE_C R156, R123, R48, R15 ;  /* 0x000000307b9c723e */ /* 0x000fe2000480700f */
[----:B------:R-:W1:Y:S01]  /*4b70*/  MUFU.EX2 R64, R71 ;  /* 0x0000004700407308 */ /* 0x000e620000000800 */
[----:B--2---:R-:W-:-:S01]  /*4b80*/  FADD.FTZ R6, R62, R5 ;  /* 0x000000053e067221 */ /* 0x004fc20000010000 */
[----:B------:R-:W-:Y:S01]  /*4b90*/  FADD.FTZ R47, R47, R28 ;  /* 0x0000001c2f2f7221 */ /* 0x000fe20000010000 */
[----:B------:R-:W-:-:S03]  /*4ba0*/  F2FP.SATFINITE.E4M3.F32.PACK_AB_MERGE_C R62, R62, R65, RZ ;  /* 0x000000413e3e723e */ /* 0x000fc600048070ff */
[----:B------:R-:W-:Y:S01]  /*4bb0*/  FADD.FTZ R47, R44, R47 ;  /* 0x0000002f2c2f7221 */ /* 0x000fe20000010000 */
[----:B------:R-:W-:Y:S01]  /*4bc0*/  F2FP.SATFINITE.E4M3.F32.PACK_AB_MERGE_C R161, R60, R61, R62 ;  /* 0x0000003d3ca1723e */ /* 0x000fe2000480703e */
[----:B------:R-:W2:Y:S01]  /*4bd0*/  MUFU.EX2 R73, R73 ;  /* 0x0000004900497308 */ /* 0x000ea20000000800 */
[----:B---3--:R-:W-:-:S07]  /*4be0*/  FADD.FTZ R5, R69, R6 ;  /* 0x0000000645057221 */ /* 0x008fce0000010000 */
[----:B------:R-:W3:Y:S01]  /*4bf0*/  MUFU.EX2 R66, R75 ;  /* 0x0000004b00427308 */ /* 0x000ee20000000800 */
[----:B-1----:R-:W-:-:S07]  /*4c00*/  FADD.FTZ R26, R64, R5 ;  /* 0x00000005401a7221 */ /* 0x002fce0000010000 */
[----:B------:R-:W1:Y:S01]  /*4c10*/  MUFU.EX2 R77, R77 ;  /* 0x0000004d004d7308 */ /* 0x000e620000000800 */
[----:B--2---:R-:W-:-:S07]  /*4c20*/  FADD.FTZ R5, R73, R26 ;  /* 0x0000001a49057221 */ /* 0x004fce0000010000 */
        /* <DEDUP_REMOVED lines=11> */
[----:B-1----:R-:W-:-:S07]  /*4ce0*/  F2FP.SATFINITE.E4M3.F32.PACK_AB_MERGE_C R15, R35, R52, RZ ;  /* 0x00000034230f723e */ /* 0x002fce00048070ff */
[----:B------:R-:W1:Y:S01]  /*4cf0*/  MUFU.EX2 R85, R85 ;  /* 0x0000005500557308 */ /* 0x000e620000000800 */
[----:B--2---:R-:W-:-:S01]  /*4d00*/  FADD.FTZ R28, R70, R5 ;  /* 0x00000005461c7221 */ /* 0x004fc20000010000 */
[----:B------:R-:W-:-:S04]  /*4d10*/  F2FP.SATFINITE.E4M3.F32.PACK_AB_MERGE_C R70, R70, R81, RZ ;  /* 0x000000514646723e */ /* 0x000fc800048070ff */
[----:B------:R-:W-:Y:S02]  /*4d20*/  F2FP.SATFINITE.E4M3.F32.PACK_AB_MERGE_C R157, R68, R77, R70 ;  /* 0x0000004d449d723e */ /* 0x000fe40004807046 */
[----:B------:R-:W2:Y:S01]  /*4d30*/  MUFU.EX2 R72, R87 ;  /* 0x0000005700487308 */ /* 0x000ea20000000800 */
[----:B---3--:R-:W-:Y:S01]  /*4d40*/  F2FP.SATFINITE.E4M3.F32.PACK_AB_MERGE_C R158, R41, R50, R15 ;  /* 0x00000032299e723e */ /* 0x008fe2000480700f */
[----:B------:R-:W-:-:S04]  /*4d50*/  FADD.FTZ R50, R50, R47 ;  /* 0x0000002f32327221 */ /* 0x000fc80000010000 */
[----:B------:R-:W-:Y:S02]  /*4d60*/  FADD.FTZ R41, R41, R50 ;  /* 0x0000003229297221 */ /* 0x000fe40000010000 */
[----:B------:R-:W3:Y:S01]  /*4d70*/  MUFU.EX2 R93, R93 ;  /* 0x0000005d005d7308 */ /* 0x000ee20000000800 */
[----:B-1----:R-:W-:-:S01]  /*4d80*/  FADD.FTZ R5, R85, R28 ;  /* 0x0000001c55057221 */ /* 0x002fc20000010000 */
[----:B------:R-:W-:-:S04]  /*4d90*/  FADD.FTZ R52, R52, R41 ;  /* 0x0000002934347221 */ /* 0x000fc80000010000 */
[----:B------:R-:W-:Y:S02]  /*4da0*/  FADD.FTZ R35, R35, R52 ;  /* 0x0000003423237221 */ /* 0x000fe40000010000 */
[----:B------:R-:W-:Y:S01]  /*4db0*/  MUFU.EX2 R29, R29 ;  /* 0x0000001d001d7308 */ /* 0x000fe20000000800 */
[----:B--2---:R-:W-:-:S07]  /*4dc0*/  FADD.FTZ R30, R72, R5 ;  /* 0x00000005481e7221 */ /* 0x004fce0000010000 */
[----:B------:R-:W1:Y:S01]  /*4dd0*/  MUFU.EX2 R20, R20 ;  /* 0x0000001400147308 */ /* 0x000e620000000800 */
[----:B---3--:R-:W-:-:S07]  /*4de0*/  FADD.FTZ R5, R93, R30 ;  /* 0x0000001e5d057221 */ /* 0x008fce0000010000 */
[----:B------:R-:W2:Y:S08]  /*4df0*/  MUFU.EX2 R24, R95 ;  /* 0x0000005f00187308 */ /* 0x000eb00000000800 */
[----:B------:R-:W-:Y:S01]  /*4e00*/  MUFU.EX2 R36, R36 ;  /* 0x0000002400247308 */ /* 0x000fe20000000800 */
[----:B-1----:R-:W-:-:S07]  /*4e10*/  F2FP.SATFINITE.E4M3.F32.PACK_AB_MERGE_C R15, R20, R29, RZ ;  /* 0x0000001d140f723e */ /* 0x002fce00048070ff */
[----:B------:R-:W1:Y:S01]  /*4e20*/  MUFU.EX2 R31, R31 ;  /* 0x0000001f001f7308 */ /* 0x000e620000000800 */
[----:B--2---:R-:W-:-:S01]  /*4e30*/  FADD.FTZ R30, R24, R5 ;  /* 0x00000005181e7221 */ /* 0x004fc20000010000 */
[----:B------:R-:W-:-:S04]  /*4e40*/  F2FP.SATFINITE.E4M3.F32.PACK_AB_MERGE_C R93, R24, R93, RZ ;  /* 0x0000005d185d723e */ /* 0x000fc800048070ff */
[----:B------:R-:W-:Y:S02]  /*4e50*/  F2FP.SATFINITE.E4M3.F32.PACK_AB_MERGE_C R159, R72, R85, R93 ;  /* 0x00000055489f723e */ /* 0x000fe4000480705d */
[----:B------:R-:W2:Y:S08]  /*4e60*/  MUFU.EX2 R97, R97 ;  /* 0x0000006100617308 */ /* 0x000eb00000000800 */
[----:B------:R-:W3:Y:S01]  /*4e70*/  MUFU.EX2 R6, R99 ;  /* 0x0000006300067308 */ /* 0x000ee20000000800 */
[----:B-1----:R-:W-:Y:S01]  /*4e80*/  F2FP.SATFINITE.E4M3.F32.PACK_AB_MERGE_C R152, R31, R36, R15 ;  /* 0x000000241f98723e */ /* 0x002fe2000480700f */
[----:B------:R-:W-:-:S04]  /*4e90*/  FADD.FTZ R36, R36, R35 ;  /* 0x0000002324247221 */ /* 0x000fc80000010000 */
[----:B------:R-:W-:Y:S02]  /*4ea0*/  FADD.FTZ R36, R31, R36 ;  /* 0x000000241f247221 */ /* 0x000fe40000010000 */
[----:B------:R-:W1:Y:S01]  /*4eb0*/  MUFU.EX2 R101, R101 ;  /* 0x0000006500657308 */ /* 0x000e620000000800 */
[----:B--2---:R-:W-:-:S01]  /*4ec0*/  FADD.FTZ R5, R97, R30 ;  /* 0x0000001e61057221 */ /* 0x004fc20000010000 */
[----:B------:R-:W-:-:S04]  /*4ed0*/  FADD.FTZ R29, R29, R36 ;  /* 0x000000241d1d7221 */ /* 0x000fc80000010000 */
[----:B------:R-:W-:Y:S02]  /*4ee0*/  FADD.FTZ R20, R20, R29 ;  /* 0x0000001d14147221 */ /* 0x000fe40000010000 */
[----:B------:R-:W-:Y:S01]  /*4ef0*/  MUFU.EX2 R11, R11 ;  /* 0x0000000b000b7308 */ /* 0x000fe20000000800 */
[----:B---3--:R-:W-:-:S07]  /*4f00*/  FADD.FTZ R24, R6, R5 ;  /* 0x0000000506187221 */ /* 0x008fce0000010000 */
[----:B------:R-:W-:Y:S01]  /*4f10*/  MUFU.EX2 R34, R34 ;  /* 0x0000002200227308 */ /* 0x000fe20000000800 */
[----:B-1----:R-:W-:-:S07]  /*4f20*/  FADD.FTZ R5, R101, R24 ;  /* 0x0000001865057221 */ /* 0x002fce0000010000 */
[----:B------:R-:W1:Y:S08]  /*4f30*/  MUFU.EX2 R26, R103 ;  /* 0x00000067001a7308 */ /* 0x000e700000000800 */
[----:B------:R-:W-:Y:S08]  /*4f40*/  MUFU.EX2 R25, R25 ;  /* 0x0000001900197308 */ /* 0x000ff00000000800 */
[----:B------:R-:W-:Y:S01]  /*4f50*/  MUFU.EX2 R14, R14 ;  /* 0x0000000e000e7308 */ /* 0x000fe20000000800 */
[C---:B-1----:R-:W-:Y:S01]  /*4f60*/  F2FP.SATFINITE.E4M3.F32.PACK_AB_MERGE_C R101, R26.reuse, R101, RZ ;  /* 0x000000651a65723e */ /* 0x042fe200048070ff */
[----:B------:R-:W-:-:S03]  /*4f70*/  FADD.FTZ R26, R26, R5 ;  /* 0x000000051a1a7221 */ /* 0x000fc60000010000 */
[----:B------:R-:W-:-:S03]  /*4f80*/  F2FP.SATFINITE.E4M3.F32.PACK_AB_MERGE_C R153, R6, R97, R101 ;  /* 0x000000610699723e */ /* 0x000fc60004807065 */
[----:B------:R-:W1:Y:S08]  /*4f90*/  MUFU.EX2 R113, R113 ;  /* 0x0000007100717308 */ /* 0x000e700000000800 */
[----:B------:R2:W3:Y:S08]  /*4fa0*/  MUFU.EX2 R28, R7 ;  /* 0x00000007001c7308 */ /* 0x0004f00000000800 */
[----:B------:R-:W4:Y:S01]  /*4fb0*/  MUFU.EX2 R117, R117 ;  /* 0x0000007500757308 */ /* 0x000f220000000800 */
[----:B--2---:R-:W-:Y:S01]  /*4fc0*/  F2FP.SATFINITE.E4M3.F32.PACK_AB_MERGE_C R7, R34, R11, RZ ;  /* 0x0000000b2207723e */ /* 0x004fe200048070ff */
[----:B-1----:R-:W-:-:S03]  /*4fd0*/  FADD.FTZ R5, R113, R26 ;  /* 0x0000001a71057221 */ /* 0x002fc60000010000 */
[----:B------:R-:W-:Y:S01]  /*4fe0*/  F2FP.SATFINITE.E4M3.F32.PACK_AB_MERGE_C R154, R14, R25, R7 ;  /* 0x000000190e9a723e */ /* 0x000fe20004807007 */
[----:B------:R-:W-:-:S02]  /*4ff0*/  FADD.FTZ R25, R25, R20 ;  /* 0x0000001419197221 */ /* 0x000fc40000010000 */
[----:B------:R-:W1:Y:S01]  /*5000*/  MUFU.EX2 R40, R40 ;  /* 0x0000002800287308 */ /* 0x000e620000000800 */
[----:B---3--:R-:W-:-:S01]  /*5010*/  FADD.FTZ R20, R28, R5 ;  /* 0x000000051c147221 */ /* 0x008fc20000010000 */
[----:B------:R-:W-:-:S04]  /*5020*/  FADD.FTZ R14, R14, R25 ;  /* 0x000000190e0e7221 */ /* 0x000fc80000010000 */
[----:B------:R-:W-:Y:S01]  /*5030*/  FADD.FTZ R11, R11, R14 ;  /* 0x0000000e0b0b7221 */ /* 0x000fe20000010000 */
[----:B----4-:R-:W-:-:S03]  /*5040*/  FADD.FTZ R5, R117, R20 ;  /* 0x0000001475057221 */ /* 0x010fc60000010000 */
[----:B------:R-:W-:Y:S01]  /*5050*/  FADD.FTZ R6, R34, R11 ;  /* 0x0000000b22067221 */ /* 0x000fe20000010000 */
[C---:B-1----:R-:W-:Y:S01]  /*5060*/  F2FP.SATFINITE.E4M3.F32.PACK_AB_MERGE_C R7, R40.reuse, R117, RZ ;  /* 0x000000752807723e */ /* 0x042fe200048070ff */
[----:B------:R-:W-:-:S03]  /*5070*/  FADD.FTZ R5, R40, R5 ;  /* 0x0000000528057221 */ /* 0x000fc60000010000 */
[----:B------:R-:W-:Y:S01]  /*5080*/  F2FP.SATFINITE.E4M3.F32.PACK_AB_MERGE_C R155, R28, R113, R7 ;  /* 0x000000711c9b723e */ /* 0x000fe20004807007 */
[----:B------:R-:W-:Y:S01]  /*5090*/  VIADD R7, R91, 0xfffffffe ;  /* 0xfffffffe5b077836 */ /* 0x000fe20000000000 */
        /* <DEDUP_REMOVED lines=11> */
.L_x_896:
[----:B------:R-:W-:-:S13]  /*5150*/  ISETP.NE.AND P3, PT, R13, 0x1, PT ;  /* 0x000000010d00780c */ /* 0x000fda0003f65270 */
[----:B------:R-:W1:Y:S02]  /*5160*/  @P3 LDC.64 R14, c[0x0][0x9e8] ;  /* 0x00027a00ff0e3b82 */ /* 0x000e640000000a00 */
[----:B-1----:R-:W-:-:S05]  /*5170*/  @P3 IMAD.HI.U32 R14, R11, R14, RZ ;  /* 0x0000000e0b0e3227 */ /* 0x002fca00078e00ff */
[----:B------:R-:W-:-:S07]  /*5180*/  @P3 SHF.R.U32.HI R11, RZ, R15, R14 ;  /* 0x0000000fff0b3219 */ /* 0x000fce000001160e */
.L_x_897:
[----:B------:R-:W-:-:S05]  /*5190*/  IMAD R11, R11, R13, R13 ;  /* 0x0000000d0b0b7224 */ /* 0x000fca00078e020d */
[----:B------:R-:W-:-:S07]  /*51a0*/  VIMNMX R12, R12, R11, PT ;  /* 0x0000000b0c0c7248 */ /* 0x000fce0003fe0100 */
.L_x_895:
[----:B------:R-:W-:Y:S02]  /*51b0*/  SHF.R.S32.HI R11, RZ, 0x1f, R12 ;  /* 0x0000001fff0b7819 */ /* 0x000fe4000001140c */
[----:B------:R-:W-:Y:S02]  /*51c0*/  CS2R R150, SRZ ;  /* 0x0000000000967805 */ /* 0x000fe4000001ff00 */
[----:B------:R-:W-:Y:S02]  /*51d0*/  CS2R R148, SRZ ;  /* 0x0000000000947805 */ /* 0x000fe4000001ff00 */
[----:B------:R-:W-:Y:S02]  /*51e0*/  CS2R R146, SRZ ;  /* 0x0000000000927805 */ /* 0x000fe4000001ff00 */
[----:B------:R-:W-:Y:S02]  /*51f0*/  LEA.HI R11, R11, R12, RZ, 0x7 ;  /* 0x0000000c0b0b7211 */ /* 0x000fe400078f38ff */
[----:B------:R-:W-:-:S02]  /*5200*/  CS2R R144, SRZ ;  /* 0x0000000000907805 */ /* 0x000fc4000001ff00 */
[----:B------:R-:W-:Y:S02]  /*5210*/  CS2R R142, SRZ ;  /* 0x00000000008e7805 */ /* 0x000fe4000001ff00 */
[----:B------:R-:W-:Y:S02]  /*5220*/  CS2R R140, SRZ ;  /* 0x00000000008c7805 */ /* 0x000fe4000001ff00 */
[----:B------:R-:W-:Y:S02]  /*5230*/  SHF.R.S32.HI R11, RZ, 0x7, R11 ;  /* 0x00000007ff0b7819 */ /* 0x000fe4000001140b */
[----:B------:R-:W-:Y:S02]  /*5240*/  CS2R R138, SRZ ;  /* 0x00000000008a7805 */ /* 0x000fe4000001ff00 */
[----:B------:R-:W-:Y:S02]  /*5250*/  CS2R R136, SRZ ;  /* 0x0000000000887805 */ /* 0x000fe4000001ff00 */
[----:B------:R-:W-:-:S02]  /*5260*/  CS2R R134, SRZ ;  /* 0x0000000000867805 */ /* 0x000fc4000001ff00 */
[----:B------:R-:W-:Y:S02]  /*5270*/  VIMNMX R14, R168, R11, !PT ;  /* 0x0000000ba80e7248 */ /* 0x000fe40007fe0100 */
[----:B------:R-:W-:Y:S02]  /*5280*/  CS2R R132, SRZ ;  /* 0x0000000000847805 */ /* 0x000fe4000001ff00 */
[----:B------:R-:W-:Y:S02]  /*5290*/  CS2R R130, SRZ ;  /* 0x0000000000827805 */ /* 0x000fe4000001ff00 */
[----:B------:R-:W-:Y:S02]  /*52a0*/  CS2R R128, SRZ ;  /* 0x0000000000807805 */ /* 0x000fe4000001ff00 */
[----:B------:R-:W-:Y:S02]  /*52b0*/  ISETP.GE.AND P3, PT, R7, R14, PT ;  /* 0x0000000e0700720c */ /* 0x000fe40003f66270 */
        /* <DEDUP_REMOVED lines=20> */
[----:B------:R-:W-:Y:S06]  /*5400*/  @!P3 BRA `(.L_x_898) ;  /* 0x0000003400a4b947 */ /* 0x000fec0003800000 */
[----:B------:R-:W-:Y:S01]  /*5410*/  IMAD.IADD R12, R173, 0x1, R3 ;  /* 0x00000001ad0c7824 */ /* 0x000fe200078e0203 */
[----:B------:R-:W-:Y:S01]  /*5420*/  ULDC UR30, c[0x0][0x9e4] ;  /* 0x00027900001e7ab9 */ /* 0x000fe20000000800 */
[----:B------:R-:W-:Y:S01]  /*5430*/  IMAD.MOV.U32 R151, RZ, RZ, RZ ;  /* 0x000000ffff977224 */ /* 0x000fe200078e00ff */
[----:B------:R-:W-:Y:S01]  /*5440*/  ULDC UR33, c[0x0][0x2e0] ;  /* 0x0000b80000217ab9 */ /* 0x000fe20000000800 */
[----:B------:R-:W-:Y:S01]  /*5450*/  ULDC UR32, c[0x0][0x288] ;  /* 0x0000a20000207ab9 */ /* 0x000fe20000000800 */
[----:B------:R-:W-:-:S05]  /*5460*/  ULDC UR31, c[0x0][0x9e0] ;  /* 0x00027800001f7ab9 */ /* 0x000fca0000000800 */
.L_x_916:
[----:B------:R-:W-:Y:S01]  /*5470*/  UIADD3 UR34, UR47, 0x1, URZ ;  /* 0x000000012f227890 */ /* 0x000fe2000fffe03f */
[----:B------:R-:W-:-:S03]  /*5480*/  ISETP.NE.AND P4, PT, RZ, UR40, PT ;  /* 0x00000028ff007c0c */ /* 0x000fc6000bf85270 */
[----:B------:R-:W-:-:S04]  /*5490*/  UISETP.NE.AND UP0, UPT, UR34, 0x2, UPT ;  /* 0x000000022200788c */ /* 0x000fc8000bf05270 */
[----:B------:R-:W-:Y:S02]  /*54a0*/  USEL UR6, URZ, 0x1, UP0 ;  /* 0x000000013f067887 */ /* 0x000fe40008000000 */
[----:B------:R-:W-:-:S04]  /*54b0*/  USEL UR34, UR34, URZ, UP0 ;  /* 0x0000003f22227287 */ /* 0x000fc80008000000 */
[----:B------:R-:W-:Y:S01]  /*54c0*/  LOP3.LUT R11, R2, UR6, RZ, 0x3c, !PT ;  /* 0x00000006020b7c12 */ /* 0x000fe2000f8e3cff */
[----:B------:R-:W-:Y:S07]  /*54d0*/  @P4 BRA `(.L_x_899) ;  /* 0x0000000000284947 */ /* 0x000fee0003800000 */
[----:B------:R-:W-:Y:S05]  /*54e0*/  @!P0 BRA `(.L_x_900) ;  /* 0x0000000000048947 */ /* 0x000fea0003800000 */
[----:B------:R-:W-:Y:S01]  /*54f0*/  BPT.TRAP 0x1 ;  /* 0x000000040000795c */ /* 0x000fe20000300000 */
.L_x_900:
[----:B------:R-:W-:Y:S01]  /*5500*/  ULEA UR6, UR34, UR37, 0x3 ;  /* 0x0000002522067291 */ /* 0x000fe2000f8e183f */
[----:B------:R-:W-:-:S08]  /*5510*/  SHF.L.U32 R10, R11, 0x1f, RZ ;  /* 0x0000001f0b0a7819 */ /* 0x000fd000000006ff */
[----:B------:R1:W2:Y:S01]  /*5520*/  SYNCS.PHASECHK.TRANS64.TRYWAIT P3, [UR6+0x22830], R10 ;  /* 0x0228300aff0075a7 */ /* 0x0002a20008060146 */
[----:B------:R-:W-:Y:S05]  /*5530*/  @!P0 BRA `(.L_x_901) ;  /* 0x0000000000048947 */ /* 0x000fea0003800000 */
[----:B------:R-:W-:Y:S01]  /*5540*/  BPT.TRAP 0x1 ;  /* 0x000000040000795c */ /* 0x000fe20000300000 */
.L_x_901:
[----:B--2---:R-:W-:Y:S05]  /*5550*/  @P3 BRA `(.L_x_899) ;  /* 0x0000000000083947 */ /* 0x004fea0003800000 */
[----:B------:R-:W2:Y:S02]  /*5560*/  SYNCS.PHASECHK.TRANS64.TRYWAIT P3, [UR6+0x22830], R10 ;  /* 0x0228300aff0075a7 */ /* 0x000ea40008060146 */
[----:B--2---:R-:W-:Y:S05]  /*5570*/  @!P3 BRA `(.L_x_902) ;  /* 0x000000f0008cb947 */ /* 0x004fea0003800000 */
.L_x_899:
[----:B--2---:R-:W2:Y:S01]  /*5580*/  S2R R13, SR_TID.X ;  /* 0x00000000000d7919 */ /* 0x004ea20000002100 */
[----:B------:R-:W-:Y:S01]  /*5590*/  UIMAD UR26, UR34, 0x600, UR28 ;  /* 0x00000600221a78a4 */ /* 0x000fe2000f8e021c */
[----:B------:R-:W-:Y:S01]  /*55a0*/  UMOV UR27, 0x80000020 ;  /* 0x80000020001b7882 */ /* 0x000fe20000000000 */
[----:B------:R-:W-:Y:S02]  /*55b0*/  UMOV UR7, 0x80000020 ;  /* 0x8000002000077882 */ /* 0x000fe40000000000 */
[----:B------:R-:W-:Y:S02]  /*55c0*/  UIADD3 UR6, UR26, 0x2, URZ ;  /* 0x000000021a067890 */ /* 0x000fe4000fffe03f */
[----:B------:R-:W-:Y:S01]  /*55d0*/  UIADD3 UR10, UR26, 0x200, URZ ;  /* 0x000002001a0a7890 */ /* 0x000fe2000fffe03f */
[----:B------:R-:W-:Y:S01]  /*55e0*/  UMOV UR11, 0x80000020 ;  /* 0x80000020000b7882 */ /* 0x000fe20000000000 */
[----:B------:R-:W-:Y:S01]  /*55f0*/  UIADD3 UR14, UR26, 0x202, URZ ;  /* 0x000002021a0e7890 */ /* 0x000fe2000fffe03f */
[----:B------:R-:W-:Y:S01]  /*5600*/  UMOV UR15, 0x80000020 ;  /* 0x80000020000f7882 */ /* 0x000fe20000000000 */
[----:B------:R-:W-:Y:S01]  /*5610*/  UIADD3 UR18, UR26, 0x400, URZ ;  /* 0x000004001a127890 */ /* 0x000fe2000fffe03f */
[----:B------:R-:W-:Y:S01]  /*5620*/  UMOV UR19, 0x80000020 ;  /* 0x8000002000137882 */ /* 0x000fe20000000000 */
[----:B------:R-:W-:Y:S01]  /*5630*/  UIADD3 UR22, UR26, 0x402, URZ ;  /* 0x000004021a167890 */ /* 0x000fe2000fffe03f */
[----:B------:R-:W-:Y:S01]  /*5640*/  UMOV UR23, 0x80000020 ;  /* 0x8000002000177882 */ /* 0x000fe20000000000 */
[----:B--2---:R-:W-:-:S05]  /*5650*/  SHF.R.U32.HI R13, RZ, 0x7, R13 ;  /* 0x00000007ff0d7819 */ /* 0x004fca000001160d */
[----:B-1----:R-:W-:-:S05]  /*5660*/  VIADD R10, R13, 0x8 ;  /* 0x000000080d0a7836 */ /* 0x002fca0000000000 */
[----:B------:R1:W-:Y:S06]  /*5670*/  BAR.SYNC.DEFER_BLOCKING R10, 0x100 ;  /* 0x0004000a0000751d */ /* 0x0003ec0000010000 */
[----:B------:R-:W-:-:S06]  /*5680*/  WARPGROUP.ARRIVE ;  /* 0x00000000000079c5 */ /* 0x000fcc0000000000 */
[----:B------:R-:W-:Y:S03]  /*5690*/  QGMMA.64x128x32.F32.E4M3.E4M3 R24, gdesc[UR24], RZ, !UPT, gsb0 ;  /* 0x01e00000181879f3 */ /* 0x000fe6000c0008ff */
        /* <DEDUP_REMOVED lines=16> */
[----:B-1----:R-:W-:Y:S05]  /*57a0*/  @P4 BRA `(.L_x_903) ;  /* 0x0000000000284947 */ /* 0x002fea0003800000 */
[----:B------:R-:W-:Y:S05]  /*57b0*/  @!P0 BRA `(.L_x_904) ;  /* 0x0000000000048947 */ /* 0x000fea0003800000 */
[----:B------:R-:W-:Y:S01]  /*57c0*/  BPT.TRAP 0x1 ;  /* 0x000000040000795c */ /* 0x000fe20000300000 */
.L_x_904:
[----:B------:R-:W-:Y:S01]  /*57d0*/  ULEA UR6, UR47, UR37, 0x3 ;  /* 0x000000252f067291 */ /* 0x000fe2000f8e183f */
[----:B------:R-:W-:-:S08]  /*57e0*/  SHF.L.U32 R2, R2, 0x1f, RZ ;  /* 0x0000001f02027819 */ /* 0x000fd000000006ff */
[----:B------:R1:W2:Y:S01]  /*57f0*/  SYNCS.PHASECHK.TRANS64.TRYWAIT P3, [UR6+0x22850], R2 ;  /* 0x02285002ff0075a7 */ /* 0x0002a20008060146 */
[----:B------:R-:W-:Y:S05]  /*5800*/  @!P0 BRA `(.L_x_905) ;  /* 0x0000000000048947 */ /* 0x000fea0003800000 */
[----:B------:R-:W-:Y:S01]  /*5810*/  BPT.TRAP 0x1 ;  /* 0x000000040000795c */ /* 0x000fe20000300000 */
.L_x_905:
[----:B--2---:R-:W-:Y:S05]  /*5820*/  @P3 BRA `(.L_x_903) ;  /* 0x0000000000083947 */ /* 0x004fea0003800000 */
[----:B------:R-:W2:Y:S02]  /*5830*/  SYNCS.PHASECHK.TRANS64.TRYWAIT P3, [UR6+0x22850], R2 ;  /* 0x02285002ff0075a7 */ /* 0x000ea40008060146 */
[----:B--2---:R-:W-:Y:S05]  /*5840*/  @!P3 BRA `(.L_x_906) ;  /* 0x000000ec00f0b947 */ /* 0x004fea0003800000 */
.L_x_903:
[----:B------:R-:W-:Y:S01]  /*5850*/  UIADD3 UR6, UR37, 0x400, URZ ;  /* 0x0000040025067890 */ /* 0x000fe2000fffe03f */
[----:B------:R-:W-:Y:S01]  /*5860*/  WARPGROUP.ARRIVE ;  /* 0x00000000000079c5 */ /* 0x000fe20000000000 */
[----:B------:R-:W-:-:S05]  /*5870*/  UMOV UR7, 0x40000040 ;  /* 0x4000004000077882 */ /* 0x000fca0000000000 */
[----:B------:R-:W3:Y:S01]  /*5880*/  S2R R186, SR_TID.X ;  /* 0x0000000000ba7919 */ /* 0x000ee20000002100 */
[----:B------:R-:W-:Y:S01]  /*5890*/  USHF.R.U32.HI UR6, URZ, 0x4, UR6 ;  /* 0x000000043f067899 */ /* 0x000fe20008011606 */
[C---:B------:R-:W-:Y:S01]  /*58a0*/  FMUL.FTZ R10, R0.reuse, R24 ;  /* 0x00000018000a7220 */ /* 0x040fe20000410000 */
[C---:B------:R-:W-:Y:S01]  /*58b0*/  FMUL.FTZ R24, R0.reuse, R35 ;  /* 0x0000002300187220 */ /* 0x040fe20000410000 */
[----:B------:R-:W-:Y:S01]  /*58c0*/  IMAD.U32 R35, RZ, RZ, UR34 ;  /* 0x00000022ff237e24 */ /* 0x000fe2000f8e00ff */
[----:B------:R-:W-:Y:S01]  /*58d0*/  ULOP3.LUT UR6, UR6, 0x3fff, URZ, 0xc0, !UPT ;  /* 0x00003fff06067892 */ /* 0x000fe2000f8ec03f */
[C---:B------:R-:W-:Y:S01]  /*58e0*/  FMUL.FTZ R185, R0.reuse, R52 ;  /* 0x0000003400b97220 */ /* 0x040fe20000410000 */
[C---:B------:R-:W-:Y:S01]  /*58f0*/  FMUL.FTZ R180, R0.reuse, R33 ;  /* 0x0000002100b47220 */ /* 0x040fe20000410000 */
[C---:B-12---:R-:W-:Y:S01]  /*5900*/  FMUL.FTZ R2, R0.reuse, R26 ;  /* 0x0000001a00027220 */ /* 0x046fe20000410000 */
[----:B------:R-:W-:Y:S01]  /*5910*/  ULOP3.LUT UR6, UR6, 0x10000, URZ, 0xfc, !UPT ;  /* 0x0001000006067892 */ /* 0x000fe2000f8efc3f */
[----:B------:R-:W-:Y:S01]  /*5920*/  @!P1 LEA R35, R35, UR37, 0x3 ;  /* 0x0000002523239c11 */ /* 0x000fe2000f8e18ff */
[C---:B------:R-:W-:Y:S01]  /*5930*/  FMUL.FTZ R33, R0.reuse, R54 ;  /* 0x0000003600217220 */ /* 0x040fe20000410000 */
[C---:B------:R-:W-:Y:S01]  /*5940*/  FMUL.FTZ R13, R0.reuse, R27 ;  /* 0x0000001b000d7220 */ /* 0x040fe20000410000 */
[----:B------:R-:W-:Y:S01]  /*5950*/  ULEA UR10, UR47, UR6, 0xa ;  /* 0x000000062f0a7291 */ /* 0x000fe2000f8e503f */
[----:B------:R-:W-:Y:S01]  /*5960*/  FMUL.FTZ R15, R0, R30 ;  /* 0x0000001e000f7220 */ /* 0x000fe20000410000 */
[----:B------:R-:W-:-:S02]  /*5970*/  @!P1 VIADD R35, R35, 0x22840 ;  /* 0x0002284023239836 */ /* 0x000fc40000000000 */
[C---:B------:R-:W-:Y:S01]  /*5980*/  FMUL.FTZ R20, R0.reuse, R31 ;  /* 0x0000001f00147220 */ /* 0x040fe20000410000 */
[C---:B------:R-:W-:Y:S01]  /*5990*/  FMUL.FTZ R21, R0.reuse, R34 ;  /* 0x0000002200157220 */ /* 0x040fe20000410000 */
[C---:B------:R-:W-:Y:S01]  /*59a0*/  FMUL.FTZ R26, R0.reuse, R39 ;  /* 0x00000027001a7220 */ /* 0x040fe20000410000 */
[C---:B------:R-:W-:Y:S01]  /*59b0*/  FMUL.FTZ R54, R0.reuse, R56 ;  /* 0x0000003800367220 */ /* 0x040fe20000410000 */
[----:B------:R-:W-:Y:S01]  /*59c0*/  UMOV UR6, UR10 ;  /* 0x0000000a00067c82 */ /* 0x000fe20008000000 */
[C---:B------:R-:W-:Y:S01]  /*59d0*/  FMUL.FTZ R27, R0.reuse, R43 ;  /* 0x0000002b001b7220 */ /* 0x040fe20000410000 */
[----:B------:R-:W-:Y:S01]  /*59e0*/  QGMMA.64x128x32.F32.E4M3.E4M3 R88, R164, gdesc[UR4], R88, gsb0 ;  /* 0x01e00004a4587df3 */ /* 0x000fe20008000858 */
[----:B------:R-:W-:Y:S01]  /*59f0*/  UIADD3 UR6, UR10, 0x2, URZ ;  /* 0x000000020a067890 */ /* 0x000fe2000fffe03f */
[C---:B------:R-:W-:Y:S01]  /*5a00*/  FMUL.FTZ R181, R0.reuse, R44 ;  /* 0x0000002c00b57220 */ /* 0x040fe20000410000 */
[----:B------:R-:W-:Y:S01]  /*5a10*/  UMOV UR7, 0x40000040 ;  /* 0x4000004000077882 */ /* 0x000fe20000000000 */
[C---:B------:R-:W-:Y:S01]  /*5a20*/  FMUL.FTZ R182, R0.reuse, R45 ;  /* 0x0000002d00b67220 */ /* 0x040fe20000410000 */
[C---:B------:R-:W-:Y:S01]  /*5a30*/  FMUL.FTZ R30, R0.reuse, R46 ;  /* 0x0000002e001e7220 */ /* 0x040fe20000410000 */
[C---:B------:R-:W-:Y:S01]  /*5a40*/  FMUL.FTZ R183, R0.reuse, R48 ;  /* 0x0000003000b77220 */ /* 0x040fe20000410000 */
[C---:B------:R-:W-:Y:S01]  /*5a50*/  FMUL.FTZ R184, R0.reuse, R49 ;  /* 0x0000003100b87220 */ /* 0x040fe20000410000 */
[C---:B------:R-:W-:Y:S01]  /*5a60*/  FMUL.FTZ R31, R0.reuse, R50 ;  /* 0x00000032001f7220 */ /* 0x040fe20000410000 */
[C---:B------:R-:W-:Y:S01]  /*5a70*/  FMUL.FTZ R56, R0.reuse, R60 ;  /* 0x0000003c00387220 */ /* 0x040fe20000410000 */
[----:B---3--:R-:W-:Y:S01]  /*5a80*/  SHF.R.U32.HI R186, RZ, 0x7, R186 ;  /* 0x00000007ffba7819 */ /* 0x008fe200000116ba */
[C---:B------:R-:W-:Y:S01]  /*5a90*/  FMUL.FTZ R39, R0.reuse, R62 ;  /* 0x0000003e00277220 */ /* 0x040fe20000410000 */
[C---:B------:R-:W-:Y:S01]  /*5aa0*/  FMUL.FTZ R53, R0.reuse, R53 ;  /* 0x0000003500357220 */ /* 0x040fe20000410000 */
[----:B------:R-:W-:Y:S01]  /*5ab0*/  FMUL.FTZ R60, R0, R68 ;  /* 0x00000044003c7220 */ /* 0x000fe20000410000 */
[----:B------:R-:W-:Y:S01]  /*5ac0*/  IADD3 R34, -R186, 0xb, RZ ;  /* 0x0000000bba227810 */ /* 0x000fe20007ffe1ff */
        /* <DEDUP_REMOVED lines=11> */
[----:B------:R-:W-:Y:S01]  /*5b80*/  @!P1 PRMT R35, RZ, 0x654, R35 ;  /* 0x00000654ff239816 */ /* 0x000fe20000000023 */
[C---:B------:R-:W-:Y:S01]  /*5b90*/  FMUL.FTZ R77, R0.reuse, R77 ;  /* 0x0000004d004d7220 */ /* 0x040fe20000410000 */
[C---:B------:R-:W-:Y:S01]  /*5ba0*/  FMUL.FTZ R81, R0.reuse, R81 ;  /* 0x0000005100517220 */ /* 0x040fe20000410000 */
[----:B------:R-:W-:Y:S01]  /*5bb0*/  FMUL.FTZ R85, R0, R85 ;  /* 0x0000005500557220 */ /* 0x000fe20000410000 */
[----:B------:R-:W1:Y:S08]  /*5bc0*/  MUFU.TANH R10, R10 ;  /* 0x0000000a000a7308 */ /* 0x000e700000002400 */
[----:B------:R-:W2:Y:S08]  /*5bd0*/  MUFU.TANH R2, R2 ;  /* 0x0000000200027308 */ /* 0x000eb00000002400 */
[----:B------:R-:W3:Y:S08]  /*5be0*/  MUFU.TANH R13, R13 ;  /* 0x0000000d000d7308 */ /* 0x000ef00000002400 */
        /* <DEDUP_REMOVED lines=10> */
[----:B------:R-:W1:Y:S01]  /*5c90*/  MUFU.TANH R183, R183 ;  /* 0x000000b700b77308 */ /* 0x000e620000002400 */
[----:B------:R-:W-:-:S02]  /*5ca0*/  WARPGROUP.DEPBAR.LE gsb0, 0x0 ;  /* 0x00008000000079c5 */ /* 0x000fc40000010000 */
[----:B------:R-:W-:Y:S01]  /*5cb0*/  WARPGROUP.ARRIVE ;  /* 0x00000000000079c5 */ /* 0x000fe20000000000 */
[C---:B------:R-:W-:Y:S01]  /*5cc0*/  FMUL.FTZ R166, R0.reuse, R29 ;  /* 0x0000001d00a67220 */ /* 0x040fe20000410000 */
[C---:B------:R-:W-:Y:S01]  /*5cd0*/  FMUL.FTZ R29, R0.reuse, R47 ;  /* 0x0000002f001d7220 */ /* 0x040fe20000410000 */
[C---:B------:R-:W-:Y:S01]  /*5ce0*/  FMUL.FTZ R47, R0.reuse, R78 ;  /* 0x0000004e002f7220 */ /* 0x040fe20000410000 */
[----:B------:R-:W-:Y:S02]  /*5cf0*/  IMAD.SHL.U32 R78, R7, 0x80, RZ ;  /* 0x00000080074e7824 */ /* 0x000fe400078e00ff */
[C---:B------:R-:W-:Y:S01]  /*5d00*/  FMUL.FTZ R164, R0.reuse, R25 ;  /* 0x0000001900a47220 */ /* 0x040fe20000410000 */
[----:B------:R-:W-:Y:S01]  /*5d10*/  QGMMA.64x128x32.F32.E4M3.E4M3 R88, R160, gdesc[UR4], R88, gsb0 ;  /* 0x01e00004a0587df3 */ /* 0x000fe20008000858 */
[----:B------:R-:W-:Y:S01]  /*5d20*/  UIADD3 UR6, UR10, 0x4, URZ ;  /* 0x000000040a067890 */ /* 0x000fe2000fffe03f */
[----:B------:R-:W-:Y:S01]  /*5d30*/  FMUL.FTZ R165, R0, R28 ;  /* 0x0000001c00a57220 */ /* 0x000fe20000410000 */
[----:B------:R-:W-:Y:S01]  /*5d40*/  UMOV UR7, 0x40000040 ;  /* 0x4000004000077882 */ /* 0x000fe20000000000 */
        /* <DEDUP_REMOVED lines=8> */
[----:B------:R-:W-:Y:S01]  /*5dd0*/  FMUL.FTZ R51, R0, R86 ;  /* 0x0000005600337220 */ /* 0x000fe20000410000 */
        /* <DEDUP_REMOVED lines=22> */
[C---:B------:R-:W-:Y:S01]  /*5f40*/  FMUL.FTZ R37, R0.reuse, R58 ;  /* 0x0000003a00257220 */ /* 0x040fe20000410000 */
        /* <DEDUP_REMOVED lines=8> */
[----:B------:R-:W-:Y:S01]  /*5fd0*/  FMUL.FTZ R40, R0, R63 ;  /* 0x0000003f00287220 */ /* 0x000fe20000410000 */
[----:B------:R-:W-:-:S02]  /*5fe0*/  IMAD R64, R17, UR33, R52 ;  /* 0x0000002111407c24 */ /* 0x000fc4000f8e0234 */
        /* <DEDUP_REMOVED lines=22> */
[----:B------:R-:W-:-:S05]  /*6150*/  WARPGROUP.ARRIVE ;  /* 0x00000000000079c5 */ /* 0x000fca0000000000 */
[----:B------:R-:W1:Y:S01]  /*6160*/  MUFU.TANH R62, R62 ;  /* 0x0000003e003e7308 */ /* 0x000e620000002400 */
[----:B------:R-:W-:Y:S07]  /*6170*/  QGMMA.64x128x32.F32.E4M3.E4M3 R88, R152, gdesc[UR4], R88, gsb0 ;  /* 0x01e0000498587df3 */ /* 0x000fee0008000858 */
[----:B------:R-:W1:Y:S08]  /*6180*/  MUFU.TANH R63, R63 ;  /* 0x0000003f003f7308 */ /* 0x000e700000002400 */
[----:B------:R-:W1:Y:S08]  /*6190*/  MUFU.TANH R45, R45 ;  /* 0x0000002d002d7308 */ /* 0x000e700000002400 */
[----:B------:R-:W1:Y:S08]  /*61a0*/  MUFU.TANH R46, R46 ;  /* 0x0000002e002e7308 */ /* 0x000e700000002400 */
[----:B------:R-:W1:Y:S08]  /*61b0*/  MUFU.TANH R76, R76 ;  /* 0x0000004c004c7308 */ /* 0x000e700000002400 */
[----:B------:R1:W1:Y:S08]  /*61c0*/  MUFU.TANH R70, R77 ;  /* 0x0000004d00467308 */ /* 0x0002700000002400 */
        /* <DEDUP_REMOVED lines=9> */
[----:B------:R-:W1:Y:S01]  /*6260*/  MUFU.TANH R52, R52 ;  /* 0x0000003400347308 */ /* 0x000e620000002400 */
[----:B------:R-:W-:-:S02]  /*6270*/  WARPGROUP.DEPBAR.LE gsb0, 0x0 ;  /* 0x00008000000079c5 */ /* 0x000fc40000010000 */
[----:B------:R1:W-:Y:S06]  /*6280*/  BAR.ARV R34, 0x100 ;  /* 0x000400220000751d */ /* 0x0003ec0000002000 */
[----:B------:R5:W-:Y:S02]  /*6290*/  @!P1 SYNCS.ARRIVE.TRANS64.RED.A1T0 RZ, [R35+URZ], RZ ;  /* 0x000000ff23ff99a7 */ /* 0x000be4000810043f */
[----:B-----5:R-:W-:-:S04]  /*62a0*/  VIADD R35, R64, -UR32 ;  /* 0x8000002040237c36 */ /* 0x020fc80008000000 */
[----:B------:R-:W-:-:S04]  /*62b0*/  IMAD R35, R16, -0x2, R35 ;  /* 0xfffffffe10237824 */ /* 0x000fc800078e0223 */
[C---:B------:R-:W-:Y:S02]  /*62c0*/  VIADD R82, R35.reuse, UR31 ;  /* 0x0000001f23527c36 */ /* 0x040fe40008000000 */
[----:B------:R-:W-:Y:S02]  /*62d0*/  VIADD R86, R35, UR29 ;  /* 0x0000001d23567c36 */ /* 0x000fe40008000000 */
[C---:B------:R-:W-:Y:S02]  /*62e0*/  IMAD.IADD R64, R3.reuse, 0x1, R82 ;  /* 0x0000000103407824 */ /* 0x040fe400078e0252 */
[----:B------:R-:W-:Y:S01]  /*62f0*/  IMAD.IADD R66, R3, 0x1, R86 ;  /* 0x0000000103427824 */ /* 0x000fe200078e0256 */
[----:B-1234-:R-:W-:Y:S06]  /*6300*/  @!P2 BRA `(.L_x_907) ;  /* 0x00000000005ca947 */ /* 0x01efec0003800000 */
[----:B------:R-:W-:Y:S01]  /*6310*/  ISETP.GT.AND P3, PT, R12, -0x1, PT ;  /* 0xffffffff0c00780c */ /* 0x000fe20003f64270 */
[----:B------:R-:W-:-:S12]  /*6320*/  BSSY B0, `(.L_x_908) ;  /* 0x0000011000007945 */ /* 0x000fd80003800000 */
[----:B------:R-:W-:Y:S05]  /*6330*/  @P3 BRA `(.L_x_909) ;  /* 0x0000000000203947 */ /* 0x000fea0003800000 */
[----:B------:R-:W-:Y:S01]  /*6340*/  IMAD.U32 R67, RZ, RZ, UR30 ;  /* 0x0000001eff437e24 */ /* 0x000fe2000f8e00ff */
[----:B------:R-:W-:-:S04]  /*6350*/  LOP3.LUT R65, RZ, R12, RZ, 0x33, !PT ;  /* 0x0000000cff417212 */ /* 0x000fc800078e33ff */
[----:B------:R-:W-:-:S13]  /*6360*/  ISETP.NE.AND P3, PT, R67, 0x1, PT ;  /* 0x000000014300780c */ /* 0x000fda0003f65270 */
[----:B------:R-:W1:Y:S02]  /*6370*/  @P3 LDC.64 R34, c[0x0][0x9e8] ;  /* 0x00027a00ff223b82 */ /* 0x000e640000000a00 */
[----:B-1----:R-:W-:-:S05]  /*6380*/  @P3 IMAD.HI.U32 R34, R65, R34, RZ ;  /* 0x0000002241223227 */ /* 0x002fca00078e00ff */
[----:B------:R-:W-:-:S04]  /*6390*/  @P3 SHF.R.U32.HI R65, RZ, R35, R34 ;  /* 0x00000023ff413219 */ /* 0x000fc80000011622 */
[----:B------:R-:W-:Y:S01]  /*63a0*/  LOP3.LUT R34, RZ, R65, RZ, 0x33, !PT ;  /* 0x00000041ff227212 */ /* 0x000fe200078e33ff */
[----:B------:R-:W-:Y:S06]  /*63b0*/  BRA `(.L_x_910) ;  /* 0x00000000001c7947 */ /* 0x000fec0003800000 */
.L_x_909:
[----:B------:R-:W-:-:S05]  /*63c0*/  IMAD.U32 R67, RZ, RZ, UR30 ;  /* 0x0000001eff437e24 */ /* 0x000fca000f8e00ff */
[----:B------:R-:W-:-:S13]  /*63d0*/  ISETP.NE.AND P3, PT, R67, 0x1, PT ;  /* 0x000000014300780c */ /* 0x000fda0003f65270 */
[----:B------:R-:W1:Y:S01]  /*63e0*/  @P3 LDC.64 R34, c[0x0][0x9e8] ;  /* 0x00027a00ff223b82 */ /* 0x000e620000000a00 */
[----:B------:R-:W-:-:S04]  /*63f0*/  @P3 IMAD.IADD R65, R173, 0x1, R3 ;  /* 0x00000001ad413824 */ /* 0x000fc800078e0203 */
[----:B-1----:R-:W-:-:S04]  /*6400*/  @P3 IMAD.HI.U32 R68, R65, R34, RZ ;  /* 0x0000002241443227 */ /* 0x002fc800078e00ff */
[----:B------:R-:W-:Y:S01]  /*6410*/  IMAD.MOV.U32 R34, RZ, RZ, R12 ;  /* 0x000000ffff227224 */ /* 0x000fe200078e000c */
[----:B------:R-:W-:-:S07]  /*6420*/  @P3 SHF.R.U32.HI R34, RZ, R35, R68 ;  /* 0x00000023ff223219 */ /* 0x000fce0000011644 */
.L_x_910:
[----:B------:R-:W-:Y:S05]  /*6430*/  BSYNC B0 ;  /* 0x0000000000007941 */ /* 0x000fea0003800000 */
.L_x_908:
[----:B------:R-:W-:-:S04]  /*6440*/  IMAD R35, R34, R67, -R78 ;  /* 0x0000004322237224 */ /* 0x000fc800078e0a4e */
[----:B------:R-:W-:-:S05]  /*6450*/  IMAD R35, R16, -0x2, R35 ;  /* 0xfffffffe10237824 */ /* 0x000fca00078e0223 */
[----:B------:R-:W-:Y:S02]  /*6460*/  VIADDMNMX R64, R35, R67, R64, PT ;  /* 0x0000004323407246 */ /* 0x000fe40003800140 */
[----:B------:R-:W-:-:S07]  /*6470*/  VIMNMX R66, R66, R35, !PT ;  /* 0x0000002342427248 */ /* 0x000fce0007fe0100 */
.L_x_907:
[----:B------:R-:W-:-:S04]  /*6480*/  ISETP.GT.AND P3, PT, R7, -0x1, PT ;  /* 0xffffffff0700780c */ /* 0x000fc80003f64270 */
[C---:B------:R-:W-:Y:S02]  /*6490*/  ISETP.GT.AND P5, PT, R66.reuse, RZ, P3 ;  /* 0x000000ff4200720c */ /* 0x040fe40001fa4270 */
[----:B------:R-:W-:Y:S02]  /*64a0*/  ISETP.GT.AND P6, PT, R66, 0x1, P3 ;  /* 0x000000014200780c */ /* 0x000fe40001fc4270 */
[C---:B------:R-:W-:Y:S02]  /*64b0*/  ISETP.LT.OR P5, PT, R64.reuse, 0x1, P5 ;  /* 0x000000014000780c */ /* 0x040fe40002fa1670 */
[----:B------:R-:W-:Y:S02]  /*64c0*/  ISETP.LT.OR P6, PT, R64, 0x2, P6 ;  /* 0x000000024000780c */ /* 0x000fe400037c1670 */
[----:B------:R-:W-:Y:S02]  /*64d0*/  FSEL R201, R10, -INF , !P5 ;  /* 0xff8000000ac97808 */ /* 0x000fe40006800000 */
[----:B------:R-:W-:-:S02]  /*64e0*/  FSEL R189, R164, -INF , !P6 ;  /* 0xff800000a4bd7808 */ /* 0x000fc40007000000 */
[C---:B------:R-:W-:Y:S02]  /*64f0*/  ISETP.GT.AND P4, PT, R66.reuse, 0x8, P3 ;  /* 0x000000084200780c */ /* 0x040fe40001f84270 */
[C---:B------:R-:W-:Y:S02]  /*6500*/  ISETP.GT.AND P5, PT, R66.reuse, 0x9, P3 ;  /* 0x000000094200780c */ /* 0x040fe40001fa4270 */
[----:B------:R-:W-:Y:S02]  /*6510*/  ISETP.GT.AND P6, PT, R66, 0x10, P3 ;  /* 0x000000104200780c */ /* 0x000fe40001fc4270 */
[C---:B------:R-:W-:Y:S02]  /*6520*/  ISETP.LT.OR P4, PT, R64.reuse, 0x9, P4 ;  /* 0x000000094000780c */ /* 0x040fe40002781670 */
[C---:B------:R-:W-:Y:S02]  /*6530*/  ISETP.LT.OR P5, PT, R64.reuse, 0xa, P5 ;  /* 0x0000000a4000780c */ /* 0x040fe40002fa1670 */
[----:B------:R-:W-:-:S02]  /*6540*/  ISETP.LT.OR P6, PT, R64, 0x11, P6 ;  /* 0x000000114000780c */ /* 0x000fc400037c1670 */
[----:B------:R-:W-:Y:S02]  /*6550*/  FSEL R193, R165, -INF , !P4 ;  /* 0xff800000a5c17808 */ /* 0x000fe40006000000 */
[----:B------:R-:W-:Y:S02]  /*6560*/  FSEL R205, R166, -INF , !P5 ;  /* 0xff800000a6cd7808 */ /* 0x000fe40006800000 */
[----:B------:R-:W-:Y:S02]  /*6570*/  FSEL R203, R167, -INF , !P6 ;  /* 0xff800000a7cb7808 */ /* 0x000fe40007000000 */
[C---:B------:R-:W-:Y:S02]  /*6580*/  ISETP.GT.AND P4, PT, R66.reuse, 0x11, P3 ;  /* 0x000000114200780c */ /* 0x040fe40001f84270 */
[C---:B------:R-:W-:Y:S02]  /*6590*/  ISETP.GT.AND P5, PT, R66.reuse, 0x18, P3 ;  /* 0x000000184200780c */ /* 0x040fe40001fa4270 */
[----:B------:R-:W-:-:S02]  /*65a0*/  ISETP.GT.AND P6, PT, R66, 0x19, P3 ;  /* 0x000000194200780c */ /* 0x000fc40001fc4270 */
[C---:B------:R-:W-:Y:S02]  /*65b0*/  ISETP.LT.OR P4, PT, R64.reuse, 0x12, P4 ;  /* 0x000000124000780c */ /* 0x040fe40002781670 */
[C---:B------:R-:W-:Y:S02]  /*65c0*/  ISETP.LT.OR P5, PT, R64.reuse, 0x19, P5 ;  /* 0x000000194000780c */ /* 0x040fe40002fa1670 */
[----:B------:R-:W-:Y:S02]  /*65d0*/  ISETP.LT.OR P6, PT, R64, 0x1a, P6 ;  /* 0x0000001a4000780c */ /* 0x000fe400037c1670 */
[----:B------:R-:W-:Y:S02]  /*65e0*/  FSEL R199, R180, -INF , !P4 ;  /* 0xff800000b4c77808 */ /* 0x000fe40006000000 */
        /* <DEDUP_REMOVED lines=28> */
[----:B------:R-:W-:Y:S01]  /*67b0*/  FSEL R83, R54, -INF , !P6 ;  /* 0xff80000036537808 */ /* 0x000fe20007000000 */
[----:B------:R-:W-:Y:S01]  /*67c0*/  IMAD.IADD R54, R4, 0x1, R82 ;  /* 0x0000000104367824 */ /* 0x000fe200078e0252 */
[C---:B------:R-:W-:Y:S02]  /*67d0*/  ISETP.GT.AND P4, PT, R66.reuse, 0x41, P3 ;  /* 0x000000414200780c */ /* 0x040fe40001f84270 */
[C---:B------:R-:W-:Y:S02]  /*67e0*/  ISETP.GT.AND P5, PT, R66.reuse, 0x48, P3 ;  /* 0x000000484200780c */ /* 0x040fe40001fa4270 */
[----:B------:R-:W-:-:S02]  /*67f0*/  ISETP.GT.AND P6, PT, R66, 0x49, P3 ;  /* 0x000000494200780c */ /* 0x000fc40001fc4270 */
[C---:B------:R-:W-:Y:S02]  /*6800*/  ISETP.LT.OR P4, PT, R64.reuse, 0x42, P4 ;  /* 0x000000424000780c */ /* 0x040fe40002781670 */
[C---:B------:R-:W-:Y:S02]  /*6810*/  ISETP.LT.OR P5, PT, R64.reuse, 0x49, P5 ;  /* 0x000000494000780c */ /* 0x040fe40002fa1670 */
[----:B------:R-:W-:Y:S02]  /*6820*/  ISETP.LT.OR P6, PT, R64, 0x4a, P6 ;  /* 0x0000004a4000780c */ /* 0x000fe400037c1670 */
[----:B------:R-:W-:Y:S02]  /*6830*/  FSEL R81, R55, -INF , !P4 ;  /* 0xff80000037517808 */ /* 0x000fe40006000000 */
[----:B------:R-:W-:Y:S01]  /*6840*/  FSEL R79, R56, -INF , !P5 ;  /* 0xff800000384f7808 */ /* 0x000fe20006800000 */
[----:B------:R-:W-:Y:S01]  /*6850*/  IMAD.IADD R56, R4, 0x1, R86 ;  /* 0x0000000104387824 */ /* 0x000fe200078e0256 */
        /* <DEDUP_REMOVED lines=36> */
[----:B------:R-:W-:Y:S01]  /*6aa0*/  FSEL R53, R74, -INF , !P6 ;  /* 0xff8000004a357808 */ /* 0x000fe20007000000 */
[----:B------:R-:W-:Y:S06]  /*6ab0*/  @!P2 BRA `(.L_x_911) ;  /* 0x000000000058a947 */ /* 0x000fec0003800000 */
[----:B------:R-:W-:Y:S01]  /*6ac0*/  IMAD.IADD R153, R173, 0x1, R4 ;  /* 0x00000001ad997824 */ /* 0x000fe200078e0204 */
[----:B------:R-:W-:Y:S04]  /*6ad0*/  BSSY B0, `(.L_x_912) ;  /* 0x0000010000007945 */ /* 0x000fe80003800000 */
[----:B------:R-:W-:-:S13]  /*6ae0*/  ISETP.GT.AND P4, PT, R153, -0x1, PT ;  /* 0xffffffff9900780c */ /* 0x000fda0003f84270 */
        /* <DEDUP_REMOVED lines=9> */
.L_x_913:
[----:B------:R-:W-:-:S05]  /*6b80*/  IMAD.U32 R10, RZ, RZ, UR30 ;  /* 0x0000001eff0a7e24 */ /* 0x000fca000f8e00ff */
[----:B------:R-:W-:-:S13]  /*6b90*/  ISETP.NE.AND P4, PT, R10, 0x1, PT ;  /* 0x000000010a00780c */ /* 0x000fda0003f85270 */
[----:B------:R-:W1:Y:S02]  /*6ba0*/  @P4 LDC.64 R34, c[0x0][0x9e8] ;  /* 0x00027a00ff224b82 */ /* 0x000e640000000a00 */
[----:B-1----:R-:W-:-:S05]  /*6bb0*/  @P4 IMAD.HI.U32 R34, R153, R34, RZ ;  /* 0x0000002299224227 */ /* 0x002fca00078e00ff */
[----:B------:R-:W-:-:S07]  /*6bc0*/  @P4 SHF.R.U32.HI R153, RZ, R35, R34 ;  /* 0x00000023ff994219 */ /* 0x000fce0000011622 */
.L_x_914:
[----:B------:R-:W-:Y:S05]  /*6bd0*/  BSYNC B0 ;  /* 0x0000000000007941 */ /* 0x000fea0003800000 */
.L_x_912:
[----:B------:R-:W-:-:S04]  /*6be0*/  IMAD R153, R153, R10, -R78 ;  /* 0x0000000a99997224 */ /* 0x000fc800078e0a4e */
[----:B------:R-:W-:-:S05]  /*6bf0*/  IMAD R153, R16, -0x2, R153 ;  /* 0xfffffffe10997824 */ /* 0x000fca00078e0299 */
[----:B------:R-:W-:Y:S02]  /*6c00*/  VIADDMNMX R54, R153, R10, R54, PT ;  /* 0x0000000a99367246 */ /* 0x000fe40003800136 */
[----:B------:R-:W-:-:S07]  /*6c10*/  VIMNMX R56, R56, R153, !PT ;  /* 0x0000009938387248 */ /* 0x000fce0007fe0100 */
.L_x_911:
[----:B------:R-:W-:Y:S02]  /*6c20*/  FMNMX.FTZ R10, R201, R9, !PT ;  /* 0x00000009c90a7209 */ /* 0x000fe40007810000 */
[----:B------:R-:W-:Y:S02]  /*6c30*/  ISETP.GT.AND P5, PT, R56, 0x8, P3 ;  /* 0x000000083800780c */ /* 0x000fe40001fa4270 */
[----:B------:R-:W-:Y:S02]  /*6c40*/  FMNMX.FTZ R10, R189, R10, !PT ;  /* 0x0000000abd0a7209 */ /* 0x000fe40007810000 */
[----:B------:R-:W-:Y:S02]  /*6c50*/  ISETP.LT.OR P5, PT, R54, 0x9, P5 ;  /* 0x000000093600780c */ /* 0x000fe40002fa1670 */
[----:B------:R-:W-:Y:S02]  /*6c60*/  FMNMX.FTZ R10, R193, R10, !PT ;  /* 0x0000000ac10a7209 */ /* 0x000fe40007810000 */
[----:B------:R-:W-:-:S02]  /*6c70*/  FSEL R155, R15, -INF , !P5 ;  /* 0xff8000000f9b7808 */ /* 0x000fc40006800000 */
[----:B------:R-:W-:Y:S02]  /*6c80*/  FMNMX.FTZ R10, R205, R10, !PT ;  /* 0x0000000acd0a7209 */ /* 0x000fe40007810000 */
[----:B------:R-:W-:Y:S02]  /*6c90*/  ISETP.GT.AND P5, PT, R56, 0x11, P3 ;  /* 0x000000113800780c */ /* 0x000fe40001fa4270 */
[----:B------:R-:W-:Y:S02]  /*6ca0*/  FMNMX.FTZ R10, R203, R10, !PT ;  /* 0x0000000acb0a7209 */ /* 0x000fe40007810000 */
[----:B------:R-:W-:Y:S02]  /*6cb0*/  ISETP.LT.OR P5, PT, R54, 0x12, P5 ;  /* 0x000000123600780c */ /* 0x000fe40002fa1670 */
[----:B------:R-:W-:Y:S02]  /*6cc0*/  FMNMX.FTZ R10, R199, R10, !PT ;  /* 0x0000000ac70a7209 */ /* 0x000fe40007810000 */
[----:B------:R-:W-:-:S02]  /*6cd0*/  ISETP.GT.AND P6, PT, R56, 0x1, P3 ;  /* 0x000000013800780c */ /* 0x000fc40001fc4270 */
[----:B------:R-:W-:Y:S02]  /*6ce0*/  FMNMX.FTZ R10, R197, R10, !PT ;  /* 0x0000000ac50a7209 */ /* 0x000fe40007810000 */
[----:B------:R-:W-:Y:S02]  /*6cf0*/  FSEL R161, R24, -INF , !P5 ;  /* 0xff80000018a17808 */ /* 0x000fe40006800000 */
[----:B------:R-:W-:Y:S02]  /*6d00*/  FMNMX.FTZ R10, R195, R10, !PT ;  /* 0x0000000ac30a7209 */ /* 0x000fe40007810000 */
[----:B------:R-:W-:Y:S02]  /*6d10*/  ISETP.GT.AND P5, PT, R56, 0x19, P3 ;  /* 0x000000193800780c */ /* 0x000fe40001fa4270 */
[----:B------:R-:W-:Y:S02]  /*6d20*/  FMNMX.FTZ R10, R191, R10, !PT ;  /* 0x0000000abf0a7209 */ /* 0x000fe40007810000 */
[----:B------:R-:W-:-:S02]  /*6d30*/  ISETP.LT.OR P6, PT, R54, 0x2, P6 ;  /* 0x000000023600780c */ /* 0x000fc400037c1670 */
[----:B------:R-:W-:Y:S02]  /*6d40*/  FMNMX.FTZ R10, R187, R10, !PT ;  /* 0x0000000abb0a7209 */ /* 0x000fe40007810000 */
[----:B------:R-:W-:Y:S02]  /*6d50*/  ISETP.LT.OR P5, PT, R54, 0x1a, P5 ;  /* 0x0000001a3600780c */ /* 0x000fe40002fa1670 */
[----:B------:R-:W-:Y:S02]  /*6d60*/  FMNMX.FTZ R10, R181, R10, !PT ;  /* 0x0000000ab50a7209 */ /* 0x000fe40007810000 */
[----:B------:R-:W-:Y:S02]  /*6d70*/  FSEL R153, R13, -INF , !P6 ;  /* 0xff8000000d997808 */ /* 0x000fe40007000000 */
        /* <DEDUP_REMOVED lines=17> */
[----:B------:R-:W-:Y:S02]  /*6e90*/  ISETP.GT.AND P5, PT, R56, RZ, P3 ;  /* 0x000000ff3800720c */ /* 0x000fe40001fa4270 */
        /* <DEDUP_REMOVED lines=16> */
[----:B------:R-:W-:-:S04]  /*6fa0*/  FMNMX.FTZ R10, R55, R10, !PT ;  /* 0x0000000a370a7209 */ /* 0x000fc80007810000 */
[----:B------:R-:W-:-:S04]  /*6fb0*/  FMNMX.FTZ R10, R61, R10, !PT ;  /* 0x0000000a3d0a7209 */ /* 0x000fc80007810000 */
[----:B------:R-:W-:-:S04]  /*6fc0*/  FMNMX.FTZ R10, R57, R10, !PT ;  /* 0x0000000a390a7209 */ /* 0x000fc80007810000 */
[----:B------:R-:W-:Y:S02]  /*6fd0*/  FMNMX.FTZ R34, R53, R10, !PT ;  /* 0x0000000a35227209 */ /* 0x000fe40007810000 */
[----:B------:R-:W1:Y:S03]  /*6fe0*/  LDC R10, c[0x0][0x988] ;  /* 0x00026200ff0a7b82 */ /* 0x000e660000000800 */
[----:B------:R-:W2:Y:S02]  /*6ff0*/  SHFL.BFLY PT, R35, R34, 0x2, 0x1f ;  /* 0x0c401f0022237f89 */ /* 0x000ea400000e0000 */
[----:B--2---:R-:W-:-:S05]  /*7000*/  FMNMX.FTZ R58, R34, R35, !PT ;  /* 0x00000023223a7209 */ /* 0x004fca0007810000 */
[----:B------:R-:W2:Y:S02]  /*7010*/  SHFL.BFLY PT, R35, R58, 0x1, 0x1f ;  /* 0x0c201f003a237f89 */ /* 0x000ea400000e0000 */
[----:B--2---:R-:W-:-:S04]  /*7020*/  FMNMX.FTZ R35, R58, R35, !PT ;  /* 0x000000233a237209 */ /* 0x004fc80007810000 */
[C---:B------:R-:W-:Y:S01]  /*7030*/  FSETP.NEU.FTZ.AND P6, PT, R35.reuse, -INF , PT ;  /* 0xff8000002300780b */ /* 0x040fe20003fdd000 */
[----:B-1----:R-:W-:-:S05]  /*7040*/  FFMA.FTZ R34, R35, R10, -8 ;  /* 0xc100000023227423 */ /* 0x002fca000001000a */
[----:B------:R-:W-:-:S05]  /*7050*/  FSEL R34, R34, RZ, P6 ;  /* 0x000000ff22227208 */ /* 0x000fca0003000000 */
[-CC-:B------:R-:W-:Y:S01]  /*7060*/  FFMA.FTZ R13, R201, R10.reuse, -R34.reuse ;  /* 0x0000000ac90d7223 */ /* 0x180fe20000010822 */
[----:B------:R-:W-:Y:S01]  /*7070*/  FSEL R201, R2, -INF , !P5 ;  /* 0xff80000002c97808 */ /* 0x000fe20006800000 */
[-CC-:B------:R-:W-:Y:S01]  /*7080*/  FFMA.FTZ R20, R189, R10.reuse, -R34.reuse ;  /* 0x0000000abd147223 */ /* 0x180fe20000010822 */
[----:B------:R-:W-:Y:S01]  /*7090*/  FSEL R189, R28, -INF , !P4 ;  /* 0xff8000001cbd7808 */ /* 0x000fe20006000000 */
[--C-:B------:R-:W-:Y:S01]  /*70a0*/  FFMA.FTZ R15, R193, R10, -R34.reuse ;  /* 0x0000000ac10f7223 */ /* 0x100fe20000010822 */
[----:B------:R-:W-:Y:S01]  /*70b0*/  FMNMX.FTZ R24, R201, R8, !PT ;  /* 0x00000008c9187209 */ /* 0x000fe20007810000 */
[-CC-:B------:R-:W-:Y:S01]  /*70c0*/  FFMA.FTZ R28, R199, R10.reuse, -R34.reuse ;  /* 0x0000000ac71c7223 */ /* 0x180fe20000010822 */
[----:B------:R-:W-:Y:S01]  /*70d0*/  ISETP.GT.AND P4, PT, R56, 0x28, P3 ;  /* 0x000000283800780c */ /* 0x000fe20001f84270 */
        /* <DEDUP_REMOVED lines=11> */
[C---:B------:R-:W-:Y:S01]  /*7190*/  ISETP.GT.AND P4, PT, R56.reuse, 0x29, P3 ;  /* 0x000000293800780c */ /* 0x040fe20001f84270 */
[----:B------:R1:W-:Y:S01]  /*71a0*/  MUFU.EX2 R24, R28 ;  /* 0x0000001c00187308 */ /* 0x0003e20000000800 */
[----:B------:R-:W-:Y:S01]  /*71b0*/  FMNMX.FTZ R26, R159, R26, !PT ;  /* 0x0000001a9f1a7209 */ /* 0x000fe20007810000 */
[-CC-:B------:R-:W-:Y:S01]  /*71c0*/  FFMA.FTZ R59, R59, R10.reuse, -R34.reuse ;  /* 0x0000000a3b3b7223 */ /* 0x180fe20000010822 */
[----:B------:R-:W-:Y:S01]  /*71d0*/  ISETP.GT.AND P5, PT, R56, 0x30, P3 ;  /* 0x000000303800780c */ /* 0x000fe20001fa4270 */
[----:B------:R-:W-:Y:S01]  /*71e0*/  FFMA.FTZ R61, R61, R10, -R34 ;  /* 0x0000000a3d3d7223 */ /* 0x000fe20000010822 */
[----:B------:R-:W-:-:S02]  /*71f0*/  FMNMX.FTZ R26, R161, R26, !PT ;  /* 0x0000001aa11a7209 */ /* 0x000fc40007810000 */
[C---:B------:R-:W-:Y:S01]  /*7200*/  ISETP.LT.OR P4, PT, R54.reuse, 0x2a, P4 ;  /* 0x0000002a3600780c */ /* 0x040fe20002781670 */
[----:B------:R-:W-:Y:S01]  /*7210*/  MUFU.EX2 R13, R13 ;  /* 0x0000000d000d7308 */ /* 0x000fe20000000800 */
[----:B------:R-:W-:Y:S02]  /*7220*/  FMNMX.FTZ R26, R165, R26, !PT ;  /* 0x0000001aa51a7209 */ /* 0x000fe40007810000 */
[----:B------:R-:W-:Y:S02]  /*7230*/  ISETP.LT.OR P5, PT, R54, 0x31, P5 ;  /* 0x000000313600780c */ /* 0x000fe40002fa1670 */
[----:B-1----:R-:W-:Y:S02]  /*7240*/  FMNMX.FTZ R28, R167, R26, !PT ;  /* 0x0000001aa71c7209 */ /* 0x002fe40007810000 */
[----:B------:R-:W-:Y:S01]  /*7250*/  FSEL R29, R29, -INF , !P4 ;  /* 0xff8000001d1d7808 */ /* 0x000fe20006000000 */
[----:B------:R-:W-:Y:S01]  /*7260*/  MUFU.EX2 R20, R20 ;  /* 0x0000001400147308 */ /* 0x000fe20000000800 */
[----:B------:R-:W-:-:S02]  /*7270*/  ISETP.GT.AND P4, PT, R56, 0x31, P3 ;  /* 0x000000313800780c */ /* 0x000fc40001f84270 */
[----:B------:R-:W-:Y:S02]  /*7280*/  FMNMX.FTZ R28, R189, R28, !PT ;  /* 0x0000001cbd1c7209 */ /* 0x000fe40007810000 */
[----:B------:R-:W-:Y:S02]  /*7290*/  FSEL R31, R31, -INF , !P5 ;  /* 0xff8000001f1f7808 */ /* 0x000fe40006800000 */
[----:B------:R-:W-:Y:S01]  /*72a0*/  ISETP.GT.AND P5, PT, R56, 0x38, P3 ;  /* 0x000000383800780c */ /* 0x000fe20001fa4270 */
[----:B------:R-:W-:Y:S01]  /*72b0*/  MUFU.EX2 R15, R15 ;  /* 0x0000000f000f7308 */ /* 0x000fe20000000800 */
[C---:B------:R-:W-:Y:S02]  /*72c0*/  ISETP.LT.OR P4, PT, R54.reuse, 0x32, P4 ;  /* 0x000000323600780c */ /* 0x040fe40002781670 */
[----:B------:R-:W-:Y:S02]  /*72d0*/  FMNMX.FTZ R30, R27, R28, !PT ;  /* 0x0000001c1b1e7209 */ /* 0x000fe40007810000 */
[----:B------:R-:W-:-:S02]  /*72e0*/  ISETP.LT.OR P5, PT, R54, 0x39, P5 ;  /* 0x000000393600780c */ /* 0x000fc40002fa1670 */
[----:B------:R-:W-:Y:S01]  /*72f0*/  FSEL R199, R32, -INF , !P4 ;  /* 0xff80000020c77808 */ /* 0x000fe20006000000 */
[----:B------:R-:W-:-:S01]  /*7300*/  FFMA.FTZ R32, R195, R10, -R34 ;  /* 0x0000000ac3207223 */ /* 0x000fc20000010822 */
[----:B------:R-:W-:Y:S01]  /*7310*/  FMNMX.FTZ R30, R193, R30, !PT ;  /* 0x0000001ec11e7209 */ /* 0x000fe20007810000 */
[----:B------:R-:W-:Y:S01]  /*7320*/  MUFU.EX2 R2, R2 ;  /* 0x0000000200027308 */ /* 0x000fe20000000800 */
[C---:B------:R-:W-:Y:S02]  /*7330*/  ISETP.GT.AND P4, PT, R56.reuse, 0x39, P3 ;  /* 0x000000393800780c */ /* 0x040fe40001f84270 */
[----:B------:R-:W-:Y:S02]  /*7340*/  FSEL R33, R33, -INF , !P5 ;  /* 0xff80000021217808 */ /* 0x000fe40006800000 */
[----:B------:R-:W-:Y:S02]  /*7350*/  FMNMX.FTZ R30, R29, R30, !PT ;  /* 0x0000001e1d1e7209 */ /* 0x000fe40007810000 */
[----:B------:R-:W-:Y:S01]  /*7360*/  ISETP.GT.AND P5, PT, R56, 0x40, P3 ;  /* 0x000000403800780c */ /* 0x000fe20001fa4270 */
[----:B------:R1:W-:Y:S01]  /*7370*/  MUFU.EX2 R26, R32 ;  /* 0x00000020001a7308 */ /* 0x0003e20000000800 */
[----:B------:R-:W-:-:S02]  /*7380*/  ISETP.LT.OR P4, PT, R54, 0x3a, P4 ;  /* 0x0000003a3600780c */ /* 0x000fc40002781670 */
[----:B------:R-:W-:Y:S02]  /*7390*/  FMNMX.FTZ R30, R31, R30, !PT ;  /* 0x0000001e1f1e7209 */ /* 0x000fe40007810000 */
[----:B------:R-:W-:Y:S02]  /*73a0*/  ISETP.LT.OR P5, PT, R54, 0x41, P5 ;  /* 0x000000413600780c */ /* 0x000fe40002fa1670 */
[----:B------:R-:W-:Y:S01]  /*73b0*/  FSEL R197, R36, -INF , !P4 ;  /* 0xff80000024c57808 */ /* 0x000fe20006000000 */
[----:B------:R-:W-:-:S01]  /*73c0*/  FFMA.FTZ R36, R191, R10, -R34 ;  /* 0x0000000abf247223 */ /* 0x000fc20000010822 */
[----:B------:R-:W-:Y:S01]  /*73d0*/  ISETP.GT.AND P4, PT, R56, 0x41, P3 ;  /* 0x000000413800780c */ /* 0x000fe20001f84270 */
[----:B------:R-:W-:Y:S01]  /*73e0*/  MUFU.EX2 R21, R21 ;  /* 0x0000001500157308 */ /* 0x000fe20000000800 */
[----:B-1----:R-:W-:Y:S02]  /*73f0*/  FMNMX.FTZ R32, R199, R30, !PT ;  /* 0x0000001ec7207209 */ /* 0x002fe40007810000 */
[----:B------:R-:W-:Y:S01]  /*7400*/  FSEL R195, R37, -INF , !P5 ;  /* 0xff80000025c37808 */ /* 0x000fe20006800000 */
[----:B------:R-:W-:-:S01]  /*7410*/  FFMA.FTZ R37, R187, R10, -R34 ;  /* 0x0000000abb257223 */ /* 0x000fc20000010822 */
[----:B------:R-:W-:-:S02]  /*7420*/  ISETP.GT.AND P5, PT, R56, 0x48, P3 ;  /* 0x000000483800780c */ /* 0x000fc40001fa4270 */
[C---:B------:R-:W-:Y:S01]  /*7430*/  ISETP.LT.OR P4, PT, R54.reuse, 0x42, P4 ;  /* 0x000000423600780c */ /* 0x040fe20002781670 */
[----:B------:R1:W-:Y:S01]  /*7440*/  MUFU.EX2 R28, R36 ;  /* 0x00000024001c7308 */ /* 0x0003e20000000800 */
[----:B------:R-:W-:Y:S02]  /*7450*/  FMNMX.FTZ R32, R33, R32, !PT ;  /* 0x0000002021207209 */ /* 0x000fe40007810000 */
[----:B------:R-:W-:Y:S02]  /*7460*/  ISETP.LT.OR P5, PT, R54, 0x49, P5 ;  /* 0x000000493600780c */ /* 0x000fe40002fa1670 */
[----:B------:R-:W-:Y:S01]  /*7470*/  FSEL R191, R38, -INF , !P4 ;  /* 0xff80000026bf7808 */ /* 0x000fe20006000000 */
[--C-:B------:R-:W-:Y:S01]  /*7480*/  FFMA.FTZ R38, R183, R10, -R34.reuse ;  /* 0x0000000ab7267223 */ /* 0x100fe20000010822 */
[----:B------:R-:W-:Y:S01]  /*7490*/  ISETP.GT.AND P4, PT, R56, 0x49, P3 ;  /* 0x000000493800780c */ /* 0x000fe20001f84270 */
[----:B------:R-:W-:Y:S01]  /*74a0*/  MUFU.EX2 R25, R25 ;  /* 0x0000001900197308 */ /* 0x000fe20000000800 */
[----:B------:R-:W-:Y:S01]  /*74b0*/  FMNMX.FTZ R32, R197, R32, !PT ;  /* 0x00000020c5207209 */ /* 0x000fe20007810000 */
[----:B-1----:R-:W-:Y:S01]  /*74c0*/  FFMA.FTZ R36, R181, R10, -R34 ;  /* 0x0000000ab5247223 */ /* 0x002fe20000010822 */
[----:B------:R-:W-:-:S02]  /*74d0*/  FSEL R39, R39, -INF , !P5 ;  /* 0xff80000027277808 */ /* 0x000fc40006800000 */
[----:B------:R-:W-:Y:S02]  /*74e0*/  ISETP.GT.AND P5, PT, R56, 0x50, P3 ;  /* 0x000000503800780c */ /* 0x000fe40001fa4270 */
[C---:B------:R-:W-:Y:S01]  /*74f0*/  ISETP.LT.OR P4, PT, R54.reuse, 0x4a, P4 ;  /* 0x0000004a3600780c */ /* 0x040fe20002781670 */
[----:B------:R1:W-:Y:S01]  /*7500*/  MUFU.EX2 R30, R36 ;  /* 0x00000024001e7308 */ /* 0x0003e20000000800 */
[----:B------:R-:W-:Y:S02]  /*7510*/  FMNMX.FTZ R32, R195, R32, !PT ;  /* 0x00000020c3207209 */ /* 0x000fe40007810000 */
[----:B------:R-:W-:Y:S02]  /*7520*/  ISETP.LT.OR P5, PT, R54, 0x51, P5 ;  /* 0x000000513600780c */ /* 0x000fe40002fa1670 */
[----:B------:R-:W-:Y:S01]  /*7530*/  FSEL R187, R40, -INF , !P4 ;  /* 0xff80000028bb7808 */ /* 0x000fe20006000000 */
[----:B------:R-:W-:Y:S01]  /*7540*/  FFMA.FTZ R40, R87, R10, -R34 ;  /* 0x0000000a57287223 */ /* 0x000fe20000010822 */
[----:B------:R-:W-:Y:S01]  /*7550*/  ISETP.GT.AND P4, PT, R56, 0x51, P3 ;  /* 0x000000513800780c */ /* 0x000fe20001f84270 */
[----:B------:R-:W-:Y:S01]  /*7560*/  MUFU.EX2 R37, R37 ;  /* 0x0000002500257308 */ /* 0x000fe20000000800 */
[----:B-1----:R-:W-:-:S02]  /*7570*/  FMNMX.FTZ R36, R191, R32, !PT ;  /* 0x00000020bf247209 */ /* 0x002fc40007810000 */
[----:B------:R-:W-:Y:S01]  /*7580*/  FSEL R181, R41, -INF , !P5 ;  /* 0xff80000029b57808 */ /* 0x000fe20006800000 */
[----:B------:R-:W-:-:S01]  /*7590*/  FFMA.FTZ R41, R163, R10, -R34 ;  /* 0x0000000aa3297223 */ /* 0x000fc20000010822 */
[----:B------:R-:W-:Y:S02]  /*75a0*/  ISETP.GT.AND P5, PT, R56, 0x58, P3 ;  /* 0x000000583800780c */ /* 0x000fe40001fa4270 */
[C---:B------:R-:W-:Y:S01]  /*75b0*/  ISETP.LT.OR P4, PT, R54.reuse, 0x52, P4 ;  /* 0x000000523600780c */ /* 0x040fe20002781670 */
[----:B------:R1:W-:Y:S01]  /*75c0*/  MUFU.EX2 R32, R38 ;  /* 0x0000002600207308 */ /* 0x0003e20000000800 */
[----:B------:R-:W-:Y:S02]  /*75d0*/  FMNMX.FTZ R36, R39, R36, !PT ;  /* 0x0000002427247209 */ /* 0x000fe40007810000 */
[----:B------:R-:W-:Y:S02]  /*75e0*/  ISETP.LT.OR P5, PT, R54, 0x59, P5 ;  /* 0x000000593600780c */ /* 0x000fe40002fa1670 */
[----:B------:R-:W-:Y:S01]  /*75f0*/  FSEL R163, R42, -INF , !P4 ;  /* 0xff8000002aa37808 */ /* 0x000fe20006000000 */
[----:B------:R-:W-:Y:S01]  /*7600*/  FFMA.FTZ R42, R185, R10, -R34 ;  /* 0x0000000ab92a7223 */ /* 0x000fe20000010822 */
[----:B------:R-:W-:Y:S01]  /*7610*/  FMNMX.FTZ R36, R187, R36, !PT ;  /* 0x00000024bb247209 */ /* 0x000fe20007810000 */
[----:B------:R-:W-:Y:S01]  /*7620*/  MUFU.EX2 R41, R41 ;  /* 0x0000002900297308 */ /* 0x000fe20000000800 */
[----:B------:R-:W-:-:S02]  /*7630*/  ISETP.GT.AND P4, PT, R56, 0x59, P3 ;  /* 0x000000593800780c */ /* 0x000fc40001f84270 */
[----:B------:R-:W-:Y:S02]  /*7640*/  FSEL R43, R43, -INF , !P5 ;  /* 0xff8000002b2b7808 */ /* 0x000fe40006800000 */
[----:B------:R-:W-:Y:S02]  /*7650*/  FMNMX.FTZ R36, R181, R36, !PT ;  /* 0x00000024b5247209 */ /* 0x000fe40007810000 */
[----:B------:R-:W-:Y:S01]  /*7660*/  ISETP.GT.AND P5, PT, R56, 0x60, P3 ;  /* 0x000000603800780c */ /* 0x000fe20001fa4270 */
[----:B------:R-:W-:Y:S01]  /*7670*/  MUFU.EX2 R85, R85 ;  /* 0x0000005500557308 */ /* 0x000fe20000000800 */
[C---:B------:R-:W-:Y:S02]  /*7680*/  ISETP.LT.OR P4, PT, R54.reuse, 0x5a, P4 ;  /* 0x0000005a3600780c */ /* 0x040fe40002781670 */
[----:B-1----:R-:W-:Y:S02]  /*7690*/  FMNMX.FTZ R38, R163, R36, !PT ;  /* 0x00000024a3267209 */ /* 0x002fe40007810000 */
[----:B------:R-:W-:-:S02]  /*76a0*/  ISETP.LT.OR P5, PT, R54, 0x61, P5 ;  /* 0x000000613600780c */ /* 0x000fc40002fa1670 */
[----:B------:R-:W-:Y:S01]  /*76b0*/  FSEL R183, R44, -INF , !P4 ;  /* 0xff8000002cb77808 */ /* 0x000fe20006000000 */
[----:B------:R1:W-:Y:S01]  /*76c0*/  MUFU.EX2 R36, R42 ;  /* 0x0000002a00247308 */ /* 0x0003e20000000800 */
[C---:B------:R-:W-:Y:S01]  /*76d0*/  ISETP.GT.AND P4, PT, R56.reuse, 0x61, P3 ;  /* 0x000000613800780c */ /* 0x040fe20001f84270 */
[--C-:B------:R-:W-:Y:S01]  /*76e0*/  FFMA.FTZ R44, R79, R10, -R34.reuse ;  /* 0x0000000a4f2c7223 */ /* 0x100fe20000010822 */
[----:B------:R-:W-:Y:S02]  /*76f0*/  FMNMX.FTZ R38, R43, R38, !PT ;  /* 0x000000262b267209 */ /* 0x000fe40007810000 */
[----:B------:R-:W-:Y:S02]  /*7700*/  FSEL R87, R45, -INF , !P5 ;  /* 0xff8000002d577808 */ /* 0x000fe40006800000 */
[----:B------:R-:W-:Y:S01]  /*7710*/  ISETP.GT.AND P5, PT, R56, 0x68, P3 ;  /* 0x000000683800780c */ /* 0x000fe20001fa4270 */
[----:B------:R2:W-:Y:S01]  /*7720*/  MUFU.EX2 R45, R40 ;  /* 0x00000028002d7308 */ /* 0x0005e20000000800 */
[C---:B------:R-:W-:Y:S01]  /*7730*/  ISETP.LT.OR P4, PT, R54.reuse, 0x62, P4 ;  /* 0x000000623600780c */ /* 0x040fe20002781670 */
[--C-:B-1----:R-:W-:Y:S01]  /*7740*/  FFMA.FTZ R42, R83, R10, -R34.reuse ;  /* 0x0000000a532a7223 */ /* 0x102fe20000010822 */
[----:B------:R-:W-:Y:S01]  /*7750*/  FMNMX.FTZ R38, R183, R38, !PT ;  /* 0x00000026b7267209 */ /* 0x000fe20007810000 */
[----:B------:R-:W-:Y:S01]  /*7760*/  FFMA.FTZ R83, R81, R10, -R34 ;  /* 0x0000000a51537223 */ /* 0x000fe20000010822 */
[----:B------:R-:W-:-:S02]  /*7770*/  ISETP.LT.OR P5, PT, R54, 0x69, P5 ;  /* 0x000000693600780c */ /* 0x000fc40002fa1670 */
[----:B------:R-:W-:Y:S01]  /*7780*/  FSEL R185, R46, -INF , !P4 ;  /* 0xff8000002eb97808 */ /* 0x000fe20006000000 */
[----:B------:R-:W-:-:S01]  /*7790*/  FFMA.FTZ R46, R73, R10, -R34 ;  /* 0x0000000a492e7223 */ /* 0x000fc20000010822 */
[C---:B------:R-:W-:Y:S01]  /*77a0*/  ISETP.GT.AND P4, PT, R56.reuse, 0x69, P3 ;  /* 0x000000693800780c */ /* 0x040fe20001f84270 */
[----:B------:R-:W-:Y:S01]  /*77b0*/  MUFU.EX2 R83, R83 ;  /* 0x0000005300537308 */ /* 0x000fe20000000800 */
[----:B------:R-:W-:Y:S02]  /*77c0*/  FMNMX.FTZ R38, R87, R38, !PT ;  /* 0x0000002657267209 */ /* 0x000fe40007810000 */
[----:B------:R-:W-:Y:S02]  /*77d0*/  FSEL R47, R47, -INF , !P5 ;  /* 0xff8000002f2f7808 */ /* 0x000fe40006800000 */
[----:B------:R-:W-:Y:S02]  /*77e0*/  ISETP.GT.AND P5, PT, R56, 0x70, P3 ;  /* 0x000000703800780c */ /* 0x000fe40001fa4270 */
[----:B------:R-:W-:Y:S01]  /*77f0*/  ISETP.LT.OR P4, PT, R54, 0x6a, P4 ;  /* 0x0000006a3600780c */ /* 0x000fe20002781670 */
[----:B------:R-:W-:Y:S01]  /*7800*/  MUFU.EX2 R75, R75 ;  /* 0x0000004b004b7308 */ /* 0x000fe20000000800 */
[----:B--2---:R-:W-:-:S02]  /*7810*/  FMNMX.FTZ R40, R185, R38, !PT ;  /* 0x00000026b9287209 */ /* 0x004fc40007810000 */
[----:B------:R-:W-:Y:S02]  /*7820*/  ISETP.LT.OR P5, PT, R54, 0x71, P5 ;  /* 0x000000713600780c */ /* 0x000fe40002fa1670 */
[----:B------:R-:W-:Y:S02]  /*7830*/  FSEL R203, R48, -INF , !P4 ;  /* 0xff80000030cb7808 */ /* 0x000fe40006000000 */
[C---:B------:R-:W-:Y:S01]  /*7840*/  ISETP.GT.AND P4, PT, R56.reuse, 0x71, P3 ;  /* 0x000000713800780c */ /* 0x040fe20001f84270 */
[----:B------:R1:W-:Y:S01]  /*7850*/  MUFU.EX2 R38, R42 ;  /* 0x0000002a00267308 */ /* 0x0003e20000000800 */
[----:B------:R-:W-:Y:S02]  /*7860*/  FMNMX.FTZ R40, R47, R40, !PT ;  /* 0x000000282f287209 */ /* 0x000fe40007810000 */
[----:B------:R-:W-:Y:S02]  /*7870*/  FSEL R49, R49, -INF , !P5 ;  /* 0xff80000031317808 */ /* 0x000fe40006800000 */
[----:B------:R-:W-:-:S02]  /*7880*/  ISETP.GT.AND P5, PT, R56, 0x78, P3 ;  /* 0x000000783800780c */ /* 0x000fc40001fa4270 */
[----:B------:R-:W-:Y:S01]  /*7890*/  ISETP.LT.OR P4, PT, R54, 0x72, P4 ;  /* 0x000000723600780c */ /* 0x000fe20002781670 */
[----:B------:R-:W-:Y:S01]  /*78a0*/  MUFU.EX2 R46, R46 ;  /* 0x0000002e002e7308 */ /* 0x000fe20000000800 */
[----:B------:R-:W-:Y:S02]  /*78b0*/  FMNMX.FTZ R40, R203, R40, !PT ;  /* 0x00000028cb287209 */ /* 0x000fe40007810000 */
[----:B------:R-:W-:Y:S02]  /*78c0*/  ISETP.GT.AND P3, PT, R56, 0x79, P3 ;  /* 0x000000793800780c */ /* 0x000fe40001f64270 */
[----:B------:R-:W-:Y:S02]  /*78d0*/  ISETP.LT.OR P5, PT, R54, 0x79, P5 ;  /* 0x000000793600780c */ /* 0x000fe40002fa1670 */
[----:B------:R-:W-:Y:S01]  /*78e0*/  FSEL R81, R50, -INF , !P4 ;  /* 0xff80000032517808 */ /* 0x000fe20006000000 */
[----:B------:R-:W-:-:S01]  /*78f0*/  FFMA.FTZ R50, R69, R10, -R34 ;  /* 0x0000000a45327223 */ /* 0x000fc20000010822 */
[----:B------:R-:W-:Y:S01]  /*7900*/  FMNMX.FTZ R40, R49, R40, !PT ;  /* 0x0000002831287209 */ /* 0x000fe20007810000 */
[----:B------:R-:W-:-:S01]  /*7910*/  FFMA.FTZ R69, R77, R10, -R34 ;  /* 0x0000000a4d457223 */ /* 0x000fc20000010822 */
[----:B------:R-:W-:Y:S01]  /*7920*/  ISETP.LT.OR P3, PT, R54, 0x7a, P3 ;  /* 0x0000007a3600780c */ /* 0x000fe20001f61670 */
[----:B------:R-:W-:Y:S01]  /*7930*/  MUFU.EX2 R59, R59 ;  /* 0x0000003b003b7308 */ /* 0x000fe20000000800 */
[----:B------:R-:W-:-:S02]  /*7940*/  FSEL R51, R51, -INF , !P5 ;  /* 0xff80000033337808 */ /* 0x000fc40006800000 */
[----:B-1----:R-:W-:Y:S02]  /*7950*/  FMNMX.FTZ R42, R81, R40, !PT ;  /* 0x00000028512a7209 */ /* 0x002fe40007810000 */
[----:B------:R-:W-:Y:S02]  /*7960*/  FSEL R79, R52, -INF , !P3 ;  /* 0xff800000344f7808 */ /* 0x000fe40005800000 */
[----:B------:R-:W-:Y:S01]  /*7970*/  FMNMX.FTZ R42, R51, R42, !PT ;  /* 0x0000002a332a7209 */ /* 0x000fe20007810000 */
[----:B------:R-:W-:Y:S01]  /*7980*/  MUFU.EX2 R40, R44 ;  /* 0x0000002c00287308 */ /* 0x000fe20000000800 */
[----:B------:R-:W-:Y:S02]  /*7990*/  FSEL R54, R35, RZ, P6 ;  /* 0x000000ff23367208 */ /* 0x000fe40003000000 */
[----:B------:R-:W-:Y:S01]  /*79a0*/  FMNMX.FTZ R48, R79, R42, !PT ;  /* 0x0000002a4f307209 */ /* 0x000fe20007810000 */
[----:B------:R-:W-:-:S01]  /*79b0*/  FFMA.FTZ R42, R65, R10, -R34 ;  /* 0x0000000a412a7223 */ /* 0x000fc20000010822 */
[----:B------:R-:W-:Y:S01]  /*79c0*/  FFMA.FTZ R65, R67, R10, -R34 ;  /* 0x0000000a43417223 */ /* 0x000fe20000010822 */
[----:B------:R-:W-:-:S01]  /*79d0*/  FADD.FTZ R57, -R54, R9 ;  /* 0x0000000936397221 */ /* 0x000fc20000010100 */
[-CC-:B------:R-:W-:Y:S01]  /*79e0*/  FFMA.FTZ R67, R71, R10.reuse, -R34.reuse ;  /* 0x0000000a47437223 */ /* 0x180fe20000010822 */
[----:B------:R-:W1:Y:S01]  /*79f0*/  SHFL.BFLY PT, R205, R48, 0x2, 0x1f ;  /* 0x0c401f0030cd7f89 */ /* 0x000e6200000e0000 */
[----:B------:R2:W-:Y:S01]  /*7a00*/  MUFU.EX2 R44, R50 ;  /* 0x00000032002c7308 */ /* 0x0005e20000000800 */
[----:B------:R-:W-:-:S01]  /*7a10*/  FFMA.FTZ R9, R53, R10, -R34 ;  /* 0x0000000a35097223 */ /* 0x000fc20000010822 */
[----:B------:R-:W-:-:S06]  /*7a20*/  FMUL.FTZ R54, R57, R10 ;  /* 0x0000000a39367220 */ /* 0x000fcc0000410000 */
[----:B------:R-:W3:Y:S01]  /*7a30*/  MUFU.EX2 R54, R54 ;  /* 0x0000003600367308 */ /* 0x000ee20000000800 */
[----:B--2---:R-:W-:-:S07]  /*7a40*/  FFMA.FTZ R50, R55, R10, -R34 ;  /* 0x0000000a37327223 */ /* 0x004fce0000010822 */
[----:B------:R-:W-:Y:S01]  /*7a50*/  MUFU.EX2 R42, R42 ;  /* 0x0000002a002a7308 */ /* 0x000fe20000000800 */
[----:B-1----:R-:W-:Y:S01]  /*7a60*/  FMNMX.FTZ R205, R48, R205, !PT ;  /* 0x000000cd30cd7209 */ /* 0x002fe20007810000 */
[----:B------:R-:W-:-:S06]  /*7a70*/  FFMA.FTZ R48, R63, R10, -R34 ;  /* 0x0000000a3f307223 */ /* 0x000fcc0000010822 */
[----:B------:R-:W-:Y:S01]  /*7a80*/  MUFU.EX2 R65, R65 ;  /* 0x0000004100417308 */ /* 0x000fe20000000800 */
[----:B------:R-:W1:Y:S07]  /*7a90*/  SHFL.BFLY PT, R52, R205, 0x1, 0x1f ;  /* 0x0c201f00cd347f89 */ /* 0x000e6e00000e0000 */
[----:B------:R-:W-:Y:S08]  /*7aa0*/  MUFU.EX2 R67, R67 ;  /* 0x0000004300437308 */ /* 0x000ff00000000800 */
[----:B------:R-:W-:Y:S08]  /*7ab0*/  MUFU.EX2 R69, R69 ;  /* 0x0000004500457308 */ /* 0x000ff00000000800 */
[----:B------:R-:W-:Y:S01]  /*7ac0*/  MUFU.EX2 R48, R48 ;  /* 0x0000003000307308 */ /* 0x000fe20000000800 */
[----:B-1----:R-:W-:-:S04]  /*7ad0*/  FMNMX.FTZ R55, R205, R52, !PT ;  /* 0x00000034cd377209 */ /* 0x002fc80007810000 */
[C---:B------:R-:W-:Y:S01]  /*7ae0*/  FSETP.NEU.FTZ.AND P3, PT, R55.reuse, -INF , PT ;  /* 0xff8000003700780b */ /* 0x040fe20003f7d000 */
[----:B------:R-:W-:-:S02]  /*7af0*/  FFMA.FTZ R34, R55, R10, -8 ;  /* 0xc100000037227423 */ /* 0x000fc4000001000a */
[----:B------:R1:W-:Y:S01]  /*7b00*/  MUFU.EX2 R52, R58 ;  /* 0x0000003a00347308 */ /* 0x0003e20000000800 */
[----:B------:R-:W-:Y:S02]  /*7b10*/  FSEL R73, R55, RZ, P3 ;  /* 0x000000ff37497208 */ /* 0x000fe40001800000 */
[----:B------:R-:W-:-:S03]  /*7b20*/  FSEL R34, R34, RZ, P3 ;  /* 0x000000ff22227208 */ /* 0x000fc60001800000 */
[----:B------:R-:W-:Y:S02]  /*7b30*/  FADD.FTZ R73, -R73, R8 ;  /* 0x0000000849497221 */ /* 0x000fe40000010100 */
[----:B------:R-:W-:Y:S01]  /*7b40*/  MUFU.EX2 R50, R50 ;  /* 0x0000003200327308 */ /* 0x000fe20000000800 */
[----:B------:R-:W-:-:S01]  /*7b50*/  FFMA.FTZ R72, R33, R10, -R34 ;  /* 0x0000000a21487223 */ /* 0x000fc20000010822 */
[-CC-:B------:R-:W-:Y:S01]  /*7b60*/  FFMA.FTZ R56, R201, R10.reuse, -R34.reuse ;  /* 0x0000000ac9387223 */ /* 0x180fe20000010822 */
[-C--:B------:R-:W-:Y:S01]  /*7b70*/  FMUL.FTZ R33, R73, R10.reuse ;  /* 0x0000000a49217220 */ /* 0x080fe20000410000 */
[-CC-:B------:R-:W-:Y:S01]  /*7b80*/  FFMA.FTZ R53, R153, R10.reuse, -R34.reuse ;  /* 0x0000000a99357223 */ /* 0x180fe20000010822 */
[----:B------:R-:W-:-:S01]  /*7b90*/  FFMA.FTZ R57, R155, R10, -R34 ;  /* 0x0000000a9b397223 */ /* 0x000fc20000010822 */
[-CC-:B-1----:R-:W-:Y:S01]  /*7ba0*/  FFMA.FTZ R58, R157, R10.reuse, -R34.reuse ;  /* 0x0000000a9d3a7223 */ /* 0x182fe20000010822 */
[----:B------:R-:W-:-:S01]  /*7bb0*/  FFMA.FTZ R60, R159, R10, -R34 ;  /* 0x0000000a9f3c7223 */ /* 0x000fc20000010822 */
[----:B------:R-:W-:Y:S01]  /*7bc0*/  MUFU.EX2 R56, R56 ;  /* 0x0000003800387308 */ /* 0x000fe20000000800 */
[----:B------:R-:W-:-:S01]  /*7bd0*/  FFMA.FTZ R63, R161, R10, -R34 ;  /* 0x0000000aa13f7223 */ /* 0x000fc20000010822 */
[----:B---3--:R-:W-:Y:S01]  /*7be0*/  FFMA.FTZ R153, R54, R6, R13 ;  /* 0x0000000636997223 */ /* 0x008fe2000001000d */
[----:B------:R-:W-:-:S01]  /*7bf0*/  FFMA.FTZ R62, R165, R10, -R34 ;  /* 0x0000000aa53e7223 */ /* 0x000fc20000010822 */
[-CC-:B------:R-:W-:Y:S01]  /*7c00*/  FFMA.FTZ R71, R167, R10.reuse, -R34.reuse ;  /* 0x0000000aa7477223 */ /* 0x180fe20000010822 */
[----:B------:R-:W-:-:S01]  /*7c10*/  FFMA.FTZ R64, R189, R10, -R34 ;  /* 0x0000000abd407223 */ /* 0x000fc20000010822 */
[----:B------:R-:W-:Y:S01]  /*7c20*/  FADD.FTZ R74, R20, R153 ;  /* 0x00000099144a7221 */ /* 0x000fe20000010000 */
        /* <DEDUP_REMOVED lines=18> */
[----:B-1----:R-:W-:-:S01]  /*7d50*/  FFMA.FTZ R6, R33, R5, R56 ;  /* 0x0000000521067223 */ /* 0x002fc20000010038 */
[----:B------:R-:W-:Y:S01]  /*7d60*/  FADD.FTZ R5, R15, R74 ;  /* 0x0000004a0f057221 */ /* 0x000fe20000010000 */
[----:B------:R-:W-:-:S01]  /*7d70*/  FFMA.FTZ R74, R181, R10, -R34 ;  /* 0x0000000ab54a7223 */ /* 0x000fc20000010822 */
[----:B------:R-:W-:-:S04]  /*7d80*/  FFMA.FTZ R51, R51, R10, -R34 ;  /* 0x0000000a33337223 */ /* 0x000fc80000010822 */
[----:B------:R-:W1:Y:S01]  /*7d90*/  MUFU.EX2 R58, R58 ;  /* 0x0000003a003a7308 */ /* 0x000e620000000800 */
[----:B--2---:R-:W-:-:S07]  /*7da0*/  FADD.FTZ R6, R53, R6 ;  /* 0x0000000635067221 */ /* 0x004fce0000010000 */
[----:B------:R-:W2:Y:S01]  /*7db0*/  MUFU.EX2 R60, R60 ;  /* 0x0000003c003c7308 */ /* 0x000ea20000000800 */
[----:B---3--:R-:W-:-:S01]  /*7dc0*/  FADD.FTZ R153, R57, R6 ;  /* 0x0000000639997221 */ /* 0x008fc20000010000 */
[----:B------:R-:W-:-:S04]  /*7dd0*/  FADD.FTZ R6, R2, R5 ;  /* 0x0000000502067221 */ /* 0x000fc80000010000 */
[----:B------:R-:W-:Y:S02]  /*7de0*/  FADD.FTZ R5, R21, R6 ;  /* 0x0000000615057221 */ /* 0x000fe40000010000 */
[----:B------:R-:W3:Y:S01]  /*7df0*/  MUFU.EX2 R63, R63 ;  /* 0x0000003f003f7308 */ /* 0x000ee20000000800 */
[----:B-1----:R-:W-:-:S01]  /*7e00*/  FADD.FTZ R153, R58, R153 ;  /* 0x000000993a997221 */ /* 0x002fc20000010000 */
[----:B------:R-:W-:-:S04]  /*7e10*/  FADD.FTZ R76, R24, R5 ;  /* 0x00000005184c7221 */ /* 0x000fc80000010000 */
[----:B------:R-:W-:Y:S02]  /*7e20*/  FADD.FTZ R155, R25, R76 ;  /* 0x0000004c199b7221 */ /* 0x000fe40000010000 */
[----:B------:R-:W1:Y:S01]  /*7e30*/  MUFU.EX2 R62, R62 ;  /* 0x0000003e003e7308 */ /* 0x000e620000000800 */
[----:B--2---:R-:W-:-:S01]  /*7e40*/  FADD.FTZ R6, R60, R153 ;  /* 0x000000993c067221 */ /* 0x004fc20000010000 */
[----:B------:R-:W-:Y:S01]  /*7e50*/  FADD.FTZ R155, R26, R155 ;  /* 0x0000009b1a9b7221 */ /* 0x000fe20000010000 */
[----:B------:R-:W-:-:S05]  /*7e60*/  FFMA.FTZ R153, R163, R10, -R34 ;  /* 0x0000000aa3997223 */ /* 0x000fca0000010822 */
[----:B------:R-:W2:Y:S01]  /*7e70*/  MUFU.EX2 R71, R71 ;  /* 0x0000004700477308 */ /* 0x000ea20000000800 */
[----:B---3--:R-:W-:-:S07]  /*7e80*/  FADD.FTZ R5, R63, R6 ;  /* 0x000000063f057221 */ /* 0x008fce0000010000 */
[----:B------:R-:W3:Y:S01]  /*7e90*/  MUFU.EX2 R64, R64 ;  /* 0x0000004000407308 */ /* 0x000ee20000000800 */
[----:B-1----:R-:W-:-:S07]  /*7ea0*/  FADD.FTZ R6, R62, R5 ;  /* 0x000000053e067221 */ /* 0x002fce0000010000 */
[----:B------:R-:W1:Y:S01]  /*7eb0*/  MUFU.EX2 R27, R27 ;  /* 0x0000001b001b7308 */ /* 0x000e620000000800 */
[----:B--2---:R-:W-:-:S01]  /*7ec0*/  FADD.FTZ R5, R71, R6 ;  /* 0x0000000647057221 */ /* 0x004fc20000010000 */
[----:B------:R-:W-:-:S06]  /*7ed0*/  FADD.FTZ R6, R28, R155 ;  /* 0x0000009b1c067221 */ /* 0x000fcc0000010000 */
        /* <DEDUP_REMOVED lines=10> */
[----:B------:R-:W-:Y:S01]  /*7f80*/  FFMA.FTZ R43, R87, R10, -R34 ;  /* 0x0000000a572b7223 */ /* 0x000fe20000010822 */
[----:B------:R-:W-:-:S04]  /*7f90*/  FADD.FTZ R87, R45, R6 ;  /* 0x000000062d577221 */ /* 0x000fc80000010000 */
[----:B------:R-:W-:Y:S01]  /*7fa0*/  FADD.FTZ R6, R36, R87 ;  /* 0x0000005724067221 */ /* 0x000fe20000010000 */
[----:B------:R-:W2:Y:S01]  /*7fb0*/  MUFU.EX2 R68, R68 ;  /* 0x0000004400447308 */ /* 0x000ea20000000800 */
[----:B---3--:R-:W-:-:S07]  /*7fc0*/  FADD.FTZ R76, R29, R76 ;  /* 0x0000004c1d4c7221 */ /* 0x008fce0000010000 */
[----:B------:R3:W4:Y:S01]  /*7fd0*/  MUFU.EX2 R8, R72 ;  /* 0x0000004800087308 */ /* 0x0007220000000800 */
[----:B-1----:R-:W-:-:S01]  /*7fe0*/  FADD.FTZ R5, R31, R76 ;  /* 0x0000004c1f057221 */ /* 0x002fc20000010000 */
[----:B------:R-:W-:-:S06]  /*7ff0*/  FFMA.FTZ R76, R185, R10, -R34 ;  /* 0x0000000ab94c7223 */ /* 0x000fcc0000010822 */
[----:B------:R-:W1:Y:S01]  /*8000*/  MUFU.EX2 R73, R73 ;  /* 0x0000004900497308 */ /* 0x000e620000000800 */
[----:B--2---:R-:W-:-:S01]  /*8010*/  FADD.FTZ R5, R68, R5 ;  /* 0x0000000544057221 */ /* 0x004fc20000010000 */
[-CC-:B---3--:R-:W-:Y:S01]  /*8020*/  FFMA.FTZ R72, R187, R10.reuse, -R34.reuse ;  /* 0x0000000abb487223 */ /* 0x188fe20000010822 */
[----:B------:R-:W-:-:S05]  /*8030*/  FFMA.FTZ R34, R79, R10, -R34 ;  /* 0x0000000a4f227223 */ /* 0x000fca0000010822 */
[----:B------:R-:W2:Y:S01]  /*8040*/  MUFU.EX2 R70, R70 ;  /* 0x0000004600467308 */ /* 0x000ea20000000800 */
[----:B----4-:R-:W-:-:S01]  /*8050*/  FADD.FTZ R80, R8, R5 ;  /* 0x0000000508507221 */ /* 0x010fc20000010000 */
        /* <DEDUP_REMOVED lines=8> */
[----:B------:R-:W-:-:S04]  /*80e0*/  FADD.FTZ R87, R75, R6 ;  /* 0x000000064b577221 */ /* 0x000fc80000010000 */
[----:B------:R-:W-:Y:S02]  /*80f0*/  FADD.FTZ R6, R42, R87 ;  /* 0x000000572a067221 */ /* 0x000fe40000010000 */
        /* <DEDUP_REMOVED lines=8> */
[----:B------:R-:W-:-:S04]  /*8180*/  FADD.FTZ R5, R65, R6 ;  /* 0x0000000641057221 */ /* 0x000fc80000010000 */
[----:B------:R-:W-:Y:S02]  /*8190*/  FADD.FTZ R6, R44, R5 ;  /* 0x000000052c067221 */ /* 0x000fe40000010000 */
[----:B------:R-:W3:Y:S02]  /*81a0*/  MUFU.EX2 R183, R183 ;  /* 0x000000b700b77308 */ /* 0x000ee40000000800 */
[----:B------:R-:W-:-:S06]  /*81b0*/  FADD.FTZ R5, R67, R6 ;  /* 0x0000000643057221 */ /* 0x000fcc0000010000 */
[----:B------:R-:W4:Y:S08]  /*81c0*/  MUFU.EX2 R43, R43 ;  /* 0x0000002b002b7308 */ /* 0x000f300000000800 */
[----:B------:R-:W5:Y:S08]  /*81d0*/  MUFU.EX2 R76, R76 ;  /* 0x0000004c004c7308 */ /* 0x000f700000000800 */
[----:B------:R1:W5:Y:S08]  /*81e0*/  MUFU.EX2 R82, R47 ;  /* 0x0000002f00527308 */ /* 0x0003700000000800 */
[----:B------:R-:W5:Y:S01]  /*81f0*/  MUFU.EX2 R203, R203 ;  /* 0x000000cb00cb7308 */ /* 0x000f620000000800 */
[----:B-1----:R-:W-:-:S01]  /*8200*/  FADD.FTZ R47, R153, R80 ;  /* 0x00000050992f7221 */ /* 0x002fc20000010000 */
[----:B------:R-:W-:-:S03]  /*8210*/  FADD.FTZ R80, R46, R5 ;  /* 0x000000052e507221 */ /* 0x000fc60000010000 */
[----:B--2---:R-:W-:-:S03]  /*8220*/  FADD.FTZ R47, R78, R47 ;  /* 0x0000002f4e2f7221 */ /* 0x004fc60000010000 */
[----:B------:R-:W1:Y:S01]  /*8230*/  MUFU.EX2 R49, R49 ;  /* 0x0000003100317308 */ /* 0x000e620000000800 */
[----:B---3--:R-:W-:-:S01]  /*8240*/  FADD.FTZ R6, R183, R47 ;  /* 0x0000002fb7067221 */ /* 0x008fc20000010000 */
[----:B------:R-:W-:-:S03]  /*8250*/  FADD.FTZ R47, R69, R80 ;  /* 0x00000050452f7221 */ /* 0x000fc60000010000 */
[----:B----4-:R-:W-:Y:S01]  /*8260*/  FADD.FTZ R5, R43, R6 ;  /* 0x000000062b057221 */ /* 0x010fe20000010000 */
[----:B------:R-:W-:-:S02]  /*8270*/  FADD.FTZ R6, R48, R47 ;  /* 0x0000002f30067221 */ /* 0x000fc40000010000 */
[----:B------:R-:W2:Y:S01]  /*8280*/  MUFU.EX2 R61, R61 ;  /* 0x0000003d003d7308 */ /* 0x000ea20000000800 */
[----:B-----5:R-:W-:-:S01]  /*8290*/  FADD.FTZ R5, R76, R5 ;  /* 0x000000054c057221 */ /* 0x020fc20000010000 */
[----:B------:R-:W-:-:S03]  /*82a0*/  FADD.FTZ R47, R59, R6 ;  /* 0x000000063b2f7221 */ /* 0x000fc60000010000 */
[----:B------:R-:W-:Y:S01]  /*82b0*/  FADD.FTZ R5, R82, R5 ;  /* 0x0000000552057221 */ /* 0x000fe20000010000 */
[----:B------:R-:W-:-:S02]  /*82c0*/  FADD.FTZ R6, R50, R47 ;  /* 0x0000002f32067221 */ /* 0x000fc40000010000 */
[----:B------:R-:W3:Y:S01]  /*82d0*/  MUFU.EX2 R84, R81 ;  /* 0x0000005100547308 */ /* 0x000ee20000000800 */
[----:B------:R-:W-:-:S04]  /*82e0*/  FADD.FTZ R5, R203, R5 ;  /* 0x00000005cb057221 */ /* 0x000fc80000010000 */
[----:B-1----:R-:W-:-:S03]  /*82f0*/  FADD.FTZ R5, R49, R5 ;  /* 0x0000000531057221 */ /* 0x002fc60000010000 */
[----:B------:R-:W1:Y:S01]  /*8300*/  MUFU.EX2 R86, R51 ;  /* 0x0000003300567308 */ /* 0x000e620000000800 */
[----:B--2---:R-:W-:-:S04]  /*8310*/  FADD.FTZ R47, R61, R6 ;  /* 0x000000063d2f7221 */ /* 0x004fc80000010000 */
[----:B------:R-:W-:-:S03]  /*8320*/  FADD.FTZ R6, R52, R47 ;  /* 0x0000002f34067221 */ /* 0x000fc60000010000 */
        /* <DEDUP_REMOVED lines=8> */
.L_x_915:
[----:B------:R-:W-:Y:S01]  /*83b0*/  ULEA UR6, UR47, UR37, 0x3 ;  /* 0x000000252f067291 */ /* 0x000fe2000f8e183f */
[----:B------:R-:W-:Y:S01]  /*83c0*/  ISETP.GT.AND P3, PT, R7, R14, PT ;  /* 0x0000000e0700720c */ /* 0x000fe20003f64270 */
[----:B------:R-:W-:Y:S01]  /*83d0*/  FMUL.FTZ R88, R88, R54 ;  /* 0x0000003658587220 */ /* 0x000fe20000410000 */
[----:B------:R-:W-:Y:S01]  /*83e0*/  F2FP.SATFINITE.E4M3.F32.PACK_AB_MERGE_C R2, R2, R15, RZ ;  /* 0x0000000f0202723e */ /* 0x000fe200048070ff */
[----:B------:R-:W-:Y:S01]  /*83f0*/  UIADD3 UR6, UR6, 0x22860, URZ ;  /* 0x0002286006067890 */ /* 0x000fe2000fffe03f */
[----:B------:R-:W-:Y:S01]  /*8400*/  F2FP.SATFINITE.E4M3.F32.PACK_AB_MERGE_C R25, R26, R25, RZ ;  /* 0x000000191a19723e */ /* 0x000fe200048070ff */
[----:B------:R-:W-:Y:S01]  /*8410*/  UMOV UR47, UR34 ;  /* 0x00000022002f7c82 */ /* 0x000fe20008000000 */
[----:B------:R-:W-:Y:S01]  /*8420*/  F2FP.SATFINITE.E4M3.F32.PACK_AB_MERGE_C R8, R73, R8, RZ ;  /* 0x000000084908723e */ /* 0x000fe200048070ff */
[----:B------:R-:W-:Y:S01]  /*8430*/  UPRMT UR6, UR38, 0x654, UR6 ;  /* 0x0000065426067896 */ /* 0x000fe20008000006 */
        /* <DEDUP_REMOVED lines=93> */
[----:B------:R-:W-:-:S02]  /*8a10*/  VIADD R7, R7, 0xffffffff ;  /* 0xffffffff07077836 */ /* 0x000fc40000000000 */
[----:B------:R-:W-:Y:S02]  /*8a20*/  IMAD.MOV.U32 R8, RZ, RZ, R55 ;  /* 0x000000ffff087224 */ /* 0x000fe400078e0037 */
[----:B------:R-:W-:Y:S02]  /*8a30*/  IMAD.MOV.U32 R9, RZ, RZ, R35 ;  /* 0x000000ffff097224 */ /* 0x000fe400078e0023 */
[----:B------:R-:W-:Y:S01]  /*8a40*/  IMAD.MOV.U32 R2, RZ, RZ, R11 ;  /* 0x000000ffff027224 */ /* 0x000fe200078e000b */
[----:B------:R-:W-:Y:S06]  /*8a50*/  @P3 BRA `(.L_x_916) ;  /* 0xffffffc800843947 */ /* 0x000fec000383ffff */
[----:B------:R-:W-:Y:S01]  /*8a60*/  IMAD.MOV.U32 R8, RZ, RZ, R55 ;  /* 0x000000ffff087224 */ /* 0x000fe200078e0037 */
[----:B------:R-:W-:Y:S01]  /*8a70*/  UMOV UR47, UR34 ;  /* 0x00000022002f7c82 */ /* 0x000fe20008000000 */
[----:B------:R-:W-:Y:S02]  /*8a80*/  IMAD.MOV.U32 R9, RZ, RZ, R35 ;  /* 0x000000ffff097224 */ /* 0x000fe400078e0023 */
[----:B------:R-:W-:-:S07]  /*8a90*/  IMAD.MOV.U32 R2, RZ, RZ, R11 ;  /* 0x000000ffff027224 */ /* 0x000fce00078e000b */
.L_x_898:
[----:B------:R-:W1:Y:S01]  /*8aa0*/  LDC R14, c[0x0][0x9e4] ;  /* 0x00027900ff0e7b82 */ /* 0x000e620000000800 */
[----:B------:R-:W-:Y:S02]  /*8ab0*/  ULDC UR6, c[0x0][0x9dc] ;  /* 0x0002770000067ab9 */ /* 0x000fe40000000800 */
[----:B------:R-:W-:Y:S01]  /*8ac0*/  VIADD R11, R169, -UR6 ;  /* 0x80000006a90b7c36 */ /* 0x000fe20008000000 */
[----:B-1----:R-:W-:-:S13]  /*8ad0*/  ISETP.GE.AND P6, PT, R14, 0x1, PT ;  /* 0x000000010e00780c */ /* 0x002fda0003fc6270 */
[----:B------:R-:W-:Y:S05]  /*8ae0*/  @!P6 BRA `(.L_x_917) ;  /* 0x00000000003ce947 */ /* 0x000fea0003800000 */
        /* <DEDUP_REMOVED lines=9> */
.L_x_918:
[----:B------:R-:W-:-:S13]  /*8b80*/  ISETP.NE.AND P2, PT, R14, 0x1, PT ;  /* 0x000000010e00780c */ /* 0x000fda0003f45270 */
[----:B------:R-:W1:Y:S02]  /*8b90*/  @P2 LDC.64 R12, c[0x0][0x9e8] ;  /* 0x00027a00ff0c2b82 */ /* 0x000e640000000a00 */
[----:B-1----:R-:W-:-:S05]  /*8ba0*/  @P2 IMAD.HI.U32 R12, R169, R12, RZ ;  /* 0x0000000ca90c2227 */ /* 0x002fca00078e00ff */
[----:B------:R-:W-:-:S07]  /*8bb0*/  @P2 SHF.R.U32.HI R169, RZ, R13, R12 ;  /* 0x0000000dffa92219 */ /* 0x000fce000001160c */
.L_x_919:
[----:B------:R-:W-:-:S05]  /*8bc0*/  IMAD R12, R169, R14, RZ ;  /* 0x0000000ea90c7224 */ /* 0x000fca00078e02ff */
[----:B------:R-:W-:-:S07]  /*8bd0*/  VIMNMX R11, R11, R12, !PT ;  /* 0x0000000c0b0b7248 */ /* 0x000fce0007fe0100 */
.L_x_917:
[----:B------:R-:W-:-:S05]  /*8be0*/  VIADD R11, R11, 0x7f ;  /* 0x0000007f0b0b7836 */ /* 0x000fca0000000000 */
[----:B------:R-:W-:-:S04]  /*8bf0*/  SHF.R.S32.HI R12, RZ, 0x1f, R11 ;  /* 0x0000001fff0c7819 */ /* 0x000fc8000001140b */
[----:B------:R-:W-:-:S04]  /*8c00*/  LEA.HI R12, R12, R11, RZ, 0x7 ;  /* 0x0000000b0c0c7211 */ /* 0x000fc800078f38ff */
[----:B------:R-:W-:-:S04]  /*8c10*/  SHF.R.S32.HI R11, RZ, 0x7, R12 ;  /* 0x00000007ff0b7819 */ /* 0x000fc8000001140c */
[----:B------:R-:W-:-:S04]  /*8c20*/  VIMNMX R14, R168, R11, !PT ;  /* 0x0000000ba80e7248 */ /* 0x000fc80007fe0100 */
[----:B------:R-:W-:-:S13]  /*8c30*/  ISETP.GE.AND P2, PT, R7, R14, PT ;  /* 0x0000000e0700720c */ /* 0x000fda0003f46270 */
[----:B------:R-:W-:Y:S05]  /*8c40*/  @!P2 BRA `(.L_x_920) ;  /* 0x0000002400a0a947 */ /* 0x000fea0003800000 */
[----:B------:R-:W-:Y:S02]  /*8c50*/  IMAD.MOV.U32 R11, RZ, RZ, R8 ;  /* 0x000000ffff0b7224 */ /* 0x000fe400078e0008 */
[----:B------:R-:W-:Y:S02]  /*8c60*/  IMAD.MOV.U32 R12, RZ, RZ, R9 ;  /* 0x000000ffff0c7224 */ /* 0x000fe400078e0009 */
[----:B------:R-:W-:-:S07]  /*8c70*/  IMAD.MOV.U32 R13, RZ, RZ, R2 ;  /* 0x000000ffff0d7224 */ /* 0x000fce00078e0002 */
.L_x_930:
[----:B------:R-:W-:Y:S01]  /*8c80*/  ISETP.NE.AND P3, PT, RZ, UR40, PT ;  /* 0x00000028ff007c0c */ /* 0x000fe2000bf65270 */
[----:B------:R-:W-:-:S04]  /*8c90*/  UISETP.NE.AND UP0, UPT, UR47, 0x1, UPT ;  /* 0x000000012f00788c */ /* 0x000fc8000bf05270 */
[----:B------:R-:W-:-:S06]  /*8ca0*/  USEL UR6, URZ, 0x1, UP0 ;  /* 0x000000013f067887 */ /* 0x000fcc0008000000 */
[----:B------:R-:W-:Y:S02]  /*8cb0*/  LOP3.LUT R2, R13, UR6, RZ, 0x3c, !PT ;  /* 0x000000060d027c12 */ /* 0x000fe4000f8e3cff */
[----:B------:R-:W-:Y:S05]  /*8cc0*/  @P3 BRA `(.L_x_921) ;  /* 0x0000000000343947 */ /* 0x000fea0003800000 */
[----:B------:R-:W-:Y:S05]  /*8cd0*/  @!P0 BRA `(.L_x_922) ;  /* 0x0000000000048947 */ /* 0x000fea0003800000 */
[----:B------:R-:W-:Y:S01]  /*8ce0*/  BPT.TRAP 0x1 ;  /* 0x000000040000795c */ /* 0x000fe20000300000 */
.L_x_922:
[----:B------:R-:W-:Y:S01]  /*8cf0*/  UIADD3 UR6, UR47, 0x1, URZ ;  /* 0x000000012f067890 */ /* 0x000fe2000fffe03f */
[----:B------:R-:W-:-:S03]  /*8d00*/  SHF.L.U32 R8, R2, 0x1f, RZ ;  /* 0x0000001f02087819 */ /* 0x000fc600000006ff */
[----:B------:R-:W-:-:S04]  /*8d10*/  UISETP.NE.AND UP0, UPT, UR6, 0x2, UPT ;  /* 0x000000020600788c */ /* 0x000fc8000bf05270 */
[----:B------:R-:W-:-:S04]  /*8d20*/  USEL UR6, UR6, URZ, UP0 ;  /* 0x0000003f06067287 */ /* 0x000fc80008000000 */
[----:B------:R-:W-:-:S09]  /*8d30*/  ULEA UR6, UR6, UR37, 0x3 ;  /* 0x0000002506067291 */ /* 0x000fd2000f8e183f */
[----:B------:R1:W2:Y:S01]  /*8d40*/  SYNCS.PHASECHK.TRANS64.TRYWAIT P2, [UR6+0x22830], R8 ;  /* 0x02283008ff0075a7 */ /* 0x0002a20008040146 */
[----:B------:R-:W-:Y:S05]  /*8d50*/  @!P0 BRA `(.L_x_923) ;  /* 0x0000000000048947 */ /* 0x000fea0003800000 */
[----:B------:R-:W-:Y:S01]  /*8d60*/  BPT.TRAP 0x1 ;  /* 0x000000040000795c */ /* 0x000fe20000300000 */
.L_x_923:
[----:B--2---:R-:W-:Y:S05]  /*8d70*/  @P2 BRA `(.L_x_921) ;  /* 0x0000000000082947 */ /* 0x004fea0003800000 */
[----:B------:R-:W2:Y:S02]  /*8d80*/  SYNCS.PHASECHK.TRANS64.TRYWAIT P2, [UR6+0x22830], R8 ;  /* 0x02283008ff0075a7 */ /* 0x000ea40008040146 */
[----:B--2---:R-:W-:Y:S05]  /*8d90*/  @!P2 BRA `(.L_x_924) ;  /* 0x000000b800b4a947 */ /* 0x004fea0003800000 */
.L_x_921:
[----:B--2---:R-:W2:Y:S01]  /*8da0*/  S2R R9, SR_TID.X ;  /* 0x0000000000097919 */ /* 0x004ea20000002100 */
[----:B------:R-:W-:Y:S01]  /*8db0*/  UIADD3 UR30, UR47, 0x1, URZ ;  /* 0x000000012f1e7890 */ /* 0x000fe2000fffe03f */
[----:B------:R-:W-:Y:S01]  /*8dc0*/  UMOV UR27, 0x80000020 ;  /* 0x80000020001b7882 */ /* 0x000fe20000000000 */
[----:B------:R-:W-:Y:S02]  /*8dd0*/  UMOV UR7, 0x80000020 ;  /* 0x8000002000077882 */ /* 0x000fe40000000000 */
[----:B------:R-:W-:Y:S01]  /*8de0*/  UISETP.NE.AND UP0, UPT, UR30, 0x2, UPT ;  /* 0x000000021e00788c */ /* 0x000fe2000bf05270 */
[----:B------:R-:W-:Y:S01]  /*8df0*/  UMOV UR11, 0x80000020 ;  /* 0x80000020000b7882 */ /* 0x000fe20000000000 */
[----:B------:R-:W-:Y:S02]  /*8e00*/  UMOV UR15, 0x80000020 ;  /* 0x80000020000f7882 */ /* 0x000fe40000000000 */
[----:B------:R-:W-:Y:S01]  /*8e10*/  USEL UR30, UR30, URZ, UP0 ;  /* 0x0000003f1e1e7287 */ /* 0x000fe20008000000 */
[----:B------:R-:W-:Y:S01]  /*8e20*/  UMOV UR19, 0x80000020 ;  /* 0x8000002000137882 */ /* 0x000fe20000000000 */
[----:B------:R-:W-:-:S02]  /*8e30*/  UMOV UR23, 0x80000020 ;  /* 0x8000002000177882 */ /* 0x000fc40000000000 */
[----:B------:R-:W-:-:S04]  /*8e40*/  UIMAD UR26, UR30, 0x600, UR28 ;  /* 0x000006001e1a78a4 */ /* 0x000fc8000f8e021c */
[----:B------:R-:W-:Y:S02]  /*8e50*/  UIADD3 UR6, UR26, 0x2, URZ ;  /* 0x000000021a067890 */ /* 0x000fe4000fffe03f */
[----:B------:R-:W-:Y:S02]  /*8e60*/  UIADD3 UR10, UR26, 0x200, URZ ;  /* 0x000002001a0a7890 */ /* 0x000fe4000fffe03f */
[----:B------:R-:W-:Y:S02]  /*8e70*/  UIADD3 UR14, UR26, 0x202, URZ ;  /* 0x000002021a0e7890 */ /* 0x000fe4000fffe03f */
[----:B------:R-:W-:Y:S02]  /*8e80*/  UIADD3 UR18, UR26, 0x400, URZ ;  /* 0x000004001a127890 */ /* 0x000fe4000fffe03f */
[----:B------:R-:W-:Y:S01]  /*8e90*/  UIADD3 UR22, UR26, 0x402, URZ ;  /* 0x000004021a167890 */ /* 0x000fe2000fffe03f */
        /* <DEDUP_REMOVED lines=24> */
.L_x_926:
[----:B------:R-:W-:Y:S01]  /*9020*/  ULEA UR6, UR47, UR37, 0x3 ;  /* 0x000000252f067291 */ /* 0x000fe2000f8e183f */
[----:B------:R-:W-:-:S08]  /*9030*/  SHF.L.U32 R8, R13, 0x1f, RZ ;  /* 0x0000001f0d087819 */ /* 0x000fd000000006ff */
[----:B------:R1:W2:Y:S01]  /*9040*/  SYNCS.PHASECHK.TRANS64.TRYWAIT P2, [UR6+0x22850], R8 ;  /* 0x02285008ff0075a7 */ /* 0x0002a20008040146 */
[----:B------:R-:W-:Y:S05]  /*9050*/  @!P0 BRA `(.L_x_927) ;  /* 0x0000000000048947 */ /* 0x000fea0003800000 */
[----:B------:R-:W-:Y:S01]  /*9060*/  BPT.TRAP 0x1 ;  /* 0x000000040000795c */ /* 0x000fe20000300000 */
.L_x_927:
[----:B--2---:R-:W-:Y:S05]  /*9070*/  @P2 BRA `(.L_x_925) ;  /* 0x0000000000082947 */ /* 0x004fea0003800000 */
[----:B------:R-:W2:Y:S02]  /*9080*/  SYNCS.PHASECHK.TRANS64.TRYWAIT P2, [UR6+0x22850], R8 ;  /* 0x02285008ff0075a7 */ /* 0x000ea40008040146 */
[----:B--2---:R-:W-:Y:S05]  /*9090*/  @!P2 BRA `(.L_x_928) ;  /* 0x000000b8000ca947 */ /* 0x004fea0003800000 */
.L_x_925:
[----:B------:R-:W-:Y:S01]  /*90a0*/  UIADD3 UR6, UR37, 0x400, URZ ;  /* 0x0000040025067890 */ /* 0x000fe2000fffe03f */
[----:B------:R-:W-:Y:S01]  /*90b0*/  WARPGROUP.ARRIVE ;  /* 0x00000000000079c5 */ /* 0x000fe20000000000 */
[----:B------:R-:W-:Y:S01]  /*90c0*/  UMOV UR7, 0x40000040 ;  /* 0x4000004000077882 */ /* 0x000fe20000000000 */
[C---:B------:R-:W-:Y:S01]  /*90d0*/  FMUL.FTZ R13, R0.reuse, R24 ;  /* 0x00000018000d7220 */ /* 0x040fe20000410000 */
[----:B------:R-:W-:Y:S01]  /*90e0*/  USHF.R.U32.HI UR6, URZ, 0x4, UR6 ;  /* 0x000000043f067899 */ /* 0x000fe20008011606 */
[C---:B------:R-:W-:Y:S01]  /*90f0*/  FMUL.FTZ R15, R0.reuse, R25 ;  /* 0x00000019000f7220 */ /* 0x040fe20000410000 */
[C---:B------:R-:W-:Y:S01]  /*9100*/  FMUL.FTZ R25, R0.reuse, R28 ;  /* 0x0000001c00197220 */ /* 0x040fe20000410000 */
        /* <DEDUP_REMOVED lines=9> */
[----:B------:R-:W-:Y:S01]  /*91a0*/  ULEA UR10, UR47, UR6, 0xa ;  /* 0x000000062f0a7291 */ /* 0x000fe2000f8e503f */
[----:B------:R-:W3:Y:S01]  /*91b0*/  MUFU.TANH R15, R15 ;  /* 0x0000000f000f7308 */ /* 0x000ee20000002400 */
[C---:B------:R-:W-:Y:S01]  /*91c0*/  FMUL.FTZ R31, R0.reuse, R31 ;  /* 0x0000001f001f7220 */ /* 0x040fe20000410000 */
[C---:B------:R-:W-:Y:S01]  /*91d0*/  FMUL.FTZ R183, R0.reuse, R36 ;  /* 0x0000002400b77220 */ /* 0x040fe20000410000 */
[C---:B------:R-:W-:Y:S01]  /*91e0*/  FMUL.FTZ R33, R0.reuse, R34 ;  /* 0x0000002200217220 */ /* 0x040fe20000410000 */
[C---:B------:R-:W-:Y:S01]  /*91f0*/  FMUL.FTZ R185, R0.reuse, R37 ;  /* 0x0000002500b97220 */ /* 0x040fe20000410000 */
[C---:B------:R-:W-:Y:S01]  /*9200*/  FMUL.FTZ R35, R0.reuse, R35 ;  /* 0x0000002300237220 */ /* 0x040fe20000410000 */
[----:B------:R-:W-:Y:S01]  /*9210*/  UMOV UR6, UR10 ;  /* 0x0000000a00067c82 */ /* 0x000fe20008000000 */
[C---:B------:R-:W-:Y:S01]  /*9220*/  FMUL.FTZ R187, R0.reuse, R40 ;  /* 0x0000002800bb7220 */ /* 0x040fe20000410000 */
[----:B------:R-:W-:Y:S01]  /*9230*/  QGMMA.64x128x32.F32.E4M3.E4M3 R88, R164, gdesc[UR4], R88, gsb0 ;  /* 0x01e00004a4587df3 */ /* 0x000fe20008000858 */
[----:B------:R-:W4:Y:S01]  /*9240*/  MUFU.TANH R25, R25 ;  /* 0x0000001900197308 */ /* 0x000f220000002400 */
[----:B-12---:R-:W-:Y:S01]  /*9250*/  FMNMX.FTZ R8, R13, R12, !PT ;  /* 0x0000000c0d087209 */ /* 0x006fe20007810000 */
[----:B------:R-:W-:Y:S01]  /*9260*/  UIADD3 UR6, UR10, 0x2, URZ ;  /* 0x000000020a067890 */ /* 0x000fe2000fffe03f */
[C---:B------:R-:W-:Y:S01]  /*9270*/  FMUL.FTZ R37, R0.reuse, R38 ;  /* 0x0000002600257220 */ /* 0x040fe20000410000 */
[----:B------:R-:W-:Y:S01]  /*9280*/  UMOV UR7, 0x40000040 ;  /* 0x4000004000077882 */ /* 0x000fe20000000000 */
[C---:B------:R-:W-:Y:S01]  /*9290*/  FMUL.FTZ R189, R0.reuse, R41 ;  /* 0x0000002900bd7220 */ /* 0x040fe20000410000 */
[C---:B------:R-:W-:Y:S01]  /*92a0*/  FMUL.FTZ R39, R0.reuse, R39 ;  /* 0x0000002700277220 */ /* 0x040fe20000410000 */
[C---:B------:R-:W-:Y:S01]  /*92b0*/  FMUL.FTZ R191, R0.reuse, R44 ;  /* 0x0000002c00bf7220 */ /* 0x040fe20000410000 */
[----:B------:R-:W1:Y:S01]  /*92c0*/  MUFU.TANH R20, R20 ;  /* 0x0000001400147308 */ /* 0x000e620000002400 */
[----:B---3--:R-:W-:Y:S01]  /*92d0*/  FMNMX.FTZ R8, R15, R8, !PT ;  /* 0x000000080f087209 */ /* 0x008fe20007810000 */
[C---:B------:R-:W-:Y:S01]  /*92e0*/  FMUL.FTZ R41, R0.reuse, R42 ;  /* 0x0000002a00297220 */ /* 0x040fe20000410000 */
[C---:B------:R-:W-:Y:S01]  /*92f0*/  FMUL.FTZ R193, R0.reuse, R45 ;  /* 0x0000002d00c17220 */ /* 0x040fe20000410000 */
[C---:B------:R-:W-:Y:S01]  /*9300*/  FMUL.FTZ R43, R0.reuse, R43 ;  /* 0x0000002b002b7220 */ /* 0x040fe20000410000 */
[C---:B------:R-:W-:Y:S01]  /*9310*/  FMUL.FTZ R195, R0.reuse, R48 ;  /* 0x0000003000c37220 */ /* 0x040fe20000410000 */
[C---:B------:R-:W-:Y:S01]  /*9320*/  FMUL.FTZ R45, R0.reuse, R46 ;  /* 0x0000002e002d7220 */ /* 0x040fe20000410000 */
[C---:B------:R-:W-:Y:S01]  /*9330*/  FMUL.FTZ R197, R0.reuse, R49 ;  /* 0x0000003100c57220 */ /* 0x040fe20000410000 */
[----:B------:R-:W2:Y:S01]  /*9340*/  MUFU.TANH R27, R27 ;  /* 0x0000001b001b7308 */ /* 0x000ea20000002400 */
[----:B----4-:R-:W-:Y:S01]  /*9350*/  FMNMX.FTZ R8, R25, R8, !PT ;  /* 0x0000000819087209 */ /* 0x010fe20007810000 */
        /* <DEDUP_REMOVED lines=50> */
[----:B------:R-:W-:Y:S01]  /*9680*/  FMUL.FTZ R87, R0, R87 ;  /* 0x0000005700577220 */ /* 0x000fe20000410000 */
[----:B------:R-:W-:Y:S01]  /*9690*/  UMOV UR11, 0x40000040 ;  /* 0x40000040000b7882 */ /* 0x000fe20000000000 */
[----:B------:R-:W3:Y:S02]  /*96a0*/  S2R R180, SR_TID.X ;  /* 0x0000000000b47919 */ /* 0x000ee40000002100 */
[----:B------:R-:W4:Y:S01]  /*96b0*/  MUFU.TANH R33, R33 ;  /* 0x0000002100217308 */ /* 0x000f220000002400 */
[----:B-1----:R-:W-:-:S07]  /*96c0*/  FMNMX.FTZ R10, R31, R10, !PT ;  /* 0x0000000a1f0a7209 */ /* 0x002fce0007810000 */
[----:B------:R-:W1:Y:S01]  /*96d0*/  MUFU.TANH R185, R185 ;  /* 0x000000b900b97308 */ /* 0x000e620000002400 */
[----:B--2---:R-:W-:-:S07]  /*96e0*/  FMNMX.FTZ R8, R183, R8, !PT ;  /* 0x00000008b7087209 */ /* 0x004fce0007810000 */
[----:B------:R-:W2:Y:S01]  /*96f0*/  MUFU.TANH R35, R35 ;  /* 0x0000002300237308 */ /* 0x000ea20000002400 */
[----:B----4-:R-:W-:-:S07]  /*9700*/  FMNMX.FTZ R10, R33, R10, !PT ;  /* 0x0000000a210a7209 */ /* 0x010fce0007810000 */
[----:B------:R-:W4:Y:S01]  /*9710*/  MUFU.TANH R187, R187 ;  /* 0x000000bb00bb7308 */ /* 0x000f220000002400 */
[----:B-1----:R-:W-:Y:S02]  /*9720*/  FMNMX.FTZ R8, R185, R8, !PT ;  /* 0x00000008b9087209 */ /* 0x002fe40007810000 */
[----:B---3--:R-:W-:-:S05]  /*9730*/  SHF.R.U32.HI R180, RZ, 0x7, R180 ;  /* 0x00000007ffb47819 */ /* 0x008fca00000116b4 */
[----:B------:R-:W1:Y:S01]  /*9740*/  MUFU.TANH R37, R37 ;  /* 0x0000002500257308 */ /* 0x000e620000002400 */
[----:B--2---:R-:W-:-:S07]  /*9750*/  FMNMX.FTZ R10, R35, R10, !PT ;  /* 0x0000000a230a7209 */ /* 0x004fce0007810000 */
[----:B------:R-:W2:Y:S01]  /*9760*/  MUFU.TANH R189, R189 ;  /* 0x000000bd00bd7308 */ /* 0x000ea20000002400 */
[----:B----4-:R-:W-:-:S07]  /*9770*/  FMNMX.FTZ R8, R187, R8, !PT ;  /* 0x00000008bb087209 */ /* 0x010fce0007810000 */
[----:B------:R-:W3:Y:S01]  /*9780*/  MUFU.TANH R39, R39 ;  /* 0x0000002700277308 */ /* 0x000ee20000002400 */
[----:B-1----:R-:W-:-:S07]  /*9790*/  FMNMX.FTZ R10, R37, R10, !PT ;  /* 0x0000000a250a7209 */ /* 0x002fce0007810000 */
[----:B------:R-:W1:Y:S01]  /*97a0*/  MUFU.TANH R191, R191 ;  /* 0x000000bf00bf7308 */ /* 0x000e620000002400 */
[----:B--2---:R-:W-:-:S07]  /*97b0*/  FMNMX.FTZ R8, R189, R8, !PT ;  /* 0x00000008bd087209 */ /* 0x004fce0007810000 */
[----:B------:R-:W2:Y:S01]  /*97c0*/  MUFU.TANH R41, R41 ;  /* 0x0000002900297308 */ /* 0x000ea20000002400 */
[----:B---3--:R-:W-:Y:S01]  /*97d0*/  FMNMX.FTZ R10, R39, R10, !PT ;  /* 0x0000000a270a7209 */ /* 0x008fe20007810000 */
[----:B------:R-:W-:Y:S02]  /*97e0*/  WARPGROUP.DEPBAR.LE gsb0, 0x0 ;  /* 0x00008000000079c5 */ /* 0x000fe40000010000 */
[----:B------:R-:W-:-:S04]  /*97f0*/  WARPGROUP.ARRIVE ;  /* 0x00000000000079c5 */ /* 0x000fc80000000000 */
[----:B------:R-:W3:Y:S01]  /*9800*/  MUFU.TANH R193, R193 ;  /* 0x000000c100c17308 */ /* 0x000ee20000002400 */
[----:B-1----:R-:W-:Y:S01]  /*9810*/  FMNMX.FTZ R8, R191, R8, !PT ;  /* 0x00000008bf087209 */ /* 0x002fe20007810000 */
[----:B------:R-:W-:Y:S01]  /*9820*/  QGMMA.64x128x32.F32.E4M3.E4M3 R88, R160, gdesc[UR4], R88, gsb0 ;  /* 0x01e00004a0587df3 */ /* 0x000fe20008000858 */
[----:B------:R-:W-:-:S05]  /*9830*/  UIADD3 UR6, UR10, 0x4, URZ ;  /* 0x000000040a067890 */ /* 0x000fca000fffe03f */
[----:B------:R-:W1:Y:S01]  /*9840*/  MUFU.TANH R43, R43 ;  /* 0x0000002b002b7308 */ /* 0x000e620000002400 */
[----:B--2---:R-:W-:Y:S01]  /*9850*/  FMNMX.FTZ R10, R41, R10, !PT ;  /* 0x0000000a290a7209 */ /* 0x004fe20007810000 */
[----:B------:R-:W-:Y:S01]  /*9860*/  UMOV UR7, 0x40000040 ;  /* 0x4000004000077882 */ /* 0x000fe20000000000 */
[----:B------:R-:W-:-:S05]  /*9870*/  UIADD3 UR10, UR10, 0x6, URZ ;  /* 0x000000060a0a7890 */ /* 0x000fca000fffe03f */
[----:B------:R-:W2:Y:S01]  /*9880*/  MUFU.TANH R195, R195 ;  /* 0x000000c300c37308 */ /* 0x000ea20000002400 */
[----:B---3--:R-:W-:-:S07]  /*9890*/  FMNMX.FTZ R8, R193, R8, !PT ;  /* 0x00000008c1087209 */ /* 0x008fce0007810000 */
[----:B------:R-:W3:Y:S01]  /*98a0*/  MUFU.TANH R45, R45 ;  /* 0x0000002d002d7308 */ /* 0x000ee20000002400 */
[----:B-1----:R-:W-:-:S07]  /*98b0*/  FMNMX.FTZ R10, R43, R10, !PT ;  /* 0x0000000a2b0a7209 */ /* 0x002fce0007810000 */
[----:B------:R-:W1:Y:S01]  /*98c0*/  MUFU.TANH R197, R197 ;  /* 0x000000c500c57308 */ /* 0x000e620000002400 */
[----:B--2---:R-:W-:-:S07]  /*98d0*/  FMNMX.FTZ R8, R195, R8, !PT ;  /* 0x00000008c3087209 */ /* 0x004fce0007810000 */
        /* <DEDUP_REMOVED lines=27> */
[----:B-1----:R-:W-:Y:S01]  /*9a90*/  FMNMX.FTZ R8, R209, R8, !PT ;  /* 0x00000008d1087209 */ /* 0x002fe20007810000 */
[----:B------:R-:W-:Y:S02]  /*9aa0*/  WARPGROUP.DEPBAR.LE gsb0, 0x0 ;  /* 0x00008000000079c5 */ /* 0x000fe40000010000 */
[----:B------:R-:W-:-:S04]  /*9ab0*/  WARPGROUP.ARRIVE ;  /* 0x00000000000079c5 */ /* 0x000fc80000000000 */
[----:B------:R-:W1:Y:S01]  /*9ac0*/  MUFU.TANH R61, R61 ;  /* 0x0000003d003d7308 */ /* 0x000e620000002400 */
[----:B--2---:R-:W-:Y:S01]  /*9ad0*/  FMNMX.FTZ R10, R59, R10, !PT ;  /* 0x0000000a3b0a7209 */ /* 0x004fe20007810000 */
[----:B------:R-:W-:Y:S06]  /*9ae0*/  QGMMA.64x128x32.F32.E4M3.E4M3 R88, R156, gdesc[UR4], R88, gsb0 ;  /* 0x01e000049c587df3 */ /* 0x000fec0008000858 */
        /* <DEDUP_REMOVED lines=35> */
[----:B--2---:R-:W-:Y:S01]  /*9d20*/  FMNMX.FTZ R10, R77, R10, !PT ;  /* 0x0000000a4d0a7209 */ /* 0x004fe20007810000 */
[----:B------:R-:W-:Y:S02]  /*9d30*/  WARPGROUP.DEPBAR.LE gsb0, 0x0 ;  /* 0x00008000000079c5 */ /* 0x000fe40000010000 */
[----:B------:R-:W-:-:S04]  /*9d40*/  WARPGROUP.ARRIVE ;  /* 0x00000000000079c5 */ /* 0x000fc80000000000 */
[----:B------:R-:W2:Y:S01]  /*9d50*/  MUFU.TANH R231, R231 ;  /* 0x000000e700e77308 */ /* 0x000ea20000002400 */
[----:B---3--:R-:W-:Y:S01]  /*9d60*/  FMNMX.FTZ R8, R229, R8, !PT ;  /* 0x00000008e5087209 */ /* 0x008fe20007810000 */
[----:B------:R-:W-:Y:S06]  /*9d70*/  QGMMA.64x128x32.F32.E4M3.E4M3 R88, R152, gdesc[UR8], R88, gsb0 ;  /* 0x01e0000898587df3 */ /* 0x000fec0008000858 */
[----:B------:R-:W3:Y:S01]  /*9d80*/  MUFU.TANH R81, R81 ;  /* 0x0000005100517308 */ /* 0x000ee20000002400 */
[----:B-1----:R-:W-:-:S07]  /*9d90*/  FMNMX.FTZ R10, R79, R10, !PT ;  /* 0x0000000a4f0a7209 */ /* 0x002fce0007810000 */
[----:B------:R-:W1:Y:S01]  /*9da0*/  MUFU.TANH R233, R233 ;  /* 0x000000e900e97308 */ /* 0x000e620000002400 */
[----:B--2---:R-:W-:-:S07]  /*9db0*/  FMNMX.FTZ R8, R231, R8, !PT ;  /* 0x00000008e7087209 */ /* 0x004fce0007810000 */
[----:B------:R-:W2:Y:S01]  /*9dc0*/  MUFU.TANH R83, R83 ;  /* 0x0000005300537308 */ /* 0x000ea20000002400 */
[----:B---3--:R-:W-:-:S07]  /*9dd0*/  FMNMX.FTZ R10, R81, R10, !PT ;  /* 0x0000000a510a7209 */ /* 0x008fce0007810000 */
[----:B------:R-:W3:Y:S01]  /*9de0*/  MUFU.TANH R85, R85 ;  /* 0x0000005500557308 */ /* 0x000ee20000002400 */
[----:B-1----:R-:W-:-:S05]  /*9df0*/  FMNMX.FTZ R24, R233, R8, !PT ;  /* 0x00000008e9187209 */ /* 0x002fca0007810000 */
[----:B------:R-:W1:Y:S02]  /*9e00*/  SHFL.BFLY PT, R9, R24, 0x2, 0x1f ;  /* 0x0c401f0018097f89 */ /* 0x000e6400000e0000 */
[----:B------:R-:W4:Y:S01]  /*9e10*/  MUFU.TANH R87, R87 ;  /* 0x0000005700577308 */ /* 0x000f220000002400 */
[----:B--2---:R-:W-:-:S04]  /*9e20*/  FMNMX.FTZ R10, R83, R10, !PT ;  /* 0x0000000a530a7209 */ /* 0x004fc80007810000 */
[----:B---3--:R-:W-:-:S04]  /*9e30*/  FMNMX.FTZ R10, R85, R10, !PT ;  /* 0x0000000a550a7209 */ /* 0x008fc80007810000 */
[----:B----4-:R-:W-:Y:S02]  /*9e40*/  FMNMX.FTZ R26, R87, R10, !PT ;  /* 0x0000000a571a7209 */ /* 0x010fe40007810000 */
[----:B------:R-:W2:Y:S03]  /*9e50*/  LDC R10, c[0x0][0x988] ;  /* 0x00026200ff0a7b82 */ /* 0x000ea60000000800 */
[----:B------:R-:W3:Y:S01]  /*9e60*/  SHFL.BFLY PT, R235, R26, 0x2, 0x1f ;  /* 0x0c401f001aeb7f89 */ /* 0x000ee200000e0000 */
[----:B-1----:R-:W-:-:S05]  /*9e70*/  FMNMX.FTZ R28, R24, R9, !PT ;  /* 0x00000009181c7209 */ /* 0x002fca0007810000 */
[----:B------:R-:W1:Y:S01]  /*9e80*/  SHFL.BFLY PT, R9, R28, 0x1, 0x1f ;  /* 0x0c201f001c097f89 */ /* 0x000e6200000e0000 */
[----:B---3--:R-:W-:-:S05]  /*9e90*/  FMNMX.FTZ R235, R26, R235, !PT ;  /* 0x000000eb1aeb7209 */ /* 0x008fca0007810000 */
[----:B------:R-:W3:Y:S01]  /*9ea0*/  SHFL.BFLY PT, R8, R235, 0x1, 0x1f ;  /* 0x0c201f00eb087f89 */ /* 0x000ee200000e0000 */
[----:B-1----:R-:W-:-:S05]  /*9eb0*/  FMNMX.FTZ R9, R28, R9, !PT ;  /* 0x000000091c097209 */ /* 0x002fca0007810000 */
[C---:B--2---:R-:W-:Y:S01]  /*9ec0*/  FFMA.FTZ R36, R9.reuse, R10, -8 ;  /* 0xc100000009247423 */ /* 0x044fe2000001000a */
[----:B------:R-:W-:-:S03]  /*9ed0*/  FADD.FTZ R237, -R9, R12 ;  /* 0x0000000c09ed7221 */ /* 0x000fc60000010100 */
        /* <DEDUP_REMOVED lines=14> */
[----:B---3--:R-:W-:Y:S01]  /*9fc0*/  FMNMX.FTZ R8, R235, R8, !PT ;  /* 0x00000008eb087209 */ /* 0x008fe20007810000 */
        /* <DEDUP_REMOVED lines=20> */
[-C--:B------:R-:W-:Y:S01]  /*a110*/  FMUL.FTZ R237, R237, R10.reuse ;  /* 0x0000000aeded7220 */ /* 0x080fe20000410000 */
[----:B------:R-:W-:Y:S01]  /*a120*/  MUFU.EX2 R24, R24 ;  /* 0x0000001800187308 */ /* 0x000fe20000000800 */
[-C--:B------:R-:W-:Y:S01]  /*a130*/  FMUL.FTZ R12, R12, R10.reuse ;  /* 0x0000000a0c0c7220 */ /* 0x080fe20000410000 */
        /* <DEDUP_REMOVED lines=28> */
[----:B------:R-:W-:-:S02]  /*a300*/  IMAD.U32 R55, RZ, RZ, UR30 ;  /* 0x0000001eff377e24 */ /* 0x000fc4000f8e00ff */
[----:B------:R-:W-:-:S01]  /*a310*/  FFMA.FTZ R81, R81, R10, -R36 ;  /* 0x0000000a51517223 */ /* 0x000fc20000010824 */
[----:B------:R-:W1:Y:S01]  /*a320*/  MUFU.EX2 R13, R13 ;  /* 0x0000000d000d7308 */ /* 0x000e620000000800 */
[----:B------:R-:W-:Y:S01]  /*a330*/  IADD3 R53, -R180, 0xb, RZ ;  /* 0x0000000bb4357810 */ /* 0x000fe20007ffe1ff */
[-CC-:B------:R-:W-:Y:S01]  /*a340*/  FFMA.FTZ R83, R83, R10.reuse, -R36.reuse ;  /* 0x0000000a53537223 */ /* 0x180fe20000010824 */
[----:B------:R-:W-:Y:S01]  /*a350*/  @!P1 LEA R55, R55, UR37, 0x3 ;  /* 0x0000002537379c11 */ /* 0x000fe2000f8e18ff */
[----:B------:R-:W-:Y:S02]  /*a360*/  WARPGROUP.DEPBAR.LE gsb0, 0x0 ;  /* 0x00008000000079c5 */ /* 0x000fe40000010000 */
[----:B------:R-:W-:-:S02]  /*a370*/  FFMA.FTZ R85, R85, R10, -R36 ;  /* 0x0000000a55557223 */ /* 0x000fc40000010824 */
        /* <DEDUP_REMOVED lines=101> */
[----:B------:R-:W-:Y:S01]  /*a9d0*/  @!P1 VIADD R5, R55, 0x22840 ;  /* 0x0002284037059836 */ /* 0x000fe20000000000 */
[----:B------:R1:W-:Y:S06]  /*a9e0*/  BAR.ARV R53, 0x100 ;  /* 0x000400350000751d */ /* 0x0003ec0000002000 */
[----:B------:R-:W3:Y:S01]  /*a9f0*/  MUFU.EX2 R78, R78 ;  /* 0x0000004e004e7308 */ /* 0x000ee20000000800 */
[----:B--2---:R-:W-:-:S01]  /*aa00*/  FADD.FTZ R51, R47, R6 ;  /* 0x000000062f337221 */ /* 0x004fc20000010000 */
[----:B------:R-:W-:-:S04]  /*aa10*/  @!P1 PRMT R5, RZ, 0x654, R5 ;  /* 0x00000654ff059816 */ /* 0x000fc80000000005 */
[----:B------:R2:W-:Y:S02]  /*aa20*/  @!P1 SYNCS.ARRIVE.TRANS64.RED.A1T0 RZ, [R5+URZ], RZ ;  /* 0x000000ff05ff99a7 */ /* 0x0005e4000810043f */
[----:B------:R-:W4:Y:S01]  /*aa30*/  MUFU.EX2 R52, R52 ;  /* 0x0000003400347308 */ /* 0x000f220000000800 */
[----:B-1----:R-:W-:-:S07]  /*aa40*/  FADD.FTZ R53, R187, R80 ;  /* 0x00000050bb357221 */ /* 0x002fce0000010000 */
[----:B------:R-:W1:Y:S01]  /*aa50*/  MUFU.EX2 R82, R77 ;  /* 0x0000004d00527308 */ /* 0x000e620000000800 */
[----:B---3--:R-:W-:-:S07]  /*aa60*/  FADD.FTZ R51, R78, R51 ;  /* 0x000000334e337221 */ /* 0x008fce0000010000 */
        /* <DEDUP_REMOVED lines=20> */
[----:B-1----:R-:W-:-:S03]  /*abb0*/  FADD.FTZ R6, R193, R6 ;  /* 0x00000006c1067221 */ /* 0x002fc60000010000 */
[----:B--2---:R-:W-:Y:S01]  /*abc0*/  FADD.FTZ R5, R36, R51 ;  /* 0x0000003324057221 */ /* 0x004fe20000010000 */
[----:B------:R-:W-:Y:S06]  /*abd0*/  @!P0 BRA `(.L_x_929) ;  /* 0x0000000000048947 */ /* 0x000fec0003800000 */
[----:B------:R-:W-:Y:S01]  /*abe0*/  BPT.TRAP 0x1 ;  /* 0x000000040000795c */ /* 0x000fe20000300000 */
.L_x_929:
        /* <DEDUP_REMOVED lines=10> */
[-C--:B------:R-:W-:Y:S01]  /*ac90*/  FMUL.FTZ R89, R89, R11.reuse ;  /* 0x0000000b59597220 */ /* 0x080fe20000410000 */
[----:B------:R-:W-:Y:S01]  /*aca0*/  F2FP.SATFINITE.E4M3.F32.PACK_AB_MERGE_C R34, R167, R34, RZ ;  /* 0x00000022a722723e */ /* 0x000fe200048070ff */
[-C--:B------:R-:W-:Y:S01]  /*acb0*/  FMUL.FTZ R92, R92, R11.reuse ;  /* 0x0000000b5c5c7220 */ /* 0x080fe20000410000 */
[----:B------:R-:W-:Y:S01]  /*acc0*/  F2FP.SATFINITE.E4M3.F32.PACK_AB_MERGE_C R48, R185, R48, RZ ;  /* 0x00000030b930723e */ /* 0x000fe200048070ff */
[----:B------:R-:W-:Y:S01]  /*acd0*/  FMUL.FTZ R93, R93, R11 ;  /* 0x0000000b5d5d7220 */ /* 0x000fe20000410000 */
[----:B------:R-:W-:Y:S01]  /*ace0*/  F2FP.SATFINITE.E4M3.F32.PACK_AB_MERGE_C R21, R20, R195, R21 ;  /* 0x000000c31415723e */ /* 0x000fe20004807015 */
[----:B------:R-:W-:Y:S01]  /*acf0*/  FMUL.FTZ R96, R96, R11 ;  /* 0x0000000b60607220 */ /* 0x000fe20000410000 */
[----:B------:R-:W-:Y:S01]  /*ad00*/  F2FP.SATFINITE.E4M3.F32.PACK_AB_MERGE_C R39, R68, R37, R39 ;  /* 0x000000254427723e */ /* 0x000fe20004807027 */
[----:B------:R-:W-:Y:S01]  /*ad10*/  SYNCS.ARRIVE.TRANS64.RED.A1T0 RZ, [UR6], RZ ;  /* 0x000000ffffff79a7 */ /* 0x000fe20008100406 */
        /* <DEDUP_REMOVED lines=73> */
[----:B------:R-:W-:Y:S01]  /*b1b0*/  VIADD R7, R7, 0xffffffff ;  /* 0xffffffff07077836 */ /* 0x000fe20000000000 */
        /* <DEDUP_REMOVED lines=14> */
[----:B------:R-:W-:Y:S01]  /*b2a0*/  F2FP.SATFINITE.E4M3.F32.PACK_AB_MERGE_C R155, R84, R81, R30 ;  /* 0x00000051549b723e */ /* 0x000fe2000480701e */
[----:B------:R-:W-:Y:S06]  /*b2b0*/  @P2 BRA `(.L_x_930) ;  /* 0xffffffd800702947 */ /* 0x000fec000383ffff */
[----:B------:R-:W-:-:S05]  /*b2c0*/  UMOV UR47, UR30 ;  /* 0x0000001e002f7c82 */ /* 0x000fca0008000000 */
.L_x_920:
[----:B------:R-:W-:-:S13]  /*b2d0*/  ISETP.GE.AND P2, PT, R7, R168, PT ;  /* 0x000000a80700720c */ /* 0x000fda0003f46270 */
[----:B------:R-:W-:Y:S05]  /*b2e0*/  @!P2 BRA `(.L_x_931) ;  /* 0x0000003400b0a947 */ /* 0x000fea0003800000 */
[----:B------:R-:W-:Y:S01]  /*b2f0*/  IMAD.MOV.U32 R11, RZ, RZ, R8 ;  /* 0x000000ffff0b7224 */ /* 0x000fe200078e0008 */
[----:B------:R-:W-:Y:S01]  /*b300*/  UMOV UR34, UR47 ;  /* 0x0000002f00227c82 */ /* 0x000fe20008000000 */
[----:B------:R-:W-:Y:S01]  /*b310*/  IMAD.MOV.U32 R12, RZ, RZ, R9 ;  /* 0x000000ffff0c7224 */ /* 0x000fe200078e0009 */
[----:B------:R-:W-:Y:S01]  /*b320*/  ULDC UR30, c[0x0][0x9e4] ;  /* 0x00027900001e7ab9 */ /* 0x000fe20000000800 */
[----:B------:R-:W-:Y:S01]  /*b330*/  IMAD.MOV.U32 R14, RZ, RZ, R2 ;  /* 0x000000ffff0e7224 */ /* 0x000fe200078e0002 */
[----:B------:R-:W-:Y:S01]  /*b340*/  ULDC UR33, c[0x0][0x2e0] ;  /* 0x0000b80000217ab9 */ /* 0x000fe20000000800 */
[----:B------:R-:W-:Y:S01]  /*b350*/  IMAD.IADD R13, R173, 0x1, R3 ;  /* 0x00000001ad0d7824 */ /* 0x000fe200078e0203 */
[----:B------:R-:W-:Y:S01]  /*b360*/  ULDC UR32, c[0x0][0x288] ;  /* 0x0000a20000207ab9 */ /* 0x000fe20000000800 */
[----:B------:R-:W-:-:S05]  /*b370*/  ULDC UR31, c[0x0][0x9e0] ;  /* 0x00027800001f7ab9 */ /* 0x000fca0000000800 */
.L_x_949:
[----:B------:R-:W-:Y:S01]  /*b380*/  ISETP.NE.AND P3, PT, RZ, UR40, PT ;  /* 0x00000028ff007c0c */ /* 0x000fe2000bf65270 */
[----:B------:R-:W-:-:S04]  /*b390*/  UISETP.NE.AND UP0, UPT, UR34, 0x1, UPT ;  /* 0x000000012200788c */ /* 0x000fc8000bf05270 */
[----:B------:R-:W-:-:S06]  /*b3a0*/  USEL UR6, URZ, 0x1, UP0 ;  /* 0x000000013f067887 */ /* 0x000fcc0008000000 */
[----:B------:R-:W-:Y:S02]  /*b3b0*/  LOP3.LUT R2, R14, UR6, RZ, 0x3c, !PT ;  /* 0x000000060e027c12 */ /* 0x000fe4000f8e3cff */
[----:B------:R-:W-:Y:S05]  /*b3c0*/  @P3 BRA `(.L_x_932) ;  /* 0x0000000000343947 */ /* 0x000fea0003800000 */
[----:B------:R-:W-:Y:S05]  /*b3d0*/  @!P0 BRA `(.L_x_933) ;  /* 0x0000000000048947 */ /* 0x000fea0003800000 */
[----:B------:R-:W-:Y:S01]  /*b3e0*/  BPT.TRAP 0x1 ;  /* 0x000000040000795c */ /* 0x000fe20000300000 */
.L_x_933:
        /* <DEDUP_REMOVED lines=8> */
.L_x_934:
[----:B--2---:R-:W-:Y:S05]  /*b470*/  @P2 BRA `(.L_x_932) ;  /* 0x0000000000082947 */ /* 0x004fea0003800000 */
[----:B------:R-:W2:Y:S02]  /*b480*/  SYNCS.PHASECHK.TRANS64.TRYWAIT P2, [UR6+0x22830], R8 ;  /* 0x02283008ff0075a7 */ /* 0x000ea40008040146 */
[----:B--2---:R-:W-:Y:S05]  /*b490*/  @!P2 BRA `(.L_x_935) ;  /* 0x000000940024a947 */ /* 0x004fea0003800000 */
.L_x_932:
        /* <DEDUP_REMOVED lines=40> */
.L_x_937:
[----:B------:R-:W-:Y:S01]  /*b720*/  ULEA UR6, UR34, UR37, 0x3 ;  /* 0x0000002522067291 */ /* 0x000fe2000f8e183f */
[----:B------:R-:W-:-:S08]  /*b730*/  SHF.L.U32 R8, R14, 0x1f, RZ ;  /* 0x0000001f0e087819 */ /* 0x000fd000000006ff */
[----:B------:R1:W2:Y:S01]  /*b740*/  SYNCS.PHASECHK.TRANS64.TRYWAIT P2, [UR6+0x22850], R8 ;  /* 0x02285008ff0075a7 */ /* 0x0002a20008040146 */
[----:B------:R-:W-:Y:S05]  /*b750*/  @!P0 BRA `(.L_x_938) ;  /* 0x0000000000048947 */ /* 0x000fea0003800000 */
[----:B------:R-:W-:Y:S01]  /*b760*/  BPT.TRAP 0x1 ;  /* 0x000000040000795c */ /* 0x000fe20000300000 */
.L_x_938:
[----:B--2---:R-:W-:Y:S05]  /*b770*/  @P2 BRA `(.L_x_936) ;  /* 0x0000000000082947 */ /* 0x004fea0003800000 */
[----:B------:R-:W2:Y:S02]  /*b780*/  SYNCS.PHASECHK.TRANS64.TRYWAIT P2, [UR6+0x22850], R8 ;  /* 0x02285008ff0075a7 */ /* 0x000ea40008040146 */
[----:B--2---:R-:W-:Y:S05]  /*b790*/  @!P2 BRA `(.L_x_939) ;  /* 0x00000090007ca947 */ /* 0x004fea0003800000 */
.L_x_936:
[----:B------:R-:W-:Y:S01]  /*b7a0*/  UIADD3 UR6, UR37, 0x400, URZ ;  /* 0x0000040025067890 */ /* 0x000fe2000fffe03f */
[----:B------:R-:W-:Y:S01]  /*b7b0*/  WARPGROUP.ARRIVE ;  /* 0x00000000000079c5 */ /* 0x000fe20000000000 */
[----:B------:R-:W-:-:S05]  /*b7c0*/  UMOV UR7, 0x40000040 ;  /* 0x4000004000077882 */ /* 0x000fca0000000000 */
[----:B------:R-:W3:Y:S01]  /*b7d0*/  S2R R182, SR_TID.X ;  /* 0x0000000000b67919 */ /* 0x000ee20000002100 */
[----:B------:R-:W-:Y:S01]  /*b7e0*/  USHF.R.U32.HI UR6, URZ, 0x4, UR6 ;  /* 0x000000043f067899 */ /* 0x000fe20008011606 */
[C---:B------:R-:W-:Y:S01]  /*b7f0*/  FMUL.FTZ R181, R0.reuse, R52 ;  /* 0x0000003400b57220 */ /* 0x040fe20000410000 */
[----:B------:R-:W-:Y:S02]  /*b800*/  IMAD.U32 R52, RZ, RZ, UR47 ;  /* 0x0000002fff347e24 */ /* 0x000fe4000f8e00ff */
[C---:B------:R-:W-:Y:S01]  /*b810*/  FMUL.FTZ R21, R0.reuse, R34 ;  /* 0x0000002200157220 */ /* 0x040fe20000410000 */
[----:B------:R-:W-:Y:S01]  /*b820*/  ULOP3.LUT UR6, UR6, 0x3fff, URZ, 0xc0, !UPT ;  /* 0x00003fff06067892 */ /* 0x000fe2000f8ec03f */
[C---:B------:R-:W-:Y:S01]  /*b830*/  FMUL.FTZ R34, R0.reuse, R55 ;  /* 0x0000003700227220 */ /* 0x040fe20000410000 */
[----:B------:R-:W-:Y:S01]  /*b840*/  FMUL.FTZ R180, R0, R49 ;  /* 0x0000003100b47220 */ /* 0x000fe20000410000 */
[----:B------:R-:W-:Y:S01]  /*b850*/  @!P1 LEA R52, R52, UR37, 0x3 ;  /* 0x0000002534349c11 */ /* 0x000fe2000f8e18ff */
[----:B------:R-:W-:Y:S01]  /*b860*/  ULOP3.LUT UR6, UR6, 0x10000, URZ, 0xfc, !UPT ;  /* 0x0001000006067892 */ /* 0x000fe2000f8efc3f */
[C---:B------:R-:W-:Y:S01]  /*b870*/  FMUL.FTZ R55, R0.reuse, R57 ;  /* 0x0000003900377220 */ /* 0x040fe20000410000 */
[C---:B------:R-:W-:Y:S01]  /*b880*/  FMUL.FTZ R57, R0.reuse, R61 ;  /* 0x0000003d00397220 */ /* 0x040fe20000410000 */
[----:B------:R-:W-:Y:S01]  /*b890*/  FMUL.FTZ R49, R0, R82 ;  /* 0x0000005200317220 */ /* 0x000fe20000410000 */
[----:B------:R-:W-:Y:S01]  /*b8a0*/  ULEA UR10, UR34, UR6, 0xa ;  /* 0x00000006220a7291 */ /* 0x000fe2000f8e503f */
[----:B------:R-:W-:-:S02]  /*b8b0*/  @!P1 VIADD R52, R52, 0x22840 ;  /* 0x0002284034349836 */ /* 0x000fc40000000000 */
[C---:B------:R-:W-:Y:S01]  /*b8c0*/  FMUL.FTZ R61, R0.reuse, R65 ;  /* 0x00000041003d7220 */ /* 0x040fe20000410000 */
[----:B------:R-:W-:Y:S02]  /*b8d0*/  IMAD.SHL.U32 R82, R7, 0x80, RZ ;  /* 0x0000008007527824 */ /* 0x000fe400078e00ff */
[C---:B------:R-:W-:Y:S01]  /*b8e0*/  FMUL.FTZ R10, R0.reuse, R25 ;  /* 0x00000019000a7220 */ /* 0x040fe20000410000 */
[C---:B-12---:R-:W-:Y:S01]  /*b8f0*/  FMUL.FTZ R8, R0.reuse, R26 ;  /* 0x0000001a00087220 */ /* 0x046fe20000410000 */
[----:B------:R-:W-:Y:S01]  /*b900*/  @!P1 PRMT R52, RZ, 0x654, R52 ;  /* 0x00000654ff349816 */ /* 0x000fe20000000034 */
        /* <DEDUP_REMOVED lines=89> */
[----:B------:R-:W-:Y:S01]  /*bea0*/  FMUL.FTZ R36, R0, R58 ;  /* 0x0000003a00247220 */ /* 0x000fe20000410000 */
[----:B------:R-:W-:Y:S01]  /*beb0*/  IADD3 R58, -R82, 0x1, RZ ;  /* 0x00000001523a7810 */ /* 0x000fe20007ffe1ff */
        /* <DEDUP_REMOVED lines=10> */
[----:B------:R-:W-:Y:S01]  /*bf60*/  IMAD R58, R17, UR33, R58 ;  /* 0x00000021113a7c24 */ /* 0x000fe2000f8e023a */
[----:B------:R-:W1:Y:S03]  /*bf70*/  MUFU.TANH R160, R160 ;  /* 0x000000a000a07308 */ /* 0x000e660000002400 */
[----:B------:R-:W-:-:S04]  /*bf80*/  VIADD R59, R58, -UR32 ;  /* 0x800000203a3b7c36 */ /* 0x000fc80008000000 */
[----:B------:R-:W-:Y:S01]  /*bf90*/  IMAD R59, R16, -0x2, R59 ;  /* 0xfffffffe103b7824 */ /* 0x000fe200078e023b */
[----:B------:R-:W1:Y:S03]  /*bfa0*/  MUFU.TANH R161, R161 ;  /* 0x000000a100a17308 */ /* 0x000e660000002400 */
[----:B------:R-:W-:-:S04]  /*bfb0*/  VIADD R86, R59, UR31 ;  /* 0x0000001f3b567c36 */ /* 0x000fc80008000000 */
[----:B------:R-:W-:Y:S01]  /*bfc0*/  IMAD.IADD R68, R3, 0x1, R86 ;  /* 0x0000000103447824 */ /* 0x000fe200078e0256 */
        /* <DEDUP_REMOVED lines=32> */
[----:B------:R-:W1:Y:S01]  /*c1d0*/  MUFU.TANH R51, R51 ;  /* 0x0000003300337308 */ /* 0x000e620000002400 */
[----:B------:R-:W-:-:S02]  /*c1e0*/  WARPGROUP.DEPBAR.LE gsb0, 0x0 ;  /* 0x00008000000079c5 */ /* 0x000fc40000010000 */
[----:B------:R1:W-:Y:S06]  /*c1f0*/  BAR.ARV R65, 0x100 ;  /* 0x000400410000751d */ /* 0x0003ec0000002000 */
[----:B------:R5:W-:Y:S01]  /*c200*/  @!P1 SYNCS.ARRIVE.TRANS64.RED.A1T0 RZ, [R52+URZ], RZ ;  /* 0x000000ff34ff99a7 */ /* 0x000be2000810043f */
[----:B------:R-:W-:-:S04]  /*c210*/  VIADD R152, R59, UR29 ;  /* 0x0000001d3b987c36 */ /* 0x000fc80008000000 */
[----:B------:R-:W-:Y:S02]  /*c220*/  IMAD.IADD R70, R3, 0x1, R152 ;  /* 0x0000000103467824 */ /* 0x000fe400078e0298 */
[----:B-----5:R-:W-:-:S06]  /*c230*/  FMUL.FTZ R52, R0, R87 ;  /* 0x0000005700347220 */ /* 0x020fcc0000410000 */
[----:B------:R-:W1:Y:S01]  /*c240*/  MUFU.TANH R52, R52 ;  /* 0x0000003400347308 */ /* 0x000e620000002400 */
[----:B--234-:R-:W-:Y:S05]  /*c250*/  @!P6 BRA `(.L_x_940) ;  /* 0x00000000005ce947 */ /* 0x01cfea0003800000 */
[----:B------:R-:W-:Y:S01]  /*c260*/  ISETP.GT.AND P2, PT, R13, -0x1, PT ;  /* 0xffffffff0d00780c */ /* 0x000fe20003f44270 */
[----:B------:R-:W-:-:S12]  /*c270*/  BSSY B0, `(.L_x_941) ;  /* 0x0000011000007945 */ /* 0x000fd80003800000 */
[----:B------:R-:W-:Y:S05]  /*c280*/  @P2 BRA `(.L_x_942) ;  /* 0x0000000000202947 */ /* 0x000fea0003800000 */
[----:B------:R-:W-:Y:S01]  /*c290*/  IMAD.U32 R67, RZ, RZ, UR30 ;  /* 0x0000001eff437e24 */ /* 0x000fe2000f8e00ff */
[----:B-1----:R-:W-:-:S04]  /*c2a0*/  LOP3.LUT R65, RZ, R13, RZ, 0x33, !PT ;  /* 0x0000000dff417212 */ /* 0x002fc800078e33ff */
[----:B------:R-:W-:-:S13]  /*c2b0*/  ISETP.NE.AND P2, PT, R67, 0x1, PT ;  /* 0x000000014300780c */ /* 0x000fda0003f45270 */
[----:B------:R-:W1:Y:S02]  /*c2c0*/  @P2 LDC.64 R58, c[0x0][0x9e8] ;  /* 0x00027a00ff3a2b82 */ /* 0x000e640000000a00 */
[----:B-1----:R-:W-:-:S05]  /*c2d0*/  @P2 IMAD.HI.U32 R58, R65, R58, RZ ;  /* 0x0000003a413a2227 */ /* 0x002fca00078e00ff */
[----:B------:R-:W-:-:S04]  /*c2e0*/  @P2 SHF.R.U32.HI R65, RZ, R59, R58 ;  /* 0x0000003bff412219 */ /* 0x000fc8000001163a */
[----:B------:R-:W-:Y:S01]  /*c2f0*/  LOP3.LUT R58, RZ, R65, RZ, 0x33, !PT ;  /* 0x00000041ff3a7212 */ /* 0x000fe200078e33ff */
[----:B------:R-:W-:Y:S06]  /*c300*/  BRA `(.L_x_943) ;  /* 0x00000000001c7947 */ /* 0x000fec0003800000 */
.L_x_942:
[----:B------:R-:W-:-:S05]  /*c310*/  IMAD.U32 R67, RZ, RZ, UR30 ;  /* 0x0000001eff437e24 */ /* 0x000fca000f8e00ff */
[----:B------:R-:W-:-:S13]  /*c320*/  ISETP.NE.AND P2, PT, R67, 0x1, PT ;  /* 0x000000014300780c */ /* 0x000fda0003f45270 */
[----:B------:R-:W2:Y:S01]  /*c330*/  @P2 LDC.64 R58, c[0x0][0x9e8] ;  /* 0x00027a00ff3a2b82 */ /* 0x000ea20000000a00 */
[----:B-1----:R-:W-:-:S04]  /*c340*/  @P2 IMAD.IADD R65, R173, 0x1, R3 ;  /* 0x00000001ad412824 */ /* 0x002fc800078e0203 */
[----:B--2---:R-:W-:-:S04]  /*c350*/  @P2 IMAD.HI.U32 R154, R65, R58, RZ ;  /* 0x0000003a419a2227 */ /* 0x004fc800078e00ff */
[----:B------:R-:W-:Y:S01]  /*c360*/  IMAD.MOV.U32 R58, RZ, RZ, R13 ;  /* 0x000000ffff3a7224 */ /* 0x000fe200078e000d */
[----:B------:R-:W-:-:S07]  /*c370*/  @P2 SHF.R.U32.HI R58, RZ, R59, R154 ;  /* 0x0000003bff3a2219 */ /* 0x000fce000001169a */
.L_x_943:
[----:B------:R-:W-:Y:S05]  /*c380*/  BSYNC B0 ;  /* 0x0000000000007941 */ /* 0x000fea0003800000 */
.L_x_941:
[----:B------:R-:W-:-:S04]  /*c390*/  IMAD R59, R58, R67, -R82 ;  /* 0x000000433a3b7224 */ /* 0x000fc800078e0a52 */
[----:B------:R-:W-:-:S05]  /*c3a0*/  IMAD R59, R16, -0x2, R59 ;  /* 0xfffffffe103b7824 */ /* 0x000fca00078e023b */
[----:B------:R-:W-:Y:S02]  /*c3b0*/  VIADDMNMX R68, R59, R67, R68, PT ;  /* 0x000000433b447246 */ /* 0x000fe40003800144 */
[----:B------:R-:W-:-:S07]  /*c3c0*/  VIMNMX R70, R70, R59, !PT ;  /* 0x0000003b46467248 */ /* 0x000fce0007fe0100 */
.L_x_940:
[----:B------:R-:W-:-:S04]  /*c3d0*/  ISETP.GT.AND P2, PT, R7, -0x1, PT ;  /* 0xffffffff0700780c */ /* 0x000fc80003f44270 */
[C---:B------:R-:W-:Y:S02]  /*c3e0*/  ISETP.GT.AND P4, PT, R70.reuse, RZ, P2 ;  /* 0x000000ff4600720c */ /* 0x040fe40001784270 */
[----:B------:R-:W-:Y:S02]  /*c3f0*/  ISETP.GT.AND P5, PT, R70, 0x1, P2 ;  /* 0x000000014600780c */ /* 0x000fe400017a4270 */
[C---:B------:R-:W-:Y:S02]  /*c400*/  ISETP.LT.OR P4, PT, R68.reuse, 0x1, P4 ;  /* 0x000000014400780c */ /* 0x040fe40002781670 */
[----:B------:R-:W-:Y:S02]  /*c410*/  ISETP.LT.OR P5, PT, R68, 0x2, P5 ;  /* 0x000000024400780c */ /* 0x000fe40002fa1670 */
[----:B-1----:R-:W-:Y:S02]  /*c420*/  FSEL R201, R9, -INF , !P4 ;  /* 0xff80000009c97808 */ /* 0x002fe40006000000 */
        /* <DEDUP_REMOVED lines=106> */
.L_x_946:
[----:B------:R-:W-:-:S05]  /*cad0*/  IMAD.U32 R10, RZ, RZ, UR30 ;  /* 0x0000001eff0a7e24 */ /* 0x000fca000f8e00ff */
[----:B------:R-:W-:-:S13]  /*cae0*/  ISETP.NE.AND P3, PT, R10, 0x1, PT ;  /* 0x000000010a00780c */ /* 0x000fda0003f65270 */
[----:B------:R-:W1:Y:S02]  /*caf0*/  @P3 LDC.64 R38, c[0x0][0x9e8] ;  /* 0x00027a00ff263b82 */ /* 0x000e640000000a00 */
[----:B-1----:R-:W-:-:S05]  /*cb00*/  @P3 IMAD.HI.U32 R38, R9, R38, RZ ;  /* 0x0000002609263227 */ /* 0x002fca00078e00ff */
[----:B------:R-:W-:-:S07]  /*cb10*/  @P3 SHF.R.U32.HI R9, RZ, R39, R38 ;  /* 0x00000027ff093219 */ /* 0x000fce0000011626 */
.L_x_947:
[----:B------:R-:W-:Y:S05]  /*cb20*/  BSYNC B0 ;  /* 0x0000000000007941 */ /* 0x000fea0003800000 */
.L_x_945:
[----:B------:R-:W-:-:S04]  /*cb30*/  IMAD R9, R9, R10, -R82 ;  /* 0x0000000a09097224 */ /* 0x000fc800078e0a52 */
[----:B------:R-:W-:-:S05]  /*cb40*/  IMAD R9, R16, -0x2, R9 ;  /* 0xfffffffe10097824 */ /* 0x000fca00078e0209 */
[----:B------:R-:W-:Y:S02]  /*cb50*/  VIADDMNMX R54, R9, R10, R54, PT ;  /* 0x0000000a09367246 */ /* 0x000fe40003800136 */
[----:B------:R-:W-:-:S07]  /*cb60*/  VIMNMX R56, R56, R9, !PT ;  /* 0x0000000938387248 */ /* 0x000fce0007fe0100 */
.L_x_944:
[----:B------:R-:W-:Y:S02]  /*cb70*/  FMNMX.FTZ R10, R201, R12, !PT ;  /* 0x0000000cc90a7209 */ /* 0x000fe40007810000 */
[----:B------:R-:W-:Y:S02]  /*cb80*/  ISETP.GT.AND P4, PT, R56, 0x8, P2 ;  /* 0x000000083800780c */ /* 0x000fe40001784270 */
[----:B------:R-:W-:Y:S02]  /*cb90*/  FMNMX.FTZ R10, R185, R10, !PT ;  /* 0x0000000ab90a7209 */ /* 0x000fe40007810000 */
[----:B------:R-:W-:Y:S02]  /*cba0*/  ISETP.LT.OR P4, PT, R54, 0x9, P4 ;  /* 0x000000093600780c */ /* 0x000fe40002781670 */
[----:B------:R-:W-:Y:S02]  /*cbb0*/  FMNMX.FTZ R10, R187, R10, !PT ;  /* 0x0000000abb0a7209 */ /* 0x000fe40007810000 */
[----:B------:R-:W-:-:S02]  /*cbc0*/  ISETP.GT.AND P5, PT, R56, 0x1, P2 ;  /* 0x000000013800780c */ /* 0x000fc400017a4270 */
[----:B------:R-:W-:Y:S02]  /*cbd0*/  FMNMX.FTZ R10, R199, R10, !PT ;  /* 0x0000000ac70a7209 */ /* 0x000fe40007810000 */
[C---:B------:R-:W-:Y:S02]  /*cbe0*/  ISETP.GT.AND P3, PT, R56.reuse, 0x9, P2 ;  /* 0x000000093800780c */ /* 0x040fe40001764270 */
[----:B------:R-:W-:Y:S02]  /*cbf0*/  FMNMX.FTZ R10, R193, R10, !PT ;  /* 0x0000000ac10a7209 */ /* 0x000fe40007810000 */
[----:B------:R-:W-:Y:S02]  /*cc00*/  FSEL R153, R15, -INF , !P4 ;  /* 0xff8000000f997808 */ /* 0x000fe40006000000 */
[----:B------:R-:W-:Y:S02]  /*cc10*/  FMNMX.FTZ R10, R197, R10, !PT ;  /* 0x0000000ac50a7209 */ /* 0x000fe40007810000 */
[----:B------:R-:W-:-:S02]  /*cc20*/  ISETP.GT.AND P4, PT, R56, 0x11, P2 ;  /* 0x000000113800780c */ /* 0x000fc40001784270 */
[----:B------:R-:W-:Y:S02]  /*cc30*/  FMNMX.FTZ R10, R195, R10, !PT ;  /* 0x0000000ac30a7209 */ /* 0x000fe40007810000 */
[C---:B------:R-:W-:Y:S02]  /*cc40*/  ISETP.LT.OR P5, PT, R54.reuse, 0x2, P5 ;  /* 0x000000023600780c */ /* 0x040fe40002fa1670 */
[----:B------:R-:W-:Y:S02]  /*cc50*/  FMNMX.FTZ R10, R191, R10, !PT ;  /* 0x0000000abf0a7209 */ /* 0x000fe40007810000 */
[C---:B------:R-:W-:Y:S02]  /*cc60*/  ISETP.LT.OR P3, PT, R54.reuse, 0xa, P3 ;  /* 0x0000000a3600780c */ /* 0x040fe40001f61670 */
[----:B------:R-:W-:Y:S02]  /*cc70*/  FMNMX.FTZ R10, R189, R10, !PT ;  /* 0x0000000abd0a7209 */ /* 0x000fe40007810000 */
[----:B------:R-:W-:-:S02]  /*cc80*/  ISETP.LT.OR P4, PT, R54, 0x12, P4 ;  /* 0x000000123600780c */ /* 0x000fc40002781670 */
[----:B------:R-:W-:Y:S02]  /*cc90*/  FMNMX.FTZ R10, R183, R10, !PT ;  /* 0x0000000ab70a7209 */ /* 0x000fe40007810000 */
[----:B------:R-:W-:Y:S02]  /*cca0*/  FSEL R39, R14, -INF , !P5 ;  /* 0xff8000000e277808 */ /* 0x000fe40006800000 */
[----:B------:R-:W-:Y:S02]  /*ccb0*/  FMNMX.FTZ R10, R161, R10, !PT ;  /* 0x0000000aa10a7209 */ /* 0x000fe40007810000 */
[----:B------:R-:W-:Y:S02]  /*ccc0*/  ISETP.GT.AND P5, PT, R56, 0x10, P2 ;  /* 0x000000103800780c */ /* 0x000fe400017a4270 */
[----:B------:R-:W-:Y:S02]  /*ccd0*/  FMNMX.FTZ R10, R163, R10, !PT ;  /* 0x0000000aa30a7209 */ /* 0x000fe40007810000 */
[----:B------:R-:W-:-:S02]  /*cce0*/  FSEL R155, R20, -INF , !P3 ;  /* 0xff800000149b7808 */ /* 0x000fc40005800000 */
[----:B------:R-:W-:Y:S02]  /*ccf0*/  FMNMX.FTZ R10, R169, R10, !PT ;  /* 0x0000000aa90a7209 */ /* 0x000fe40007810000 */
[----:B------:R-:W-:Y:S02]  /*cd00*/  ISETP.GT.AND P3, PT, R56, 0x18, P2 ;  /* 0x000000183800780c */ /* 0x000fe40001764270 */
        /* <DEDUP_REMOVED lines=27> */
[----:B------:R-:W-:-:S02]  /*cec0*/  ISETP.GT.AND P4, PT, R56, RZ, P2 ;  /* 0x000000ff3800720c */ /* 0x000fc40001784270 */
        /* <DEDUP_REMOVED lines=17> */
[----:B------:R-:W-:Y:S01]  /*cfe0*/  ISETP.GT.AND P3, PT, R56, 0x28, P2 ;  /* 0x000000283800780c */ /* 0x000fe20001764270 */
[-CC-:B------:R-:W-:Y:S01]  /*cff0*/  FFMA.FTZ R24, R193, R10.reuse, -R38.reuse ;  /* 0x0000000ac1187223 */ /* 0x180fe20000010826 */
[----:B------:R-:W-:-:S01]  /*d000*/  FFMA.FTZ R25, R197, R10, -R38 ;  /* 0x0000000ac5197223 */ /* 0x000fc20000010826 */
[-CC-:B------:R-:W-:Y:S01]  /*d010*/  FFMA.FTZ R26, R195, R10.reuse, -R38.reuse ;  /* 0x0000000ac31a7223 */ /* 0x180fe20000010826 */
[----:B------:R-:W-:Y:S01]  /*d020*/  ISETP.LT.OR P3, PT, R54, 0x29, P3 ;  /* 0x000000293600780c */ /* 0x000fe20001f61670 */
[-CC-:B------:R-:W-:Y:S01]  /*d030*/  FFMA.FTZ R28, R189, R10.reuse, -R38.reuse ;  /* 0x0000000abd1c7223 */ /* 0x180fe20000010826 */
[----:B------:R-:W-:-:S01]  /*d040*/  FFMA.FTZ R21, R199, R10, -R38 ;  /* 0x0000000ac7157223 */ /* 0x000fc20000010826 */
[-CC-:B------:R-:W-:Y:S01]  /*d050*/  FFMA.FTZ R15, R201, R10.reuse, -R38.reuse ;  /* 0x0000000ac90f7223 */ /* 0x180fe20000010826 */
[----:B------:R-:W-:Y:S01]  /*d060*/  FSEL R187, R30, -INF , !P3 ;  /* 0xff8000001ebb7808 */ /* 0x000fe20005800000 */
[-CC-:B------:R-:W-:Y:S01]  /*d070*/  FFMA.FTZ R85, R85, R10.reuse, -R38.reuse ;  /* 0x0000000a55557223 */ /* 0x180fe20000010826 */
[----:B------:R-:W-:Y:S01]  /*d080*/  FSEL R30, R8, -INF , !P4 ;  /* 0xff800000081e7808 */ /* 0x000fe20006000000 */
[-CC-:B------:R-:W-:Y:S01]  /*d090*/  FFMA.FTZ R75, R75, R10.reuse, -R38.reuse ;  /* 0x0000000a4b4b7223 */ /* 0x180fe20000010826 */
[----:B------:R-:W-:Y:S01]  /*d0a0*/  ISETP.GT.AND P3, PT, R56, 0x29, P2 ;  /* 0x000000293800780c */ /* 0x000fe20001764270 */
[-CC-:B------:R-:W-:Y:S01]  /*d0b0*/  FFMA.FTZ R59, R59, R10.reuse, -R38.reuse ;  /* 0x0000000a3b3b7223 */ /* 0x180fe20000010826 */
[----:B------:R-:W-:Y:S01]  /*d0c0*/  FMNMX.FTZ R8, R30, R11, !PT ;  /* 0x0000000b1e087209 */ /* 0x000fe20007810000 */
[----:B------:R-:W-:Y:S01]  /*d0d0*/  FFMA.FTZ R53, R53, R10, -R38 ;  /* 0x0000000a35357223 */ /* 0x000fe20000010826 */
[----:B------:R-:W-:Y:S01]  /*d0e0*/  ISETP.GT.AND P4, PT, R56, 0x30, P2 ;  /* 0x000000303800780c */ /* 0x000fe20001784270 */
[----:B------:R-:W-:Y:S01]  /*d0f0*/  MUFU.EX2 R15, R15 ;  /* 0x0000000f000f7308 */ /* 0x000fe20000000800 */
[----:B------:R-:W-:-:S02]  /*d100*/  FMNMX.FTZ R8, R39, R8, !PT ;  /* 0x0000000827087209 */ /* 0x000fc40007810000 */
[C---:B------:R-:W-:Y:S02]  /*d110*/  ISETP.LT.OR P3, PT, R54.reuse, 0x2a, P3 ;  /* 0x0000002a3600780c */ /* 0x040fe40001f61670 */
[----:B------:R-:W-:Y:S02]  /*d120*/  FMNMX.FTZ R8, R153, R8, !PT ;  /* 0x0000000899087209 */ /* 0x000fe40007810000 */
[----:B------:R-:W-:Y:S01]  /*d130*/  ISETP.LT.OR P4, PT, R54, 0x31, P4 ;  /* 0x000000313600780c */ /* 0x000fe20002781670 */
[----:B------:R-:W-:Y:S01]  /*d140*/  MUFU.EX2 R14, R14 ;  /* 0x0000000e000e7308 */ /* 0x000fe20000000800 */
[----:B------:R-:W-:Y:S02]  /*d150*/  FMNMX.FTZ R8, R155, R8, !PT ;  /* 0x000000089b087209 */ /* 0x000fe40007810000 */
[----:B------:R-:W-:Y:S02]  /*d160*/  FSEL R29, R29, -INF , !P3 ;  /* 0xff8000001d1d7808 */ /* 0x000fe40005800000 */
[----:B------:R-:W-:-:S02]  /*d170*/  FMNMX.FTZ R8, R157, R8, !PT ;  /* 0x000000089d087209 */ /* 0x000fc40007810000 */
[----:B------:R-:W-:Y:S01]  /*d180*/  ISETP.GT.AND P3, PT, R56, 0x31, P2 ;  /* 0x000000313800780c */ /* 0x000fe20001764270 */
[----:B------:R-:W-:Y:S01]  /*d190*/  MUFU.EX2 R20, R20 ;  /* 0x0000001400147308 */ /* 0x000fe20000000800 */
[----:B------:R-:W-:Y:S02]  /*d1a0*/  FMNMX.FTZ R8, R159, R8, !PT ;  /* 0x000000089f087209 */ /* 0x000fe40007810000 */
[----:B------:R-:W-:Y:S01]  /*d1b0*/  FSEL R193, R32, -INF , !P4 ;  /* 0xff80000020c17808 */ /* 0x000fe20006000000 */
[----:B------:R-:W-:-:S01]  /*d1c0*/  FFMA.FTZ R32, R161, R10, -R38 ;  /* 0x0000000aa1207223 */ /* 0x000fc20000010826 */
[----:B------:R-:W-:Y:S01]  /*d1d0*/  FMNMX.FTZ R8, R165, R8, !PT ;  /* 0x00000008a5087209 */ /* 0x000fe20007810000 */
[----:B------:R-:W-:-:S01]  /*d1e0*/  FFMA.FTZ R161, R163, R10, -R38 ;  /* 0x0000000aa3a17223 */ /* 0x000fc20000010826 */
        /* <DEDUP_REMOVED lines=8> */
[----:B------:R-:W-:Y:S01]  /*d270*/  FSEL R197, R31, -INF , !P3 ;  /* 0xff8000001fc57808 */ /* 0x000fe20005800000 */
[----:B------:R-:W-:-:S01]  /*d280*/  FFMA.FTZ R31, R191, R10, -R38 ;  /* 0x0000000abf1f7223 */ /* 0x000fc20000010826 */
[----:B------:R-:W-:-:S02]  /*d290*/  FMNMX.FTZ R8, R187, R8, !PT ;  /* 0x00000008bb087209 */ /* 0x000fc40007810000 */
[C---:B------:R-:W-:Y:S01]  /*d2a0*/  ISETP.GT.AND P3, PT, R56.reuse, 0x39, P2 ;  /* 0x000000393800780c */ /* 0x040fe20001764270 */
[----:B------:R-:W-:Y:S01]  /*d2b0*/  MUFU.EX2 R25, R25 ;  /* 0x0000001900197308 */ /* 0x000fe20000000800 */
[----:B------:R-:W-:Y:S02]  /*d2c0*/  FSEL R33, R33, -INF , !P4 ;  /* 0xff80000021217808 */ /* 0x000fe40006000000 */
[----:B------:R-:W-:Y:S02]  /*d2d0*/  FMNMX.FTZ R8, R29, R8, !PT ;  /* 0x000000081d087209 */ /* 0x000fe40007810000 */
[----:B------:R-:W-:Y:S02]  /*d2e0*/  ISETP.GT.AND P4, PT, R56, 0x40, P2 ;  /* 0x000000403800780c */ /* 0x000fe40001784270 */
[----:B------:R-:W-:Y:S01]  /*d2f0*/  ISETP.LT.OR P3, PT, R54, 0x3a, P3 ;  /* 0x0000003a3600780c */ /* 0x000fe20001f61670 */
[----:B------:R-:W-:Y:S01]  /*d300*/  MUFU.EX2 R26, R26 ;  /* 0x0000001a001a7308 */ /* 0x000fe20000000800 */
[----:B------:R-:W-:-:S02]  /*d310*/  FMNMX.FTZ R8, R193, R8, !PT ;  /* 0x00000008c1087209 */ /* 0x000fc40007810000 */
[----:B------:R-:W-:Y:S02]  /*d320*/  ISETP.LT.OR P4, PT, R54, 0x41, P4 ;  /* 0x000000413600780c */ /* 0x000fe40002781670 */
[----:B------:R-:W-:Y:S01]  /*d330*/  FSEL R195, R34, -INF , !P3 ;  /* 0xff80000022c37808 */ /* 0x000fe20005800000 */
[--C-:B------:R-:W-:Y:S01]  /*d340*/  FFMA.FTZ R34, R169, R10, -R38.reuse ;  /* 0x0000000aa9227223 */ /* 0x100fe20000010826 */
[----:B------:R-:W-:Y:S01]  /*d350*/  ISETP.GT.AND P3, PT, R56, 0x41, P2 ;  /* 0x000000413800780c */ /* 0x000fe20001764270 */
[----:B------:R-:W-:Y:S01]  /*d360*/  MUFU.EX2 R31, R31 ;  /* 0x0000001f001f7308 */ /* 0x000fe20000000800 */
[----:B------:R-:W-:Y:S02]  /*d370*/  FMNMX.FTZ R8, R197, R8, !PT ;  /* 0x00000008c5087209 */ /* 0x000fe40007810000 */
[----:B------:R-:W-:Y:S01]  /*d380*/  FSEL R191, R36, -INF , !P4 ;  /* 0xff80000024bf7808 */ /* 0x000fe20006000000 */
[----:B------:R-:W-:-:S01]  /*d390*/  FFMA.FTZ R36, R181, R10, -R38 ;  /* 0x0000000ab5247223 */ /* 0x000fc20000010826 */
[----:B------:R-:W-:-:S02]  /*d3a0*/  ISETP.GT.AND P4, PT, R56, 0x48, P2 ;  /* 0x000000483800780c */ /* 0x000fc40001784270 */
[C---:B------:R-:W-:Y:S01]  /*d3b0*/  ISETP.LT.OR P3, PT, R54.reuse, 0x42, P3 ;  /* 0x000000423600780c */ /* 0x040fe20001f61670 */
[----:B------:R-:W-:Y:S01]  /*d3c0*/  MUFU.EX2 R28, R28 ;  /* 0x0000001c001c7308 */ /* 0x000fe20000000800 */
[----:B------:R-:W-:Y:S02]  /*d3d0*/  FMNMX.FTZ R8, R33, R8, !PT ;  /* 0x0000000821087209 */ /* 0x000fe40007810000 */
[----:B------:R-:W-:Y:S02]  /*d3e0*/  ISETP.LT.OR P4, PT, R54, 0x49, P4 ;  /* 0x000000493600780c */ /* 0x000fe40002781670 */
[----:B------:R-:W-:Y:S01]  /*d3f0*/  FSEL R189, R35, -INF , !P3 ;  /* 0xff80000023bd7808 */ /* 0x000fe20005800000 */
[----:B------:R-:W-:Y:S01]  /*d400*/  FFMA.FTZ R35, R183, R10, -R38 ;  /* 0x0000000ab7237223 */ /* 0x000fe20000010826 */
[----:B------:R-:W-:Y:S01]  /*d410*/  ISETP.GT.AND P3, PT, R56, 0x49, P2 ;  /* 0x000000493800780c */ /* 0x000fe20001764270 */
[----:B------:R-:W-:Y:S01]  /*d420*/  MUFU.EX2 R32, R32 ;  /* 0x0000002000207308 */ /* 0x000fe20000000800 */
[----:B------:R-:W-:-:S02]  /*d430*/  FMNMX.FTZ R8, R195, R8, !PT ;  /* 0x00000008c3087209 */ /* 0x000fc40007810000 */
[----:B------:R-:W-:Y:S02]  /*d440*/  FSEL R37, R37, -INF , !P4 ;  /* 0xff80000025257808 */ /* 0x000fe40006000000 */
[----:B------:R-:W-:Y:S02]  /*d450*/  ISETP.GT.AND P4, PT, R56, 0x50, P2 ;  /* 0x000000503800780c */ /* 0x000fe40001784270 */
        /* <DEDUP_REMOVED lines=25> */
[----:B------:R-:W-:Y:S02]  /*d5f0*/  FMNMX.FTZ R8, R163, R8, !PT ;  /* 0x00000008a3087209 */ /* 0x000fe40007810000 */
[----:B------:R-:W-:-:S02]  /*d600*/  ISETP.LT.OR P4, PT, R54, 0x61, P4 ;  /* 0x000000613600780c */ /* 0x000fc40002781670 */
[----:B------:R-:W-:Y:S01]  /*d610*/  FSEL R169, R44, -INF , !P3 ;  /* 0xff8000002ca97808 */ /* 0x000fe20005800000 */
[----:B------:R-:W-:-:S01]  /*d620*/  FFMA.FTZ R44, R65, R10, -R38 ;  /* 0x0000000a412c7223 */ /* 0x000fc20000010826 */
[----:B------:R-:W-:Y:S01]  /*d630*/  ISETP.GT.AND P3, PT, R56, 0x61, P2 ;  /* 0x000000613800780c */ /* 0x000fe20001764270 */
[----:B------:R-:W-:-:S01]  /*d640*/  FFMA.FTZ R65, R67, R10, -R38 ;  /* 0x0000000a43417223 */ /* 0x000fc20000010826 */
[----:B------:R-:W-:Y:S01]  /*d650*/  FMNMX.FTZ R8, R43, R8, !PT ;  /* 0x000000082b087209 */ /* 0x000fe20007810000 */
[----:B------:R-:W-:-:S01]  /*d660*/  FFMA.FTZ R67, R71, R10, -R38 ;  /* 0x0000000a47437223 */ /* 0x000fc20000010826 */
[----:B------:R-:W-:Y:S01]  /*d670*/  FSEL R87, R45, -INF , !P4 ;  /* 0xff8000002d577808 */ /* 0x000fe20006000000 */
[----:B------:R-:W-:Y:S01]  /*d680*/  MUFU.EX2 R42, R42 ;  /* 0x0000002a002a7308 */ /* 0x000fe20000000800 */
[----:B------:R-:W-:Y:S02]  /*d690*/  ISETP.GT.AND P4, PT, R56, 0x68, P2 ;  /* 0x000000683800780c */ /* 0x000fe40001784270 */
[----:B------:R-:W-:-:S02]  /*d6a0*/  ISETP.LT.OR P3, PT, R54, 0x62, P3 ;  /* 0x000000623600780c */ /* 0x000fc40001f61670 */
[----:B------:R-:W-:Y:S02]  /*d6b0*/  FMNMX.FTZ R8, R169, R8, !PT ;  /* 0x00000008a9087209 */ /* 0x000fe40007810000 */
[----:B------:R-:W-:Y:S01]  /*d6c0*/  ISETP.LT.OR P4, PT, R54, 0x69, P4 ;  /* 0x000000693600780c */ /* 0x000fe20002781670 */
[----:B------:R1:W-:Y:S01]  /*d6d0*/  MUFU.EX2 R45, R40 ;  /* 0x00000028002d7308 */ /* 0x0003e20000000800 */
[----:B------:R-:W-:Y:S01]  /*d6e0*/  FSEL R181, R46, -INF , !P3 ;  /* 0xff8000002eb57808 */ /* 0x000fe20005800000 */
[-CC-:B------:R-:W-:Y:S01]  /*d6f0*/  FFMA.FTZ R46, R69, R10.reuse, -R38.reuse ;  /* 0x0000000a452e7223 */ /* 0x180fe20000010826 */
[C---:B------:R-:W-:Y:S01]  /*d700*/  ISETP.GT.AND P3, PT, R56.reuse, 0x69, P2 ;  /* 0x000000693800780c */ /* 0x040fe20001764270 */
[--C-:B------:R-:W-:Y:S01]  /*d710*/  FFMA.FTZ R69, R77, R10, -R38.reuse ;  /* 0x0000000a4d457223 */ /* 0x100fe20000010826 */
[----:B------:R-:W-:Y:S02]  /*d720*/  FMNMX.FTZ R8, R87, R8, !PT ;  /* 0x0000000857087209 */ /* 0x000fe40007810000 */
[----:B------:R-:W-:Y:S01]  /*d730*/  FSEL R47, R47, -INF , !P4 ;  /* 0xff8000002f2f7808 */ /* 0x000fe20006000000 */
[----:B------:R-:W-:Y:S01]  /*d740*/  MUFU.EX2 R75, R75 ;  /* 0x0000004b004b7308 */ /* 0x000fe20000000800 */
[----:B------:R-:W-:Y:S01]  /*d750*/  ISETP.GT.AND P4, PT, R56, 0x70, P2 ;  /* 0x000000703800780c */ /* 0x000fe20001784270 */
[-CC-:B-1----:R-:W-:Y:S01]  /*d760*/  FFMA.FTZ R40, R83, R10.reuse, -R38.reuse ;  /* 0x0000000a53287223 */ /* 0x182fe20000010826 */
[----:B------:R-:W-:Y:S01]  /*d770*/  ISETP.LT.OR P3, PT, R54, 0x6a, P3 ;  /* 0x0000006a3600780c */ /* 0x000fe20001f61670 */
[----:B------:R-:W-:Y:S01]  /*d780*/  FFMA.FTZ R83, R81, R10, -R38 ;  /* 0x0000000a51537223 */ /* 0x000fe20000010826 */
[----:B------:R-:W-:-:S02]  /*d790*/  FMNMX.FTZ R8, R181, R8, !PT ;  /* 0x00000008b5087209 */ /* 0x000fc40007810000 */
[----:B------:R-:W-:Y:S01]  /*d7a0*/  ISETP.LT.OR P4, PT, R54, 0x71, P4 ;  /* 0x000000713600780c */ /* 0x000fe20002781670 */
[----:B------:R-:W-:Y:S01]  /*d7b0*/  MUFU.EX2 R40, R40 ;  /* 0x0000002800287308 */ /* 0x000fe20000000800 */
[----:B------:R-:W-:Y:S01]  /*d7c0*/  FSEL R199, R48, -INF , !P3 ;  /* 0xff80000030c77808 */ /* 0x000fe20005800000 */
[----:B------:R-:W-:Y:S01]  /*d7d0*/  FFMA.FTZ R48, R73, R10, -R38 ;  /* 0x0000000a49307223 */ /* 0x000fe20000010826 */
[C---:B------:R-:W-:Y:S02]  /*d7e0*/  ISETP.GT.AND P3, PT, R56.reuse, 0x71, P2 ;  /* 0x000000713800780c */ /* 0x040fe40001764270 */
[----:B------:R-:W-:Y:S02]  /*d7f0*/  FMNMX.FTZ R8, R47, R8, !PT ;  /* 0x000000082f087209 */ /* 0x000fe40007810000 */
[----:B------:R-:W-:Y:S01]  /*d800*/  FSEL R49, R49, -INF , !P4 ;  /* 0xff80000031317808 */ /* 0x000fe20006000000 */
[----:B------:R-:W-:Y:S01]  /*d810*/  MUFU.EX2 R83, R83 ;  /* 0x0000005300537308 */ /* 0x000fe20000000800 */
[----:B------:R-:W-:-:S02]  /*d820*/  ISETP.GT.AND P4, PT, R56, 0x78, P2 ;  /* 0x000000783800780c */ /* 0x000fc40001784270 */
[----:B------:R-:W-:Y:S02]  /*d830*/  ISETP.LT.OR P3, PT, R54, 0x72, P3 ;  /* 0x000000723600780c */ /* 0x000fe40001f61670 */
[----:B------:R-:W-:Y:S02]  /*d840*/  FMNMX.FTZ R8, R199, R8, !PT ;  /* 0x00000008c7087209 */ /* 0x000fe40007810000 */
[----:B------:R-:W-:Y:S01]  /*d850*/  ISETP.GT.AND P2, PT, R56, 0x79, P2 ;  /* 0x000000793800780c */ /* 0x000fe20001744270 */
[----:B------:R-:W-:Y:S01]  /*d860*/  MUFU.EX2 R44, R44 ;  /* 0x0000002c002c7308 */ /* 0x000fe20000000800 */
[----:B------:R-:W-:Y:S02]  /*d870*/  ISETP.LT.OR P4, PT, R54, 0x79, P4 ;  /* 0x000000793600780c */ /* 0x000fe40002781670 */
[----:B------:R-:W-:Y:S01]  /*d880*/  FSEL R81, R50, -INF , !P3 ;  /* 0xff80000032517808 */ /* 0x000fe20005800000 */
[----:B------:R-:W-:-:S01]  /*d890*/  FFMA.FTZ R50, R63, R10, -R38 ;  /* 0x0000000a3f327223 */ /* 0x000fc20000010826 */
[----:B------:R-:W-:-:S02]  /*d8a0*/  FMNMX.FTZ R8, R49, R8, !PT ;  /* 0x0000000831087209 */ /* 0x000fc40007810000 */
[----:B------:R-:W-:Y:S01]  /*d8b0*/  ISETP.LT.OR P2, PT, R54, 0x7a, P2 ;  /* 0x0000007a3600780c */ /* 0x000fe20001741670 */
[--C-:B------:R-:W-:Y:S01]  /*d8c0*/  FFMA.FTZ R54, R55, R10, -R38.reuse ;  /* 0x0000000a37367223 */ /* 0x100fe20000010826 */
[----:B------:R-:W-:Y:S01]  /*d8d0*/  FSEL R51, R51, -INF , !P4 ;  /* 0xff80000033337808 */ /* 0x000fe20006000000 */
[----:B------:R-:W-:Y:S01]  /*d8e0*/  MUFU.EX2 R65, R65 ;  /* 0x0000004100417308 */ /* 0x000fe20000000800 */
[----:B------:R-:W-:Y:S02]  /*d8f0*/  FMNMX.FTZ R8, R81, R8, !PT ;  /* 0x0000000851087209 */ /* 0x000fe40007810000 */
[----:B------:R-:W-:Y:S01]  /*d900*/  FSEL R79, R52, -INF , !P2 ;  /* 0xff800000344f7808 */ /* 0x000fe20005000000 */
[----:B------:R-:W-:-:S01]  /*d910*/  FFMA.FTZ R52, R57, R10, -R38 ;  /* 0x0000000a39347223 */ /* 0x000fc20000010826 */
[----:B------:R-:W-:Y:S01]  /*d920*/  FMNMX.FTZ R8, R51, R8, !PT ;  /* 0x0000000833087209 */ /* 0x000fe20007810000 */
[----:B------:R-:W-:-:S01]  /*d930*/  FFMA.FTZ R57, R61, R10, -R38 ;  /* 0x0000000a3d397223 */ /* 0x000fc20000010826 */
[----:B------:R-:W-:Y:S01]  /*d940*/  FSEL R61, R9, RZ, P5 ;  /* 0x000000ff093d7208 */ /* 0x000fe20002800000 */
[----:B------:R-:W-:Y:S01]  /*d950*/  MUFU.EX2 R46, R46 ;  /* 0x0000002e002e7308 */ /* 0x000fe20000000800 */
[----:B------:R-:W-:-:S03]  /*d960*/  FMNMX.FTZ R8, R79, R8, !PT ;  /* 0x000000084f087209 */ /* 0x000fc60007810000 */
[----:B------:R-:W-:Y:S02]  /*d970*/  FADD.FTZ R61, -R61, R12 ;  /* 0x0000000c3d3d7221 */ /* 0x000fe40000010100 */
[----:B------:R-:W1:Y:S02]  /*d980*/  SHFL.BFLY PT, R201, R8, 0x2, 0x1f ;  /* 0x0c401f0008c97f89 */ /* 0x000e6400000e0000 */
[----:B------:R-:W-:Y:S01]  /*d990*/  FMUL.FTZ R38, R61, R10 ;  /* 0x0000000a3d267220 */ /* 0x000fe20000410000 */
[----:B------:R-:W-:Y:S08]  /*d9a0*/  MUFU.EX2 R67, R67 ;  /* 0x0000004300437308 */ /* 0x000ff00000000800 */
[----:B------:R-:W2:Y:S08]  /*d9b0*/  MUFU.EX2 R38, R38 ;  /* 0x0000002600267308 */ /* 0x000eb00000000800 */
[----:B------:R-:W-:Y:S01]  /*d9c0*/  MUFU.EX2 R48, R48 ;  /* 0x0000003000307308 */ /* 0x000fe20000000800 */
[----:B-1----:R-:W-:-:S07]  /*d9d0*/  FMNMX.FTZ R201, R8, R201, !PT ;  /* 0x000000c908c97209 */ /* 0x002fce0007810000 */
[----:B------:R-:W-:Y:S01]  /*d9e0*/  MUFU.EX2 R69, R69 ;  /* 0x0000004500457308 */ /* 0x000fe20000000800 */
[----:B--2---:R-:W-:-:S01]  /*d9f0*/  FFMA.FTZ R77, R38, R6, R15 ;  /* 0x00000006264d7223 */ /* 0x004fc2000001000f */
[----:B------:R-:W1:Y:S03]  /*da00*/  SHFL.BFLY PT, R8, R201, 0x1, 0x1f ;  /* 0x0c201f00c9087f89 */ /* 0x000e6600000e0000 */
[----:B------:R-:W-:-:S03]  /*da10*/  FADD.FTZ R77, R14, R77 ;  /* 0x0000004d0e4d7221 */ /* 0x000fc60000010000 */
[----:B------:R-:W-:Y:S01]  /*da20*/  MUFU.EX2 R50, R50 ;  /* 0x0000003200327308 */ /* 0x000fe20000000800 */
[----:B------:R-:W-:-:S04]  /*da30*/  FADD.FTZ R74, R20, R77 ;  /* 0x0000004d144a7221 */ /* 0x000fc80000010000 */
[----:B------:R-:W-:-:S03]  /*da40*/  FADD.FTZ R77, R21, R74 ;  /* 0x0000004a154d7221 */ /* 0x000fc60000010000 */
[----:B------:R-:W-:Y:S08]  /*da50*/  MUFU.EX2 R59, R59 ;  /* 0x0000003b003b7308 */ /* 0x000ff00000000800 */
[----:B------:R-:W-:Y:S01]  /*da60*/  MUFU.EX2 R52, R52 ;  /* 0x0000003400347308 */ /* 0x000fe20000000800 */
[----:B-1----:R-:W-:-:S04]  /*da70*/  FMNMX.FTZ R8, R201, R8, !PT ;  /* 0x00000008c9087209 */ /* 0x002fc80007810000 */
[C---:B------:R-:W-:Y:S01]  /*da80*/  FSETP.NEU.FTZ.AND P2, PT, R8.reuse, -INF , PT ;  /* 0xff8000000800780b */ /* 0x040fe20003f5d000 */
[----:B------:R-:W-:-:S02]  /*da90*/  FFMA.FTZ R12, R8, R10, -8 ;  /* 0xc1000000080c7423 */ /* 0x000fc4000001000a */
[----:B------:R-:W-:Y:S01]  /*daa0*/  MUFU.EX2 R57, R57 ;  /* 0x0000003900397308 */ /* 0x000fe20000000800 */
[----:B------:R-:W-:Y:S02]  /*dab0*/  FSEL R68, R8, RZ, P2 ;  /* 0x000000ff08447208 */ /* 0x000fe40001000000 */
[----:B------:R-:W-:-:S05]  /*dac0*/  FSEL R12, R12, RZ, P2 ;  /* 0x000000ff0c0c7208 */ /* 0x000fca0001000000 */
[----:B------:R-:W-:Y:S01]  /*dad0*/  MUFU.EX2 R54, R54 ;  /* 0x0000003600367308 */ /* 0x000fe20000000800 */
[----:B------:R-:W-:-:S01]  /*dae0*/  FFMA.FTZ R72, R33, R10, -R12 ;  /* 0x0000000a21487223 */ /* 0x000fc2000001080c */
[----:B------:R-:W-:Y:S01]  /*daf0*/  FADD.FTZ R33, -R68, R11 ;  /* 0x0000000b44217221 */ /* 0x000fe20000010100 */
[----:B------:R-:W-:-:S01]  /*db00*/  FFMA.FTZ R30, R30, R10, -R12 ;  /* 0x0000000a1e1e7223 */ /* 0x000fc2000001080c */
[-CC-:B------:R-:W-:Y:S01]  /*db10*/  FFMA.FTZ R39, R39, R10.reuse, -R12.reuse ;  /* 0x0000000a27277223 */ /* 0x180fe2000001080c */
[----:B------:R-:W-:-:S01]  /*db20*/  FFMA.FTZ R55, R153, R10, -R12 ;  /* 0x0000000a99377223 */ /* 0x000fc2000001080c */
[-C--:B------:R-:W-:Y:S01]  /*db30*/  FMUL.FTZ R33, R33, R10.reuse ;  /* 0x0000000a21217220 */ /* 0x080fe20000410000 */
        /* <DEDUP_REMOVED lines=28> */
[-CC-:B------:R-:W-:Y:S01]  /*dd00*/  FFMA.FTZ R81, R81, R10.reuse, -R12.reuse ;  /* 0x0000000a51517223 */ /* 0x180fe2000001080c */
[----:B------:R-:W-:-:S05]  /*dd10*/  FFMA.FTZ R51, R51, R10, -R12 ;  /* 0x0000000a33337223 */ /* 0x000fca000001080c */
[----:B------:R-:W1:Y:S01]  /*dd20*/  MUFU.EX2 R56, R56 ;  /* 0x0000003800387308 */ /* 0x000e620000000800 */
[----:B--2---:R-:W-:-:S07]  /*dd30*/  FADD.FTZ R6, R39, R6 ;  /* 0x0000000627067221 */ /* 0x004fce0000010000 */
[----:B------:R-:W2:Y:S01]  /*dd40*/  MUFU.EX2 R58, R58 ;  /* 0x0000003a003a7308 */ /* 0x000ea20000000800 */
[----:B---3--:R-:W-:-:S01]  /*dd50*/  FADD.FTZ R5, R55, R6 ;  /* 0x0000000637057221 */ /* 0x008fc20000010000 */
[----:B------:R-:W-:-:S06]  /*dd60*/  FADD.FTZ R6, R24, R77 ;  /* 0x0000004d18067221 */ /* 0x000fcc0000010000 */
[----:B------:R-:W3:Y:S01]  /*dd70*/  MUFU.EX2 R61, R61 ;  /* 0x0000003d003d7308 */ /* 0x000ee20000000800 */
[----:B-1----:R-:W-:-:S07]  /*dd80*/  FADD.FTZ R5, R56, R5 ;  /* 0x0000000538057221 */ /* 0x002fce0000010000 */
[----:B------:R-:W1:Y:S01]  /*dd90*/  MUFU.EX2 R60, R60 ;  /* 0x0000003c003c7308 */ /* 0x000e620000000800 */
[----:B--2---:R-:W-:-:S01]  /*dda0*/  FADD.FTZ R74, R58, R5 ;  /* 0x000000053a4a7221 */ /* 0x004fc20000010000 */
[----:B------:R-:W-:-:S04]  /*ddb0*/  FADD.FTZ R5, R25, R6 ;  /* 0x0000000619057221 */ /* 0x000fc80000010000 */
[----:B------:R-:W-:Y:S02]  /*ddc0*/  FADD.FTZ R6, R26, R5 ;  /* 0x000000051a067221 */ /* 0x000fe40000010000 */
[----:B------:R-:W2:Y:S01]  /*ddd0*/  MUFU.EX2 R63, R63 ;  /* 0x0000003f003f7308 */ /* 0x000ea20000000800 */
[----:B---3--:R-:W-:-:S01]  /*dde0*/  FADD.FTZ R77, R61, R74 ;  /* 0x0000004a3d4d7221 */ /* 0x008fc20000010000 */
[----:B------:R-:W-:Y:S01]  /*ddf0*/  FADD.FTZ R5, R31, R6 ;  /* 0x000000061f057221 */ /* 0x000fe20000010000 */
[----:B------:R-:W-:-:S03]  /*de00*/  FFMA.FTZ R74, R163, R10, -R12 ;  /* 0x0000000aa34a7223 */ /* 0x000fc6000001080c */
        /* <DEDUP_REMOVED lines=10> */
[----:B---3--:R-:W-:-:S01]  /*deb0*/  FADD.FTZ R76, R62, R77 ;  /* 0x0000004d3e4c7221 */ /* 0x008fc20000010000 */
[----:B------:R-:W-:-:S04]  /*dec0*/  FADD.FTZ R5, R45, R6 ;  /* 0x000000062d057221 */ /* 0x000fc80000010000 */
[----:B------:R-:W-:Y:S02]  /*ded0*/  FADD.FTZ R6, R36, R5 ;  /* 0x0000000524067221 */ /* 0x000fe40000010000 */
[----:B------:R-:W3:Y:S01]  /*dee0*/  MUFU.EX2 R29, R29 ;  /* 0x0000001d001d7308 */ /* 0x000ee20000000800 */
[----:B-1----:R-:W-:-:S07]  /*def0*/  FADD.FTZ R77, R27, R76 ;  /* 0x0000004c1b4d7221 */ /* 0x002fce0000010000 */
[----:B------:R-:W1:Y:S01]  /*df00*/  MUFU.EX2 R66, R66 ;  /* 0x0000004200427308 */ /* 0x000e620000000800 */
[----:B--2---:R-:W-:-:S07]  /*df10*/  FADD.FTZ R76, R64, R77 ;  /* 0x0000004d404c7221 */ /* 0x004fce0000010000 */
[----:B------:R-:W2:Y:S01]  /*df20*/  MUFU.EX2 R71, R71 ;  /* 0x0000004700477308 */ /* 0x000ea20000000800 */
[----:B---3--:R-:W-:-:S07]  /*df30*/  FADD.FTZ R77, R29, R76 ;  /* 0x0000004c1d4d7221 */ /* 0x008fce0000010000 */
[----:B------:R3:W4:Y:S01]  /*df40*/  MUFU.EX2 R11, R72 ;  /* 0x00000048000b7308 */ /* 0x0007220000000800 */
[----:B-1----:R-:W-:-:S01]  /*df50*/  FADD.FTZ R76, R66, R77 ;  /* 0x0000004d424c7221 */ /* 0x002fc20000010000 */
[----:B------:R-:W-:-:S04]  /*df60*/  FADD.FTZ R77, R85, R6 ;  /* 0x00000006554d7221 */ /* 0x000fc80000010000 */
[----:B------:R-:W-:Y:S02]  /*df70*/  FADD.FTZ R6, R40, R77 ;  /* 0x0000004d28067221 */ /* 0x000fe40000010000 */
[----:B------:R-:W1:Y:S01]  /*df80*/  MUFU.EX2 R68, R68 ;  /* 0x0000004400447308 */ /* 0x000e620000000800 */
[----:B--2---:R-:W-:-:S01]  /*df90*/  FADD.FTZ R76, R71, R76 ;  /* 0x0000004c474c7221 */ /* 0x004fc20000010000 */
[-CC-:B---3--:R-:W-:Y:S01]  /*dfa0*/  FFMA.FTZ R72, R183, R10.reuse, -R12.reuse ;  /* 0x0000000ab7487223 */ /* 0x188fe2000001080c */
[----:B------:R-:W-:-:S05]  /*dfb0*/  FFMA.FTZ R12, R79, R10, -R12 ;  /* 0x0000000a4f0c7223 */ /* 0x000fca000001080c */
[----:B------:R-:W2:Y:S01]  /*dfc0*/  MUFU.EX2 R70, R70 ;  /* 0x0000004600467308 */ /* 0x000ea20000000800 */
[----:B----4-:R-:W-:-:S07]  /*dfd0*/  FADD.FTZ R5, R11, R76 ;  /* 0x0000004c0b057221 */ /* 0x010fce0000010000 */
        /* <DEDUP_REMOVED lines=8> */
[----:B------:R-:W-:-:S06]  /*e060*/  FADD.FTZ R77, R75, R6 ;  /* 0x000000064b4d7221 */ /* 0x000fcc0000010000 */
[----:B------:R-:W3:Y:S01]  /*e070*/  MUFU.EX2 R41, R41 ;  /* 0x0000002900297308 */ /* 0x000ee20000000800 */
[----:B-1----:R-:W-:-:S01]  /*e080*/  FADD.FTZ R5, R37, R76 ;  /* 0x0000004c25057221 */ /* 0x002fc20000010000 */
[----:B------:R-:W-:-:S06]  /*e090*/  FADD.FTZ R76, R44, R77 ;  /* 0x0000004d2c4c7221 */ /* 0x000fcc0000010000 */
        /* <DEDUP_REMOVED lines=8> */
[----:B------:R2:W-:Y:S08]  /*e120*/  MUFU.EX2 R87, R47 ;  /* 0x0000002f00577308 */ /* 0x0005f00000000800 */
[----:B------:R-:W4:Y:S01]  /*e130*/  MUFU.EX2 R181, R181 ;  /* 0x000000b500b57308 */ /* 0x000f220000000800 */
[----:B--2---:R-:W-:-:S04]  /*e140*/  FADD.FTZ R47, R65, R76 ;  /* 0x0000004c412f7221 */ /* 0x004fc80000010000 */
[----:B------:R-:W-:-:S03]  /*e150*/  FADD.FTZ R6, R46, R47 ;  /* 0x0000002f2e067221 */ /* 0x000fc60000010000 */
[----:B------:R-:W2:Y:S01]  /*e160*/  MUFU.EX2 R199, R199 ;  /* 0x000000c700c77308 */ /* 0x000ea20000000800 */
[----:B------:R-:W-:-:S01]  /*e170*/  FADD.FTZ R47, R67, R6 ;  /* 0x00000006432f7221 */ /* 0x000fc20000010000 */
[----:B---3--:R-:W-:-:S03]  /*e180*/  FADD.FTZ R6, R169, R5 ;  /* 0x00000005a9067221 */ /* 0x008fc60000010000 */
[----:B------:R-:W-:Y:S01]  /*e190*/  FADD.FTZ R76, R48, R47 ;  /* 0x0000002f304c7221 */ /* 0x000fe20000010000 */
[----:B-1----:R-:W-:-:S02]  /*e1a0*/  FADD.FTZ R6, R43, R6 ;  /* 0x000000062b067221 */ /* 0x002fc40000010000 */
[----:B------:R-:W1:Y:S01]  /*e1b0*/  MUFU.EX2 R49, R49 ;  /* 0x0000003100317308 */ /* 0x000e620000000800 */
[----:B------:R-:W-:-:S01]  /*e1c0*/  FADD.FTZ R5, R69, R76 ;  /* 0x0000004c45057221 */ /* 0x000fc20000010000 */
[----:B----4-:R-:W-:-:S03]  /*e1d0*/  FADD.FTZ R6, R181, R6 ;  /* 0x00000006b5067221 */ /* 0x010fc60000010000 */
[----:B------:R-:W-:Y:S01]  /*e1e0*/  FADD.FTZ R76, R50, R5 ;  /* 0x00000005324c7221 */ /* 0x000fe20000010000 */
[----:B------:R-:W-:-:S02]  /*e1f0*/  FADD.FTZ R6, R87, R6 ;  /* 0x0000000657067221 */ /* 0x000fc40000010000 */
[----:B------:R-:W3:Y:S01]  /*e200*/  MUFU.EX2 R80, R81 ;  /* 0x0000005100507308 */ /* 0x000ee20000000800 */
[----:B------:R-:W-:-:S01]  /*e210*/  FADD.FTZ R5, R59, R76 ;  /* 0x0000004c3b057221 */ /* 0x000fc20000010000 */
[----:B--2---:R-:W-:-:S03]  /*e220*/  FADD.FTZ R6, R199, R6 ;  /* 0x00000006c7067221 */ /* 0x004fc60000010000 */
[----:B------:R-:W-:-:S03]  /*e230*/  FADD.FTZ R76, R52, R5 ;  /* 0x00000005344c7221 */ /* 0x000fc60000010000 */
[----:B------:R-:W2:Y:S01]  /*e240*/  MUFU.EX2 R51, R51 ;  /* 0x0000003300337308 */ /* 0x000ea20000000800 */
[----:B-1----:R-:W-:-:S01]  /*e250*/  FADD.FTZ R6, R49, R6 ;  /* 0x0000000631067221 */ /* 0x002fc20000010000 */
[----:B------:R-:W-:-:S04]  /*e260*/  FADD.FTZ R5, R57, R76 ;  /* 0x0000004c39057221 */ /* 0x000fc80000010000 */
[----:B------:R-:W-:Y:S02]  /*e270*/  FADD.FTZ R76, R54, R5 ;  /* 0x00000005364c7221 */ /* 0x000fe40000010000 */
[----:B------:R-:W1:Y:S01]  /*e280*/  MUFU.EX2 R53, R53 ;  /* 0x0000003500357308 */ /* 0x000e620000000800 */
[----:B---3--:R-:W-:-:S07]  /*e290*/  FADD.FTZ R6, R80, R6 ;  /* 0x0000000650067221 */ /* 0x008fce0000010000 */
[----:B------:R-:W3:Y:S01]  /*e2a0*/  MUFU.EX2 R82, R12 ;  /* 0x0000000c00527308 */ /* 0x000ee20000000800 */
[----:B--2---:R-:W-:-:S01]  /*e2b0*/  FADD.FTZ R5, R51, R6 ;  /* 0x0000000633057221 */ /* 0x004fc20000010000 */
[----:B-1----:R-:W-:-:S03]  /*e2c0*/  FADD.FTZ R6, R53, R76 ;  /* 0x0000004c35067221 */ /* 0x002fc60000010000 */
[----:B---3--:R-:W-:Y:S01]  /*e2d0*/  FADD.FTZ R5, R82, R5 ;  /* 0x0000000552057221 */ /* 0x008fe20000010000 */
[----:B------:R-:W-:Y:S06]  /*e2e0*/  @!P0 BRA `(.L_x_948) ;  /* 0x0000000000048947 */ /* 0x000fec0003800000 */
[----:B------:R-:W-:Y:S01]  /*e2f0*/  BPT.TRAP 0x1 ;  /* 0x000000040000795c */ /* 0x000fe20000300000 */
.L_x_948:
        /* <DEDUP_REMOVED lines=107> */
.L_x_931:
[----:B------:R-:W-:Y:S06]  /*e9b0*/  BAR.ARV 0x8, 0x120 ;  /* 0x0204800000007b1d */ /* 0x000fec0000002000 */
[----:B------:R-:W-:Y:S05]  /*e9c0*/  @!P0 BRA `(.L_x_950) ;  /* 0x0000000000048947 */ /* 0x000fea0003800000 */
[----:B------:R-:W-:Y:S01]  /*e9d0*/  BPT.TRAP 0x1 ;  /* 0x000000040000795c */ /* 0x000fe20000300000 */
.L_x_950:
[----:B------:R-:W-:Y:S01]  /*e9e0*/  ULEA UR5, UR47, UR37, 0x3 ;  /* 0x000000252f057291 */ /* 0x000fe2000f8e183f */
[----:B------:R-:W-:-:S08]  /*e9f0*/  SHF.L.U32 R0, R2, 0x1f, RZ ;  /* 0x0000001f02007819 */ /* 0x000fd000000006ff */
[----:B------:R1:W2:Y:S01]  /*ea00*/  SYNCS.PHASECHK.TRANS64.TRYWAIT P1, [UR5+0x22850], R0 ;  /* 0x02285000ff0075a7 */ /* 0x0002a20008020145 */
[----:B------:R-:W-:Y:S05]  /*ea10*/  @!P0 BRA `(.L_x_951) ;  /* 0x0000000000048947 */ /* 0x000fea0003800000 */
[----:B------:R-:W-:Y:S01]  /*ea20*/  BPT.TRAP 0x1 ;  /* 0x000000040000795c */ /* 0x000fe20000300000 */
.L_x_951:
[----:B--2---:R-:W-:Y:S05]  /*ea30*/  @P1 BRA `(.L_x_952) ;  /* 0x0000000000081947 */ /* 0x004fea0003800000 */
[----:B------:R-:W2:Y:S02]  /*ea40*/  SYNCS.PHASECHK.TRANS64.TRYWAIT P1, [UR5+0x22850], R0 ;  /* 0x02285000ff0075a7 */ /* 0x000ea40008020145 */
[----:B--2---:R-:W-:Y:S05]  /*ea50*/  @!P1 BRA `(.L_x_953) ;  /* 0x0000005c00e49947 */ /* 0x004fea0003800000 */
.L_x_952:
[----:B------:R-:W-:Y:S01]  /*ea60*/  UIADD3 UR37, UR37, 0x400, URZ ;  /* 0x0000040025257890 */ /* 0x000fe2000fffe03f */
[----:B------:R-:W-:Y:S01]  /*ea70*/  WARPGROUP.ARRIVE ;  /* 0x00000000000079c5 */ /* 0x000fe20000000000 */
[----:B------:R-:W-:Y:S01]  /*ea80*/  UMOV UR7, 0x40000040 ;  /* 0x4000004000077882 */ /* 0x000fe20000000000 */
[----:B------:R-:W3:Y:S01]  /*ea90*/  LDC.64 R14, c[0x0][0x9a0] ;  /* 0x00026800ff0e7b82 */ /* 0x000ee20000000a00 */
[----:B------:R-:W-:Y:S01]  /*eaa0*/  USHF.R.U32.HI UR37, URZ, 0x4, UR37 ;  /* 0x000000043f257899 */ /* 0x000fe20008011625 */
[----:B--2---:R-:W-:Y:S02]  /*eab0*/  IMAD.U32 R3, RZ, RZ, UR44 ;  /* 0x0000002cff037e24 */ /* 0x004fe4000f8e00ff */
[----:B------:R-:W-:Y:S01]  /*eac0*/  IMAD.MOV.U32 R4, RZ, RZ, 0x3f800000 ;  /* 0x3f800000ff047424 */ /* 0x000fe200078e00ff */
[----:B------:R-:W-:-:S04]  /*ead0*/  ULOP3.LUT UR37, UR37, 0x3fff, URZ, 0xc0, !UPT ;  /* 0x00003fff25257892 */ /* 0x000fc8000f8ec03f */
[----:B------:R-:W-:-:S04]  /*eae0*/  ULOP3.LUT UR4, UR37, 0x10000, URZ, 0xfc, !UPT ;  /* 0x0001000025047892 */ /* 0x000fc8000f8efc3f */
[----:B------:R-:W-:-:S07]  /*eaf0*/  ULEA UR4, UR47, UR4, 0xa ;  /* 0x000000042f047291 */ /* 0x000fce000f8e503f */
[----:B------:R-:W-:Y:S02]  /*eb00*/  UMOV UR6, UR4 ;  /* 0x0000000400067c82 */ /* 0x000fe40008000000 */
[----:B------:R-:W-:Y:S01]  /*eb10*/  QGMMA.64x128x32.F32.E4M3.E4M3 R88, R164, gdesc[UR4], R88, gsb0 ;  /* 0x01e00004a4587df3 */ /* 0x000fe20008000858 */
[----:B---3--:R-:W-:-:S04]  /*eb20*/  ISETP.NE.U32.AND P1, PT, R14, RZ, PT ;  /* 0x000000ff0e00720c */ /* 0x008fc80003f25070 */
[----:B------:R-:W-:-:S13]  /*eb30*/  ISETP.NE.AND.EX P1, PT, R15, RZ, PT, P1 ;  /* 0x000000ff0f00720c */ /* 0x000fda0003f25310 */
[----:B------:R-:W1:Y:S01]  /*eb40*/  @P1 LDC.64 R12, c[0x0][0x9c8] ;  /* 0x00027200ff0c1b82 */ /* 0x000e620000000a00 */
[----:B------:R-:W-:Y:S02]  /*eb50*/  @P1 SHF.R.S32.HI R3, RZ, 0x1f, R3 ;  /* 0x0000001fff031819 */ /* 0x000fe40000011403 */
[----:B------:R-:W-:-:S05]  /*eb60*/  @P1 SHF.R.S32.HI R7, RZ, 0x1f, R172 ;  /* 0x0000001fff071819 */ /* 0x000fca00000114ac */
[----:B------:R-:W2:Y:S01]  /*eb70*/  @P1 LDC.64 R20, c[0x0][0x9d0] ;  /* 0x00027400ff141b82 */ /* 0x000ea20000000a00 */
[----:B------:R-:W-:Y:S01]  /*eb80*/  UIADD3 UR6, UR4, 0x2, URZ ;  /* 0x0000000204067890 */ /* 0x000fe2000fffe03f */
[----:B-1----:R-:W-:-:S04]  /*eb90*/  @P1 IMAD R0, R3, R12, RZ ;  /* 0x0000000c03001224 */ /* 0x002fc800078e02ff */
[----:B------:R-:W-:Y:S02]  /*eba0*/  @P1 IMAD R3, R13, UR44, R0 ;  /* 0x0000002c0d031c24 */ /* 0x000fe4000f8e0200 */
[----:B------:R-:W-:-:S04]  /*ebb0*/  @P1 IMAD.WIDE.U32 R12, R12, UR44, RZ ;  /* 0x0000002c0c0c1c25 */ /* 0x000fc8000f8e00ff */
[-C--:B--2---:R-:W-:Y:S02]  /*ebc0*/  @P1 IMAD R0, R7, R20.reuse, RZ ;  /* 0x0000001407001224 */ /* 0x084fe400078e02ff */
[----:B------:R-:W-:Y:S02]  /*ebd0*/  @P1 IMAD.IADD R13, R13, 0x1, R3 ;  /* 0x000000010d0d1824 */ /* 0x000fe400078e0203 */
[C---:B------:R-:W-:Y:S02]  /*ebe0*/  @P1 IMAD R3, R172.reuse, R21, R0 ;  /* 0x00000015ac031224 */ /* 0x040fe400078e0200 */
[----:B------:R-:W-:Y:S01]  /*ebf0*/  @P1 IMAD.WIDE.U32 R172, R172, R20, R12 ;  /* 0x00000014acac1225 */ /* 0x000fe200078e000c */
[----:B------:R-:W-:-:S03]  /*ec00*/  UMOV UR7, 0x40000040 ;  /* 0x4000004000077882 */ /* 0x000fc60000000000 */
[----:B------:R-:W-:Y:S01]  /*ec10*/  @P1 IMAD.IADD R0, R173, 0x1, R3 ;  /* 0x00000001ad001824 */ /* 0x000fe200078e0203 */
[----:B------:R-:W-:-:S04]  /*ec20*/  @P1 LEA R12, P2, R172, R14, 0x2 ;  /* 0x0000000eac0c1211 */ /* 0x000fc800078410ff */
[----:B------:R-:W-:-:S05]  /*ec30*/  @P1 LEA.HI.X R13, R172, R15, R0, 0x2, P2 ;  /* 0x0000000fac0d1211 */ /* 0x000fca00010f1400 */
[----:B------:R1:W2:Y:S01]  /*ec40*/  @P1 LDG.E R4, desc[UR48][R12.64] ;  /* 0x000000300c041981 */ /* 0x0002a2000c1e1900 */
[----:B------:R-:W-:Y:S02]  /*ec50*/  WARPGROUP.DEPBAR.LE gsb0, 0x0 ;  /* 0x00008000000079c5 */ /* 0x000fe40000010000 */
[----:B------:R-:W-:-:S06]  /*ec60*/  WARPGROUP.ARRIVE ;  /* 0x00000000000079c5 */ /* 0x000fcc0000000000 */
[----:B------:R-:W-:Y:S01]  /*ec70*/  QGMMA.64x128x32.F32.E4M3.E4M3 R88, R160, gdesc[UR4], R88, gsb0 ;  /* 0x01e00004a0587df3 */ /* 0x000fe20008000858 */
[----:B------:R-:W-:Y:S01]  /*ec80*/  UIADD3 UR6, UR4, 0x4, URZ ;  /* 0x0000000404067890 */ /* 0x000fe2000fffe03f */
[----:B------:R-:W-:Y:S01]  /*ec90*/  UMOV UR7, 0x40000040 ;  /* 0x4000004000077882 */ /* 0x000fe20000000000 */
[----:B------:R-:W-:Y:S01]  /*eca0*/  UIADD3 UR4, UR4, 0x6, URZ ;  /* 0x0000000604047890 */ /* 0x000fe2000fffe03f */
[----:B------:R-:W3:Y:S04]  /*ecb0*/  SHFL.BFLY PT, R3, R6, 0x2, 0x1f ;  /* 0x0c401f0006037f89 */ /* 0x000ee800000e0000 */
[----:B------:R-:W4:Y:S01]  /*ecc0*/  SHFL.BFLY PT, R14, R5, 0x2, 0x1f ;  /* 0x0c401f00050e7f89 */ /* 0x000f2200000e0000 */
[----:B------:R-:W-:Y:S02]  /*ecd0*/  WARPGROUP.DEPBAR.LE gsb0, 0x0 ;  /* 0x00008000000079c5 */ /* 0x000fe40000010000 */
[----:B------:R-:W-:-:S06]  /*ece0*/  WARPGROUP.ARRIVE ;  /* 0x00000000000079c5 */ /* 0x000fcc0000000000 */
[----:B------:R-:W-:Y:S01]  /*ecf0*/  QGMMA.64x128x32.F32.E4M3.E4M3 R88, R156, gdesc[UR4], R88, gsb0 ;  /* 0x01e000049c587df3 */ /* 0x000fe20008000858 */
[----:B------:R-:W-:Y:S01]  /*ed00*/  UMOV UR6, UR4 ;  /* 0x0000000400067c82 */ /* 0x000fe20008000000 */
[----:B------:R-:W-:Y:S01]  /*ed10*/  UMOV UR7, 0x40000040 ;  /* 0x4000004000077882 */ /* 0x000fe20000000000 */
[----:B---3--:R-:W-:-:S01]  /*ed20*/  FADD.FTZ R3, R3, R6 ;  /* 0x0000000603037221 */ /* 0x008fc20000010000 */
[----:B----4-:R-:W-:-:S04]  /*ed30*/  FADD.FTZ R14, R14, R5 ;  /* 0x000000050e0e7221 */ /* 0x010fc80000010000 */
[----:B------:R-:W1:Y:S04]  /*ed40*/  SHFL.BFLY PT, R0, R3, 0x1, 0x1f ;  /* 0x0c201f0003007f89 */ /* 0x000e6800000e0000 */
[----:B------:R-:W3:Y:S01]  /*ed50*/  SHFL.BFLY PT, R7, R14, 0x1, 0x1f ;  /* 0x0c201f000e077f89 */ /* 0x000ee200000e0000 */
[----:B------:R-:W-:Y:S02]  /*ed60*/  IMAD.MOV.U32 R5, RZ, RZ, RZ ;  /* 0x000000ffff057224 */ /* 0x000fe400078e00ff */
[----:B-1----:R-:W-:Y:S01]  /*ed70*/  FADD.FTZ R13, R3, R0 ;  /* 0x00000000030d7221 */ /* 0x002fe20000010000 */
[----:B---3--:R-:W-:-:S04]  /*ed80*/  FADD.FTZ R15, R14, R7 ;  /* 0x000000070e0f7221 */ /* 0x008fc80000010000 */
        /* <DEDUP_REMOVED lines=12> */
[----:B------:R-:W3:Y:S08]  /*ee50*/  @P3 MUFU.LG2 R12, R12 ;  /* 0x0000000c000c3308 */ /* 0x000ef00000000c00 */
[----:B------:R-:W4:Y:S01]  /*ee60*/  @P1 MUFU.RCP R11, R15 ;  /* 0x0000000f000b1308 */ /* 0x000f220000001000 */
[C---:B------:R-:W-:Y:S01]  /*ee70*/  @P2 FMUL.FTZ R6, R10.reuse, 0.69314718246459960938 ;  /* 0x3f3172180a062820 */ /* 0x040fe20000410000 */
[----:B------:R-:W-:Y:S01]  /*ee80*/  @P3 FMUL.FTZ R10, R10, 0.69314718246459960938 ;  /* 0x3f3172180a0a3820 */ /* 0x000fe20000410000 */
[----:B-1----:R-:W-:Y:S01]  /*ee90*/  @P2 FMUL.FTZ R7, R7, 0.69314718246459960938 ;  /* 0x3f31721807072820 */ /* 0x002fe20000410000 */
[----:B------:R-:W-:-:S02]  /*eea0*/  IMAD.MOV.U32 R3, RZ, RZ, -0x800000 ;  /* 0xff800000ff037424 */ /* 0x000fc400078e00ff */
[----:B--2---:R-:W-:Y:S01]  /*eeb0*/  FMUL.FTZ R5, R5, R4 ;  /* 0x0000000405057220 */ /* 0x004fe20000410000 */
[----:B------:R-:W-:Y:S02]  /*eec0*/  IMAD.MOV.U32 R0, RZ, RZ, -0x800000 ;  /* 0xff800000ff007424 */ /* 0x000fe400078e00ff */
[----:B---3--:R-:W-:Y:S01]  /*eed0*/  @P3 FMUL.FTZ R13, R12, 0.69314718246459960938 ;  /* 0x3f3172180c0d3820 */ /* 0x008fe20000410000 */
[----:B------:R-:W-:-:S03]  /*eee0*/  @P2 FFMA.FTZ R3, R6, R9, R7 ;  /* 0x0000000906032223 */ /* 0x000fc60000010007 */
[----:B------:R-:W-:Y:S01]  /*eef0*/  @P3 FFMA.FTZ R0, R10, R8, R13 ;  /* 0x000000080a003223 */ /* 0x000fe2000001000d */
[----:B----4-:R-:W-:Y:S01]  /*ef00*/  FMUL.FTZ R4, R11, R4 ;  /* 0x000000040b047220 */ /* 0x010fe20000410000 */
[----:B------:R-:W-:Y:S02]  /*ef10*/  WARPGROUP.DEPBAR.LE gsb0, 0x0 ;  /* 0x00008000000079c5 */ /* 0x000fe40000010000 */
[----:B------:R-:W-:Y:S05]  /*ef20*/  @!P0 BRA `(.L_x_954) ;  /* 0x0000000000048947 */ /* 0x000fea0003800000 */
[----:B------:R-:W-:Y:S01]  /*ef30*/  BPT.TRAP 0x1 ;  /* 0x000000040000795c */ /* 0x000fe20000300000 */
.L_x_954:
[----:B------:R-:W-:Y:S01]  /*ef40*/  UIADD3 UR4, UR5, 0x22860, URZ ;  /* 0x0002286005047890 */ /* 0x000fe2000fffe03f */
[-C--:B------:R-:W-:Y:S01]  /*ef50*/  FMUL.FTZ R43, R88, R5.reuse ;  /* 0x00000005582b7220 */ /* 0x080fe20000410000 */
[----:B------:R-:W-:Y:S01]  /*ef60*/  UIADD3 UR47, UR47, 0x1, URZ ;  /* 0x000000012f2f7890 */ /* 0x000fe2000fffe03f */
[-C--:B------:R-:W-:Y:S01]  /*ef70*/  FMUL.FTZ R42, R89, R5.reuse ;  /* 0x00000005592a7220 */ /* 0x080fe20000410000 */
[----:B------:R-:W-:Y:S01]  /*ef80*/  UPRMT UR4, UR38, 0x654, UR4 ;  /* 0x0000065426047896 */ /* 0x000fe20008000004 */
[-C--:B------:R-:W-:Y:S01]  /*ef90*/  FMUL.FTZ R92, R92, R5.reuse ;  /* 0x000000055c5c7220 */ /* 0x080fe20000410000 */
[----:B------:R-:W-:Y:S01]  /*efa0*/  UISETP.NE.AND UP0, UPT, UR47, 0x2, UPT ;  /* 0x000000022f00788c */ /* 0x000fe2000bf05270 */
[-C--:B------:R-:W-:Y:S01]  /*efb0*/  FMUL.FTZ R93, R93, R5.reuse ;  /* 0x000000055d5d7220 */ /* 0x080fe20000410000 */
[-C--:B------:R-:W-:Y:S01]  /*efc0*/  FMUL.FTZ R39, R96, R5.reuse ;  /* 0x0000000560277220 */ /* 0x080fe20000410000 */
[-C--:B------:R-:W-:Y:S01]  /*efd0*/  FMUL.FTZ R38, R97, R5.reuse ;  /* 0x0000000561267220 */ /* 0x080fe20000410000 */
[-C--:B------:R-:W-:Y:S01]  /*efe0*/  FMUL.FTZ R100, R100, R5.reuse ;  /* 0x0000000564647220 */ /* 0x080fe20000410000 */
[-C--:B------:R-:W-:Y:S01]  /*eff0*/  FMUL.FTZ R101, R101, R5.reuse ;  /* 0x0000000565657220 */ /* 0x080fe20000410000 */
[-C--:B------:R-:W-:Y:S01]  /*f000*/  FMUL.FTZ R35, R104, R5.reuse ;  /* 0x0000000568237220 */ /* 0x080fe20000410000 */
[----:B------:R-:W-:Y:S01]  /*f010*/  SYNCS.ARRIVE.TRANS64.RED.A1T0 RZ, [UR4], RZ ;  /* 0x000000ffffff79a7 */ /* 0x000fe20008100404 */
[----:B------:R-:W-:Y:S01]  /*f020*/  USEL UR4, URZ, 0x1, UP0 ;  /* 0x000000013f047887 */ /* 0x000fe20008000000 */
        /* <DEDUP_REMOVED lines=56> */
[----:B------:R-:W-:Y:S01]  /*f3b0*/  VIADD R174, R174, 0x1 ;  /* 0x00000001aeae7836 */ /* 0x000fe20000000000 */
[----:B------:R-:W-:Y:S01]  /*f3c0*/  LOP3.LUT R2, R2, UR4, RZ, 0x3c, !PT ;  /* 0x0000000402027c12 */ /* 0x000fe2000f8e3cff */
[----:B------:R-:W-:-:S12]  /*f3d0*/  USEL UR47, UR47, URZ, UP0 ;  /* 0x0000003f2f2f7287 */ /* 0x000fd80008000000 */
.L_x_880:
[----:B------:R-:W1:Y:S08]  /*f3e0*/  S2UR UR38, SR_CgaCtaId ;  /* 0x00000000002679c3 */ /* 0x000e700000008800 */
[----:B------:R-:W-:Y:S06]  /*f3f0*/  BAR.SYNC.DEFER_BLOCKING 0x5, 0x180 ;  /* 0x0146000000007b1d */ /* 0x000fec0000010000 */
[----:B------:R-:W-:-:S02]  /*f400*/  UMOV UR37, 0x400 ;  /* 0x0000040000257882 */ /* 0x000fc40000000000 */
[----:B-1----:R-:W-:-:S09]  /*f410*/  ULEA UR37, UR38, UR37, 0x18 ;  /* 0x0000002526257291 */ /* 0x002fd2000f8ec03f */
[----:B------:R-:W1:Y:S02]  /*f420*/  LDS R4, [UR37+0x228d0] ;  /* 0x0228d025ff047984 */ /* 0x000e640008000800 */
[----:B-1----:R-:W-:Y:S01]  /*f430*/  R2UR UR4, R4 ;  /* 0x00000000040472ca */ /* 0x002fe200000e0000 */
[----:B------:R-:W-:Y:S06]  /*f440*/  BAR.ARV 0x4, 0x180 ;  /* 0x0106000000007b1d */ /* 0x000fec0000002000 */
[----:B------:R-:W-:Y:S08]  /*f450*/  @P0 BRA `(.L_x_955) ;  /* 0x0000000c00e80947 */ /* 0x000ff00003800000 */
[----:B------:R-:W1:Y:S01]  /*f460*/  S2R R44, SR_TID.X ;  /* 0x00000000002c7919 */ /* 0x000e620000002100 */
[----:B------:R-:W-:Y:S01]  /*f470*/  ULDC.64 UR6, c[0x4][0x40] ;  /* 0x0100100000067ab9 */ /* 0x000fe20000000a00 */
        /* <DEDUP_REMOVED lines=15> */
[----:B------:R-:W-:Y:S01]  /*f570*/  F2FP.BF16.F32.PACK_AB R40, R95, R40 ;  /* 0x000000285f28723e */ /* 0x000fe200000010ff */
[----:B-1----:R-:W-:Y:S01]  /*f580*/  IMAD.SHL.U32 R4, R44, 0x4, RZ ;  /* 0x000000042c047824 */ /* 0x002fe200078e00ff */
        /* <DEDUP_REMOVED lines=13> */
[----:B------:R-:W-:Y:S01]  /*f660*/  F2FP.BF16.F32.PACK_AB R12, R141, R12 ;  /* 0x0000000c8d0c723e */ /* 0x000fe200000010ff */
[----:B------:R-:W-:Y:S01]  /*f670*/  USHF.R.S32.HI UR5, URZ, 0x1f, UR43 ;  /* 0x0000001f3f057899 */ /* 0x000fe2000801142b */
[----:B------:R-:W-:Y:S01]  /*f680*/  LOP3.LUT R4, R4, 0xc, RZ, 0xc0, !PT ;  /* 0x0000000c04047812 */ /* 0x000fe200078ec0ff */
[----:B------:R-:W1:Y:S01]  /*f690*/  LDC.64 R66, c[0x0][0xb78] ;  /* 0x0002de00ff427b82 */ /* 0x000e620000000a00 */
[----:B------:R-:W-:Y:S02]  /*f6a0*/  F2FP.BF16.F32.PACK_AB R7, R150, R7 ;  /* 0x000000079607723e */ /* 0x000fe400000010ff */
[----:B------:R-:W-:Y:S01]  /*f6b0*/  F2FP.BF16.F32.PACK_AB R6, R151, R6 ;  /* 0x000000069706723e */ /* 0x000fe200000010ff */
[----:B------:R-:W-:-:S04]  /*f6c0*/  VIADD R69, R176, UR42 ;  /* 0x0000002ab0457c36 */ /* 0x000fc80008000000 */
[----:B------:R-:W-:Y:S01]  /*f6d0*/  BAR.SYNC.DEFER_BLOCKING 0x1, 0x100 ;  /* 0x0044000000007b1d */ /* 0x000fe20000010000 */
[----:B------:R-:W-:-:S05]  /*f6e0*/  IADD3 R4, P0, R4, UR6, RZ ;  /* 0x0000000604047c10 */ /* 0x000fca000ff1e0ff */
[----:B------:R-:W-:Y:S01]  /*f6f0*/  IMAD.X R5, RZ, RZ, UR7, P0 ;  /* 0x00000007ff057e24 */ /* 0x000fe200080e06ff */
[----:B------:R-:W-:Y:S01]  /*f700*/  ULDC.64 UR8, c[0x0][0xb70] ;  /* 0x0002dc0000087ab9 */ /* 0x000fe20000000a00 */
[----:B------:R-:W-:-:S03]  /*f710*/  ULDC UR10, c[0x0][0xa88] ;  /* 0x0002a200000a7ab9 */ /* 0x000fc60000000800 */
[----:B------:R2:W3:Y:S01]  /*f720*/  LDG.E.CONSTANT R17, desc[UR48][R4.64] ;  /* 0x0000003004117981 */ /* 0x0004e2000c1e9900 */
[----:B------:R-:W-:Y:S01]  /*f730*/  UIMAD UR5, UR5, UR8, URZ ;  /* 0x00000008050572a4 */ /* 0x000fe2000f8e023f */
[----:B------:R-:W-:Y:S01]  /*f740*/  LOP3.LUT P1, RZ, R175, 0x3, RZ, 0xc0, !PT ;  /* 0x00000003afff7812 */ /* 0x000fe2000782c0ff */
[----:B------:R-:W-:Y:S02]  /*f750*/  UIMAD.WIDE.U32 UR6, UR43, UR8, URZ ;  /* 0x000000082b0672a5 */ /* 0x000fe4000f8e003f */
[----:B------:R-:W-:-:S04]  /*f760*/  UIMAD UR5, UR43, UR9, UR5 ;  /* 0x000000092b0572a4 */ /* 0x000fc8000f8e0205 */
[----:B------:R-:W-:Y:S01]  /*f770*/  UIADD3 UR5, UR7, UR5, URZ ;  /* 0x0000000507057290 */ /* 0x000fe2000fffe03f */
[----:B--2---:R-:W-:-:S04]  /*f780*/  LOP3.LUT P0, R4, R44, 0x3, RZ, 0xc0, !PT ;  /* 0x000000032c047812 */ /* 0x004fc8000780c0ff */
[----:B------:R-:W-:Y:S01]  /*f790*/  ISETP.EQ.OR P0, PT, R4, 0x3, !P0 ;  /* 0x000000030400780c */ /* 0x000fe20004702670 */
[----:B------:R-:W-:-:S03]  /*f7a0*/  VIADD R4, R69, 0x8 ;  /* 0x0000000845047836 */ /* 0x000fc60000000000 */
[----:B------:R-:W-:Y:S02]  /*f7b0*/  SEL R52, R15, R14, P0 ;  /* 0x0000000e0f347207 */ /* 0x000fe40000000000 */
[----:B------:R-:W-:Y:S02]  /*f7c0*/  SEL R53, R14, R15, P0 ;  /* 0x0000000f0e357207 */ /* 0x000fe40000000000 */
[----:B------:R-:W-:Y:S02]  /*f7d0*/  IADD3 R15, P6, R18, 0x40, RZ ;  /* 0x00000040120f7810 */ /* 0x000fe40007fde0ff */
[----:B------:R-:W-:Y:S02]  /*f7e0*/  SEL R44, R43, R42, P0 ;  /* 0x0000002a2b2c7207 */ /* 0x000fe40000000000 */
[----:B------:R-:W-:Y:S02]  /*f7f0*/  LOP3.LUT R14, R15, 0x380, RZ, 0xc0, !PT ;  /* 0x000003800f0e7812 */ /* 0x000fe400078ec0ff */
[----:B------:R-:W-:-:S02]  /*f800*/  SEL R43, R42, R43, P0 ;  /* 0x0000002b2a2b7207 */ /* 0x000fc40000000000 */
[----:B------:R-:W-:Y:S02]  /*f810*/  SEL R42, R39, R38, P0 ;  /* 0x00000026272a7207 */ /* 0x000fe40000000000 */
[----:B------:R-:W-:Y:S02]  /*f820*/  SEL R39, R38, R39, P0 ;  /* 0x0000002726277207 */ /* 0x000fe40000000000 */
[----:B------:R-:W-:Y:S02]  /*f830*/  SEL R38, R35, R34, P0 ;  /* 0x0000002223267207 */ /* 0x000fe40000000000 */
[----:B------:R-:W-:Y:S02]  /*f840*/  SHF.R.U64 R14, R14, 0x3, RZ ;  /* 0x000000030e0e7819 */ /* 0x000fe400000012ff */
[----:B------:R-:W-:Y:S02]  /*f850*/  SEL R35, R34, R35, P0 ;  /* 0x0000002322237207 */ /* 0x000fe40000000000 */
[----:B------:R-:W-:-:S02]  /*f860*/  SEL R34, R31, R30, P0 ;  /* 0x0000001e1f227207 */ /* 0x000fc40000000000 */
[----:B------:R-:W-:Y:S02]  /*f870*/  SEL R31, R30, R31, P0 ;  /* 0x0000001f1e1f7207 */ /* 0x000fe40000000000 */
[----:B------:R-:W-:Y:S02]  /*f880*/  SEL R30, R27, R26, P0 ;  /* 0x0000001a1b1e7207 */ /* 0x000fe40000000000 */
[----:B------:R-:W-:Y:S01]  /*f890*/  LOP3.LUT R14, R14, R15, RZ, 0x3c, !PT ;  /* 0x0000000f0e0e7212 */ /* 0x000fe200078e3cff */
[----:B------:R-:W-:Y:S01]  /*f8a0*/  IMAD.X R15, RZ, RZ, R19, P6 ;  /* 0x000000ffff0f7224 */ /* 0x000fe200030e0613 */
[----:B------:R-:W-:Y:S02]  /*f8b0*/  SEL R27, R26, R27, P0 ;  /* 0x0000001b1a1b7207 */ /* 0x000fe40000000000 */
[----:B------:R-:W-:Y:S02]  /*f8c0*/  SEL R26, R21, R20, P0 ;  /* 0x00000014151a7207 */ /* 0x000fe40000000000 */
[----:B------:R-:W-:-:S02]  /*f8d0*/  SEL R45, R20, R21, P0 ;  /* 0x00000015142d7207 */ /* 0x000fc40000000000 */
[----:B------:R-:W-:Y:S02]  /*f8e0*/  SEL R50, R41, R40, P0 ;  /* 0x0000002829327207 */ /* 0x000fe40000000000 */
[----:B------:R-:W-:Y:S02]  /*f8f0*/  IADD3 R21, P5, R18, 0x20, RZ ;  /* 0x0000002012157810 */ /* 0x000fe40007fbe0ff */
[----:B------:R-:W-:Y:S02]  /*f900*/  SEL R41, R40, R41, P0 ;  /* 0x0000002928297207 */ /* 0x000fe40000000000 */
[----:B------:R-:W-:Y:S02]  /*f910*/  SEL R40, R37, R36, P0 ;  /* 0x0000002425287207 */ /* 0x000fe40000000000 */
[----:B------:R-:W-:Y:S02]  /*f920*/  SEL R37, R36, R37, P0 ;  /* 0x0000002524257207 */ /* 0x000fe40000000000 */
[----:B------:R-:W-:-:S02]  /*f930*/  MOV R63, R14 ;  /* 0x0000000e003f7202 */ /* 0x000fc40000000f00 */
[----:B------:R-:W-:Y:S02]  /*f940*/  LOP3.LUT R20, R21, 0x380, RZ, 0xc0, !PT ;  /* 0x0000038015147812 */ /* 0x000fe400078ec0ff */
[----:B------:R-:W-:Y:S02]  /*f950*/  SEL R48, R9, R8, P0 ;  /* 0x0000000809307207 */ /* 0x000fe40000000000 */
[----:B------:R-:W-:Y:S02]  /*f960*/  SHF.R.U64 R20, R20, 0x3, RZ ;  /* 0x0000000314147819 */ /* 0x000fe400000012ff */
[----:B------:R-:W-:Y:S02]  /*f970*/  SEL R49, R8, R9, P0 ;  /* 0x0000000908317207 */ /* 0x000fe40000000000 */
[----:B------:R-:W-:Y:S01]  /*f980*/  LOP3.LUT R20, R20, R21, RZ, 0x3c, !PT ;  /* 0x0000001514147212 */ /* 0x000fe200078e3cff */
[----:B------:R-:W-:Y:S01]  /*f990*/  IMAD.X R21, RZ, RZ, R19, P5 ;  /* 0x000000ffff157224 */ /* 0x000fe200028e0613 */
[----:B------:R-:W-:-:S02]  /*f9a0*/  SEL R36, R33, R32, P0 ;  /* 0x0000002021247207 */ /* 0x000fc40000000000 */
[----:B------:R-:W-:Y:S02]  /*f9b0*/  SEL R54, R11, R10, P0 ;  /* 0x0000000a0b367207 */ /* 0x000fe40000000000 */
[----:B------:R-:W-:Y:S02]  /*f9c0*/  SEL R55, R10, R11, P0 ;  /* 0x0000000b0a377207 */ /* 0x000fe40000000000 */
[----:B------:R-:W-:Y:S02]  /*f9d0*/  SEL R33, R32, R33, P0 ;  /* 0x0000002120217207 */ /* 0x000fe40000000000 */
[C---:B------:R-:W-:Y:S02]  /*f9e0*/  IADD3 R11, P4, R18.reuse, 0x4000, RZ ;  /* 0x00004000120b7810 */ /* 0x040fe40007f9e0ff */
[----:B------:R-:W-:Y:S02]  /*f9f0*/  IADD3 R9, P5, R18, 0x4020, RZ ;  /* 0x0000402012097810 */ /* 0x000fe40007fbe0ff */
[----:B------:R-:W-:-:S02]  /*fa00*/  SEL R32, R29, R28, P0 ;  /* 0x0000001c1d207207 */ /* 0x000fc40000000000 */
[----:B------:R-:W-:Y:S02]  /*fa10*/  SEL R29, R28, R29, P0 ;  /* 0x0000001d1c1d7207 */ /* 0x000fe40000000000 */
[----:B------:R-:W-:Y:S02]  /*fa20*/  SEL R28, R25, R24, P0 ;  /* 0x00000018191c7207 */ /* 0x000fe40000000000 */
[----:B------:R-:W-:Y:S02]  /*fa30*/  SEL R51, R24, R25, P0 ;  /* 0x0000001918337207 */ /* 0x000fe40000000000 */
[----:B------:R-:W-:Y:S02]  /*fa40*/  LOP3.LUT R25, R18, 0x380, RZ, 0xc0, !PT ;  /* 0x0000038012197812 */ /* 0x000fe400078ec0ff */
[----:B------:R-:W-:Y:S02]  /*fa50*/  LOP3.LUT R10, R11, 0x380, RZ, 0xc0, !PT ;  /* 0x000003800b0a7812 */ /* 0x000fe400078ec0ff */
[----:B------:R-:W-:-:S02]  /*fa60*/  LOP3.LUT R8, R9, 0x380, RZ, 0xc0, !PT ;  /* 0x0000038009087812 */ /* 0x000fc400078ec0ff */
[----:B------:R-:W-:Y:S02]  /*fa70*/  SEL R46, R13, R12, P0 ;  /* 0x0000000c0d2e7207 */ /* 0x000fe40000000000 */
[----:B------:R-:W-:Y:S02]  /*fa80*/  SEL R47, R12, R13, P0 ;  /* 0x0000000d0c2f7207 */ /* 0x000fe40000000000 */
[----:B------:R-:W-:Y:S02]  /*fa90*/  IADD3 R13, P3, R18, 0x60, RZ ;  /* 0x00000060120d7810 */ /* 0x000fe40007f7e0ff */
[----:B------:R-:W-:Y:S02]  /*faa0*/  SHF.R.U64 R25, R25, 0x3, RZ ;  /* 0x0000000319197819 */ /* 0x000fe400000012ff */
[----:B------:R-:W-:Y:S02]  /*fab0*/  SHF.R.U64 R10, R10, 0x3, RZ ;  /* 0x000000030a0a7819 */ /* 0x000fe400000012ff */
[----:B------:R-:W-:-:S02]  /*fac0*/  SHF.R.U64 R8, R8, 0x3, RZ ;  /* 0x0000000308087819 */ /* 0x000fc400000012ff */
[----:B------:R-:W-:Y:S02]  /*fad0*/  LOP3.LUT R12, R13, 0x380, RZ, 0xc0, !PT ;  /* 0x000003800d0c7812 */ /* 0x000fe400078ec0ff */
[----:B------:R-:W-:Y:S01]  /*fae0*/  LOP3.LUT R24, R25, R18, RZ, 0x3c, !PT ;  /* 0x0000001219187212 */ /* 0x000fe200078e3cff */
[--C-:B------:R-:W-:Y:S01]  /*faf0*/  IMAD.MOV.U32 R25, RZ, RZ, R19.reuse ;  /* 0x000000ffff197224 */ /* 0x100fe200078e0013 */
[----:B------:R-:W-:Y:S01]  /*fb00*/  LOP3.LUT R10, R10, R11, RZ, 0x3c, !PT ;  /* 0x0000000b0a0a7212 */ /* 0x000fe200078e3cff */
[--C-:B------:R-:W-:Y:S01]  /*fb10*/  IMAD.X R11, RZ, RZ, R19.reuse, P4 ;  /* 0x000000ffff0b7224 */ /* 0x100fe200020e0613 */
[----:B------:R-:W-:Y:S01]  /*fb20*/  LOP3.LUT R8, R8, R9, RZ, 0x3c, !PT ;  /* 0x0000000908087212 */ /* 0x000fe200078e3cff */
[----:B------:R-:W-:Y:S01]  /*fb30*/  IMAD.X R9, RZ, RZ, R19, P5 ;  /* 0x000000ffff097224 */ /* 0x000fe200028e0613 */
[----:B------:R-:W-:Y:S02]  /*fb40*/  SHF.R.U64 R12, R12, 0x3, RZ ;  /* 0x000000030c0c7819 */ /* 0x000fe400000012ff */
[----:B------:R-:W-:-:S02]  /*fb50*/  SEL R56, R7, R6, P0 ;  /* 0x0000000607387207 */ /* 0x000fc40000000000 */
[----:B------:R-:W-:Y:S02]  /*fb60*/  SEL R57, R6, R7, P0 ;  /* 0x0000000706397207 */ /* 0x000fe40000000000 */
[----:B------:R-:W-:Y:S02]  /*fb70*/  MOV R64, R20 ;  /* 0x0000001400407202 */ /* 0x000fe40000000f00 */
[----:B------:R-:W-:Y:S02]  /*fb80*/  MOV R65, R24 ;  /* 0x0000001800417202 */ /* 0x000fe40000000f00 */
[----:B------:R-:W-:Y:S02]  /*fb90*/  MOV R61, R10 ;  /* 0x0000000a003d7202 */ /* 0x000fe40000000f00 */
[----:B------:R-:W-:Y:S02]  /*fba0*/  MOV R60, R8 ;  /* 0x00000008003c7202 */ /* 0x000fe40000000f00 */
[----:B------:R-:W-:Y:S01]  /*fbb0*/  LOP3.LUT R12, R12, R13, RZ, 0x3c, !PT ;  /* 0x0000000d0c0c7212 */ /* 0x000fe200078e3cff */
[----:B------:R-:W-:Y:S01]  /*fbc0*/  IMAD.X R13, RZ, RZ, R19, P3 ;  /* 0x000000ffff0d7224 */ /* 0x000fe200018e0613 */
[----:B------:R-:W-:-:S02]  /*fbd0*/  IADD3 R7, P6, R18, 0x4040, RZ ;  /* 0x0000404012077810 */ /* 0x000fc40007fde0ff */
[----:B------:R-:W-:Y:S02]  /*fbe0*/  IADD3 R5, P3, R18, 0x4060, RZ ;  /* 0x0000406012057810 */ /* 0x000fe40007f7e0ff */
[----:B------:R-:W-:Y:S02]  /*fbf0*/  ISETP.GE.OR P2, PT, R4, UR10, P1 ;  /* 0x0000000a04007c0c */ /* 0x000fe40008f46670 */
[----:B------:R-:W-:Y:S02]  /*fc00*/  LOP3.LUT R6, R7, 0x380, RZ, 0xc0, !PT ;  /* 0x0000038007067812 */ /* 0x000fe400078ec0ff */
[----:B------:R-:W-:Y:S02]  /*fc10*/  LOP3.LUT R4, R5, 0x380, RZ, 0xc0, !PT ;  /* 0x0000038005047812 */ /* 0x000fe400078ec0ff */
[----:B------:R-:W-:Y:S02]  /*fc20*/  SHF.R.U64 R6, R6, 0x3, RZ ;  /* 0x0000000306067819 */ /* 0x000fe400000012ff */
[----:B------:R-:W-:-:S02]  /*fc30*/  SHF.R.U64 R4, R4, 0x3, RZ ;  /* 0x0000000304047819 */ /* 0x000fc400000012ff */
[----:B------:R-:W-:Y:S01]  /*fc40*/  MOV R62, R12 ;  /* 0x0000000c003e7202 */ /* 0x000fe20000000f00 */
[----:B------:R-:W-:Y:S01]  /*fc50*/  IMAD.U32 R13, RZ, RZ, UR7 ;  /* 0x00000007ff0d7e24 */ /* 0x000fe2000f8e00ff */
[----:B------:R-:W-:Y:S01]  /*fc60*/  LOP3.LUT R6, R6, R7, RZ, 0x3c, !PT ;  /* 0x0000000706067212 */ /* 0x000fe200078e3cff */
[----:B------:R-:W-:Y:S01]  /*fc70*/  IMAD.U32 R13, RZ, RZ, UR5 ;  /* 0x00000005ff0d7e24 */ /* 0x000fe2000f8e00ff */
[----:B------:R-:W-:Y:S01]  /*fc80*/  USHF.R.S32.HI UR5, URZ, 0x1f, UR44 ;  /* 0x0000001f3f057899 */ /* 0x000fe2000801142c */
[----:B------:R-:W-:Y:S01]  /*fc90*/  LOP3.LUT R4, R4, R5, RZ, 0x3c, !PT ;  /* 0x0000000504047212 */ /* 0x000fe200078e3cff */
[--C-:B------:R-:W-:Y:S01]  /*fca0*/  IMAD.X R7, RZ, RZ, R19.reuse, P6 ;  /* 0x000000ffff077224 */ /* 0x100fe200030e0613 */
[----:B------:R-:W-:Y:S01]  /*fcb0*/  ISETP.GE.OR P1, PT, R69, UR10, P1 ;  /* 0x0000000a45007c0c */ /* 0x000fe20008f26670 */
[----:B------:R-:W-:Y:S02]  /*fcc0*/  IMAD.X R5, RZ, RZ, R19, P3 ;  /* 0x000000ffff057224 */ /* 0x000fe400018e0613 */
[----:B------:R-:W-:Y:S01]  /*fcd0*/  IMAD.U32 R12, RZ, RZ, UR6 ;  /* 0x00000006ff0c7e24 */ /* 0x000fe2000f8e00ff */
[----:B------:R-:W-:Y:S01]  /*fce0*/  MOV R59, R6 ;  /* 0x00000006003b7202 */ /* 0x000fe20000000f00 */
[----:B------:R-:W-:Y:S01]  /*fcf0*/  ULDC.64 UR6, c[0x0][0xb40] ;  /* 0x0002d00000067ab9 */ /* 0x000fe20000000a00 */
[----:B------:R-:W-:Y:S01]  /*fd00*/  MOV R58, R4 ;  /* 0x00000004003a7202 */ /* 0x000fe20000000f00 */
[----:B-1----:R-:W-:Y:S01]  /*fd10*/  IMAD.WIDE.U32 R12, R66, UR44, R12 ;  /* 0x0000002c420c7c25 */ /* 0x002fe2000f8e000c */
[----:B---3--:R-:W-:Y:S01]  /*fd20*/  LOP3.LUT R14, R17, 0x2, RZ, 0x3c, !PT ;  /* 0x00000002110e7812 */ /* 0x008fe200078e3cff */
[----:B------:R-:W-:Y:S04]  /*fd30*/  SHFL.IDX PT, R40, R40, R17, 0x1c1f ;  /* 0x001c1f1128287589 */ /* 0x000fe800000e0000 */
[----:B------:R-:W1:Y:S04]  /*fd40*/  SHFL.IDX PT, R37, R37, R14, 0x1c1f ;  /* 0x001c1f0e25257589 */ /* 0x000e6800000e0000 */
[----:B------:R-:W-:Y:S04]  /*fd50*/  SHFL.IDX PT, R44, R44, R17, 0x1c1f ;  /* 0x001c1f112c2c7589 */ /* 0x000fe800000e0000 */
[----:B------:R-:W2:Y:S04]  /*fd60*/  SHFL.IDX PT, R43, R43, R14, 0x1c1f ;  /* 0x001c1f0e2b2b7589 */ /* 0x000ea800000e0000 */
[----:B------:R-:W-:Y:S04]  /*fd70*/  SHFL.IDX PT, R50, R50, R17, 0x1c1f ;  /* 0x001c1f1132327589 */ /* 0x000fe800000e0000 */
[----:B------:R-:W3:Y:S04]  /*fd80*/  SHFL.IDX PT, R41, R41, R14, 0x1c1f ;  /* 0x001c1f0e29297589 */ /* 0x000ee800000e0000 */
[----:B------:R-:W-:Y:S04]  /*fd90*/  SHFL.IDX PT, R42, R42, R17, 0x1c1f ;  /* 0x001c1f112a2a7589 */ /* 0x000fe800000e0000 */
[----:B------:R-:W4:Y:S01]  /*fda0*/  SHFL.IDX PT, R39, R39, R14, 0x1c1f ;  /* 0x001c1f0e27277589 */ /* 0x000f2200000e0000 */
[----:B-1----:R-:W-:-:S02]  /*fdb0*/  SEL R9, R40, R37, P0 ;  /* 0x0000002528097207 */ /* 0x002fc40000000000 */
[----:B------:R-:W-:Y:S01]  /*fdc0*/  SEL R11, R37, R40, P0 ;  /* 0x00000028250b7207 */ /* 0x000fe20000000000 */
[----:B------:R-:W-:Y:S04]  /*fdd0*/  SHFL.IDX PT, R38, R38, R17, 0x1c1f ;  /* 0x001c1f1126267589 */ /* 0x000fe800000e0000 */
[----:B------:R-:W1:Y:S01]  /*fde0*/  SHFL.IDX PT, R35, R35, R14, 0x1c1f ;  /* 0x001c1f0e23237589 */ /* 0x000e6200000e0000 */
[----:B--2---:R-:W-:Y:S02]  /*fdf0*/  SEL R4, R44, R43, P0 ;  /* 0x0000002b2c047207 */ /* 0x004fe40000000000 */
[----:B------:R-:W-:Y:S01]  /*fe00*/  SEL R6, R43, R44, P0 ;  /* 0x0000002c2b067207 */ /* 0x000fe20000000000 */
[----:B------:R-:W-:Y:S04]  /*fe10*/  SHFL.IDX PT, R34, R34, R17, 0x1c1f ;  /* 0x001c1f1122227589 */ /* 0x000fe800000e0000 */
[----:B------:R1:W-:Y:S01]  /*fe20*/  SHFL.IDX PT, R15, R36, R17, 0x1c1f ;  /* 0x001c1f11240f7589 */ /* 0x0003e200000e0000 */
[----:B---3--:R-:W-:-:S02]  /*fe30*/  SEL R5, R50, R41, P0 ;  /* 0x0000002932057207 */ /* 0x008fc40000000000 */
[----:B------:R-:W-:Y:S01]  /*fe40*/  SEL R7, R41, R50, P0 ;  /* 0x0000003229077207 */ /* 0x000fe20000000000 */
[----:B------:R-:W2:Y:S04]  /*fe50*/  SHFL.IDX PT, R31, R31, R14, 0x1c1f ;  /* 0x001c1f0e1f1f7589 */ /* 0x000ea800000e0000 */
[----:B------:R-:W3:Y:S01]  /*fe60*/  SHFL.IDX PT, R20, R33, R14, 0x1c1f ;  /* 0x001c1f0e21147589 */ /* 0x000ee200000e0000 */
[----:B----4-:R-:W-:Y:S02]  /*fe70*/  SEL R8, R42, R39, P0 ;  /* 0x000000272a087207 */ /* 0x010fe40000000000 */
[----:B------:R-:W-:Y:S01]  /*fe80*/  SEL R10, R39, R42, P0 ;  /* 0x0000002a270a7207 */ /* 0x000fe20000000000 */
[----:B------:R-:W-:Y:S04]  /*fe90*/  SHFL.IDX PT, R30, R30, R17, 0x1c1f ;  /* 0x001c1f111e1e7589 */ /* 0x000fe800000e0000 */
[----:B------:R2:W-:Y:S01]  /*fea0*/  SHFL.IDX PT, R21, R32, R17, 0x1c1f ;  /* 0x001c1f1120157589 */ /* 0x0005e200000e0000 */
[----:B-1----:R-:W-:-:S02]  /*feb0*/  SEL R36, R38, R35, P0 ;  /* 0x0000002326247207 */ /* 0x002fc40000000000 */
[----:B------:R-:W-:Y:S01]  /*fec0*/  SEL R38, R35, R38, P0 ;  /* 0x0000002623267207 */ /* 0x000fe20000000000 */
[----:B------:R-:W-:Y:S04]  /*fed0*/  SHFL.IDX PT, R27, R27, R14, 0x1c1f ;  /* 0x001c1f0e1b1b7589 */ /* 0x000fe800000e0000 */
[----:B------:R-:W1:Y:S04]  /*fee0*/  SHFL.IDX PT, R24, R29, R14, 0x1c1f ;  /* 0x001c1f0e1d187589 */ /* 0x000e6800000e0000 */
[----:B------:R-:W-:Y:S01]  /*fef0*/  SHFL.IDX PT, R26, R26, R17, 0x1c1f ;  /* 0x001c1f111a1a7589 */ /* 0x000fe200000e0000 */
[----:B--2---:R-:W-:-:S02]  /*ff00*/  SEL R32, R34, R31, P0 ;  /* 0x0000001f22207207 */ /* 0x004fc40000000000 */
[----:B------:R-:W-:Y:S01]  /*ff10*/  SEL R34, R31, R34, P0 ;  /* 0x000000221f227207 */ /* 0x000fe20000000000 */
[----:B------:R-:W-:Y:S01]  /*ff20*/  SHFL.IDX PT, R46, R46, R17, 0x1c1f ;  /* 0x001c1f112e2e7589 */ /* 0x000fe200000e0000 */
[----:B---3--:R-:W-:Y:S02]  /*ff30*/  SEL R37, R15, R20, P0 ;  /* 0x000000140f257207 */ /* 0x008fe40000000000 */
[----:B------:R-:W-:Y:S01]  /*ff40*/  SEL R39, R20, R15, P0 ;  /* 0x0000000f14277207 */ /* 0x000fe20000000000 */
[----:B------:R2:W-:Y:S04]  /*ff50*/  SHFL.IDX PT, R25, R28, R17, 0x1c1f ;  /* 0x001c1f111c197589 */ /* 0x0005e800000e0000 */
[----:B------:R-:W3:Y:S04]  /*ff60*/  SHFL.IDX PT, R40, R51, R14, 0x1c1f ;  /* 0x001c1f0e33287589 */ /* 0x000ee800000e0000 */
[----:B------:R-:W4:Y:S01]  /*ff70*/  SHFL.IDX PT, R45, R45, R14, 0x1c1f ;  /* 0x001c1f0e2d2d7589 */ /* 0x000f2200000e0000 */
[----:B--2---:R-:W-:-:S03]  /*ff80*/  IMAD R28, R66, UR5, RZ ;  /* 0x00000005421c7c24 */ /* 0x004fc6000f8e02ff */
[----:B------:R-:W2:Y:S01]  /*ff90*/  SHFL.IDX PT, R47, R47, R14, 0x1c1f ;  /* 0x001c1f0e2f2f7589 */ /* 0x000ea200000e0000 */
[----:B-1----:R-:W-:Y:S02]  /*ffa0*/  SEL R33, R21, R24, P0 ;  /* 0x0000001815217207 */ /* 0x002fe40000000000 */
[----:B------:R-:W-:Y:S01]  /*ffb0*/  SEL R35, R24, R21, P0 ;  /* 0x0000001518237207 */ /* 0x000fe20000000000 */
[----:B------:R-:W-:Y:S04]  /*ffc0*/  SHFL.IDX PT, R52, R52, R17, 0x1c1f ;  /* 0x001c1f1134347589 */ /* 0x000fe800000e0000 */
[----:B------:R-:W1:Y:S04]  /*ffd0*/  SHFL.IDX PT, R53, R53, R14, 0x1c1f ;  /* 0x001c1f0e35357589 */ /* 0x000e6800000e0000 */
[----:B------:R-:W-:Y:S04]  /*ffe0*/  SHFL.IDX PT, R54, R54, R17, 0x1c1f ;  /* 0x001c1f1136367589 */ /* 0x000fe800000e0000 */
[----:B------:R-:W5:Y:S01]  /*fff0*/  SHFL.IDX PT, R55, R55, R14, 0x1c1f ;  /* 0x001c1f0e37377589 */ /* 0x000f6200000e0000 */
[----:B---3--:R-:W-:-:S02]  /*10000*/  SEL R29, R25, R40, P0 ;  /* 0x00000028191d7207 */ /* 0x008fc40000000000 */
[----:B------:R-:W-:Y:S01]  /*10010*/  SEL R31, R40, R25, P0 ;  /* 0x00000019281f7207 */ /* 0x000fe20000000000 */
[----:B------:R-:W-:Y:S01]  /*10020*/  SHFL.IDX PT, R48, R48, R17, 0x1c1f ;  /* 0x001c1f1130307589 */ /* 0x000fe200000e0000 */
[----:B----4-:R-:W-:Y:S02]  /*10030*/  SEL R24, R26, R45, P0 ;  /* 0x0000002d1a187207 */ /* 0x010fe40000000000 */
[----:B------:R-:W-:Y:S01]  /*10040*/  SEL R26, R45, R26, P0 ;  /* 0x0000001a2d1a7207 */ /* 0x000fe20000000000 */
[----:B------:R3:W-:Y:S01]  /*10050*/  SHFL.IDX PT, R56, R56, R17, 0x1c1f ;  /* 0x001c1f1138387589 */ /* 0x0007e200000e0000 */
[----:B--2---:R-:W-:Y:S02]  /*10060*/  SEL R44, R46, R47, P0 ;  /* 0x0000002f2e2c7207 */ /* 0x004fe40000000000 */
[----:B------:R-:W-:Y:S01]  /*10070*/  SEL R46, R47, R46, P0 ;  /* 0x0000002e2f2e7207 */ /* 0x000fe20000000000 */
[----:B------:R-:W2:Y:S04]  /*10080*/  SHFL.IDX PT, R49, R49, R14, 0x1c1f ;  /* 0x001c1f0e31317589 */ /* 0x000ea800000e0000 */
[----:B------:R-:W4:Y:S01]  /*10090*/  SHFL.IDX PT, R57, R57, R14, 0x1c1f ;  /* 0x001c1f0e39397589 */ /* 0x000f2200000e0000 */
[----:B-1----:R-:W-:Y:S01]  /*100a0*/  SEL R25, R52, R53, P0 ;  /* 0x0000003534197207 */ /* 0x002fe20000000000 */
[----:B---3--:R-:W-:Y:S01]  /*100b0*/  IMAD R17, R67, UR44, R28 ;  /* 0x0000002c43117c24 */ /* 0x008fe2000f8e021c */
[----:B------:R-:W-:Y:S01]  /*100c0*/  SEL R28, R30, R27, P0 ;  /* 0x0000001b1e1c7207 */ /* 0x000fe20000000000 */
[----:B------:R1:W-:Y:S01]  /*100d0*/  STSM.16.M88.4 [R65], R4 ;  /* 0x0000000441007844 */ /* 0x0003e20000000200 */
[----:B------:R-:W-:-:S02]  /*100e0*/  SEL R30, R27, R30, P0 ;  /* 0x0000001e1b1e7207 */ /* 0x000fc40000000000 */
[----:B------:R-:W-:Y:S01]  /*100f0*/  SEL R27, R53, R52, P0 ;  /* 0x00000034351b7207 */ /* 0x000fe20000000000 */
[----:B------:R2:W-:Y:S01]  /*10100*/  STSM.16.M88.4 [R64], R8 ;  /* 0x0000000840007844 */ /* 0x0005e20000000200 */
[----:B-----5:R-:W-:Y:S02]  /*10110*/  SEL R45, R54, R55, P0 ;  /* 0x00000037362d7207 */ /* 0x020fe40000000000 */
[----:B------:R-:W-:Y:S01]  /*10120*/  SEL R47, R55, R54, P0 ;  /* 0x00000036372f7207 */ /* 0x000fe20000000000 */
[----:B------:R-:W-:Y:S04]  /*10130*/  STSM.16.M88.4 [R63], R36 ;  /* 0x000000243f007844 */ /* 0x000fe80000000200 */
[----:B------:R-:W-:Y:S01]  /*10140*/  STSM.16.M88.4 [R62], R32 ;  /* 0x000000203e007844 */ /* 0x000fe20000000200 */
[----:B-1----:R-:W-:-:S03]  /*10150*/  SHF.R.S32.HI R5, RZ, 0x1f, R69 ;  /* 0x0000001fff057819 */ /* 0x002fc60000011445 */
[----:B------:R-:W-:Y:S01]  /*10160*/  STSM.16.M88.4 [R61], R28 ;  /* 0x0000001c3d007844 */ /* 0x000fe20000000200 */
[----:B------:R-:W-:Y:S02]  /*10170*/  IADD3 R6, P3, R69, R12, RZ ;  /* 0x0000000c45067210 */ /* 0x000fe40007f7e0ff */
[----:B--2---:R-:W-:Y:S01]  /*10180*/  SEL R8, R48, R49, P0 ;  /* 0x0000003130087207 */ /* 0x004fe20000000000 */
[----:B------:R-:W-:Y:S01]  /*10190*/  STSM.16.M88.4 [R60], R24 ;  /* 0x000000183c007844 */ /* 0x000fe20000000200 */
[----:B------:R-:W-:Y:S02]  /*101a0*/  SEL R10, R49, R48, P0 ;  /* 0x00000030310a7207 */ /* 0x000fe40000000000 */
[----:B----4-:R-:W-:Y:S01]  /*101b0*/  SEL R9, R56, R57, P0 ;  /* 0x0000003938097207 */ /* 0x010fe20000000000 */
[----:B------:R-:W-:Y:S01]  /*101c0*/  STSM.16.M88.4 [R59], R44 ;  /* 0x0000002c3b007844 */ /* 0x000fe20000000200 */
[----:B------:R-:W-:Y:S02]  /*101d0*/  SEL R11, R57, R56, P0 ;  /* 0x00000038390b7207 */ /* 0x000fe40000000000 */
[----:B------:R-:W-:-:S02]  /*101e0*/  IADD3.X R5, R5, R13, R17, P3, !PT ;  /* 0x0000000d05057210 */ /* 0x000fc40001ffe411 */
[C---:B------:R-:W-:Y:S01]  /*101f0*/  LEA R4, P3, R6.reuse, UR6, 0x2 ;  /* 0x0000000606047c11 */ /* 0x040fe2000f8610ff */
[----:B------:R-:W-:Y:S03]  /*10200*/  STSM.16.M88.4 [R58], R8 ;  /* 0x000000083a007844 */ /* 0x000fe60000000200 */
[----:B------:R-:W-:Y:S01]  /*10210*/  LEA.HI.X R5, R6, UR7, R5, 0x2, P3 ;  /* 0x0000000706057c11 */ /* 0x000fe200098f1405 */
        /* <DEDUP_REMOVED lines=28> */
.L_x_958:
[----:B------:R-:W-:Y:S05]  /*103e0*/  BSYNC B0 ;  /* 0x0000000000007941 */ /* 0x000fea0003800000 */
.L_x_957:
[----:B------:R-:W-:Y:S05]  /*103f0*/  BRA `(.L_x_956) ;  /* 0x00000008001c7947 */ /* 0x000fea0003800000 */
.L_x_955:
[----:B------:R-:W1:Y:S01]  /*10400*/  LDC R14, c[0x0][0xdac] ;  /* 0x00036b00ff0e7b82 */ /* 0x000e620000000800 */
[----:B------:R-:W-:Y:S01]  /*10410*/  ISETP.GT.AND P0, PT, R179, 0x7f, PT ;  /* 0x0000007fb300780c */ /* 0x000fe20003f04270 */
[----:B------:R-:W-:Y:S01]  /*10420*/  USHF.R.S32.HI UR6, URZ, 0x1f, UR43 ;  /* 0x0000001f3f067899 */ /* 0x000fe2000801142b */
[----:B------:R-:W-:Y:S01]  /*10430*/  BSSY B0, `(.L_x_959) ;  /* 0x000001c000007945 */ /* 0x000fe20003800000 */
[----:B------:R-:W-:Y:S01]  /*10440*/  USHF.R.S32.HI UR7, URZ, 0x1f, UR44 ;  /* 0x0000001f3f077899 */ /* 0x000fe2000801142c */
[----:B------:R-:W-:-:S03]  /*10450*/  SHF.R.S32.HI R23, RZ, 0x1f, R22 ;  /* 0x0000001fff177819 */ /* 0x000fc60000011416 */
[----:B------:R-:W2:Y:S08]  /*10460*/  LDC.64 R8, c[0x0][0xae0] ;  /* 0x0002b800ff087b82 */ /* 0x000eb00000000a00 */
[----:B------:R-:W3:Y:S01]  /*10470*/  LDC.64 R10, c[0x0][0xae8] ;  /* 0x0002ba00ff0a7b82 */ /* 0x000ee20000000a00 */
[----:B------:R-:W-:Y:S05]  /*10480*/  @P0 BRA `(.L_x_960) ;  /* 0x0000000000580947 */ /* 0x000fea0003800000 */
[----:B------:R-:W4:Y:S01]  /*10490*/  S2R R0, SR_TID.X ;  /* 0x0000000000007919 */ /* 0x000f220000002100 */
[----:B------:R-:W-:Y:S01]  /*104a0*/  IMAD.U32 R4, RZ, RZ, UR42 ;  /* 0x0000002aff047e24 */ /* 0x000fe2000f8e00ff */
[----:B------:R-:W-:-:S04]  /*104b0*/  ULDC UR5, c[0x0][0xa88] ;  /* 0x0002a20000057ab9 */ /* 0x000fc80000000800 */
[----:B----4-:R-:W-:-:S04]  /*104c0*/  IADD3 R4, R4, -0x80, R0 ;  /* 0xffffff8004047810 */ /* 0x010fc80007ffe000 */
[----:B------:R-:W-:-:S13]  /*104d0*/  ISETP.GE.AND P0, PT, R4, UR5, PT ;  /* 0x0000000504007c0c */ /* 0x000fda000bf06270 */
[----:B------:R-:W-:Y:S05]  /*104e0*/  @P0 BRA `(.L_x_960) ;  /* 0x0000000000400947 */ /* 0x000fea0003800000 */
[----:B------:R-:W4:Y:S01]  /*104f0*/  LDC.64 R6, c[0x0][0xb70] ;  /* 0x0002dc00ff067b82 */ /* 0x000f220000000a00 */
[----:B------:R-:W-:Y:S01]  /*10500*/  SHF.R.S32.HI R5, RZ, 0x1f, R4 ;  /* 0x0000001fff057819 */ /* 0x000fe20000011404 */
[----:B------:R-:W-:-:S06]  /*10510*/  ULDC.64 UR8, c[0x0][0xb40] ;  /* 0x0002d00000087ab9 */ /* 0x000fcc0000000a00 */
[----:B------:R-:W5:Y:S01]  /*10520*/  LDC.64 R12, c[0x0][0xb78] ;  /* 0x0002de00ff0c7b82 */ /* 0x000f620000000a00 */
[C---:B----4-:R-:W-:Y:S02]  /*10530*/  IMAD R0, R6.reuse, UR6, RZ ;  /* 0x0000000606007c24 */ /* 0x050fe4000f8e02ff */
[----:B------:R-:W-:-:S04]  /*10540*/  IMAD.WIDE.U32 R4, R6, UR43, R4 ;  /* 0x0000002b06047c25 */ /* 0x000fc8000f8e0004 */
[----:B------:R-:W-:Y:S02]  /*10550*/  IMAD R3, R7, UR43, R0 ;  /* 0x0000002b07037c24 */ /* 0x000fe4000f8e0200 */
[C---:B-----5:R-:W-:Y:S02]  /*10560*/  IMAD R0, R12.reuse, UR7, RZ ;  /* 0x000000070c007c24 */ /* 0x060fe4000f8e02ff */
[----:B------:R-:W-:Y:S02]  /*10570*/  IMAD.IADD R5, R5, 0x1, R3 ;  /* 0x0000000105057824 */ /* 0x000fe400078e0203 */
[----:B------:R-:W-:Y:S02]  /*10580*/  IMAD R3, R13, UR44, R0 ;  /* 0x0000002c0d037c24 */ /* 0x000fe4000f8e0200 */
[----:B------:R-:W-:-:S04]  /*10590*/  IMAD.WIDE.U32 R4, R12, UR44, R4 ;  /* 0x0000002c0c047c25 */ /* 0x000fc8000f8e0004 */
[----:B------:R-:W-:Y:S01]  /*105a0*/  IMAD.IADD R3, R5, 0x1, R3 ;  /* 0x0000000105037824 */ /* 0x000fe200078e0203 */
[----:B------:R-:W-:-:S04]  /*105b0*/  LEA R6, P0, R4, UR8, 0x2 ;  /* 0x0000000804067c11 */ /* 0x000fc8000f8010ff */
[----:B------:R-:W-:Y:S01]  /*105c0*/  LEA.HI.X R7, R4, UR9, R3, 0x2, P0 ;  /* 0x0000000904077c11 */ /* 0x000fe200080f1403 */
[----:B------:R-:W-:-:S05]  /*105d0*/  IMAD.MOV.U32 R3, RZ, RZ, -0x800000 ;  /* 0xff800000ff037424 */ /* 0x000fca00078e00ff */
[----:B------:R4:W-:Y:S03]  /*105e0*/  STG.E desc[UR48][R6.64], R3 ;  /* 0x0000000306007986 */ /* 0x0009e6000c101930 */
.L_x_960:
[----:B------:R-:W-:Y:S05]  /*105f0*/  BSYNC B0 ;  /* 0x0000000000007941 */ /* 0x000fea0003800000 */
.L_x_959:
[----:B------:R-:W-:Y:S01]  /*10600*/  ULDC UR5, c[0x0][0xa88] ;  /* 0x0002a20000057ab9 */ /* 0x000fe20000000800 */
[C---:B--2---:R-:W-:Y:S01]  /*10610*/  IMAD R0, R8.reuse, UR6, RZ ;  /* 0x0000000608007c24 */ /* 0x044fe2000f8e02ff */
[----:B------:R-:W-:Y:S01]  /*10620*/  UIADD3 UR42, -UR42, UR5, URZ ;  /* 0x000000052a2a7290 */ /* 0x000fe2000fffe13f */
[----:B------:R-:W-:Y:S01]  /*10630*/  IMAD.WIDE.U32 R4, R8, UR43, R22 ;  /* 0x0000002b08047c25 */ /* 0x000fe2000f8e0016 */
[----:B------:R-:W-:Y:S01]  /*10640*/  ULOP3.LUT UR39, URZ, UR39, URZ, 0x33, !UPT ;  /* 0x000000273f277292 */ /* 0x000fe2000f8e333f */
[----:B------:R-:W-:Y:S01]  /*10650*/  SHF.R.S32.HI R171, RZ, 0x1f, R170 ;  /* 0x0000001fffab7819 */ /* 0x000fe200000114aa */
[----:B------:R-:W-:Y:S01]  /*10660*/  BSSY B0, `(.L_x_961) ;  /* 0x0000021000007945 */ /* 0x000fe20003800000 */
[----:B----4-:R-:W-:Y:S01]  /*10670*/  IMAD R3, R9, UR43, R0 ;  /* 0x0000002b09037c24 */ /* 0x010fe2000f8e0200 */
[C---:B------:R-:W-:Y:S01]  /*10680*/  ISETP.GE.AND P2, PT, R170.reuse, UR42, PT ;  /* 0x0000002aaa007c0c */ /* 0x040fe2000bf46270 */
[C---:B------:R-:W-:Y:S02]  /*10690*/  VIADD R0, R170.reuse, 0x40 ;  /* 0x00000040aa007836 */ /* 0x040fe40000000000 */
[----:B------:R-:W-:-:S02]  /*106a0*/  VIADD R6, R170, 0x20 ;  /* 0x00000020aa067836 */ /* 0x000fc40000000000 */
[----:B------:R-:W-:Y:S01]  /*106b0*/  IMAD.IADD R5, R5, 0x1, R3 ;  /* 0x0000000105057824 */ /* 0x000fe200078e0203 */
[----:B------:R-:W-:Y:S01]  /*106c0*/  ISETP.GE.AND P0, PT, R0, UR42, PT ;  /* 0x0000002a00007c0c */ /* 0x000fe2000bf06270 */
[----:B---3--:R-:W-:Y:S01]  /*106d0*/  IMAD R0, R10, UR7, RZ ;  /* 0x000000070a007c24 */ /* 0x008fe2000f8e02ff */
[----:B------:R-:W-:Y:S01]  /*106e0*/  ISETP.GE.AND P4, PT, R6, UR42, PT ;  /* 0x0000002a06007c0c */ /* 0x000fe2000bf86270 */
[----:B------:R-:W-:Y:S02]  /*106f0*/  VIADD R6, R170, 0x60 ;  /* 0x00000060aa067836 */ /* 0x000fe40000000000 */
[----:B------:R-:W-:Y:S02]  /*10700*/  IMAD R3, R11, UR44, R0 ;  /* 0x0000002c0b037c24 */ /* 0x000fe4000f8e0200 */
[----:B-1----:R-:W-:Y:S01]  /*10710*/  VIADD R7, R14, UR39 ;  /* 0x000000270e077c36 */ /* 0x002fe20008000000 */
[----:B------:R-:W-:Y:S01]  /*10720*/  ISETP.GE.AND P1, PT, R6, UR42, PT ;  /* 0x0000002a06007c0c */ /* 0x000fe2000bf26270 */
[----:B------:R-:W-:-:S04]  /*10730*/  IMAD.WIDE.U32 R8, R10, UR44, R4 ;  /* 0x0000002c0a087c25 */ /* 0x000fc8000f8e0004 */
[----:B------:R-:W-:-:S04]  /*10740*/  IMAD.WIDE R6, R7, 0x80, R170 ;  /* 0x0000008007067825 */ /* 0x000fc800078e02aa */
[----:B------:R-:W-:Y:S01]  /*10750*/  IMAD.IADD R11, R9, 0x1, R3 ;  /* 0x00000001090b7824 */ /* 0x000fe200078e0203 */
        /* <DEDUP_REMOVED lines=17> */
.L_x_962:
[----:B------:R-:W-:Y:S05]  /*10870*/  BSYNC B0 ;  /* 0x0000000000007941 */ /* 0x000fea0003800000 */
.L_x_961:
        /* <DEDUP_REMOVED lines=15> */
[----:B-1----:R-:W-:Y:S01]  /*10970*/  LEA R12, P2, R4, UR6, 0x1 ;  /* 0x00000006040c7c11 */ /* 0x002fe2000f8408ff */
[----:B------:R-:W-:-:S05]  /*10980*/  IMAD.IADD R3, R5, 0x1, R3 ;  /* 0x0000000105037824 */ /* 0x000fca00078e0203 */
[----:B------:R-:W-:-:S05]  /*10990*/  LEA.HI.X R13, R4, UR7, R3, 0x1, P2 ;  /* 0x00000007040d7c11 */ /* 0x000fca00090f0c03 */
[----:B------:R2:W-:Y:S04]  /*109a0*/  @!P3 STG.E.128 desc[UR48][R12.64], RZ ;  /* 0x000000ff0c00b986 */ /* 0x0005e8000c101d30 */
[----:B------:R2:W-:Y:S02]  /*109b0*/  @!P4 STG.E.128 desc[UR48][R12.64+0x80], RZ ;  /* 0x000080ff0c00c986 */ /* 0x0005e4000c101d30 */
.L_x_964:
[----:B------:R-:W-:Y:S05]  /*109c0*/  BSYNC B0 ;  /* 0x0000000000007941 */ /* 0x000fea0003800000 */
.L_x_963:
        /* <DEDUP_REMOVED lines=15> */
[----:B-12---:R-:W-:Y:S01]  /*10ac0*/  LEA R12, P0, R4, UR6, 0x1 ;  /* 0x00000006040c7c11 */ /* 0x006fe2000f8008ff */
[----:B------:R-:W-:-:S05]  /*10ad0*/  IMAD.IADD R3, R5, 0x1, R3 ;  /* 0x0000000105037824 */ /* 0x000fca00078e0203 */
[----:B------:R-:W-:-:S05]  /*10ae0*/  LEA.HI.X R13, R4, UR7, R3, 0x1, P0 ;  /* 0x00000007040d7c11 */ /* 0x000fca00080f0c03 */
[----:B------:R3:W-:Y:S04]  /*10af0*/  @!P2 STG.E.128 desc[UR48][R12.64], RZ ;  /* 0x000000ff0c00a986 */ /* 0x0007e8000c101d30 */
[----:B------:R3:W-:Y:S02]  /*10b00*/  @!P3 STG.E.128 desc[UR48][R12.64+0x80], RZ ;  /* 0x000080ff0c00b986 */ /* 0x0007e4000c101d30 */
.L_x_966:
[----:B------:R-:W-:Y:S05]  /*10b10*/  BSYNC B0 ;  /* 0x0000000000007941 */ /* 0x000fea0003800000 */
.L_x_965:
        /* <DEDUP_REMOVED lines=20> */
.L_x_967:
[----:B------:R-:W-:Y:S05]  /*10c60*/  BSYNC B0 ;  /* 0x0000000000007941 */ /* 0x000fea0003800000 */
.L_x_956:
[----:B-1----:R-:W1:Y:S02]  /*10c70*/  LDC R0, c[0x0][0xda8] ;  /* 0x00036a00ff007b82 */ /* 0x002e640000000800 */
[----:B-1----:R-:W-:-:S13]  /*10c80*/  ISETP.LE.AND P0, PT, R0, UR4, PT ;  /* 0x0000000400007c0c */ /* 0x002fda000bf03270 */
[----:B------:R-:W-:Y:S05]  /*10c90*/  @!P0 BRA `(.L_x_968) ;  /* 0xffffff00004c8947 */ /* 0x000fea000383ffff */
[----:B------:R-:W-:Y:S05]  /*10ca0*/  EXIT ;  /* 0x000000000000794d */ /* 0x000fea0003800000 */
.L_x_870:
[----:B------:R-:W-:-:S08]  /*10cb0*/  NOP ;  /* 0x0000000000007918 */ /* 0x000fd00000000000 */
[----:B------:R-:W1:-:S00]  /*10cc0*/  USETMAXREG.DEALLOC.CTAPOOL 0x18 ;  /* 0x00000018000079c8 */ /* 0x000e4000080e0500 */
[----:B-1----:R-:W2:Y:S01]  /*10cd0*/  LDL.LU R2, [R1+0x2c] ;  /* 0x00002c0001027983 */ /* 0x002ea20000300800 */
[----:B------:R-:W-:-:S05]  /*10ce0*/  LOP3.LUT R0, R0, 0x3, RZ, 0xc0, !PT ;  /* 0x0000000300007812 */ /* 0x000fca00078ec0ff */
[----:B------:R-:W1:Y:S01]  /*10cf0*/  S2UR UR4, SR_CTAID.X ;  /* 0x00000000000479c3 */ /* 0x000e620000002500 */
[----:B------:R-:W3:Y:S02]  /*10d00*/  SHFL.IDX PT, R0, R0, RZ, 0x1f ;  /* 0x00001fff00007589 */ /* 0x000ee400000e0000 */
[----:B---3--:R-:W-:-:S05]  /*10d10*/  ISETP.NE.AND P0, PT, R0, RZ, PT ;  /* 0x000000ff0000720c */ /* 0x008fca0003f05270 */
[----:B------:R-:W1:Y:S08]  /*10d20*/  LDC R0, c[0x0][0xda8] ;  /* 0x00036a00ff007b82 */ /* 0x000e700000000800 */
[----:B------:R-:W-:Y:S06]  /*10d30*/  @P0 BAR.ARV 0x4, 0x180 ;  /* 0x0106000000000b1d */ /* 0x000fec0000002000 */
[----:B--2---:R-:W-:-:S04]  /*10d40*/  LOP3.LUT R2, R2, 0xfffffffd, RZ, 0xc0, !PT ;  /* 0xfffffffd02027812 */ /* 0x004fc800078ec0ff */
[----:B------:R-:W-:Y:S02]  /*10d50*/  @P0 LOP3.LUT R2, R2, 0x2, RZ, 0xfc, !PT ;  /* 0x0000000202020812 */ /* 0x000fe400078efcff */
[----:B-1----:R-:W-:Y:S01]  /*10d60*/  ISETP.LE.AND P0, PT, R0, UR4, PT ;  /* 0x0000000400007c0c */ /* 0x002fe2000bf03270 */
[----:B------:R-:W-:Y:S02]  /*10d70*/  IMAD.MOV.U32 R0, RZ, RZ, 0x1 ;  /* 0x00000001ff007424 */ /* 0x000fe400078e00ff */
[----:B------:R1:W-:Y:S04]  /*10d80*/  STL [R1+0x2c], R2 ;  /* 0x00002c0201007387 */ /* 0x0003e80000100800 */
[----:B------:R1:W-:Y:S04]  /*10d90*/  STL [R1], RZ ;  /* 0x000000ff01007387 */ /* 0x0003e80000100800 */
[----:B------:R1:W-:Y:S04]  /*10da0*/  STL [R1+0x30], RZ ;  /* 0x000030ff01007387 */ /* 0x0003e80000100800 */
[----:B------:R1:W-:Y:S01]  /*10db0*/  STL [R1+0xc], R0 ;  /* 0x00000c0001007387 */ /* 0x0003e20000100800 */
[----:B------:R-:W-:Y:S05]  /*10dc0*/  @P0 BRA `(.L_x_969) ;  /* 0x00000034003c0947 */ /* 0x000fea0003800000 */
[----:B-1----:R-:W1:Y:S01]  /*10dd0*/  S2R R2, SR_TID.X ;  /* 0x0000000000027919 */ /* 0x002e620000002100 */
[----:B------:R-:W-:Y:S01]  /*10de0*/  ULDC UR44, c[0x0][0xc] ;  /* 0x00000300002c7ab9 */ /* 0x000fe20000000800 */
[----:B------:R-:W-:Y:S01]  /*10df0*/  ULOP3.LUT UR41, UR46, 0x1, URZ, 0xfc, !UPT ;  /* 0x000000012e297892 */ /* 0x000fe2000f8efc3f */
[----:B------:R-:W2:Y:S01]  /*10e00*/  S2R R6, SR_TID.X ;  /* 0x0000000000067919 */ /* 0x000ea20000002100 */
[----:B------:R-:W-:Y:S01]  /*10e10*/  ULOP3.LUT UR45, UR46, 0x2, URZ, 0xfc, !UPT ;  /* 0x000000022e2d7892 */ /* 0x000fe2000f8efc3f */
[----:B------:R-:W-:Y:S01]  /*10e20*/  ULDC.64 UR50, c[0x0][0x198] ;  /* 0x0000660000327ab9 */ /* 0x000fe20000000a00 */
[----:B-1----:R-:W-:Y:S01]  /*10e30*/  LOP3.LUT R2, R2, 0x7f, RZ, 0xc0, !PT ;  /* 0x0000007f02027812 */ /* 0x002fe200078ec0ff */
[----:B--2---:R-:W-:-:S03]  /*10e40*/  IMAD.SHL.U32 R0, R6, 0x80, RZ ;  /* 0x0000008006007824 */ /* 0x004fc600078e00ff */
[----:B------:R-:W-:Y:S01]  /*10e50*/  SHF.R.U32.HI R3, RZ, 0x5, R2 ;  /* 0x00000005ff037819 */ /* 0x000fe20000011602 */
[C---:B------:R-:W-:Y:S01]  /*10e60*/  IMAD.SHL.U32 R4, R6.reuse, 0x10, RZ ;  /* 0x0000001006047824 */ /* 0x040fe200078e00ff */
[----:B------:R-:W-:Y:S02]  /*10e70*/  R2P PR, R6, 0x6 ;  /* 0x0000000606007804 */ /* 0x000fe40000000000 */
[----:B------:R-:W-:Y:S02]  /*10e80*/  LOP3.LUT R2, R0, 0x380, RZ, 0xc0, !PT ;  /* 0x0000038000027812 */ /* 0x000fe400078ec0ff */
[----:B------:R-:W-:-:S03]  /*10e90*/  LOP3.LUT R5, R4, 0x70, RZ, 0xc0, !PT ;  /* 0x0000007004057812 */ /* 0x000fc600078ec0ff */
[----:B------:R-:W-:Y:S01]  /*10ea0*/  IMAD R4, R3, 0x10, R2 ;  /* 0x0000001003047824 */ /* 0x000fe200078e0202 */
[----:B------:R-:W-:-:S04]  /*10eb0*/  LOP3.LUT R2, R2, 0x10, R6, 0xf8, !PT ;  /* 0x0000001002027812 */ /* 0x000fc800078ef806 */
[-C--:B------:R-:W-:Y:S02]  /*10ec0*/  LOP3.LUT R7, R4, R5.reuse, RZ, 0x3c, !PT ;  /* 0x0000000504077212 */ /* 0x080fe400078e3cff */
[----:B------:R-:W-:Y:S02]  /*10ed0*/  LOP3.LUT R5, R2, R5, RZ, 0x3c, !PT ;  /* 0x0000000502057212 */ /* 0x000fe400078e3cff */
[----:B------:R-:W-:-:S05]  /*10ee0*/  LOP3.LUT R2, R0, 0x400, RZ, 0xc0, !PT ;  /* 0x0000040000027812 */ /* 0x000fca00078ec0ff */
[----:B------:R-:W-:Y:S01]  /*10ef0*/  IMAD R2, R3, 0x800, R2 ;  /* 0x0000080003027824 */ /* 0x000fe200078e0202 */
[----:B------:R-:W-:-:S03]  /*10f00*/  LOP3.LUT R3, R7, 0xc00, R0, 0xf8, !PT ;  /* 0x00000c0007037812 */ /* 0x000fc600078ef800 */
[----:B------:R-:W-:Y:S02]  /*10f10*/  IMAD.IADD R0, R2, 0x1, R5 ;  /* 0x0000000102007824 */ /* 0x000fe400078e0205 */
[----:B------:R-:W-:Y:S01]  /*10f20*/  STL [R1+0x24], R3 ;  /* 0x0000240301007387 */ /* 0x000fe20000100800 */
[----:B------:R-:W-:-:S03]  /*10f30*/  IMAD.MOV.U32 R2, RZ, RZ, 0x20 ;  /* 0x00000020ff027424 */ /* 0x000fc600078e00ff */
[----:B------:R1:W-:Y:S02]  /*10f40*/  STL [R1+0x20], R0 ;  /* 0x0000200001007387 */ /* 0x0003e40000100800 */
[----:B------:R-:W-:Y:S01]  /*10f50*/  SEL R2, R2, 0xffffffe0, !P1 ;  /* 0xffffffe002027807 */ /* 0x000fe20004800000 */
[----:B-1----:R-:W-:-:S05]  /*10f60*/  IMAD.MOV.U32 R0, RZ, RZ, 0x40 ;  /* 0x00000040ff007424 */ /* 0x002fca00078e00ff */
[----:B------:R-:W-:Y:S01]  /*10f70*/  SEL R3, R0, 0xffffffc0, !P2 ;  /* 0xffffffc000037807 */ /* 0x000fe20005000000 */
[----:B------:R-:W-:-:S04]  /*10f80*/  IMAD.U32 R0, RZ, RZ, UR4 ;  /* 0x00000004ff007e24 */ /* 0x000fc8000f8e00ff */
[----:B------:R-:W-:Y:S04]  /*10f90*/  STL [R1+0x18], R3 ;  /* 0x0000180301007387 */ /* 0x000fe80000100800 */
[----:B------:R-:W-:Y:S04]  /*10fa0*/  STL [R1+0x14], R2 ;  /* 0x0000140201007387 */ /* 0x000fe80000100800 */
[----:B------:R-:W-:Y:S04]  /*10fb0*/  STL [R1+0x30], RZ ;  /* 0x000030ff01007387 */ /* 0x000fe80000100800 */
[----:B------:R1:W-:Y:S04]  /*10fc0*/  STL [R1+0x28], R0 ;  /* 0x0000280001007387 */ /* 0x0003e80000100800 */
[----:B------:R2:W-:Y:S01]  /*10fd0*/  STL [R1], RZ ;  /* 0x000000ff01007387 */ /* 0x0005e20000100800 */
[----:B-1----:R-:W-:-:S05]  /*10fe0*/  IMAD.MOV.U32 R0, RZ, RZ, 0x1 ;  /* 0x00000001ff007424 */ /* 0x002fca00078e00ff */
[----:B------:R2:W-:Y:S02]  /*10ff0*/  STL [R1+0xc], R0 ;  /* 0x00000c0001007387 */ /* 0x0005e40000100800 */
.L_x_1029:
[----:B-1----:R-:W3:Y:S01]  /*11000*/  LDL R2, [R1+0x28] ;  /* 0x0000280001027983 */ /* 0x002ee20000100800 */
[----:B------:R-:W-:Y:S01]  /*11010*/  ULDC UR8, c[0x0][0xdd0] ;  /* 0x0003740000087ab9 */ /* 0x000fe20000000800 */
[----:B--2---:R-:W1:Y:S01]  /*11020*/  LDC R0, c[0x0][0xde8] ;  /* 0x00037a00ff007b82 */ /* 0x004e620000000800 */
[----:B------:R-:W-:-:S11]  /*11030*/  UISETP.NE.AND UP0, UPT, UR8, 0x1, UPT ;  /* 0x000000010800788c */ /* 0x000fd6000bf05270 */
[----:B------:R-:W-:Y:S01]  /*11040*/  @UP0 ULDC UR4, c[0x0][0xdd4] ;  /* 0x0003750000040ab9 */ /* 0x000fe20000000800 */
[----:B------:R-:W-:Y:S01]  /*11050*/  @UP0 ULDC UR9, c[0x0][0xdd8] ;  /* 0x0003760000090ab9 */ /* 0x000fe20000000800 */
[C---:B---3--:R-:W-:Y:S02]  /*11060*/  R2UR UR6, R2.reuse ;  /* 0x00000000020672ca */ /* 0x048fe400000e0000 */
[----:B------:R-:W-:-:S11]  /*11070*/  R2UR UR7, R2 ;  /* 0x00000000020772ca */ /* 0x000fd600000e0000 */
[----:B------:R-:W-:-:S04]  /*11080*/  UIMAD.WIDE.U32 UR4, UR6, UR4, URZ ;  /* 0x00000004060472a5 */ /* 0x000fc8000f8e003f */
[----:B------:R-:W-:-:S04]  /*11090*/  @UP0 USHF.R.U32.HI UR6, URZ, UR9, UR5 ;  /* 0x000000093f060299 */ /* 0x000fc80008011605 */
[----:B------:R-:W-:Y:S02]  /*110a0*/  UIADD3 UR4, -UR6, URZ, URZ ;  /* 0x0000003f06047290 */ /* 0x000fe4000fffe13f */
[----:B-1----:R-:W-:Y:S02]  /*110b0*/  ISETP.LE.AND P0, PT, R0, UR6, PT ;  /* 0x0000000600007c0c */ /* 0x002fe4000bf03270 */
[----:B------:R-:W-:-:S11]  /*110c0*/  UIMAD UR8, UR8, UR4, UR7 ;  /* 0x00000004080872a4 */ /* 0x000fd6000f8e0207 */
[----:B------:R-:W-:Y:S05]  /*110d0*/  @!P0 BRA `(.L_x_970) ;  /* 0x0000000000208947 */ /* 0x000fea0003800000 */
        /* <DEDUP_REMOVED lines=8> */
.L_x_970:
[----:B------:R-:W-:Y:S01]  /*11160*/  ULDC UR9, c[0x0][0xdc4] ;  /* 0x0003710000097ab9 */ /* 0x000fe20000000800 */
[----:B------:R-:W-:Y:S01]  /*11170*/  UMOV UR7, UR8 ;  /* 0x0000000800077c82 */ /* 0x000fe20008000000 */
[----:B------:R-:W-:-:S11]  /*11180*/  UISETP.NE.AND UP0, UPT, UR9, 0x1, UPT ;  /* 0x000000010900788c */ /* 0x000fd6000bf05270 */
[----:B------:R-:W-:Y:S02]  /*11190*/  @UP0 ULDC.64 UR10, c[0x0][0xdc8] ;  /* 0x00037200000a0ab9 */ /* 0x000fe40000000a00 */
[----:B------:R-:W-:-:S04]  /*111a0*/  UIMAD.WIDE.U32 UR4, UR8, UR10, URZ ;  /* 0x0000000a080472a5 */ /* 0x000fc8000f8e003f */
[----:B------:R-:W-:-:S04]  /*111b0*/  @UP0 USHF.R.U32.HI UR7, URZ, UR11, UR5 ;  /* 0x0000000b3f070299 */ /* 0x000fc80008011605 */
[----:B------:R-:W-:-:S12]  /*111c0*/  UIMAD UR4, UR7, UR9, URZ ;  /* 0x00000009070472a4 */ /* 0x000fd8000f8e023f */
.L_x_971:
[----:B------:R-:W-:Y:S01]  /*111d0*/  ULDC.64 UR10, c[0x0][0x3f8] ;  /* 0x0000fe00000a7ab9 */ /* 0x000fe20000000a00 */
[----:B------:R-:W-:Y:S02]  /*111e0*/  UIADD3 UR8, UR8, -UR4, URZ ;  /* 0x8000000408087290 */ /* 0x000fe4000fffe03f */
[----:B------:R-:W-:Y:S02]  /*111f0*/  UISETP.NE.U32.AND UP0, UPT, UR10, URZ, UPT ;  /* 0x0000003f0a00728c */ /* 0x000fe4000bf05070 */
[----:B------:R-:W-:Y:S01]  /*11200*/  ULOP3.LUT UR7, URZ, UR7, URZ, 0x33, !UPT ;  /* 0x000000073f077292 */ /* 0x000fe2000f8e333f */
[----:B------:R-:W-:Y:S01]  /*11210*/  ULDC UR10, c[0x0][0xdb8] ;  /* 0x00036e00000a7ab9 */ /* 0x000fe20000000800 */
[----:B------:R-:W-:Y:S01]  /*11220*/  ULDC.64 UR4, c[0x0][0x9e0] ;  /* 0x0002780000047ab9 */ /* 0x000fe20000000a00 */
[----:B------:R-:W-:Y:S01]  /*11230*/  UISETP.NE.AND UP1, UPT, UR10, 0x1, UPT ;  /* 0x000000010a00788c */ /* 0x000fe2000bf25270 */
[----:B------:R-:W-:Y:S01]  /*11240*/  ULDC UR9, c[0x0][0xdc4] ;  /* 0x0003710000097ab9 */ /* 0x000fe20000000800 */
[----:B------:R-:W-:Y:S01]  /*11250*/  ULDC UR37, c[0x0][0xdac] ;  /* 0x00036b0000257ab9 */ /* 0x000fe20000000800 */
[----:B------:R-:W-:-:S02]  /*11260*/  UISETP.GE.AND UP2, UPT, UR5, 0x1, UPT ;  /* 0x000000010500788c */ /* 0x000fc4000bf46270 */
[----:B------:R-:W-:Y:S02]  /*11270*/  UIMAD UR9, UR6, UR9, UR8 ;  /* 0x00000009060972a4 */ /* 0x000fe4000f8e0208 */
[----:B------:R-:W-:Y:S02]  /*11280*/  UIADD3 UR37, UR7, UR37, URZ ;  /* 0x0000002507257290 */ /* 0x000fe4000fffe03f */
[----:B------:R-:W-:Y:S01]  /*11290*/  UISETP.NE.AND.EX UP0, UPT, UR11, URZ, UPT, UP0 ;  /* 0x0000003f0b00728c */ /* 0x000fe2000bf05300 */
[----:B------:R-:W-:Y:S01]  /*112a0*/  PLOP3.LUT P1, PT, PT, PT, UP2, 0x80, 0x0 ;  /* 0x000000000000781c */ /* 0x000fe20003f2f028 */
[----:B------:R-:W-:Y:S01]  /*112b0*/  @UP1 ULDC UR6, c[0x0][0xdbc] ;  /* 0x00036f0000061ab9 */ /* 0x000fe20000000800 */
[----:B------:R-:W-:Y:S02]  /*112c0*/  USHF.L.U32 UR37, UR37, 0x7, URZ ;  /* 0x0000000725257899 */ /* 0x000fe4000800063f */
[----:B------:R-:W-:Y:S01]  /*112d0*/  UIMAD.WIDE.U32 UR6, UR9, UR6, URZ ;  /* 0x00000006090672a5 */ /* 0x000fe2000f8e003f */
[----:B------:R-:W-:Y:S01]  /*112e0*/  ULDC UR11, c[0x0][0x404] ;  /* 0x00010100000b7ab9 */ /* 0x000fe20000000800 */
[----:B------:R-:W-:Y:S01]  /*112f0*/  ULDC UR12, c[0x0][0x288] ;  /* 0x0000a200000c7ab9 */ /* 0x000fe20000000800 */
[----:B------:R-:W-:Y:S01]  /*11300*/  @UP1 ULDC UR14, c[0x0][0xdc0] ;  /* 0x00037000000e1ab9 */ /* 0x000fe20000000800 */
[----:B------:R-:W-:Y:S01]  /*11310*/  UMOV UR39, UR9 ;  /* 0x0000000900277c82 */ /* 0x000fe20008000000 */
[----:B------:R-:W-:-:S02]  /*11320*/  USEL UR11, UR11, 0x1, UP0 ;  /* 0x000000010b0b7887 */ /* 0x000fc40008000000 */
[----:B------:R-:W-:Y:S02]  /*11330*/  UIADD3 UR8, UR37, 0x80, -UR12 ;  /* 0x0000008025087890 */ /* 0x000fe4000fffe80c */
[----:B------:R-:W-:Y:S01]  /*11340*/  @UP1 USHF.R.U32.HI UR39, URZ, UR14, UR7 ;  /* 0x0000000e3f271299 */ /* 0x000fe20008011607 */
[----:B------:R-:W-:Y:S02]  /*11350*/  ULDC UR13, c[0x0][0x2e0] ;  /* 0x0000b800000d7ab9 */ /* 0x000fe40000000800 */
[----:B------:R-:W-:Y:S02]  /*11360*/  UIMAD UR6, UR11, UR13, UR8 ;  /* 0x0000000d0b0672a4 */ /* 0x000fe4000f8e0208 */
[----:B------:R-:W-:Y:S02]  /*11370*/  UIADD3 UR38, -UR39, URZ, URZ ;  /* 0x0000003f27267290 */ /* 0x000fe4000fffe13f */
[----:B------:R-:W-:Y:S02]  /*11380*/  UIADD3 UR4, UR6, UR4, URZ ;  /* 0x0000000406047290 */ /* 0x000fe4000fffe03f */
[----:B------:R-:W-:Y:S01]  /*11390*/  UIMAD UR38, UR10, UR38, UR9 ;  /* 0x000000260a2672a4 */ /* 0x000fe2000f8e0209 */
[----:B------:R-:W-:Y:S11]  /*113a0*/  @!P1 BRA `(.L_x_972) ;  /* 0x0000000000449947 */ /* 0x000ff60003800000 */
[----:B------:R-:W-:Y:S01]  /*113b0*/  ISETP.LT.AND P0, PT, RZ, UR6, PT ;  /* 0x00000006ff007c0c */ /* 0x000fe2000bf01270 */
[----:B------:R-:W-:-:S12]  /*113c0*/  UIADD3 UR8, UR6, -0x1, URZ ;  /* 0xffffffff06087890 */ /* 0x000fd8000fffe03f */
[----:B------:R-:W-:Y:S05]  /*113d0*/  @P0 BRA `(.L_x_973) ;  /* 0x00000000001c0947 */ /* 0x000fea0003800000 */
[----:B------:R-:W-:Y:S02]  /*113e0*/  UISETP.NE.AND UP0, UPT, UR5, 0x1, UPT ;  /* 0x000000010500788c */ /* 0x000fe4000bf05270 */
[----:B------:R-:W-:-:S09]  /*113f0*/  UIADD3 UR8, -UR6, URZ, URZ ;  /* 0x0000003f06087290 */ /* 0x000fd2000fffe13f */
[----:B------:R-:W-:Y:S02]  /*11400*/  @UP0 ULDC.64 UR14, c[0x0][0x9e8] ;  /* 0x00027a00000e0ab9 */ /* 0x000fe40000000a00 */
[----:B------:R-:W-:-:S04]  /*11410*/  UIMAD.WIDE.U32 UR6, UR8, UR14, URZ ;  /* 0x0000000e080672a5 */ /* 0x000fc8000f8e003f */
[----:B------:R-:W-:-:S04]  /*11420*/  @UP0 USHF.R.U32.HI UR8, URZ, UR15, UR7 ;  /* 0x0000000f3f080299 */ /* 0x000fc80008011607 */
[----:B------:R-:W-:Y:S01]  /*11430*/  ULOP3.LUT UR8, URZ, UR8, URZ, 0x33, !UPT ;  /* 0x000000083f087292 */ /* 0x000fe2000f8e333f */
[----:B------:R-:W-:Y:S11]  /*11440*/  BRA `(.L_x_974) ;  /* 0x0000000000107947 */ /* 0x000ff60003800000 */
.L_x_973:
[----:B------:R-:W-:-:S11]  /*11450*/  UISETP.NE.AND UP0, UPT, UR5, 0x1, UPT ;  /* 0x000000010500788c */ /* 0x000fd6000bf05270 */
[----:B------:R-:W-:Y:S02]  /*11460*/  @UP0 ULDC.64 UR14, c[0x0][0x9e8] ;  /* 0x00027a00000e0ab9 */ /* 0x000fe40000000a00 */
[----:B------:R-:W-:-:S04]  /*11470*/  UIMAD.WIDE.U32 UR6, UR8, UR14, URZ ;  /* 0x0000000e080672a5 */ /* 0x000fc8000f8e003f */
[----:B------:R-:W-:-:S12]  /*11480*/  @UP0 USHF.R.U32.HI UR8, URZ, UR15, UR7 ;  /* 0x0000000f3f080299 */ /* 0x000fd80008011607 */
.L_x_974:
[----:B------:R-:W-:-:S04]  /*11490*/  UIMAD UR8, UR8, UR5, UR5 ;  /* 0x00000005080872a4 */ /* 0x000fc8000f8e0205 */
[----:B------:R-:W-:-:S04]  /*114a0*/  UISETP.LT.AND UP0, UPT, UR4, UR8, UPT ;  /* 0x000000080400728c */ /* 0x000fc8000bf01270 */
[----:B------:R-:W-:-:S12]  /*114b0*/  USEL UR4, UR4, UR8, UP0 ;  /* 0x0000000804047287 */ /* 0x000fd80008000000 */
.L_x_972:
[----:B------:R-:W-:Y:S02]  /*114c0*/  UIMAD UR7, UR11, UR13, 0x7f ;  /* 0x0000007f0b0774a4 */ /* 0x000fe4000f8e020d */
[----:B------:R-:W-:Y:S02]  /*114d0*/  UIADD3 UR4, UR4, 0x7f, URZ ;  /* 0x0000007f04047890 */ /* 0x000fe4000fffe03f */
[----:B------:R-:W-:Y:S02]  /*114e0*/  USHF.R.S32.HI UR8, URZ, 0x1f, UR7 ;  /* 0x0000001f3f087899 */ /* 0x000fe40008011407 */
[----:B------:R-:W-:Y:S02]  /*114f0*/  USHF.R.S32.HI UR6, URZ, 0x1f, UR4 ;  /* 0x0000001f3f067899 */ /* 0x000fe40008011404 */
[----:B------:R-:W-:Y:S02]  /*11500*/  ULEA.HI UR8, UR8, UR7, URZ, 0x7 ;  /* 0x0000000708087291 */ /* 0x000fe4000f8f383f */
[----:B------:R-:W-:-:S02]  /*11510*/  ULEA.HI UR6, UR6, UR4, URZ, 0x7 ;  /* 0x0000000406067291 */ /* 0x000fc4000f8f383f */
[----:B------:R-:W-:Y:S02]  /*11520*/  UIADD3 UR4, UR37, -UR12, URZ ;  /* 0x8000000c25047290 */ /* 0x000fe4000fffe03f */
[----:B------:R-:W-:Y:S02]  /*11530*/  USHF.R.S32.HI UR43, URZ, 0x7, UR8 ;  /* 0x000000073f2b7899 */ /* 0x000fe40008011408 */
[----:B------:R-:W-:Y:S02]  /*11540*/  USHF.R.S32.HI UR6, URZ, 0x7, UR6 ;  /* 0x000000073f067899 */ /* 0x000fe40008011406 */
[----:B------:R-:W-:Y:S02]  /*11550*/  UIMAD UR4, UR11, UR13, UR4 ;  /* 0x0000000d0b0472a4 */ /* 0x000fe4000f8e0204 */
[----:B------:R-:W-:Y:S01]  /*11560*/  UISETP.LT.AND UP0, UPT, UR43, UR6, UPT ;  /* 0x000000062b00728c */ /* 0x000fe2000bf01270 */
[----:B------:R-:W-:Y:S02]  /*11570*/  ULDC UR8, c[0x0][0x9dc] ;  /* 0x0002770000087ab9 */ /* 0x000fe40000000800 */
[----:B------:R-:W-:-:S02]  /*11580*/  UIADD3 UR8, UR4, -UR8, URZ ;  /* 0x8000000804087290 */ /* 0x000fc4000fffe03f */
[----:B------:R-:W-:Y:S01]  /*11590*/  USEL UR43, UR43, UR6, UP0 ;  /* 0x000000062b2b7287 */ /* 0x000fe20008000000 */
[----:B------:R-:W-:Y:S11]  /*115a0*/  @!P1 BRA `(.L_x_975) ;  /* 0x0000000000449947 */ /* 0x000ff60003800000 */
[----:B------:R-:W-:-:S06]  /*115b0*/  UISETP.GT.AND UP0, UPT, UR4, -0x1, UPT ;  /* 0xffffffff0400788c */ /* 0x000fcc000bf04270 */
[----:B------:R-:W-:-:S13]  /*115c0*/  PLOP3.LUT P0, PT, PT, PT, UP0, 0x80, 0x0 ;  /* 0x000000000000781c */ /* 0x000fda0003f0f008 */
[----:B------:R-:W-:Y:S05]  /*115d0*/  @P0 BRA `(.L_x_976) ;  /* 0x00000000001c0947 */ /* 0x000fea0003800000 */
[----:B------:R-:W-:Y:S02]  /*115e0*/  UISETP.NE.AND UP0, UPT, UR5, 0x1, UPT ;  /* 0x000000010500788c */ /* 0x000fe4000bf05270 */
[----:B------:R-:W-:-:S09]  /*115f0*/  ULOP3.LUT UR4, URZ, UR4, URZ, 0x33, !UPT ;  /* 0x000000043f047292 */ /* 0x000fd2000f8e333f */
[----:B------:R-:W-:Y:S02]  /*11600*/  @UP0 ULDC.64 UR10, c[0x0][0x9e8] ;  /* 0x00027a00000a0ab9 */ /* 0x000fe40000000a00 */
[----:B------:R-:W-:-:S04]  /*11610*/  UIMAD.WIDE.U32 UR6, UR4, UR10, URZ ;  /* 0x0000000a040672a5 */ /* 0x000fc8000f8e003f */
[----:B------:R-:W-:-:S04]  /*11620*/  @UP0 USHF.R.U32.HI UR4, URZ, UR11, UR7 ;  /* 0x0000000b3f040299 */ /* 0x000fc80008011607 */
[----:B------:R-:W-:Y:S01]  /*11630*/  ULOP3.LUT UR4, URZ, UR4, URZ, 0x33, !UPT ;  /* 0x000000043f047292 */ /* 0x000fe2000f8e333f */
[----:B------:R-:W-:Y:S11]  /*11640*/  BRA `(.L_x_977) ;  /* 0x0000000000107947 */ /* 0x000ff60003800000 */
.L_x_976:
[----:B------:R-:W-:-:S11]  /*11650*/  UISETP.NE.AND UP0, UPT, UR5, 0x1, UPT ;  /* 0x000000010500788c */ /* 0x000fd6000bf05270 */
[----:B------:R-:W-:Y:S02]  /*11660*/  @UP0 ULDC.64 UR10, c[0x0][0x9e8] ;  /* 0x00027a00000a0ab9 */ /* 0x000fe40000000a00 */
[----:B------:R-:W-:-:S04]  /*11670*/  UIMAD.WIDE.U32 UR6, UR4, UR10, URZ ;  /* 0x0000000a040672a5 */ /* 0x000fc8000f8e003f */
[----:B------:R-:W-:-:S12]  /*11680*/  @UP0 USHF.R.U32.HI UR4, URZ, UR11, UR7 ;  /* 0x0000000b3f040299 */ /* 0x000fd80008011607 */
.L_x_977:
[----:B------:R-:W-:-:S04]  /*11690*/  UIMAD UR4, UR4, UR5, URZ ;  /* 0x00000005040472a4 */ /* 0x000fc8000f8e023f */
[----:B------:R-:W-:-:S04]  /*116a0*/  UISETP.LT.AND UP0, UPT, UR8, UR4, UPT ;  /* 0x000000040800728c */ /* 0x000fc8000bf01270 */
[----:B------:R-:W-:-:S12]  /*116b0*/  USEL UR8, UR8, UR4, !UP0 ;  /* 0x0000000408087287 */ /* 0x000fd8000c000000 */
.L_x_975:
[----:B------:R-:W-:Y:S01]  /*116c0*/  USHF.R.S32.HI UR4, URZ, 0x1f, UR8 ;  /* 0x0000001f3f047899 */ /* 0x000fe20008011408 */
[----:B------:R-:W-:Y:S03]  /*116d0*/  BSSY B6, `(.L_x_978) ;  /* 0x00002a3000067945 */ /* 0x000fe60003800000 */
[----:B------:R-:W-:-:S04]  /*116e0*/  ULEA.HI UR4, UR4, UR8, URZ, 0x7 ;  /* 0x0000000804047291 */ /* 0x000fc8000f8f383f */
[----:B------:R-:W-:-:S04]  /*116f0*/  USHF.R.S32.HI UR4, URZ, 0x7, UR4 ;  /* 0x000000073f047899 */ /* 0x000fc80008011404 */
[----:B------:R-:W-:-:S04]  /*11700*/  UISETP.LT.AND UP0, UPT, URZ, UR4, UPT ;  /* 0x000000043f00728c */ /* 0x000fc8000bf01270 */
[----:B------:R-:W-:-:S04]  /*11710*/  USEL UR42, URZ, UR4, !UP0 ;  /* 0x000000043f2a7287 */ /* 0x000fc8000c000000 */
[----:B------:R-:W-:-:S06]  /*11720*/  UISETP.GT.AND UP0, UPT, UR43, UR42, UPT ;  /* 0x0000002a2b00728c */ /* 0x000fcc000bf04270 */
[----:B------:R-:W-:-:S13]  /*11730*/  PLOP3.LUT P0, PT, PT, PT, UP0, 0x80, 0x0 ;  /* 0x000000000000781c */ /* 0x000fda0003f0f008 */
[----:B------:R-:W-:Y:S05]  /*11740*/  @P0 BRA `(.L_x_979) ;  /* 0x0000000000480947 */ /* 0x000fea0003800000 */
[----:B------:R-:W1:Y:S02]  /*11750*/  S2R R0, SR_TID.X ;  /* 0x0000000000007919 */ /* 0x000e640000002100 */
[----:B-1----:R-:W-:-:S04]  /*11760*/  LOP3.LUT R0, R0, 0x7f, RZ, 0xc0, !PT ;  /* 0x0000007f00007812 */ /* 0x002fc800078ec0ff */
[----:B------:R-:W-:-:S13]  /*11770*/  ISETP.NE.AND P0, PT, R0, RZ, PT ;  /* 0x000000ff0000720c */ /* 0x000fda0003f05270 */
[----:B------:R-:W-:Y:S05]  /*11780*/  @P0 BRA `(.L_x_980) ;  /* 0x00000028005c0947 */ /* 0x000fea0003800000 */
[----:B------:R-:W1:Y:S01]  /*11790*/  S2R R5, SR_LANEID ;  /* 0x0000000000057919 */ /* 0x000e620000000000 */
[----:B------:R-:W-:Y:S01]  /*117a0*/  VOTEU.ANY UR4, UPT, PT ;  /* 0x0000000000047886 */ /* 0x000fe200038e0100 */
[----:B------:R-:W2:Y:S01]  /*117b0*/  LDC.64 R2, c[0x0][0xdf0] ;  /* 0x00037c00ff027b82 */ /* 0x000ea20000000a00 */
[----:B------:R-:W1:Y:S02]  /*117c0*/  FLO.U32 R0, UR4 ;  /* 0x0000000400007d00 */ /* 0x000e6400080e0000 */
[----:B-1----:R-:W-:-:S06]  /*117d0*/  ISETP.EQ.U32.AND P0, PT, R0, R5, PT ;  /* 0x000000050000720c */ /* 0x002fcc0003f02070 */
[----:B------:R-:W2:Y:S07]  /*117e0*/  POPC R5, UR4 ;  /* 0x0000000400057d09 */ /* 0x000eae0008000000 */
[----:B--2---:R-:W2:Y:S01]  /*117f0*/  @P0 ATOMG.E.ADD.STRONG.GPU PT, R3, desc[UR48][R2.64], R5 ;  /* 0x00000005020309a8 */ /* 0x004ea200081ee1f0 */
[----:B------:R-:W1:Y:S02]  /*11800*/  S2R R4, SR_LTMASK ;  /* 0x0000000000047919 */ /* 0x000e640000003900 */
[----:B-1----:R-:W-:-:S04]  /*11810*/  LOP3.LUT R4, R4, UR4, RZ, 0xc0, !PT ;  /* 0x0000000404047c12 */ /* 0x002fc8000f8ec0ff */
[----:B------:R-:W1:Y:S01]  /*11820*/  POPC R7, R4 ;  /* 0x0000000400077309 */ /* 0x000e620000000000 */
[----:B--2---:R-:W1:Y:S02]  /*11830*/  SHFL.IDX PT, R0, R3, R0, 0x1f ;  /* 0x00001f0003007589 */ /* 0x004e6400000e0000 */
[----:B-1----:R-:W-:-:S05]  /*11840*/  IADD3 R0, R0, UR44, R7 ;  /* 0x0000002c00007c10 */ /* 0x002fca000fffe007 */
[----:B------:R2:W-:Y:S01]  /*11850*/  STL [R1+0x28], R0 ;  /* 0x0000280001007387 */ /* 0x0005e20000100800 */
[----:B------:R-:W-:Y:S05]  /*11860*/  BRA `(.L_x_980) ;  /* 0x0000002800247947 */ /* 0x000fea0003800000 */
.L_x_979:
[----:B------:R-:W1:Y:S01]  /*11870*/  S2UR UR4, SR_CgaCtaId ;  /* 0x00000000000479c3 */ /* 0x000e620000008800 */
[----:B------:R-:W-:Y:S02]  /*11880*/  UMOV UR40, 0x400 ;  /* 0x0000040000287882 */ /* 0x000fe40000000000 */
[----:B-1----:R-:W-:-:S04]  /*11890*/  ULEA UR40, UR4, UR40, 0x18 ;  /* 0x0000002804287291 */ /* 0x002fc8000f8ec03f */
        /* <DEDUP_REMOVED lines=19> */
[----:B-1----:R-:W-:Y:S05]  /*119d0*/  CALL.ABS.NOINC R2 ;  /* 0x0000000002007343 */ /* 0x002fea0003c00000 */
.L_x_981:
        /* <DEDUP_REMOVED lines=24> */
.L_x_982:
[----:B------:R-:W-:-:S04]  /*11b60*/  UIADD3 UR4, UR40, 0x400, URZ ;  /* 0x0000040028047890 */ /* 0x000fc8000fffe03f */
[----:B------:R-:W-:-:S06]  /*11b70*/  ULOP3.LUT UP0, URZ, UR4, 0x3ff, URZ, 0xc0, !UPT ;  /* 0x000003ff043f7892 */ /* 0x000fcc000f80c03f */
[----:B------:R-:W-:-:S13]  /*11b80*/  PLOP3.LUT P0, PT, PT, PT, UP0, 0x80, 0x0 ;  /* 0x000000000000781c */ /* 0x000fda0003f0f008 */
        /* <DEDUP_REMOVED lines=17> */
.L_x_983:
[----:B------:R-:W-:-:S13]  /*11ca0*/  LOP3.LUT P6, RZ, R16, 0x3ff, RZ, 0xc0, !PT ;  /* 0x000003ff10ff7812 */ /* 0x000fda00078cc0ff */
        /* <DEDUP_REMOVED lines=17> */
.L_x_984:
[----:B------:R-:W-:Y:S01]  /*11dc0*/  ULDC.64 UR4, c[0x0][0x9f8] ;  /* 0x00027e0000047ab9 */ /* 0x000fe20000000a00 */
[----:B------:R-:W-:Y:S01]  /*11dd0*/  IMAD.U32 R5, RZ, RZ, UR39 ;  /* 0x00000027ff057e24 */ /* 0x000fe2000f8e00ff */
[----:B------:R-:W-:Y:S01]  /*11de0*/  ISETP.NE.U32.AND P0, PT, RZ, UR4, PT ;  /* 0x00000004ff007c0c */ /* 0x000fe2000bf05070 */
[----:B------:R-:W-:Y:S01]  /*11df0*/  IMAD.U32 R8, RZ, RZ, UR39 ;  /* 0x00000027ff087e24 */ /* 0x000fe2000f8e00ff */
[----:B------:R-:W2:Y:S01]  /*11e00*/  LDC R0, c[0x0][0x428] ;  /* 0x00010a00ff007b82 */ /* 0x000ea20000000800 */
[----:B------:R-:W3:Y:S01]  /*11e10*/  S2R R17, SR_TID.X ;  /* 0x0000000000117919 */ /* 0x000ee20000002100 */
[----:B------:R-:W-:-:S13]  /*11e20*/  ISETP.NE.AND.EX P0, PT, RZ, UR5, PT, P0 ;  /* 0x00000005ff007c0c */ /* 0x000fda000bf05300 */
[----:B-1----:R-:W1:Y:S01]  /*11e30*/  @P0 LDC.64 R2, c[0x0][0x9f8] ;  /* 0x00027e00ff020b82 */ /* 0x002e620000000a00 */
[----:B------:R-:W-:Y:S01]  /*11e40*/  IMAD.U32 R4, RZ, RZ, UR38 ;  /* 0x00000026ff047e24 */ /* 0x000fe2000f8e00ff */
[----:B---3--:R-:W-:Y:S01]  /*11e50*/  LOP3.LUT R16, R17, 0x7f, RZ, 0xc0, !PT ;  /* 0x0000007f11107812 */ /* 0x008fe200078ec0ff */
[----:B-1----:R-:W-:-:S05]  /*11e60*/  @P0 IMAD.WIDE R2, R5, 0x4, R2 ;  /* 0x0000000405020825 */ /* 0x002fca00078e0202 */
[----:B------:R1:W3:Y:S01]  /*11e70*/  @P0 LDG.E R8, desc[UR48][R2.64] ;  /* 0x0000003002080981 */ /* 0x0002e2000c1e1900 */
[----:B--2---:R-:W-:Y:S01]  /*11e80*/  ISETP.NE.AND P0, PT, R0, 0x1, PT ;  /* 0x000000010000780c */ /* 0x004fe20003f05270 */
[----:B------:R-:W-:Y:S01]  /*11e90*/  UMOV UR36, URZ ;  /* 0x0000003f00247c82 */ /* 0x000fe20008000000 */
[----:B------:R-:W-:Y:S01]  /*11ea0*/  ISETP.NE.AND P2, PT, R16, RZ, PT ;  /* 0x000000ff1000720c */ /* 0x000fe20003f45270 */
[----:B------:R-:W-:Y:S01]  /*11eb0*/  UMOV UR8, 0x40 ;  /* 0x0000004000087882 */ /* 0x000fe20000000000 */
[----:B------:R-:W-:Y:S01]  /*11ec0*/  UMOV UR9, UR37 ;  /* 0x0000002500097c82 */ /* 0x000fe20008000000 */
[----:B------:R-:W-:Y:S01]  /*11ed0*/  UMOV UR10, UR38 ;  /* 0x00000026000a7c82 */ /* 0x000fe20008000000 */
[----:B------:R-:W-:Y:S01]  /*11ee0*/  UMOV UR11, UR39 ;  /* 0x00000027000b7c82 */ /* 0x000fe20008000000 */
[----:B------:R-:W-:Y:S01]  /*11ef0*/  UMOV UR12, 0x80 ;  /* 0x00000080000c7882 */ /* 0x000fe20000000000 */
[----:B------:R-:W-:Y:S01]  /*11f00*/  UMOV UR13, UR37 ;  /* 0x00000025000d7c82 */ /* 0x000fe20008000000 */
[----:B-1----:R-:W1:Y:S01]  /*11f10*/  LDC.64 R2, c[0x0][0x3f8] ;  /* 0x0000fe00ff027b82 */ /* 0x002e620000000a00 */
[----:B------:R-:W-:Y:S01]  /*11f20*/  UMOV UR14, UR38 ;  /* 0x00000026000e7c82 */ /* 0x000fe20008000000 */
[----:B------:R-:W-:Y:S01]  /*11f30*/  UMOV UR15, UR39 ;  /* 0x00000027000f7c82 */ /* 0x000fe20008000000 */
[----:B------:R-:W-:-:S03]  /*11f40*/  UMOV UR6, 0xffffffff ;  /* 0xffffffff00067882 */ /* 0x000fc60000000000 */
[----:B------:R-:W-:Y:S02]  /*11f50*/  VOTEU.ALL UP1, P2 ;  /* 0x00000000003f7886 */ /* 0x000fe40001020000 */
[----:B------:R-:W2:Y:S03]  /*11f60*/  @P0 LDC R0, c[0x0][0x42c] ;  /* 0x00010b00ff000b82 */ /* 0x000ea60000000800 */
[----:B------:R-:W-:-:S04]  /*11f70*/  @!UP1 UIADD3 UR4, UP0, UR50, 0x270, URZ ;  /* 0x0000027032049890 */ /* 0x000fc8000ff1e03f */
[----:B------:R-:W-:Y:S01]  /*11f80*/  @!UP1 UIADD3.X UR5, URZ, UR51, URZ, UP0, !UPT ;  /* 0x000000333f059290 */ /* 0x000fe200087fe43f */
[----:B------:R-:W4:Y:S01]  /*11f90*/  @P0 LDC R5, c[0x0][0x430] ;  /* 0x00010c00ff050b82 */ /* 0x000f220000000800 */
[----:B-1----:R-:W-:-:S07]  /*11fa0*/  ISETP.NE.U32.AND P1, PT, R2, RZ, PT ;  /* 0x000000ff0200720c */ /* 0x002fce0003f25070 */
[----:B------:R1:W-:Y:S01]  /*11fb0*/  @!UP1 UTMAPF.L2.4D [UR36], [UR4] ;  /* 0x00000024040095b8 */ /* 0x0003e20008018000 */
[----:B------:R-:W-:Y:S01]  /*11fc0*/  ISETP.NE.AND.EX P1, PT, R3, RZ, PT, P1 ;  /* 0x000000ff0300720c */ /* 0x000fe20003f25310 */
[----:B--2---:R-:W-:Y:S01]  /*11fd0*/  @P0 IMAD.HI.U32 R0, R0, UR38, RZ ;  /* 0x0000002600000c27 */ /* 0x004fe2000f8e00ff */
[----:B------:R1:W-:Y:S04]  /*11fe0*/  @!UP1 UTMAPF.L2.4D [UR8], [UR4] ;  /* 0x00000008040095b8 */ /* 0x0003e80008018000 */
[----:B----4-:R-:W-:Y:S01]  /*11ff0*/  @P0 SHF.R.U32.HI R4, RZ, R5, R0 ;  /* 0x00000005ff040219 */ /* 0x010fe20000011600 */
[----:B------:R1:W-:Y:S01]  /*12000*/  @!UP1 UTMAPF.L2.4D [UR12], [UR4] ;  /* 0x0000000c040095b8 */ /* 0x0003e20008018000 */
[----:B---3--:R-:W-:Y:S01]  /*12010*/  SHF.R.S32.HI R9, RZ, 0x1f, R8 ;  /* 0x0000001fff097819 */ /* 0x008fe20000011408 */
        /* <DEDUP_REMOVED lines=8> */
.L_x_1048:
        /* <DEDUP_REMOVED lines=8> */
.L_x_1051:
        /* <DEDUP_REMOVED lines=9> */
[----:B------:R-:W-:-:S05]  /*121b0*/  @P0 SHF.R.U32.HI R4, RZ, R5, R7 ;  /* 0x00000005ff040219 */ /* 0x000fca0000011607 */
[----:B------:R-:W-:-:S04]  /*121c0*/  IMAD.MOV R5, RZ, RZ, -R4 ;  /* 0x000000ffff057224 */ /* 0x000fc800078e0a04 */
[----:B------:R-:W-:Y:S01]  /*121d0*/  IMAD R6, R0, R5, R6 ;  /* 0x0000000500067224 */ /* 0x000fe200078e0206 */
[--C-:B------:R-:W-:Y:S01]  /*121e0*/  SHF.R.S32.HI R5, RZ, 0x1f, R4.reuse ;  /* 0x0000001fff057819 */ /* 0x100fe20000011404 */
[----:B------:R-:W-:Y:S02]  /*121f0*/  IMAD R0, R9, UR4, RZ ;  /* 0x0000000409007c24 */ /* 0x000fe4000f8e02ff */
[----:B------:R-:W-:-:S04]  /*12200*/  IMAD.WIDE.U32 R4, R8, UR4, R4 ;  /* 0x0000000408047c25 */ /* 0x000fc8000f8e0004 */
[----:B------:R-:W-:Y:S01]  /*12210*/  IMAD R0, R8, UR5, R0 ;  /* 0x0000000508007c24 */ /* 0x000fe2000f8e0200 */
[----:B------:R-:W-:-:S03]  /*12220*/  LEA R2, P0, R4, R2, 0x2 ;  /* 0x0000000204027211 */ /* 0x000fc600078010ff */
[----:B------:R-:W-:-:S05]  /*12230*/  IMAD.IADD R0, R5, 0x1, R0 ;  /* 0x0000000105007824 */ /* 0x000fca00078e0200 */
[----:B------:R-:W-:-:S05]  /*12240*/  LEA.HI.X R3, R4, R3, R0, 0x2, P0 ;  /* 0x0000000304037211 */ /* 0x000fca00000f1400 */
[----:B------:R2:W5:Y:S02]  /*12250*/  LDG.E R0, desc[UR48][R2.64] ;  /* 0x0000003002007981 */ /* 0x000564000c1e1900 */
.L_x_989:
[----:B--2---:R-:W2:Y:S04]  /*12260*/  LDL R2, [R1] ;  /* 0x0000000001027983 */ /* 0x004ea80000100800 */
[----:B------:R-:W3:Y:S01]  /*12270*/  LDL R3, [R1+0xc] ;  /* 0x00000c0001037983 */ /* 0x000ee20000100800 */
[----:B------:R-:W-:Y:S02]  /*12280*/  ISETP.NE.AND P0, PT, R16, RZ, PT ;  /* 0x000000ff1000720c */ /* 0x000fe40003f05270 */
[----:B--2---:R-:W-:Y:S02]  /*12290*/  LEA R2, R2, UR40, 0x3 ;  /* 0x0000002802027c11 */ /* 0x004fe4000f8e18ff */
[----:B---3--:R-:W-:-:S04]  /*122a0*/  SHF.L.U32 R3, R3, 0x1f, RZ ;  /* 0x0000001f03037819 */ /* 0x008fc800000006ff */
[----:B------:R-:W2:Y:S02]  /*122b0*/  SYNCS.PHASECHK.TRANS64.TRYWAIT P3, [R2+URZ+0x22880], R3 ;  /* 0x02288003020075a7 */ /* 0x000ea4000806017f */
[----:B--2---:R-:W-:Y:S05]  /*122c0*/  @!P3 BRA `(.L_x_990) ;  /* 0x000000280020b947 */ /* 0x004fea0003800000 */
.L_x_1052:
[----:B------:R-:W-:Y:S05]  /*122d0*/  @P0 BRA `(.L_x_991) ;  /* 0x00000000001c0947 */ /* 0x000fea0003800000 */
[----:B-1----:R-:W1:Y:S01]  /*122e0*/  S2R R4, SR_TID.X ;  /* 0x0000000000047919 */ /* 0x002e620000002100 */
[----:B------:R-:W-:-:S04]  /*122f0*/  IMAD.MOV.U32 R5, RZ, RZ, 0x4000 ;  /* 0x00004000ff057424 */ /* 0x000fc800078e00ff */
[----:B------:R3:W-:Y:S01]  /*12300*/  SYNCS.ARRIVE.TRANS64 RZ, [R2+URZ+0x22870], R5 ;  /* 0x0228700502ff79a7 */ /* 0x0007e2000800003f */
[----:B-1----:R-:W-:-:S04]  /*12310*/  LOP3.LUT R4, R4, 0x1f, RZ, 0xc0, !PT ;  /* 0x0000001f04047812 */ /* 0x002fc800078ec0ff */
[----:B------:R-:W-:-:S13]  /*12320*/  ISETP.NE.AND P3, PT, R4, RZ, PT ;  /* 0x000000ff0400720c */ /* 0x000fda0003f65270 */
[----:B---3--:R-:W-:Y:S05]  /*12330*/  @!P3 BRA `(.L_x_991) ;  /* 0x000000000004b947 */ /* 0x008fea0003800000 */
[----:B------:R-:W-:Y:S01]  /*12340*/  BPT.TRAP 0x1 ;  /* 0x000000040000795c */ /* 0x000fe20000300000 */
.L_x_991:
[----:B------:R-:W3:Y:S04]  /*12350*/  LDL R5, [R1] ;  /* 0x0000000001057983 */ /* 0x000ee80000100800 */
[----:B-1----:R-:W4:Y:S01]  /*12360*/  LDL R4, [R1+0x8] ;  /* 0x0000080001047983 */ /* 0x002f220000100800 */
[----:B------:R-:W-:Y:S01]  /*12370*/  R2UR UR9, R2 ;  /* 0x00000000020972ca */ /* 0x000fe200000e0000 */
[----:B------:R-:W-:Y:S01]  /*12380*/  IMAD.SHL.U32 R6, R6, 0x80, RZ ;  /* 0x0000008006067824 */ /* 0x000fe200078e00ff */
        /* <DEDUP_REMOVED lines=10> */
[----:B------:R-:W-:-:S04]  /*12430*/  ULEA UR8, UR8, UR40, 0xe ;  /* 0x0000002808087291 */ /* 0x000fc8000f8e703f */
[----:B------:R-:W-:-:S09]  /*12440*/  UIADD3 UR8, UR8, 0x8400, URZ ;  /* 0x0000840008087890 */ /* 0x000fd2000fffe03f */
[----:B------:R1:W-:Y:S01]  /*12450*/  UTMALDG.4D [UR8], [UR4], desc[UR6] ;  /* 0x00000608040075b4 */ /* 0x0003e20008019000 */
[----:B------:R-:W3:Y:S02]  /*12460*/  SYNCS.PHASECHK.TRANS64.TRYWAIT P3, [R2+URZ+0x22840], R3 ;  /* 0x02284003020075a7 */ /* 0x000ee4000806017f */
[----:B-1-3--:R-:W-:Y:S05]  /*12470*/  @!P3 BRA `(.L_x_992) ;  /* 0x0000002400c8b947 */ /* 0x00afea0003800000 */
.L_x_1053:
        /* <DEDUP_REMOVED lines=8> */
.L_x_993:
        /* <DEDUP_REMOVED lines=28> */
.L_x_988:
[----:B------:R-:W-:Y:S05]  /*126c0*/  WARPSYNC.ALL ;  /* 0x0000000000007948 */ /* 0x000fea0003800000 */
[----:B------:R-:W-:Y:S01]  /*126d0*/  BAR.SYNC.DEFER_BLOCKING 0x8, 0x120 ;  /* 0x0204800000007b1d */ /* 0x000fe20000010000 */
[----:B------:R-:W-:Y:S01]  /*126e0*/  ELECT P0, URZ, PT ;  /* 0x00000000003f782f */ /* 0x000fe20003800000 */
[----:B------:R-:W-:Y:S02]  /*126f0*/  UIADD3 UR4, UP0, UR50, 0x270, URZ ;  /* 0x0000027032047890 */ /* 0x000fe4000ff1e03f */
[----:B------:R-:W-:Y:S02]  /*12700*/  UIADD3 UR8, UR40, 0x10400, URZ ;  /* 0x0001040028087890 */ /* 0x000fe4000fffe03f */
[----:B------:R-:W-:-:S02]  /*12710*/  UIADD3 UR9, UR40, 0x22800, URZ ;  /* 0x0002280028097890 */ /* 0x000fc4000fffe03f */
[----:B------:R-:W-:Y:S02]  /*12720*/  UIADD3.X UR5, URZ, UR51, URZ, UP0, !UPT ;  /* 0x000000333f057290 */ /* 0x000fe400087fe43f */
[----:B------:R-:W-:Y:S02]  /*12730*/  UIADD3 UR24, UR40, 0x12400, URZ ;  /* 0x0001240028187890 */ /* 0x000fe4000fffe03f */
[----:B------:R-:W-:Y:S02]  /*12740*/  UIADD3 UR16, UR40, 0x14400, URZ ;  /* 0x0001440028107890 */ /* 0x000fe4000fffe03f */
[----:B------:R-:W-:Y:S01]  /*12750*/  @P0 IMAD.MOV.U32 R2, RZ, RZ, 0x6000 ;  /* 0x00006000ff020424 */ /* 0x000fe200078e00ff */
[----:B------:R-:W-:Y:S01]  /*12760*/  UMOV UR6, 0x0 ;  /* 0x0000000000067882 */ /* 0x000fe20000000000 */
[----:B------:R-:W-:Y:S01]  /*12770*/  UMOV UR7, 0x12f00000 ;  /* 0x12f0000000077882 */ /* 0x000fe20000000000 */
[----:B------:R-:W-:Y:S01]  /*12780*/  UMOV UR10, URZ ;  /* 0x0000003f000a7c82 */ /* 0x000fe20008000000 */
[----:B------:R-:W-:Y:S01]  /*12790*/  UMOV UR11, UR37 ;  /* 0x00000025000b7c82 */ /* 0x000fe20008000000 */
[----:B------:R-:W-:Y:S01]  /*127a0*/  UMOV UR12, UR38 ;  /* 0x00000026000c7c82 */ /* 0x000fe20008000000 */
[----:B------:R-:W-:Y:S01]  /*127b0*/  UMOV UR13, UR39 ;  /* 0x00000027000d7c82 */ /* 0x000fe20008000000 */
[----:B------:R-:W-:Y:S01]  /*127c0*/  UMOV UR26, 0x40 ;  /* 0x00000040001a7882 */ /* 0x000fe20000000000 */
[----:B------:R-:W-:Y:S01]  /*127d0*/  UMOV UR27, UR37 ;  /* 0x00000025001b7c82 */ /* 0x000fe20008000000 */
[----:B------:R-:W-:Y:S01]  /*127e0*/  UMOV UR28, UR38 ;  /* 0x00000026001c7c82 */ /* 0x000fe20008000000 */
[----:B------:R2:W-:Y:S01]  /*127f0*/  @P0 SYNCS.ARRIVE.TRANS64 RZ, [UR40+0x22800], R2 ;  /* 0x02280002ffff09a7 */ /* 0x0005e20008000028 */
[----:B------:R-:W-:Y:S01]  /*12800*/  UMOV UR29, UR39 ;  /* 0x00000027001d7c82 */ /* 0x000fe20008000000 */
[----:B------:R-:W-:Y:S01]  /*12810*/  UMOV UR25, UR9 ;  /* 0x0000000900197c82 */ /* 0x000fe20008000000 */
[----:B------:R-:W-:Y:S01]  /*12820*/  UMOV UR18, 0x80 ;  /* 0x0000008000127882 */ /* 0x000fe20000000000 */
[----:B------:R-:W-:Y:S01]  /*12830*/  UMOV UR19, UR37 ;  /* 0x0000002500137c82 */ /* 0x000fe20008000000 */
[----:B------:R-:W-:Y:S01]  /*12840*/  UMOV UR20, UR38 ;  /* 0x0000002600147c82 */ /* 0x000fe20008000000 */
[----:B------:R-:W-:Y:S01]  /*12850*/  UMOV UR21, UR39 ;  /* 0x0000002700157c82 */ /* 0x000fe20008000000 */
[----:B------:R2:W-:Y:S01]  /*12860*/  UTMALDG.4D [UR8], [UR4], desc[UR6] ;  /* 0x00000608040075b4 */ /* 0x0005e20008019000 */
[----:B------:R-:W-:Y:S01]  /*12870*/  UMOV UR17, UR9 ;  /* 0x0000000900117c82 */ /* 0x000fe20008000000 */
[----:B------:R2:W-:Y:S01]  /*12880*/  UTMALDG.4D [UR24], [UR4], desc[UR6] ;  /* 0x00000618040075b4 */ /* 0x0005e20008019000 */
[----:B------:R2:W-:Y:S02]  /*12890*/  UTMALDG.4D [UR16], [UR4], desc[UR6] ;  /* 0x00000610040075b4 */ /* 0x0005e40008019000 */
[----:B--2---:R-:W-:Y:S01]  /*128a0*/  NOP ;  /* 0x0000000000007918 */ /* 0x004fe20000000000 */
.L_x_986:
        /* <DEDUP_REMOVED lines=10> */
.L_x_1054:
[----:B------:R-:W-:Y:S05]  /*12950*/  BSYNC B0 ;  /* 0x0000000000007941 */ /* 0x000fea0003800000 */
.L_x_994:
[----:B------:R-:W-:-:S04]  /*12960*/  UIADD3 UR4, UR43, -0x2, URZ ;  /* 0xfffffffe2b047890 */ /* 0x000fc8000fffe03f */
[----:B------:R-:W-:-:S06]  /*12970*/  UISETP.GE.AND UP0, UPT, UR4, UR42, UPT ;  /* 0x0000002a0400728c */ /* 0x000fcc000bf06270 */
[----:B------:R-:W-:-:S13]  /*12980*/  PLOP3.LUT P0, PT, PT, PT, UP0, 0x80, 0x0 ;  /* 0x000000000000781c */ /* 0x000fda0003f0f008 */
[----:B------:R-:W-:Y:S05]  /*12990*/  @!P0 BRA `(.L_x_996) ;  /* 0x0000000c00e88947 */ /* 0x000fea0003800000 */
[----:B--2---:R2:W5:Y:S04]  /*129a0*/  LDL.LU R3, [R1] ;  /* 0x0000000001037983 */ /* 0x0045680000300800 */
[----:B------:R2:W5:Y:S01]  /*129b0*/  LDL.LU R8, [R1+0xc] ;  /* 0x00000c0001087983 */ /* 0x0005620000300800 */
[----:B------:R-:W-:-:S07]  /*129c0*/  IMAD.U32 R2, RZ, RZ, UR4 ;  /* 0x00000004ff027e24 */ /* 0x000fce000f8e00ff */
.L_x_1018:
[----:B-1---5:R-:W-:Y:S01]  /*129d0*/  VIADD R4, R3, 0x1 ;  /* 0x0000000103047836 */ /* 0x022fe20000000000 */
        /* <DEDUP_REMOVED lines=8> */
[----:B----4-:R-:W-:Y:S05]  /*12a60*/  @!P6 BRA `(.L_x_998) ;  /* 0x000000080018e947 */ /* 0x010fea0003800000 */
[----:B------:R-:W-:Y:S01]  /*12a70*/  IMAD.MOV.U32 R9, RZ, RZ, R2 ;  /* 0x000000ffff097224 */ /* 0x000fe200078e0002 */
[----:B------:R-:W-:Y:S06]  /*12a80*/  @!P1 BRA `(.L_x_999) ;  /* 0x0000000000509947 */ /* 0x000fec0003800000 */
[----:B------:R-:W3:Y:S01]  /*12a90*/  LDL R7, [R1+0x1c] ;  /* 0x00001c0001077983 */ /* 0x000ee20000100800 */
[----:B------:R-:W4:Y:S01]  /*12aa0*/  LDC R9, c[0x0][0x41c] ;  /* 0x00010700ff097b82 */ /* 0x000f220000000800 */
[----:B------:R-:W-:Y:S02]  /*12ab0*/  ULDC.64 UR4, c[0x0][0x408] ;  /* 0x0001020000047ab9 */ /* 0x000fe40000000a00 */
[----:B------:R-:W2:Y:S01]  /*12ac0*/  LDL R6, [R1+0x10] ;  /* 0x0000100001067983 */ /* 0x000ea20000100800 */
[----:B----4-:R-:W-:-:S13]  /*12ad0*/  ISETP.NE.AND P0, PT, R9, 0x1, PT ;  /* 0x000000010900780c */ /* 0x010fda0003f05270 */
[----:B------:R-:W4:Y:S02]  /*12ae0*/  @P0 LDC.64 R4, c[0x0][0x420] ;  /* 0x00010800ff040b82 */ /* 0x000f240000000a00 */
[----:B----4-:R-:W-:-:S04]  /*12af0*/  @P0 IMAD.HI.U32 R0, R2, R4, RZ ;  /* 0x0000000402000227 */ /* 0x010fc800078e00ff */
[----:B------:R-:W-:Y:S01]  /*12b00*/  IMAD.MOV.U32 R4, RZ, RZ, R2 ;  /* 0x000000ffff047224 */ /* 0x000fe200078e0002 */
[----:B------:R-:W-:-:S04]  /*12b10*/  @P0 SHF.R.U32.HI R4, RZ, R5, R0 ;  /* 0x00000005ff040219 */ /* 0x000fc80000011600 */
[--C-:B------:R-:W-:Y:S01]  /*12b20*/  SHF.R.S32.HI R5, RZ, 0x1f, R4.reuse ;  /* 0x0000001fff057819 */ /* 0x100fe20000011404 */
[----:B------:R-:W-:-:S04]  /*12b30*/  IMAD.MOV R0, RZ, RZ, -R4 ;  /* 0x000000ffff007224 */ /* 0x000fc800078e0a04 */
[----:B------:R-:W-:Y:S02]  /*12b40*/  IMAD R9, R9, R0, R2 ;  /* 0x0000000009097224 */ /* 0x000fe400078e0202 */
[----:B---3--:R-:W-:-:S04]  /*12b50*/  IMAD R0, R7, UR4, RZ ;  /* 0x0000000407007c24 */ /* 0x008fc8000f8e02ff */
[C---:B--2---:R-:W-:Y:S02]  /*12b60*/  IMAD R0, R6.reuse, UR5, R0 ;  /* 0x0000000506007c24 */ /* 0x044fe4000f8e0200 */
[----:B------:R-:W-:Y:S01]  /*12b70*/  IMAD.WIDE.U32 R4, R6, UR4, R4 ;  /* 0x0000000406047c25 */ /* 0x000fe2000f8e0004 */
[----:B------:R-:W-:-:S03]  /*12b80*/  ULDC.64 UR4, c[0x0][0x3f8] ;  /* 0x0000fe0000047ab9 */ /* 0x000fc60000000a00 */
[----:B------:R-:W-:Y:S01]  /*12b90*/  IMAD.IADD R0, R0, 0x1, R5 ;  /* 0x0000000100007824 */ /* 0x000fe200078e0205 */
[----:B------:R-:W-:-:S04]  /*12ba0*/  LEA R6, P0, R4, UR4, 0x2 ;  /* 0x0000000404067c11 */ /* 0x000fc8000f8010ff */
[----:B------:R-:W-:-:S05]  /*12bb0*/  LEA.HI.X R7, R4, UR5, R0, 0x2, P0 ;  /* 0x0000000504077c11 */ /* 0x000fca00080f1400 */
[----:B------:R3:W5:Y:S04]  /*12bc0*/  LDG.E R0, desc[UR48][R6.64] ;  /* 0x0000003006007981 */ /* 0x000768000c1e1900 */
.L_x_999:
[----:B------:R-:W3:Y:S01]  /*12bd0*/  S2R R4, SR_TID.X ;  /* 0x0000000000047919 */ /* 0x000ee20000002100 */
[----:B------:R-:W-:Y:S01]  /*12be0*/  SHF.L.U32 R5, R10, 0x1f, RZ ;  /* 0x0000001f0a057819 */ /* 0x000fe200000006ff */
[----:B------:R-:W-:Y:S01]  /*12bf0*/  BSSY B1, `(.L_x_1000) ;  /* 0x0000006000017945 */ /* 0x000fe20003800000 */
[----:B---3--:R-:W-:Y:S02]  /*12c00*/  LOP3.LUT R6, R4, 0x7f, RZ, 0xc0, !PT ;  /* 0x0000007f04067812 */ /* 0x008fe400078ec0ff */
[----:B------:R-:W-:Y:S02]  /*12c10*/  LEA R4, R11, UR40, 0x3 ;  /* 0x000000280b047c11 */ /* 0x000fe4000f8e18ff */
[----:B------:R-:W-:Y:S02]  /*12c20*/  ISETP.NE.AND P3, PT, R6, RZ, PT ;  /* 0x000000ff0600720c */ /* 0x000fe40003f65270 */
[----:B------:R-:W3:Y:S02]  /*12c30*/  SYNCS.PHASECHK.TRANS64.TRYWAIT P0, [R4+URZ+0x22880], R5 ;  /* 0x02288005040075a7 */ /* 0x000ee4000800017f */
[----:B---3--:R-:W-:Y:S09]  /*12c40*/  @!P0 BRA `(.L_x_1001) ;  /* 0x0000002000008947 */ /* 0x008ff20003800000 */
.L_x_1055:
[----:B------:R-:W-:Y:S05]  /*12c50*/  BSYNC B1 ;  /* 0x0000000000017941 */ /* 0x000fea0003800000 */
.L_x_1000:
[----:B------:R-:W-:Y:S04]  /*12c60*/  BSSY B1, `(.L_x_1002) ;  /* 0x0000009000017945 */ /* 0x000fe80003800000 */
[----:B------:R-:W-:Y:S05]  /*12c70*/  @P3 BRA `(.L_x_1003) ;  /* 0x00000000001c3947 */ /* 0x000fea0003800000 */
[----:B------:R-:W4:Y:S02]  /*12c80*/  S2R R6, SR_TID.X ;  /* 0x0000000000067919 */ /* 0x000f240000002100 */
[----:B----4-:R-:W-:Y:S01]  /*12c90*/  LOP3.LUT R7, R6, 0x1f, RZ, 0xc0, !PT ;  /* 0x0000001f06077812 */ /* 0x010fe200078ec0ff */
[----:B------:R-:W-:-:S03]  /*12ca0*/  IMAD.MOV.U32 R6, RZ, RZ, 0x4000 ;  /* 0x00004000ff067424 */ /* 0x000fc600078e00ff */
[----:B------:R-:W-:Y:S01]  /*12cb0*/  ISETP.NE.AND P0, PT, R7, RZ, PT ;  /* 0x000000ff0700720c */ /* 0x000fe20003f05270 */
[----:B------:R4:W-:-:S12]  /*12cc0*/  SYNCS.ARRIVE.TRANS64 RZ, [R4+URZ+0x22870], R6 ;  /* 0x0228700604ff79a7 */ /* 0x0009d8000800003f */
[----:B----4-:R-:W-:Y:S05]  /*12cd0*/  @!P0 BRA `(.L_x_1003) ;  /* 0x0000000000048947 */ /* 0x010fea0003800000 */
[----:B------:R-:W-:Y:S01]  /*12ce0*/  BPT.TRAP 0x1 ;  /* 0x000000040000795c */ /* 0x000fe20000300000 */
.L_x_1003:
[----:B------:R-:W-:Y:S05]  /*12cf0*/  BSYNC B1 ;  /* 0x0000000000017941 */ /* 0x000fea0003800000 */
.L_x_1002:
[----:B------:R-:W4:Y:S04]  /*12d00*/  LDL R7, [R1+0x8] ;  /* 0x0000080001077983 */ /* 0x000f280000100800 */
[----:B------:R-:W2:Y:S01]  /*12d10*/  LDL R6, [R1] ;  /* 0x0000000001067983 */ /* 0x000ea20000100800 */
[----:B------:R-:W-:Y:S01]  /*12d20*/  IMAD.MOV.U32 R12, RZ, RZ, RZ ;  /* 0x000000ffff0c7224 */ /* 0x000fe200078e00ff */
[----:B------:R-:W-:Y:S01]  /*12d30*/  UIADD3 UR4, UP0, UR50, 0x470, URZ ;  /* 0x0000047032047890 */ /* 0x000fe2000ff1e03f */
[----:B------:R-:W-:Y:S01]  /*12d40*/  PLOP3.LUT P0, PT, PT, PT, PT, 0x80, 0x0 ;  /* 0x000000000000781c */ /* 0x000fe20003f0f070 */
[----:B------:R-:W-:Y:S01]  /*12d50*/  UMOV UR6, 0x0 ;  /* 0x0000000000067882 */ /* 0x000fe20000000000 */
[----:B------:R-:W-:Y:S01]  /*12d60*/  UMOV UR7, 0x14f00000 ;  /* 0x14f0000000077882 */ /* 0x000fe20000000000 */
[----:B------:R-:W-:Y:S01]  /*12d70*/  R2UR UR10, R12 ;  /* 0x000000000c0a72ca */ /* 0x000fe200000e0000 */
[----:B------:R-:W-:Y:S01]  /*12d80*/  UIADD3.X UR5, URZ, UR51, URZ, UP0, !UPT ;  /* 0x000000333f057290 */ /* 0x000fe200087fe43f */
[----:B----4-:R-:W-:-:S02]  /*12d90*/  R2UR UR12, R7 ;  /* 0x00000000070c72ca */ /* 0x010fc400000e0000 */
[----:B--2---:R-:W-:Y:S01]  /*12da0*/  LEA R7, R6, UR40, 0xe ;  /* 0x0000002806077c11 */ /* 0x004fe2000f8e70ff */
[----:B------:R-:W-:Y:S02]  /*12db0*/  IMAD.SHL.U32 R6, R9, 0x80, RZ ;  /* 0x0000008009067824 */ /* 0x000fe400078e00ff */
[----:B------:R-:W-:Y:S02]  /*12dc0*/  VIADD R9, R4, 0x22870 ;  /* 0x0002287004097836 */ /* 0x000fe40000000000 */
[----:B------:R-:W-:-:S08]  /*12dd0*/  VIADD R7, R7, 0x8400 ;  /* 0x0000840007077836 */ /* 0x000fd00000000000 */
.L_x_1004:
        /* <DEDUP_REMOVED lines=12> */
.L_x_1056:
[----:B------:R-:W-:Y:S05]  /*12ea0*/  BSYNC B1 ;  /* 0x0000000000017941 */ /* 0x000fea0003800000 */
.L_x_1005:
[----:B------:R-:W-:Y:S01]  /*12eb0*/  BSSY B1, `(.L_x_1007) ;  /* 0x000000b000017945 */ /* 0x000fe20003800000 */
[----:B-1----:R-:W-:Y:S02]  /*12ec0*/  IMAD.MOV.U32 R10, RZ, RZ, 0x0 ;  /* 0x00000000ff0a7424 */ /* 0x002fe400078e00ff */
[----:B------:R-:W-:Y:S01]  /*12ed0*/  IMAD.MOV.U32 R11, RZ, RZ, 0x14f00000 ;  /* 0x14f00000ff0b7424 */ /* 0x000fe200078e00ff */
[----:B------:R-:W-:Y:S06]  /*12ee0*/  @P3 BRA `(.L_x_1008) ;  /* 0x00000000001c3947 */ /* 0x000fec0003800000 */
[----:B------:R-:W1:Y:S01]  /*12ef0*/  S2R R7, SR_TID.X ;  /* 0x0000000000077919 */ /* 0x000e620000002100 */
[----:B--23--:R-:W-:-:S04]  /*12f00*/  IMAD.MOV.U32 R5, RZ, RZ, 0x6000 ;  /* 0x00006000ff057424 */ /* 0x00cfc800078e00ff */
[----:B------:R4:W-:Y:S01]  /*12f10*/  SYNCS.ARRIVE.TRANS64 RZ, [R4+URZ+0x22830], R5 ;  /* 0x0228300504ff79a7 */ /* 0x0009e2000800003f */
[----:B-1----:R-:W-:-:S04]  /*12f20*/  LOP3.LUT R7, R7, 0x1f, RZ, 0xc0, !PT ;  /* 0x0000001f07077812 */ /* 0x002fc800078ec0ff */
[----:B------:R-:W-:-:S13]  /*12f30*/  ISETP.NE.AND P0, PT, R7, RZ, PT ;  /* 0x000000ff0700720c */ /* 0x000fda0003f05270 */
[----:B----4-:R-:W-:Y:S05]  /*12f40*/  @!P0 BRA `(.L_x_1008) ;  /* 0x0000000000048947 */ /* 0x010fea0003800000 */
[----:B------:R-:W-:Y:S01]  /*12f50*/  BPT.TRAP 0x1 ;  /* 0x000000040000795c */ /* 0x000fe20000300000 */
.L_x_1008:
[----:B------:R-:W-:Y:S05]  /*12f60*/  BSYNC B1 ;  /* 0x0000000000017941 */ /* 0x000fea0003800000 */
.L_x_1007:
[----:B------:R-:W4:Y:S04]  /*12f70*/  LDL R9, [R1+0x8] ;  /* 0x0000080001097983 */ /* 0x000f280000100800 */
[----:B------:R-:W5:Y:S01]  /*12f80*/  LDL R7, [R1] ;  /* 0x0000000001077983 */ /* 0x000f620000100800 */
[----:B------:R-:W-:Y:S01]  /*12f90*/  R2UR UR10, R12 ;  /* 0x000000000c0a72ca */ /* 0x000fe200000e0000 */
[----:B--23--:R-:W-:Y:S01]  /*12fa0*/  IMAD.U32 R5, RZ, RZ, UR40 ;  /* 0x00000028ff057e24 */ /* 0x00cfe2000f8e00ff */
[----:B------:R-:W-:Y:S01]  /*12fb0*/  R2UR UR6, R10 ;  /* 0x000000000a0672ca */ /* 0x000fe200000e0000 */
[----:B------:R-:W-:Y:S01]  /*12fc0*/  UIADD3 UR4, UP0, UR50, 0x370, URZ ;  /* 0x0000037032047890 */ /* 0x000fe2000ff1e03f */
[----:B------:R-:W-:Y:S01]  /*12fd0*/  R2UR UR7, R11 ;  /* 0x000000000b0772ca */ /* 0x000fe200000e0000 */
[----:B------:R-:W-:Y:S01]  /*12fe0*/  VIADD R4, R4, 0x22830 ;  /* 0x0002283004047836 */ /* 0x000fe20000000000 */
[----:B------:R-:W-:Y:S01]  /*12ff0*/  PLOP3.LUT P0, PT, PT, PT, PT, 0x80, 0x0 ;  /* 0x000000000000781c */ /* 0x000fe20003f0f070 */
[----:B------:R-:W-:Y:S01]  /*13000*/  UIADD3.X UR5, URZ, UR51, URZ, UP0, !UPT ;  /* 0x000000333f057290 */ /* 0x000fe200087fe43f */
[----:B----4-:R-:W-:Y:S01]  /*13010*/  R2UR UR12, R9 ;  /* 0x00000000090c72ca */ /* 0x010fe200000e0000 */
[----:B-----5:R-:W-:-:S04]  /*13020*/  IMAD R5, R7, 0x6000, R5 ;  /* 0x0000600007057824 */ /* 0x020fc800078e0205 */
[----:B------:R-:W-:-:S10]  /*13030*/  VIADD R7, R5, 0x16400 ;  /* 0x0001640005077836 */ /* 0x000fd40000000000 */
.L_x_1009:
        /* <DEDUP_REMOVED lines=16> */
.L_x_1010:
        /* <DEDUP_REMOVED lines=16> */
.L_x_1011:
        /* <DEDUP_REMOVED lines=9> */
.L_x_998:
[----:B------:R-:W-:Y:S05]  /*132d0*/  BSYNC B0 ;  /* 0x0000000000007941 */ /* 0x000fea0003800000 */
.L_x_997:
[----:B------:R-:W-:-:S06]  /*132e0*/  UISETP.NE.AND UP0, UPT, UR41, 0x3, UPT ;  /* 0x000000032900788c */ /* 0x000fcc000bf05270 */
[----:B------:R-:W-:-:S13]  /*132f0*/  PLOP3.LUT P0, PT, PT, PT, UP0, 0x80, 0x0 ;  /* 0x000000000000781c */ /* 0x000fda0003f0f008 */
[----:B------:R-:W-:Y:S05]  /*13300*/  @!P0 BRA `(.L_x_1012) ;  /* 0x0000000000048947 */ /* 0x000fea0003800000 */
[----:B------:R-:W-:Y:S01]  /*13310*/  BPT.TRAP 0x1 ;  /* 0x000000040000795c */ /* 0x000fe20000300000 */
.L_x_1012:
        /* <DEDUP_REMOVED lines=9> */
.L_x_1057:
[----:B------:R-:W-:Y:S05]  /*133b0*/  BSYNC B0 ;  /* 0x0000000000007941 */ /* 0x000fea0003800000 */
.L_x_1013:
[----:B------:R-:W-:Y:S05]  /*133c0*/  @!P0 BRA `(.L_x_1015) ;  /* 0x0000000000048947 */ /* 0x000fea0003800000 */
[----:B------:R-:W-:Y:S01]  /*133d0*/  BPT.TRAP 0x1 ;  /* 0x000000040000795c */ /* 0x000fe20000300000 */
.L_x_1015:
[----:B---3--:R-:W3:Y:S01]  /*133e0*/  LDL R5, [R1+0x4] ;  /* 0x0000040001057983 */ /* 0x008ee20000100800 */
[----:B------:R-:W-:Y:S01]  /*133f0*/  SHF.L.U32 R4, R8, 0x1f, RZ ;  /* 0x0000001f08047819 */ /* 0x000fe200000006ff */
[----:B------:R-:W-:-:S03]  /*13400*/  IMAD.SHL.U32 R20, R3, 0x4000, RZ ;  /* 0x0000400003147824 */ /* 0x000fc600078e00ff */
[----:B---3--:R-:W3:Y:S02]  /*13410*/  SYNCS.PHASECHK.TRANS64.TRYWAIT P3, [R5+URZ+0x22860], R4 ;  /* 0x02286004050075a7 */ /* 0x008ee4000806017f */
[----:B---3--:R-:W-:Y:S05]  /*13420*/  @!P3 BRA `(.L_x_1016) ;  /* 0x000000180048b947 */ /* 0x008fea0003800000 */
.L_x_1058:
[----:B---3--:R-:W3:Y:S04]  /*13430*/  LDL R3, [R1+0x24] ;  /* 0x0000240001037983 */ /* 0x008ee80000100800 */
[----:B------:R-:W4:Y:S04]  /*13440*/  LDL R16, [R1+0x18] ;  /* 0x0000180001107983 */ /* 0x000f280000100800 */
[----:B------:R-:W5:Y:S01]  /*13450*/  LDL R12, [R1+0x20] ;  /* 0x00002000010c7983 */ /* 0x000f620000100800 */
[----:B------:R-:W-:Y:S05]  /*13460*/  WARPSYNC.ALL ;  /* 0x0000000000007948 */ /* 0x000fea0003800000 */
[----:B---3--:R-:W-:-:S05]  /*13470*/  LOP3.LUT R3, R20, R3, RZ, 0xfc, !PT ;  /* 0x0000000314037212 */ /* 0x008fca00078efcff */
[----:B-1----:R-:W1:Y:S01]  /*13480*/  LDSM.16.MT88.4 R8, [R3+UR40+0x8400] ;  /* 0x008400280308783b */ /* 0x002e620008004200 */
[----:B------:R-:W-:-:S04]  /*13490*/  VIADD R21, R3, UR40 ;  /* 0x0000002803157c36 */ /* 0x000fc80008000000 */
[----:B----4-:R-:W-:Y:S01]  /*134a0*/  IMAD.IADD R21, R16, 0x1, R21 ;  /* 0x0000000110157824 */ /* 0x010fe200078e0215 */
[C-C-:B-1----:R-:W-:Y:S02]  /*134b0*/  PRMT R4, R8.reuse, 0x6420, R9.reuse ;  /* 0x0000642008047816 */ /* 0x142fe40000000009 */
[----:B------:R-:W-:Y:S02]  /*134c0*/  PRMT R5, R8, 0x7531, R9 ;  /* 0x0000753108057816 */ /* 0x000fe40000000009 */
[C-C-:B------:R-:W-:Y:S02]  /*134d0*/  PRMT R6, R10.reuse, 0x6420, R11.reuse ;  /* 0x000064200a067816 */ /* 0x140fe4000000000b */
[----:B------:R-:W-:Y:S02]  /*134e0*/  PRMT R7, R10, 0x7531, R11 ;  /* 0x000075310a077816 */ /* 0x000fe4000000000b */
[----:B------:R-:W1:Y:S01]  /*134f0*/  LDSM.16.MT88.4 R8, [R21+0x8400] ;  /* 0x008400001508783b */ /* 0x000e620000004200 */
[----:B-----5:R-:W-:-:S05]  /*13500*/  IADD3 R20, R20, UR40, R12 ;  /* 0x0000002814147c10 */ /* 0x020fca000fffe00c */
[----:B------:R-:W-:Y:S01]  /*13510*/  STSM.16.M88.4 [R20+0x400], R4 ;  /* 0x0004000414007844 */ /* 0x000fe20000000200 */
[C-C-:B-1----:R-:W-:Y:S02]  /*13520*/  PRMT R12, R8.reuse, 0x6420, R9.reuse ;  /* 0x00006420080c7816 */ /* 0x142fe40000000009 */
[----:B------:R-:W-:Y:S02]  /*13530*/  PRMT R13, R8, 0x7531, R9 ;  /* 0x00007531080d7816 */ /* 0x000fe40000000009 */
[C-C-:B------:R-:W-:Y:S02]  /*13540*/  PRMT R14, R10.reuse, 0x6420, R11.reuse ;  /* 0x000064200a0e7816 */ /* 0x140fe4000000000b */
[----:B------:R-:W-:-:S05]  /*13550*/  PRMT R15, R10, 0x7531, R11 ;  /* 0x000075310a0f7816 */ /* 0x000fca000000000b */
[----:B------:R1:W-:Y:S04]  /*13560*/  STSM.16.M88.4 [R20+0x2400], R12 ;  /* 0x0024000c14007844 */ /* 0x0003e80000000200 */
[----:B------:R-:W3:Y:S04]  /*13570*/  LDSM.16.MT88.4 R8, [R3+UR40+0x9400] ;  /* 0x009400280308783b */ /* 0x000ee80008004200 */
[----:B-1----:R-:W4:Y:S01]  /*13580*/  LDL R14, [R1+0x14] ;  /* 0x00001400010e7983 */ /* 0x002f220000100800 */
[C-C-:B---3--:R-:W-:Y:S02]  /*13590*/  PRMT R4, R8.reuse, 0x6420, R9.reuse ;  /* 0x0000642008047816 */ /* 0x148fe40000000009 */
[----:B------:R-:W-:-:S02]  /*135a0*/  PRMT R5, R8, 0x7531, R9 ;  /* 0x0000753108057816 */ /* 0x000fc40000000009 */
[C-C-:B------:R-:W-:Y:S02]  /*135b0*/  PRMT R6, R10.reuse, 0x6420, R11.reuse ;  /* 0x000064200a067816 */ /* 0x140fe4000000000b */
[----:B------:R-:W-:Y:S02]  /*135c0*/  PRMT R7, R10, 0x7531, R11 ;  /* 0x000075310a077816 */ /* 0x000fe4000000000b */
[----:B------:R-:W1:Y:S01]  /*135d0*/  LDSM.16.MT88.4 R8, [R21+0x9400] ;  /* 0x009400001508783b */ /* 0x000e620000004200 */
[----:B------:R-:W-:Y:S01]  /*135e0*/  IMAD.MOV.U32 R15, RZ, RZ, R16 ;  /* 0x000000ffff0f7224 */ /* 0x000fe200078e0010 */
[C-C-:B-1----:R-:W-:Y:S02]  /*135f0*/  PRMT R16, R8.reuse, 0x6420, R9.reuse ;  /* 0x0000642008107816 */ /* 0x142fe40000000009 */
[----:B------:R-:W-:Y:S02]  /*13600*/  PRMT R17, R8, 0x7531, R9 ;  /* 0x0000753108117816 */ /* 0x000fe40000000009 */
[----:B------:R-:W-:-:S02]  /*13610*/  PRMT R18, R10, 0x6420, R11 ;  /* 0x000064200a127816 */ /* 0x000fc4000000000b */
[----:B------:R-:W-:Y:S02]  /*13620*/  PRMT R19, R10, 0x7531, R11 ;  /* 0x000075310a137816 */ /* 0x000fe4000000000b */
[----:B----4-:R-:W-:-:S05]  /*13630*/  IADD3 R12, R14, 0x400, R20 ;  /* 0x000004000e0c7810 */ /* 0x010fca0007ffe014 */
[----:B------:R-:W-:Y:S04]  /*13640*/  STSM.16.M88.4 [R12], R4 ;  /* 0x000000040c007844 */ /* 0x000fe80000000200 */
[----:B------:R-:W-:Y:S04]  /*13650*/  STSM.16.M88.4 [R12+0x2000], R16 ;  /* 0x002000100c007844 */ /* 0x000fe80000000200 */
[----:B------:R-:W1:Y:S02]  /*13660*/  LDSM.16.MT88.4 R8, [R3+UR40+0xa400] ;  /* 0x00a400280308783b */ /* 0x000e640008004200 */
[----:B-1----:R-:W-:-:S02]  /*13670*/  PRMT R4, R8, 0x6420, R9 ;  /* 0x0000642008047816 */ /* 0x002fc40000000009 */
[----:B------:R-:W-:Y:S02]  /*13680*/  PRMT R5, R8, 0x7531, R9 ;  /* 0x0000753108057816 */ /* 0x000fe40000000009 */
[C-C-:B------:R-:W-:Y:S02]  /*13690*/  PRMT R6, R10.reuse, 0x6420, R11.reuse ;  /* 0x000064200a067816 */ /* 0x140fe4000000000b */
[----:B------:R-:W-:Y:S02]  /*136a0*/  PRMT R7, R10, 0x7531, R11 ;  /* 0x000075310a077816 */ /* 0x000fe4000000000b */
[----:B------:R-:W1:Y:S01]  /*136b0*/  LDSM.16.MT88.4 R8, [R21+0xa400] ;  /* 0x00a400001508783b */ /* 0x000e620000004200 */
[----:B------:R-:W-:Y:S01]  /*136c0*/  IMAD.MOV.U32 R19, RZ, RZ, R14 ;  /* 0x000000ffff137224 */ /* 0x000fe200078e000e */
[----:B------:R-:W-:-:S05]  /*136d0*/  IADD3 R20, R15, 0x400, R20 ;  /* 0x000004000f147810 */ /* 0x000fca0007ffe014 */
[----:B------:R-:W-:Y:S01]  /*136e0*/  STSM.16.M88.4 [R20], R4 ;  /* 0x0000000414007844 */ /* 0x000fe20000000200 */
[C-C-:B-1----:R-:W-:Y:S02]  /*136f0*/  PRMT R12, R8.reuse, 0x6420, R9.reuse ;  /* 0x00006420080c7816 */ /* 0x142fe40000000009 */
        /* <DEDUP_REMOVED lines=9> */
[----:B------:R-:W1:Y:S01]  /*13790*/  LDSM.16.MT88.4 R8, [R21+0xb400] ;  /* 0x00b400001508783b */ /* 0x000e620000004200 */
[----:B------:R-:W-:-:S05]  /*137a0*/  IMAD.IADD R20, R19, 0x1, R20 ;  /* 0x0000000113147824 */ /* 0x000fca00078e0214 */
[----:B------:R1:W-:Y:S02]  /*137b0*/  STSM.16.M88.4 [R20], R4 ;  /* 0x0000000414007844 */ /* 0x0003e40000000200 */
[C-C-:B-1----:R-:W-:Y:S02]  /*137c0*/  PRMT R4, R8.reuse, 0x6420, R9.reuse ;  /* 0x0000642008047816 */ /* 0x142fe40000000009 */
[----:B------:R-:W-:Y:S02]  /*137d0*/  PRMT R5, R8, 0x7531, R9 ;  /* 0x0000753108057816 */ /* 0x000fe40000000009 */
        /* <DEDUP_REMOVED lines=8> */
[----:B---3--:R-:W3:Y:S01]  /*13860*/  FENCE.VIEW.ASYNC.S ;  /* 0x00000000000073c6 */ /* 0x008ee20000000000 */
[----:B------:R-:W-:Y:S05]  /*13870*/  @!P0 BRA `(.L_x_1017) ;  /* 0x0000000000048947 */ /* 0x000fea0003800000 */
[----:B------:R-:W-:Y:S01]  /*13880*/  BPT.TRAP 0x1 ;  /* 0x000000040000795c */ /* 0x000fe20000300000 */
.L_x_1017:
[----:B-1----:R-:W3:Y:S01]  /*13890*/  LDL.LU R4, [R1+0x4] ;  /* 0x0000040001047983 */ /* 0x002ee20000300800 */
[C---:B------:R-:W-:Y:S01]  /*138a0*/  ISETP.GT.AND P0, PT, R2.reuse, UR42, PT ;  /* 0x0000002a02007c0c */ /* 0x040fe2000bf04270 */
[----:B------:R-:W-:Y:S02]  /*138b0*/  VIADD R2, R2, 0xffffffff ;  /* 0xffffffff02027836 */ /* 0x000fe40000000000 */
[----:B------:R4:W5:Y:S01]  /*138c0*/  LDL R8, [R1+0xc] ;  /* 0x00000c0001087983 */ /* 0x0009620000100800 */
[----:B---3--:R-:W-:Y:S01]  /*138d0*/  SYNCS.ARRIVE.TRANS64.A1T0 RZ, [R4+URZ+0x22850], RZ ;  /* 0x022850ff04ff79a7 */ /* 0x008fe2000810003f */
[----:B------:R-:W-:-:S05]  /*138e0*/  @!P2 VIADD R3, R4, 0x22880 ;  /* 0x000228800403a836 */ /* 0x000fca0000000000 */
[----:B------:R-:W-:Y:S01]  /*138f0*/  @!P2 PRMT R3, RZ, 0x654, R3 ;  /* 0x00000654ff03a816 */ /* 0x000fe20000000003 */
[----:B------:R-:W-:Y:S06]  /*13900*/  BAR.SYNC.DEFER_BLOCKING 0x2, 0x80 ;  /* 0x0082000000007b1d */ /* 0x000fec0000010000 */
[----:B------:R1:W-:Y:S02]  /*13910*/  @!P2 SYNCS.ARRIVE.TRANS64.RED.A1T0 RZ, [R3+URZ], RZ ;  /* 0x000000ff03ffa9a7 */ /* 0x0003e4000810043f */
[----:B-1----:R4:W5:Y:S01]  /*13920*/  LDL R3, [R1] ;  /* 0x0000000001037983 */ /* 0x0029620000100800 */
[----:B------:R-:W-:Y:S05]  /*13930*/  @P0 BRA `(.L_x_1018) ;  /* 0xfffffff000240947 */ /* 0x000fea000383ffff */
.L_x_996:
[----:B------:R-:W-:Y:S04]  /*13940*/  BSSY B0, `(.L_x_1019) ;  /* 0x000000f000007945 */ /* 0x000fe80003800000 */
[----:B------:R-:W-:Y:S05]  /*13950*/  @P2 BRA `(.L_x_1020) ;  /* 0x0000000000342947 */ /* 0x000fea0003800000 */
[----:B------:R-:W3:Y:S01]  /*13960*/  S2R R5, SR_LANEID ;  /* 0x0000000000057919 */ /* 0x000ee20000000000 */
[----:B------:R-:W-:Y:S01]  /*13970*/  VOTEU.ANY UR4, UPT, PT ;  /* 0x0000000000047886 */ /* 0x000fe200038e0100 */
[----:B--2--5:R-:W2:Y:S01]  /*13980*/  LDC.64 R2, c[0x0][0xdf0] ;  /* 0x00037c00ff027b82 */ /* 0x024ea20000000a00 */
[----:B------:R-:W3:Y:S02]  /*13990*/  FLO.U32 R0, UR4 ;  /* 0x0000000400007d00 */ /* 0x000ee400080e0000 */
[----:B---3--:R-:W-:-:S06]  /*139a0*/  ISETP.EQ.U32.AND P0, PT, R0, R5, PT ;  /* 0x000000050000720c */ /* 0x008fcc0003f02070 */
[----:B------:R-:W2:Y:S07]  /*139b0*/  POPC R5, UR4 ;  /* 0x0000000400057d09 */ /* 0x000eae0008000000 */
[----:B--2---:R-:W2:Y:S01]  /*139c0*/  @P0 ATOMG.E.ADD.STRONG.GPU PT, R3, desc[UR48][R2.64], R5 ;  /* 0x00000005020309a8 */ /* 0x004ea200081ee1f0 */
[----:B-1----:R-:W1:Y:S02]  /*139d0*/  S2R R4, SR_LTMASK ;  /* 0x0000000000047919 */ /* 0x002e640000003900 */
[----:B-1----:R-:W-:-:S04]  /*139e0*/  LOP3.LUT R4, R4, UR4, RZ, 0xc0, !PT ;  /* 0x0000000404047c12 */ /* 0x002fc8000f8ec0ff */
[----:B------:R-:W1:Y:S01]  /*139f0*/  POPC R7, R4 ;  /* 0x0000000400077309 */ /* 0x000e620000000000 */
[----:B--2---:R-:W1:Y:S02]  /*13a00*/  SHFL.IDX PT, R0, R3, R0, 0x1f ;  /* 0x00001f0003007589 */ /* 0x004e6400000e0000 */
[----:B-1----:R-:W-:-:S05]  /*13a10*/  IADD3 R0, R0, UR44, R7 ;  /* 0x0000002c00007c10 */ /* 0x002fca000fffe007 */
[----:B------:R3:W-:Y:S02]  /*13a20*/  STL [R1+0x28], R0 ;  /* 0x0000280001007387 */ /* 0x0007e40000100800 */
.L_x_1020:
[----:B------:R-:W-:Y:S05]  /*13a30*/  BSYNC B0 ;  /* 0x0000000000007941 */ /* 0x000fea0003800000 */
.L_x_1019:
[----:B------:R-:W-:-:S06]  /*13a40*/  UISETP.NE.AND UP0, UPT, UR41, 0x3, UPT ;  /* 0x000000032900788c */ /* 0x000fcc000bf05270 */
[----:B------:R-:W-:-:S13]  /*13a50*/  PLOP3.LUT P0, PT, PT, PT, UP0, 0x80, 0x0 ;  /* 0x000000000000781c */ /* 0x000fda0003f0f008 */
[----:B------:R-:W-:Y:S05]  /*13a60*/  @!P0 BRA `(.L_x_1021) ;  /* 0x0000000000048947 */ /* 0x000fea0003800000 */
[----:B------:R-:W-:Y:S01]  /*13a70*/  BPT.TRAP 0x1 ;  /* 0x000000040000795c */ /* 0x000fe20000300000 */
.L_x_1021:
[----:B--2---:R-:W2:Y:S04]  /*13a80*/  LDL R2, [R1+0xc] ;  /* 0x00000c0001027983 */ /* 0x004ea80000100800 */
[----:B---3--:R-:W3:Y:S01]  /*13a90*/  LDL R0, [R1] ;  /* 0x0000000001007983 */ /* 0x008ee20000100800 */
[----:B------:R-:W-:Y:S01]  /*13aa0*/  BSSY B0, `(.L_x_1022) ;  /* 0x0000008000007945 */ /* 0x000fe20003800000 */
[----:B--2--5:R-:W-:-:S04]  /*13ab0*/  LOP3.LUT R3, R2, 0x1, RZ, 0x3c, !PT ;  /* 0x0000000102037812 */ /* 0x024fc800078e3cff */
[----:B------:R-:W-:Y:S02]  /*13ac0*/  SHF.L.U32 R3, R3, 0x1f, RZ ;  /* 0x0000001f03037819 */ /* 0x000fe400000006ff */
[----:B---3--:R-:W-:-:S04]  /*13ad0*/  LEA R20, R0, UR40, 0x3 ;  /* 0x0000002800147c11 */ /* 0x008fc8000f8e18ff */
[----:B------:R-:W2:Y:S01]  /*13ae0*/  SYNCS.PHASECHK.TRANS64.TRYWAIT P0, [R20+URZ+0x22870], R3 ;  /* 0x02287003140075a7 */ /* 0x000ea2000800017f */
[----:B------:R-:W-:-:S05]  /*13af0*/  IMAD.U32 R0, RZ, RZ, UR45 ;  /* 0x0000002dff007e24 */ /* 0x000fca000f8e00ff */
[----:B------:R-:W-:Y:S01]  /*13b00*/  ISETP.NE.AND P1, PT, R0, 0x3, PT ;  /* 0x000000030000780c */ /* 0x000fe20003f25270 */
[----:B--2---:R-:W-:-:S12]  /*13b10*/  @!P0 BRA `(.L_x_1023) ;  /* 0x0000001000a48947 */ /* 0x004fd80003800000 */
.L_x_1059:
[----:B------:R-:W-:Y:S05]  /*13b20*/  BSYNC B0 ;  /* 0x0000000000007941 */ /* 0x000fea0003800000 */
.L_x_1022:
[----:B------:R-:W-:Y:S05]  /*13b30*/  @!P1 BRA `(.L_x_1024) ;  /* 0x0000000000049947 */ /* 0x000fea0003800000 */
[----:B------:R-:W-:Y:S01]  /*13b40*/  BPT.TRAP 0x1 ;  /* 0x000000040000795c */ /* 0x000fe20000300000 */
.L_x_1024:
[----:B------:R-:W2:Y:S02]  /*13b50*/  LDL R0, [R1+0xc] ;  /* 0x00000c0001007983 */ /* 0x000ea40000100800 */
[----:B--2---:R-:W-:-:S04]  /*13b60*/  SHF.L.U32 R3, R0, 0x1f, RZ ;  /* 0x0000001f00037819 */ /* 0x004fc800000006ff */
[----:B------:R-:W2:Y:S02]  /*13b70*/  SYNCS.PHASECHK.TRANS64.TRYWAIT P0, [R20+URZ+0x22860], R3 ;  /* 0x02286003140075a7 */ /* 0x000ea4000800017f */
[----:B--2---:R-:W-:Y:S05]  /*13b80*/  @!P0 BRA `(.L_x_1025) ;  /* 0x00000010009c8947 */ /* 0x004fea0003800000 */
.L_x_1060:
[----:B------:R-:W3:Y:S04]  /*13b90*/  LDL R2, [R1] ;  /* 0x0000000001027983 */ /* 0x000ee80000100800 */
[----:B------:R-:W5:Y:S04]  /*13ba0*/  LDL R0, [R1+0x24] ;  /* 0x0000240001007983 */ /* 0x000f680000100800 */
[----:B------:R-:W4:Y:S04]  /*13bb0*/  LDL R18, [R1+0x18] ;  /* 0x0000180001127983 */ /* 0x000f280000100800 */
[----:B------:R-:W4:Y:S04]  /*13bc0*/  LDL R12, [R1+0x20] ;  /* 0x00002000010c7983 */ /* 0x000f280000100800 */
[----:B------:R-:W4:Y:S01]  /*13bd0*/  LDL R17, [R1+0x14] ;  /* 0x0000140001117983 */ /* 0x000f220000100800 */
[----:B------:R-:W-:Y:S05]  /*13be0*/  WARPSYNC.ALL ;  /* 0x0000000000007948 */ /* 0x000fea0003800000 */
[----:B---3--:R-:W-:-:S05]  /*13bf0*/  IMAD.SHL.U32 R2, R2, 0x4000, RZ ;  /* 0x0000400002027824 */ /* 0x008fca00078e00ff */
[----:B-----5:R-:W-:-:S05]  /*13c00*/  LOP3.LUT R0, R2, R0, RZ, 0xfc, !PT ;  /* 0x0000000002007212 */ /* 0x020fca00078efcff */
[----:B-1----:R-:W1:Y:S01]  /*13c10*/  LDSM.16.MT88.4 R4, [R0+UR40+0x8400] ;  /* 0x008400280004783b */ /* 0x002e620008004200 */
[----:B--2---:R-:W-:-:S04]  /*13c20*/  VIADD R3, R0, UR40 ;  /* 0x0000002800037c36 */ /* 0x004fc80008000000 */
[----:B----4-:R-:W-:Y:S01]  /*13c30*/  IMAD.IADD R3, R18, 0x1, R3 ;  /* 0x0000000112037824 */ /* 0x010fe200078e0203 */
[C-C-:B-1----:R-:W-:Y:S02]  /*13c40*/  PRMT R8, R4.reuse, 0x6420, R5.reuse ;  /* 0x0000642004087816 */ /* 0x142fe40000000005 */
[----:B------:R-:W-:Y:S02]  /*13c50*/  PRMT R9, R4, 0x7531, R5 ;  /* 0x0000753104097816 */ /* 0x000fe40000000005 */
[C-C-:B------:R-:W-:Y:S02]  /*13c60*/  PRMT R10, R6.reuse, 0x6420, R7.reuse ;  /* 0x00006420060a7816 */ /* 0x140fe40000000007 */
[----:B------:R-:W-:Y:S02]  /*13c70*/  PRMT R11, R6, 0x7531, R7 ;  /* 0x00007531060b7816 */ /* 0x000fe40000000007 */
[----:B------:R-:W1:Y:S01]  /*13c80*/  LDSM.16.MT88.4 R4, [R3+0x8400] ;  /* 0x008400000304783b */ /* 0x000e620000004200 */
[----:B------:R-:W-:-:S05]  /*13c90*/  IADD3 R2, R2, UR40, R12 ;  /* 0x0000002802027c10 */ /* 0x000fca000fffe00c */
[----:B------:R1:W-:Y:S02]  /*13ca0*/  STSM.16.M88.4 [R2+0x400], R8 ;  /* 0x0004000802007844 */ /* 0x0003e40000000200 */
        /* <DEDUP_REMOVED lines=11> */
[----:B------:R-:W-:-:S05]  /*13d60*/  IADD3 R16, R17, 0x400, R2 ;  /* 0x0000040011107810 */ /* 0x000fca0007ffe002 */
[----:B------:R2:W-:Y:S01]  /*13d70*/  STSM.16.M88.4 [R16], R12 ;  /* 0x0000000c10007844 */ /* 0x0005e20000000200 */
[C-C-:B-1----:R-:W-:Y:S02]  /*13d80*/  PRMT R8, R4.reuse, 0x6420, R5.reuse ;  /* 0x0000642004087816 */ /* 0x142fe40000000005 */
[----:B------:R-:W-:Y:S02]  /*13d90*/  PRMT R9, R4, 0x7531, R5 ;  /* 0x0000753104097816 */ /* 0x000fe40000000005 */
[C-C-:B------:R-:W-:Y:S02]  /*13da0*/  PRMT R10, R6.reuse, 0x6420, R7.reuse ;  /* 0x00006420060a7816 */ /* 0x140fe40000000007 */
[----:B------:R-:W-:-:S05]  /*13db0*/  PRMT R11, R6, 0x7531, R7 ;  /* 0x00007531060b7816 */ /* 0x000fca0000000007 */
[----:B------:R-:W-:Y:S04]  /*13dc0*/  STSM.16.M88.4 [R16+0x2000], R8 ;  /* 0x0020000810007844 */ /* 0x000fe80000000200 */
[----:B------:R-:W1:Y:S01]  /*13dd0*/  LDSM.16.MT88.4 R4, [R0+UR40+0xa400] ;  /* 0x00a400280004783b */ /* 0x000e620008004200 */
[----:B--2---:R-:W-:Y:S02]  /*13de0*/  IMAD.MOV.U32 R14, RZ, RZ, R18 ;  /* 0x000000ffff0e7224 */ /* 0x004fe400078e0012 */
[----:B------:R-:W-:Y:S01]  /*13df0*/  IMAD.MOV.U32 R15, RZ, RZ, R17 ;  /* 0x000000ffff0f7224 */ /* 0x000fe200078e0011 */
[C-C-:B-1----:R-:W-:Y:S02]  /*13e00*/  PRMT R16, R4.reuse, 0x6420, R5.reuse ;  /* 0x0000642004107816 */ /* 0x142fe40000000005 */
[----:B------:R-:W-:-:S02]  /*13e10*/  PRMT R17, R4, 0x7531, R5 ;  /* 0x0000753104117816 */ /* 0x000fc40000000005 */
[C-C-:B------:R-:W-:Y:S02]  /*13e20*/  PRMT R18, R6.reuse, 0x6420, R7.reuse ;  /* 0x0000642006127816 */ /* 0x140fe40000000007 */
        /* <DEDUP_REMOVED lines=10> */
[----:B--2---:R-:W-:Y:S01]  /*13ed0*/  IMAD.MOV.U32 R19, RZ, RZ, R15 ;  /* 0x000000ffff137224 */ /* 0x004fe200078e000f */
[C-C-:B-1----:R-:W-:Y:S02]  /*13ee0*/  PRMT R12, R4.reuse, 0x6420, R5.reuse ;  /* 0x00006420040c7816 */ /* 0x142fe40000000005 */
[----:B------:R-:W-:Y:S02]  /*13ef0*/  PRMT R13, R4, 0x7531, R5 ;  /* 0x00007531040d7816 */ /* 0x000fe40000000005 */
[----:B------:R-:W-:-:S02]  /*13f00*/  PRMT R14, R6, 0x6420, R7 ;  /* 0x00006420060e7816 */ /* 0x000fc40000000007 */
[----:B------:R-:W-:Y:S02]  /*13f10*/  PRMT R15, R6, 0x7531, R7 ;  /* 0x00007531060f7816 */ /* 0x000fe40000000007 */
[----:B------:R-:W1:Y:S01]  /*13f20*/  LDSM.16.MT88.4 R4, [R3+0xb400] ;  /* 0x00b400000304783b */ /* 0x000e620000004200 */
[----:B------:R-:W-:-:S05]  /*13f30*/  IMAD.IADD R2, R19, 0x1, R2 ;  /* 0x0000000113027824 */ /* 0x000fca00078e0202 */
[----:B------:R2:W-:Y:S01]  /*13f40*/  STSM.16.M88.4 [R2], R12 ;  /* 0x0000000c02007844 */ /* 0x0005e20000000200 */
        /* <DEDUP_REMOVED lines=13> */
.L_x_1026:
[----:B--2---:R-:W2:Y:S01]  /*14020*/  LDL.LU R2, [R1] ;  /* 0x0000000001027983 */ /* 0x004ea20000300800 */
[----:B-1----:R-:W-:Y:S03]  /*14030*/  SYNCS.ARRIVE.TRANS64.A1T0 RZ, [R20+URZ+0x22850], RZ ;  /* 0x022850ff14ff79a7 */ /* 0x002fe6000810003f */
[----:B------:R-:W3:Y:S01]  /*14040*/  LDL.LU R3, [R1+0xc] ;  /* 0x00000c0001037983 */ /* 0x000ee20000300800 */
[----:B------:R-:W-:-:S05]  /*14050*/  @!P2 VIADD R0, R20, 0x22880 ;  /* 0x000228801400a836 */ /* 0x000fca0000000000 */
        /* <DEDUP_REMOVED lines=10> */
.L_x_980:
[----:B------:R-:W-:Y:S05]  /*14100*/  BSYNC B6 ;  /* 0x0000000000067941 */ /* 0x000fea0003800000 */
.L_x_978:
[----:B-12---:R-:W2:Y:S04]  /*14110*/  LDL R0, [R1+0x2c] ;  /* 0x00002c0001007983 */ /* 0x006ea80000100800 */
[----:B------:R1:W5:Y:S01]  /*14120*/  LDL R2, [R1+0x28] ;  /* 0x0000280001027983 */ /* 0x0003620000100800 */
[----:B--2---:R-:W-:-:S13]  /*14130*/  LOP3.LUT P0, RZ, R0, 0x2, RZ, 0xc0, !PT ;  /* 0x0000000200ff7812 */ /* 0x004fda000780c0ff */
[----:B-1----:R-:W-:Y:S05]  /*14140*/  @!P0 BRA `(.L_x_1027) ;  /* 0x0000000000208947 */ /* 0x002fea0003800000 */
[----:B------:R-:W1:Y:S08]  /*14150*/  S2UR UR5, SR_CgaCtaId ;  /* 0x00000000000579c3 */ /* 0x000e700000008800 */
[----:B------:R-:W-:Y:S06]  /*14160*/  BAR.SYNC.DEFER_BLOCKING 0x5, 0x180 ;  /* 0x0146000000007b1d */ /* 0x000fec0000010000 */
[----:B------:R-:W-:-:S02]  /*14170*/  UMOV UR4, 0x400 ;  /* 0x0000040000047882 */ /* 0x000fc40000000000 */
[----:B-1----:R-:W-:-:S09]  /*14180*/  ULEA UR4, UR5, UR4, 0x18 ;  /* 0x0000000405047291 */ /* 0x002fd2000f8ec03f */
[----:B-----5:R-:W1:Y:S04]  /*14190*/  LDS R2, [UR4+0x228d0] ;  /* 0x0228d004ff027984 */ /* 0x020e680008000800 */
[----:B-1----:R1:W-:Y:S01]  /*141a0*/  STL [R1+0x28], R2 ;  /* 0x0000280201007387 */ /* 0x0023e20000100800 */
[----:B------:R-:W-:Y:S06]  /*141b0*/  BAR.ARV 0x4, 0x180 ;  /* 0x0106000000007b1d */ /* 0x000fec0000002000 */
[----:B------:R-:W-:Y:S05]  /*141c0*/  BRA `(.L_x_1028) ;  /* 0x00000000002c7947 */ /* 0x000fea0003800000 */
.L_x_1027:
[----:B------:R-:W1:Y:S01]  /*141d0*/  S2R R0, SR_TID.X ;  /* 0x0000000000007919 */ /* 0x000e620000002100 */
[----:B------:R-:W-:Y:S01]  /*141e0*/  BAR.SYNC.DEFER_BLOCKING 0x4, 0x180 ;  /* 0x0106000000007b1d */ /* 0x000fe20000010000 */
[----:B-1----:R-:W-:-:S04]  /*141f0*/  LOP3.LUT R0, R0, 0x7f, RZ, 0xc0, !PT ;  /* 0x0000007f00007812 */ /* 0x002fc800078ec0ff */
[----:B------:R-:W-:-:S13]  /*14200*/  ISETP.NE.AND P0, PT, R0, RZ, PT ;  /* 0x000000ff0000720c */ /* 0x000fda0003f05270 */
[----:B------:R-:W1:Y:S01]  /*14210*/  @!P0 S2R R3, SR_CgaCtaId ;  /* 0x0000000000038919 */ /* 0x000e620000008800 */
[----:B------:R-:W-:-:S04]  /*14220*/  @!P0 MOV R0, 0x400 ;  /* 0x0000040000008802 */ /* 0x000fc80000000f00 */
[----:B-1----:R-:W-:Y:S02]  /*14230*/  @!P0 LEA R3, R3, R0, 0x18 ;  /* 0x0000000003038211 */ /* 0x002fe400078ec0ff */
[----:B-----5:R-:W1:Y:S04]  /*14240*/  SHFL.IDX PT, R0, R2, RZ, 0x1f ;  /* 0x00001fff02007589 */ /* 0x020e6800000e0000 */
[----:B------:R2:W-:Y:S04]  /*14250*/  @!P0 STS [R3+0x228d0], R2 ;  /* 0x0228d00203008388 */ /* 0x0005e80000000800 */
[----:B-1----:R2:W-:Y:S01]  /*14260*/  STL [R1+0x28], R0 ;  /* 0x0000280001007387 */ /* 0x0025e20000100800 */
[----:B------:R-:W-:Y:S06]  /*14270*/  BAR.ARV 0x5, 0x180 ;  /* 0x0146000000007b1d */ /* 0x000fec0000002000 */
.L_x_1028:
[----:B--2---:R-:W2:Y:S01]  /*14280*/  LDL R0, [R1+0x28] ;  /* 0x0000280001007983 */ /* 0x004ea20000100800 */
[----:B------:R-:W-:Y:S02]  /*14290*/  ULDC UR4, c[0x0][0xda8] ;  /* 0x00036a0000047ab9 */ /* 0x000fe40000000800 */
[----:B--2---:R-:W-:-:S13]  /*142a0*/  ISETP.GE.AND P0, PT, R0, UR4, PT ;  /* 0x0000000400007c0c */ /* 0x004fda000bf06270 */
[----:B------:R-:W-:Y:S05]  /*142b0*/  @!P0 BRA `(.L_x_1029) ;  /* 0xffffffcc00508947 */ /* 0x000fea000383ffff */
.L_x_969:
[----:B-1----:R-:W2:Y:S01]  /*142c0*/  LDL.LU R0, [R1+0x30] ;  /* 0x0000300001007983 */ /* 0x002ea20000300800 */
[----:B------:R-:W-:Y:S01]  /*142d0*/  BSSY B0, `(.L_x_1030) ;  /* 0x000000b000007945 */ /* 0x000fe20003800000 */
[----:B------:R-:W1:Y:S01]  /*142e0*/  S2R R5, SR_CgaCtaId ;  /* 0x0000000000057919 */ /* 0x000e620000008800 */
[----:B--2---:R-:W-:-:S05]  /*142f0*/  VIADD R0, R0, 0x1 ;  /* 0x0000000100007836 */ /* 0x004fca0000000000 */
[----:B------:R-:W-:-:S04]  /*14300*/  LEA.HI R2, R0, R0, RZ, 0x1 ;  /* 0x0000000000027211 */ /* 0x000fc800078f08ff */
[----:B------:R-:W-:-:S05]  /*14310*/  LOP3.LUT R3, R2, 0xfffffffe, RZ, 0xc0, !PT ;  /* 0xfffffffe02037812 */ /* 0x000fca00078ec0ff */
[----:B------:R-:W-:Y:S01]  /*14320*/  IMAD.IADD R3, R0, 0x1, -R3 ;  /* 0x0000000100037824 */ /* 0x000fe200078e0a03 */
[----:B------:R-:W-:-:S04]  /*14330*/  MOV R0, 0x400 ;  /* 0x0000040000007802 */ /* 0x000fc80000000f00 */
[----:B-1----:R-:W-:Y:S02]  /*14340*/  LEA R0, R5, R0, 0x18 ;  /* 0x0000000005007211 */ /* 0x002fe400078ec0ff */
[----:B------:R-:W-:-:S04]  /*14350*/  SHF.L.U32 R3, R3, 0x1f, RZ ;  /* 0x0000001f03037819 */ /* 0x000fc800000006ff */
[----:B------:R-:W1:Y:S02]  /*14360*/  SYNCS.PHASECHK.TRANS64.TRYWAIT P0, [R0+URZ+0x22820], R3 ;  /* 0x02282003000075a7 */ /* 0x000e64000800017f */
[----:B-1----:R-:W-:Y:S05]  /*14370*/  @!P0 BRA `(.L_x_1031) ;  /* 0x0000000800b48947 */ /* 0x002fea0003800000 */
.L_x_1061:
[----:B------:R-:W-:Y:S05]  /*14380*/  BSYNC B0 ;  /* 0x0000000000007941 */ /* 0x000fea0003800000 */
.L_x_1030:
[----:B------:R-:W-:-:S03]  /*14390*/  UMOV UR4, 0xffffffff ;  /* 0xffffffff00047882 */ /* 0x000fc60000000000 */
[----:B------:R-:W-:Y:S05]  /*143a0*/  BRA.DIV UR4, `(.L_x_1032) ;  /* 0x0000000a04bc7947 */ /* 0x000fea000b800000 */
[----:B------:R-:W2:Y:S02]  /*143b0*/  S2R R2, SR_TID.X ;  /* 0x0000000000027919 */ /* 0x000ea40000002100 */
[----:B--2---:R-:W-:-:S04]  /*143c0*/  SHF.R.U32.HI R2, RZ, 0x5, R2 ;  /* 0x00000005ff027819 */ /* 0x004fc80000011602 */
[----:B------:R-:W-:-:S05]  /*143d0*/  LOP3.LUT R2, R2, 0x3, RZ, 0xc0, !PT ;  /* 0x0000000302027812 */ /* 0x000fca00078ec0ff */
[----:B------:R2:W3:Y:S02]  /*143e0*/  SHFL.IDX PT, R14, R2, RZ, 0x1f ;  /* 0x00001fff020e7589 */ /* 0x0004e400000e0000 */
.L_x_1064:
[----:B---3--:R-:W-:Y:S01]  /*143f0*/  ISETP.NE.AND P0, PT, R14, RZ, PT ;  /* 0x000000ff0e00720c */ /* 0x008fe20003f05270 */
[----:B------:R-:W-:-:S12]  /*14400*/  BSSY B0, `(.L_x_1033) ;  /* 0x000002e000007945 */ /* 0x000fd80003800000 */
[----:B------:R-:W-:Y:S05]  /*14410*/  @P0 BRA `(.L_x_1034) ;  /* 0x0000000000b00947 */ /* 0x000fea0003800000 */
[----:B------:R-:W-:-:S03]  /*14420*/  UMOV UR4, 0xffffffff ;  /* 0xffffffff00047882 */ /* 0x000fc60000000000 */
[----:B------:R-:W-:Y:S05]  /*14430*/  BRA.DIV UR4, `(.L_x_1035) ;  /* 0x0000000a04cc7947 */ /* 0x000fea000b800000 */
[----:B------:R-:W-:-:S13]  /*14440*/  ELECT P6, URZ, PT ;  /* 0x00000000003f782f */ /* 0x000fda00038c0000 */
.L_x_1067:
[----:B------:R-:W-:Y:S05]  /*14450*/  @!P6 BRA `(.L_x_1034) ;  /* 0x0000000000a0e947 */ /* 0x000fea0003800000 */
[----:B------:R-:W-:-:S06]  /*14460*/  ULOP3.LUT UR4, UR46, 0x2, URZ, 0xfc, !UPT ;  /* 0x000000022e047892 */ /* 0x000fcc000f8efc3f */
[----:B--2---:R-:W-:-:S05]  /*14470*/  IMAD.U32 R2, RZ, RZ, UR4 ;  /* 0x00000004ff027e24 */ /* 0x004fca000f8e00ff */
[----:B------:R-:W-:-:S13]  /*14480*/  ISETP.NE.AND P0, PT, R2, 0x3, PT ;  /* 0x000000030200780c */ /* 0x000fda0003f05270 */
[----:B------:R-:W-:Y:S05]  /*14490*/  @!P0 BRA `(.L_x_1036) ;  /* 0x0000000000048947 */ /* 0x000fea0003800000 */
[----:B------:R-:W-:Y:S01]  /*144a0*/  BPT.TRAP 0x1 ;  /* 0x000000040000795c */ /* 0x000fe20000300000 */
.L_x_1036:
[----:B-1----:R-:W2:Y:S04]  /*144b0*/  LDL R3, [R1] ;  /* 0x0000000001037983 */ /* 0x002ea80000100800 */
[----:B------:R-:W3:Y:S01]  /*144c0*/  LDL.LU R7, [R1+0xc] ;  /* 0x00000c0001077983 */ /* 0x000ee20000300800 */
[----:B------:R-:W-:-:S04]  /*144d0*/  VIADD R2, R0, 0x22840 ;  /* 0x0002284000027836 */ /* 0x000fc80000000000 */
[C---:B--2---:R-:W-:Y:S02]  /*144e0*/  IMAD R6, R3.reuse, 0x8, R2 ;  /* 0x0000000803067824 */ /* 0x044fe400078e0202 */
[----:B------:R-:W-:Y:S01]  /*144f0*/  VIADD R3, R3, 0x1 ;  /* 0x0000000103037836 */ /* 0x000fe20000000000 */
[----:B---3--:R-:W-:-:S04]  /*14500*/  SHF.L.U32 R5, R7, 0x1f, RZ ;  /* 0x0000001f07057819 */ /* 0x008fc800000006ff */
[C---:B------:R-:W-:Y:S01]  /*14510*/  ISETP.NE.AND P2, PT, R3.reuse, 0x2, PT ;  /* 0x000000020300780c */ /* 0x040fe20003f45270 */
[----:B------:R-:W1:Y:S03]  /*14520*/  SYNCS.PHASECHK.TRANS64.TRYWAIT P1, [R6+URZ], R5 ;  /* 0x00000005060075a7 */ /* 0x000e66000802017f */
[----:B------:R-:W-:Y:S02]  /*14530*/  SEL R4, RZ, 0x1, P2 ;  /* 0x00000001ff047807 */ /* 0x000fe40001000000 */
[----:B------:R-:W-:Y:S02]  /*14540*/  SEL R3, R3, RZ, P2 ;  /* 0x000000ff03037207 */ /* 0x000fe40001000000 */
[----:B------:R-:W-:-:S03]  /*14550*/  LOP3.LUT R4, R7, R4, RZ, 0x3c, !PT ;  /* 0x0000000407047212 */ /* 0x000fc600078e3cff */
[----:B------:R-:W-:Y:S01]  /*14560*/  IMAD R7, R3, 0x8, R2 ;  /* 0x0000000803077824 */ /* 0x000fe200078e0202 */
[----:B------:R-:W-:Y:S01]  /*14570*/  SHF.L.U32 R2, R4, 0x1f, RZ ;  /* 0x0000001f04027819 */ /* 0x000fe200000006ff */
[----:B-1----:R-:W-:Y:S06]  /*14580*/  @!P1 BRA `(.L_x_1037) ;  /* 0x0000000800989947 */ /* 0x002fec0003800000 */
.L_x_1068:
[----:B------:R-:W2:Y:S02]  /*14590*/  SYNCS.PHASECHK.TRANS64.TRYWAIT P1, [R7+URZ], R2 ;  /* 0x00000002070075a7 */ /* 0x000ea4000802017f */
[----:B--2---:R-:W-:Y:S05]  /*145a0*/  @!P1 BRA `(.L_x_1038) ;  /* 0x0000000800a49947 */ /* 0x004fea0003800000 */
.L_x_1069:
[----:B------:R-:W-:Y:S05]  /*145b0*/  @!P0 BRA `(.L_x_1039) ;  /* 0x0000000000048947 */ /* 0x000fea0003800000 */
[----:B------:R-:W-:Y:S01]  /*145c0*/  BPT.TRAP 0x1 ;  /* 0x000000040000795c */ /* 0x000fe20000300000 */
.L_x_1039:
[----:B------:R-:W3:Y:S02]  /*145d0*/  LDL.LU R4, [R1] ;  /* 0x0000000001047983 */ /* 0x000ee40000300800 */
[----:B---3--:R-:W-:-:S04]  /*145e0*/  IMAD R4, R4, 0x8, R0 ;  /* 0x0000000804047824 */ /* 0x008fc800078e0200 */
[----:B------:R-:W3:Y:S02]  /*145f0*/  SYNCS.PHASECHK.TRANS64.TRYWAIT P1, [R4+URZ+0x22860], R5 ;  /* 0x02286005040075a7 */ /* 0x000ee4000802017f */
[----:B---3--:R-:W-:Y:S05]  /*14600*/  @!P1 BRA `(.L_x_1040) ;  /* 0x0000000800a09947 */ /* 0x008fea0003800000 */
.L_x_1070:
[----:B------:R-:W-:Y:S05]  /*14610*/  @!P0 BRA `(.L_x_1041) ;  /* 0x0000000000048947 */ /* 0x000fea0003800000 */
[----:B------:R-:W-:Y:S01]  /*14620*/  BPT.TRAP 0x1 ;  /* 0x000000040000795c */ /* 0x000fe20000300000 */
.L_x_1041:
[----:B------:R-:W-:-:S04]  /*14630*/  IMAD R3, R3, 0x8, R0 ;  /* 0x0000000803037824 */ /* 0x000fc800078e0200 */
[----:B------:R-:W4:Y:S02]  /*14640*/  SYNCS.PHASECHK.TRANS64.TRYWAIT P1, [R3+URZ+0x22860], R2 ;  /* 0x02286002030075a7 */ /* 0x000f24000802017f */
[----:B----4-:R-:W-:Y:S05]  /*14650*/  @!P1 BRA `(.L_x_1042) ;  /* 0x0000000800a09947 */ /* 0x010fea0003800000 */
.L_x_1071:
[----:B------:R-:W-:Y:S05]  /*14660*/  @!P0 BRA `(.L_x_1043) ;  /* 0x0000000000048947 */ /* 0x000fea0003800000 */
[----:B------:R-:W-:Y:S01]  /*14670*/  BPT.TRAP 0x1 ;  /* 0x000000040000795c */ /* 0x000fe20000300000 */
.L_x_1043:
[----:B------:R-:W5:Y:S02]  /*14680*/  SYNCS.PHASECHK.TRANS64.TRYWAIT P0, [R4+URZ+0x22880], R5 ;  /* 0x02288005040075a7 */ /* 0x000f64000800017f */
[----:B-----5:R-:W-:Y:S05]  /*14690*/  @!P0 BRA `(.L_x_1044) ;  /* 0x0000000800a48947 */ /* 0x020fea0003800000 */
.L_x_1045:
[----:B------:R1:W1:Y:S02]  /*146a0*/  SYNCS.PHASECHK.TRANS64.TRYWAIT P0, [R3+URZ+0x22880], R2 ;  /* 0x02288002030075a7 */ /* 0x000264000800017f */
[----:B-1----:R-:W-:Y:S05]  /*146b0*/  @!P0 NANOSLEEP.SYNCS 0x989680 ;  /* 0x009896800000895d */ /* 0x002fea0003900000 */
[----:B------:R-:W1:Y:S02]  /*146c0*/  @!P0 SYNCS.PHASECHK.TRANS64 P0, [R3+URZ+0x22880], R2 ;  /* 0x02288002030085a7 */ /* 0x000e64000800007f */
[----:B-1----:R-:W-:Y:S05]  /*146d0*/  @!P0 BRA `(.L_x_1045) ;  /* 0xfffffffc00f08947 */ /* 0x002fea000383ffff */
.L_x_1034:
[----:B------:R-:W-:Y:S05]  /*146e0*/  BSYNC B0 ;  /* 0x0000000000007941 */ /* 0x000fea0003800000 */
.L_x_1033:
[----:B------:R-:W-:Y:S05]  /*146f0*/  EXIT ;  /* 0x000000000000794d */ /* 0x000fea0003800000 */
.L_x_882:
[----:B-1----:R-:W-:-:S04]  /*14700*/  IMAD.U32 R3, RZ, RZ, UR37 ;  /* 0x00000025ff037e24 */ /* 0x002fc8000f8e00ff */
[----:B------:R1:W2:Y:S03]  /*14710*/  SYNCS.PHASECHK.TRANS64.TRYWAIT P1, [R3+URZ+0x22800], R4 ;  /* 0x02280004030075a7 */ /* 0x0002a6000802017f */
[----:B--2---:R-:W-:Y:S05]  /*14720*/  @!P1 NANOSLEEP.SYNCS 0x989680 ;  /* 0x009896800000995d */ /* 0x004fea0003900000 */
[----:B------:R-:W2:Y:S02]  /*14730*/  @!P1 SYNCS.PHASECHK.TRANS64 P1, [R3+URZ+0x22800], R4 ;  /* 0x02280004030095a7 */ /* 0x000ea4000802007f */
[----:B--2---:R-:W-:Y:S05]  /*14740*/  @!P1 BRA `(.L_x_882) ;  /* 0xfffffffc00ec9947 */ /* 0x004fea000383ffff */
[----:B------:R-:W-:Y:S05]  /*14750*/  BRA `(.L_x_1046) ;  /* 0xfffffed400307947 */ /* 0x000fea000383ffff */
.L_x_886:
[----:B--2---:R2:W3:Y:S02]  /*14760*/  SYNCS.PHASECHK.TRANS64.TRYWAIT P2, [R20+URZ+0x22830], R3 ;  /* 0x02283003140075a7 */ /* 0x0044e4000804017f */
[----:B---3--:R-:W-:Y:S05]  /*14770*/  @!P2 NANOSLEEP.SYNCS 0x989680 ;  /* 0x009896800000a95d */ /* 0x008fea0003900000 */
[----:B------:R-:W3:Y:S02]  /*14780*/  @!P2 SYNCS.PHASECHK.TRANS64 P2, [R20+URZ+0x22830], R3 ;  /* 0x022830031400a5a7 */ /* 0x000ee4000804007f */
[----:B---3--:R-:W-:Y:S05]  /*14790*/  @!P2 BRA `(.L_x_886) ;  /* 0xfffffffc00f0a947 */ /* 0x008fea000383ffff */
[----:B------:R-:W-:Y:S05]  /*147a0*/  BRA `(.L_x_885) ;  /* 0xfffffed400507947 */ /* 0x000fea000383ffff */
.L_x_902:
[----:B--2---:R-:W-:-:S04]  /*147b0*/  IMAD.U32 R13, RZ, RZ, UR6 ;  /* 0x00000006ff0d7e24 */ /* 0x004fc8000f8e00ff */
[----:B------:R2:W3:Y:S03]  /*147c0*/  SYNCS.PHASECHK.TRANS64.TRYWAIT P3, [R13+URZ+0x22830], R10 ;  /* 0x0228300a0d0075a7 */ /* 0x0004e6000806017f */
[----:B---3--:R-:W-:Y:S05]  /*147d0*/  @!P3 NANOSLEEP.SYNCS 0x989680 ;  /* 0x009896800000b95d */ /* 0x008fea0003900000 */
[----:B------:R-:W3:Y:S02]  /*147e0*/  @!P3 SYNCS.PHASECHK.TRANS64 P3, [R13+URZ+0x22830], R10 ;  /* 0x0228300a0d00b5a7 */ /* 0x000ee4000806007f */
[----:B---3--:R-:W-:Y:S05]  /*147f0*/  @!P3 BRA `(.L_x_902) ;  /* 0xfffffffc00ecb947 */ /* 0x008fea000383ffff */
[----:B------:R-:W-:Y:S05]  /*14800*/  BRA `(.L_x_899) ;  /* 0xffffff0c005c7947 */ /* 0x000fea000383ffff */
.L_x_906:
[----:B--2---:R-:W-:-:S04]  /*14810*/  IMAD.U32 R13, RZ, RZ, UR6 ;  /* 0x00000006ff0d7e24 */ /* 0x004fc8000f8e00ff */
[----:B------:R2:W3:Y:S03]  /*14820*/  SYNCS.PHASECHK.TRANS64.TRYWAIT P3, [R13+URZ+0x22850], R2 ;  /* 0x022850020d0075a7 */ /* 0x0004e6000806017f */
[----:B---3--:R-:W-:Y:S05]  /*14830*/  @!P3 NANOSLEEP.SYNCS 0x989680 ;  /* 0x009896800000b95d */ /* 0x008fea0003900000 */
[----:B------:R-:W3:Y:S02]  /*14840*/  @!P3 SYNCS.PHASECHK.TRANS64 P3, [R13+URZ+0x22850], R2 ;  /* 0x022850020d00b5a7 */ /* 0x000ee4000806007f */
[----:B---3--:R-:W-:Y:S05]  /*14850*/  @!P3 BRA `(.L_x_906) ;  /* 0xfffffffc00ecb947 */ /* 0x008fea000383ffff */
[----:B------:R-:W-:Y:S05]  /*14860*/  BRA `(.L_x_903) ;  /* 0xffffff0c00f87947 */ /* 0x000fea000383ffff */
.L_x_924:
[----:B--2---:R-:W-:-:S04]  /*14870*/  IMAD.U32 R9, RZ, RZ, UR6 ;  /* 0x00000006ff097e24 */ /* 0x004fc8000f8e00ff */
[----:B------:R2:W3:Y:S03]  /*14880*/  SYNCS.PHASECHK.TRANS64.TRYWAIT P2, [R9+URZ+0x22830], R8 ;  /* 0x02283008090075a7 */ /* 0x0004e6000804017f */
[----:B---3--:R-:W-:Y:S05]  /*14890*/  @!P2 NANOSLEEP.SYNCS 0x989680 ;  /* 0x009896800000a95d */ /* 0x008fea0003900000 */
[----:B------:R-:W3:Y:S02]  /*148a0*/  @!P2 SYNCS.PHASECHK.TRANS64 P2, [R9+URZ+0x22830], R8 ;  /* 0x022830080900a5a7 */ /* 0x000ee4000804007f */
[----:B---3--:R-:W-:Y:S05]  /*148b0*/  @!P2 BRA `(.L_x_924) ;  /* 0xfffffffc00eca947 */ /* 0x008fea000383ffff */
[----:B------:R-:W-:Y:S05]  /*148c0*/  BRA `(.L_x_921) ;  /* 0xffffff4400347947 */ /* 0x000fea000383ffff */
.L_x_928:
[----:B--2---:R-:W-:-:S04]  /*148d0*/  IMAD.U32 R9, RZ, RZ, UR6 ;  /* 0x00000006ff097e24 */ /* 0x004fc8000f8e00ff */
[----:B------:R2:W3:Y:S03]  /*148e0*/  SYNCS.PHASECHK.TRANS64.TRYWAIT P2, [R9+URZ+0x22850], R8 ;  /* 0x02285008090075a7 */ /* 0x0004e6000804017f */
[----:B---3--:R-:W-:Y:S05]  /*148f0*/  @!P2 NANOSLEEP.SYNCS 0x989680 ;  /* 0x009896800000a95d */ /* 0x008fea0003900000 */
[----:B------:R-:W3:Y:S02]  /*14900*/  @!P2 SYNCS.PHASECHK.TRANS64 P2, [R9+URZ+0x22850], R8 ;  /* 0x022850080900a5a7 */ /* 0x000ee4000804007f */
[----:B---3--:R-:W-:Y:S05]  /*14910*/  @!P2 BRA `(.L_x_928) ;  /* 0xfffffffc00eca947 */ /* 0x008fea000383ffff */
[----:B------:R-:W-:Y:S05]  /*14920*/  BRA `(.L_x_925) ;  /* 0xffffff4400dc7947 */ /* 0x000fea000383ffff */
.L_x_935:
[----:B--2---:R-:W-:-:S04]  /*14930*/  IMAD.U32 R9, RZ, RZ, UR6 ;  /* 0x00000006ff097e24 */ /* 0x004fc8000f8e00ff */
[----:B------:R2:W3:Y:S03]  /*14940*/  SYNCS.PHASECHK.TRANS64.TRYWAIT P2, [R9+URZ+0x22830], R8 ;  /* 0x02283008090075a7 */ /* 0x0004e6000804017f */
[----:B---3--:R-:W-:Y:S05]  /*14950*/  @!P2 NANOSLEEP.SYNCS 0x989680 ;  /* 0x009896800000a95d */ /* 0x008fea0003900000 */
[----:B------:R-:W3:Y:S02]  /*14960*/  @!P2 SYNCS.PHASECHK.TRANS64 P2, [R9+URZ+0x22830], R8 ;  /* 0x022830080900a5a7 */ /* 0x000ee4000804007f */
[----:B---3--:R-:W-:Y:S05]  /*14970*/  @!P2 BRA `(.L_x_935) ;  /* 0xfffffffc00eca947 */ /* 0x008fea000383ffff */
[----:B------:R-:W-:Y:S05]  /*14980*/  BRA `(.L_x_932) ;  /* 0xffffff6800c47947 */ /* 0x000fea000383ffff */
.L_x_939:
[----:B--2---:R-:W-:-:S04]  /*14990*/  IMAD.U32 R9, RZ, RZ, UR6 ;  /* 0x00000006ff097e24 */ /* 0x004fc8000f8e00ff */
[----:B------:R2:W3:Y:S03]  /*149a0*/  SYNCS.PHASECHK.TRANS64.TRYWAIT P2, [R9+URZ+0x22850], R8 ;  /* 0x02285008090075a7 */ /* 0x0004e6000804017f */
[----:B---3--:R-:W-:Y:S05]  /*149b0*/  @!P2 NANOSLEEP.SYNCS 0x989680 ;  /* 0x009896800000a95d */ /* 0x008fea0003900000 */
[----:B------:R-:W3:Y:S02]  /*149c0*/  @!P2 SYNCS.PHASECHK.TRANS64 P2, [R9+URZ+0x22850], R8 ;  /* 0x022850080900a5a7 */ /* 0x000ee4000804007f */
[----:B---3--:R-:W-:Y:S05]  /*149d0*/  @!P2 BRA `(.L_x_939) ;  /* 0xfffffffc00eca947 */ /* 0x008fea000383ffff */
[----:B------:R-:W-:Y:S05]  /*149e0*/  BRA `(.L_x_936) ;  /* 0xffffff6c006c7947 */ /* 0x000fea000383ffff */
.L_x_953:
[----:B--2---:R-:W-:-:S04]  /*149f0*/  IMAD.U32 R3, RZ, RZ, UR5 ;  /* 0x00000005ff037e24 */ /* 0x004fc8000f8e00ff */
[----:B------:R2:W3:Y:S03]  /*14a00*/  SYNCS.PHASECHK.TRANS64.TRYWAIT P1, [R3+URZ+0x22850], R0 ;  /* 0x02285000030075a7 */ /* 0x0004e6000802017f */
[----:B---3--:R-:W-:Y:S05]  /*14a10*/  @!P1 NANOSLEEP.SYNCS 0x989680 ;  /* 0x009896800000995d */ /* 0x008fea0003900000 */
[----:B------:R-:W3:Y:S02]  /*14a20*/  @!P1 SYNCS.PHASECHK.TRANS64 P1, [R3+URZ+0x22850], R0 ;  /* 0x02285000030095a7 */ /* 0x000ee4000802007f */
[----:B---3--:R-:W-:Y:S05]  /*14a30*/  @!P1 BRA `(.L_x_953) ;  /* 0xfffffffc00ec9947 */ /* 0x008fea000383ffff */
[----:B------:R-:W-:Y:S05]  /*14a40*/  BRA `(.L_x_952) ;  /* 0xffffffa000047947 */ /* 0x000fea000383ffff */
.L_x_985:
[----:B------:R-:W-:Y:S02]  /*14a50*/  IMAD.MOV.U32 R13, RZ, RZ, R4 ;  /* 0x000000ffff0d7224 */ /* 0x000fe400078e0004 */
[----:B------:R-:W-:Y:S02]  /*14a60*/  IMAD.MOV.U32 R12, RZ, RZ, RZ ;  /* 0x000000ffff0c7224 */ /* 0x000fe400078e00ff */
[----:B------:R-:W-:Y:S02]  /*14a70*/  IMAD.MOV.U32 R11, RZ, RZ, 0x1f ;  /* 0x0000001fff0b7424 */ /* 0x000fe400078e00ff */
[----:B------:R-:W-:-:S07]  /*14a80*/  IMAD.MOV.U32 R15, RZ, RZ, -0x1 ;  /* 0xffffffffff0f7424 */ /* 0x000fce00078e00ff */
[----:B------:R-:W-:Y:S05]  /*14a90*/  WARPSYNC.COLLECTIVE R15, `(.L_x_1047) ;  /* 0x000000000f087348 */ /* 0x000fea0003c00000 */
[----:B------:R1:W2:Y:S02]  /*14aa0*/  SHFL.IDX P6, R14, R13, R12, R11 ;  /* 0x0000000c0d0e7389 */ /* 0x0002a400000c000b */
[----:B-12---:R-:W-:Y:S01]  /*14ab0*/  ENDCOLLECTIVE ;  /* 0x000000000000791b */ /* 0x006fe20003800000 */
.L_x_1047:
[----:B------:R-:W-:Y:S05]  /*14ac0*/  BRA `(.L_x_1048) ;  /* 0xffffffd400747947 */ /* 0x000fea000383ffff */
.L_x_987:
[----:B------:R-:W-:Y:S01]  /*14ad0*/  BSSY B0, `(.L_x_1049) ;  /* 0x0000006000007945 */ /* 0x000fe20003800000 */
[----:B------:R-:W-:-:S07]  /*14ae0*/  IMAD.MOV.U32 R15, RZ, RZ, -0x1 ;  /* 0xffffffffff0f7424 */ /* 0x000fce00078e00ff */
[----:B-1----:R-:W-:Y:S05]  /*14af0*/  WARPSYNC.COLLECTIVE R15, `(.L_x_1050) ;  /* 0x000000000f0c7348 */ /* 0x002fea0003c00000 */
[----:B------:R-:W-:Y:S02]  /*14b00*/  ELECT P6, UR62, PT ;  /* 0x00000000003e782f */ /* 0x000fe400038c0000 */
[----:B------:R-:W-:Y:S01]  /*14b10*/  MOV R14, UR62 ;  /* 0x0000003e000e7c02 */ /* 0x000fe20008000f00 */
[----:B-1----:R-:W-:Y:S10]  /*14b20*/  ENDCOLLECTIVE ;  /* 0x000000000000791b */ /* 0x002ff40003800000 */
.L_x_1050:
[----:B------:R-:W-:Y:S05]  /*14b30*/  BSYNC B0 ;  /* 0x0000000000007941 */ /* 0x000fea0003800000 */
.L_x_1049:
[----:B------:R-:W-:Y:S05]  /*14b40*/  BRA `(.L_x_1051) ;  /* 0xffffffd400747947 */ /* 0x000fea000383ffff */
.L_x_990:
[----:B--2---:R2:W3:Y:S02]  /*14b50*/  SYNCS.PHASECHK.TRANS64.TRYWAIT P3, [R2+URZ+0x22880], R3 ;  /* 0x02288003020075a7 */ /* 0x0044e4000806017f */
[----:B---3--:R-:W-:Y:S05]  /*14b60*/  @!P3 NANOSLEEP.SYNCS 0x989680 ;  /* 0x009896800000b95d */ /* 0x008fea0003900000 */
[----:B------:R-:W3:Y:S02]  /*14b70*/  @!P3 SYNCS.PHASECHK.TRANS64 P3, [R2+URZ+0x22880], R3 ;  /* 0x022880030200b5a7 */ /* 0x000ee4000806007f */
[----:B---3--:R-:W-:Y:S05]  /*14b80*/  @!P3 BRA `(.L_x_990) ;  /* 0xfffffffc00f0b947 */ /* 0x008fea000383ffff */
[----:B------:R-:W-:Y:S05]  /*14b90*/  BRA `(.L_x_1052) ;  /* 0xffffffd400cc7947 */ /* 0x000fea000383ffff */
.L_x_992:
[----:B-1----:R1:W3:Y:S02]  /*14ba0*/  SYNCS.PHASECHK.TRANS64.TRYWAIT P3, [R2+URZ+0x22840], R3 ;  /* 0x02284003020075a7 */ /* 0x0022e4000806017f */
[----:B---3--:R-:W-:Y:S05]  /*14bb0*/  @!P3 NANOSLEEP.SYNCS 0x989680 ;  /* 0x009896800000b95d */ /* 0x008fea0003900000 */
[----:B------:R-:W3:Y:S02]  /*14bc0*/  @!P3 SYNCS.PHASECHK.TRANS64 P3, [R2+URZ+0x22840], R3 ;  /* 0x022840030200b5a7 */ /* 0x000ee4000806007f */
[----:B---3--:R-:W-:Y:S05]  /*14bd0*/  @!P3 BRA `(.L_x_992) ;  /* 0xfffffffc00f0b947 */ /* 0x008fea000383ffff */
[----:B------:R-:W-:Y:S05]  /*14be0*/  BRA `(.L_x_1053) ;  /* 0xffffffd800247947 */ /* 0x000fea000383ffff */
.L_x_995:
[----:B--2---:R-:W-:-:S04]  /*14bf0*/  IMAD.U32 R3, RZ, RZ, UR40 ;  /* 0x00000028ff037e24 */ /* 0x004fc8000f8e00ff */
[----:B------:R2:W3:Y:S03]  /*14c00*/  SYNCS.PHASECHK.TRANS64.TRYWAIT P0, [R3+URZ+0x22820], R2 ;  /* 0x02282002030075a7 */ /* 0x0004e6000800017f */
[----:B---3--:R-:W-:Y:S05]  /*14c10*/  @!P0 NANOSLEEP.SYNCS 0x989680 ;  /* 0x009896800000895d */ /* 0x008fea0003900000 */
[----:B------:R-:W3:Y:S02]  /*14c20*/  @!P0 SYNCS.PHASECHK.TRANS64 P0, [R3+URZ+0x22820], R2 ;  /* 0x02282002030085a7 */ /* 0x000ee4000800007f */
[----:B---3--:R-:W-:Y:S05]  /*14c30*/  @!P0 BRA `(.L_x_995) ;  /* 0xfffffffc00ec8947 */ /* 0x008fea000383ffff */
[----:B------:R-:W-:Y:S05]  /*14c40*/  BRA `(.L_x_1054) ;  /* 0xffffffdc00407947 */ /* 0x000fea000383ffff */
.L_x_1001:
[----:B---3--:R3:W4:Y:S02]  /*14c50*/  SYNCS.PHASECHK.TRANS64.TRYWAIT P0, [R4+URZ+0x22880], R5 ;  /* 0x02288005040075a7 */ /* 0x008724000800017f */
[----:B----4-:R-:W-:Y:S05]  /*14c60*/  @!P0 NANOSLEEP.SYNCS 0x989680 ;  /* 0x009896800000895d */ /* 0x010fea0003900000 */
[----:B------:R-:W4:Y:S02]  /*14c70*/  @!P0 SYNCS.PHASECHK.TRANS64 P0, [R4+URZ+0x22880], R5 ;  /* 0x02288005040085a7 */ /* 0x000f24000800007f */
[----:B----4-:R-:W-:Y:S05]  /*14c80*/  @!P0 BRA `(.L_x_1001) ;  /* 0xfffffffc00f08947 */ /* 0x010fea000383ffff */
[----:B------:R-:W-:Y:S05]  /*14c90*/  BRA `(.L_x_1055) ;  /* 0xffffffdc00ec7947 */ /* 0x000fea000383ffff */
.L_x_1006:
[----:B--2---:R2:W4:Y:S02]  /*14ca0*/  SYNCS.PHASECHK.TRANS64.TRYWAIT P0, [R4+URZ+0x22840], R5 ;  /* 0x02284005040075a7 */ /* 0x004524000800017f */
[----:B----4-:R-:W-:Y:S05]  /*14cb0*/  @!P0 NANOSLEEP.SYNCS 0x989680 ;  /* 0x009896800000895d */ /* 0x010fea0003900000 */
[----:B------:R-:W4:Y:S02]  /*14cc0*/  @!P0 SYNCS.PHASECHK.TRANS64 P0, [R4+URZ+0x22840], R5 ;  /* 0x02284005040085a7 */ /* 0x000f24000800007f */
[----:B----4-:R-:W-:Y:S05]  /*14cd0*/  @!P0 BRA `(.L_x_1006) ;  /* 0xfffffffc00f08947 */ /* 0x010fea000383ffff */
[----:B------:R-:W-:Y:S05]  /*14ce0*/  BRA `(.L_x_1056) ;  /* 0xffffffe0006c7947 */ /* 0x000fea000383ffff */
.L_x_1014:
[----:B---3--:R-:W3:Y:S02]  /*14cf0*/  LDL R5, [R1+0x4] ;  /* 0x0000040001057983 */ /* 0x008ee40000100800 */
[----:B---3--:R3:W4:Y:S02]  /*14d00*/  SYNCS.PHASECHK.TRANS64.TRYWAIT P3, [R5+URZ+0x22870], R4 ;  /* 0x02287004050075a7 */ /* 0x008724000806017f */
[----:B----4-:R-:W-:Y:S05]  /*14d10*/  @!P3 NANOSLEEP.SYNCS 0x989680 ;  /* 0x009896800000b95d */ /* 0x010fea0003900000 */
[----:B------:R-:W4:Y:S02]  /*14d20*/  @!P3 SYNCS.PHASECHK.TRANS64 P3, [R5+URZ+0x22870], R4 ;  /* 0x022870040500b5a7 */ /* 0x000f24000806007f */
[----:B----4-:R-:W-:Y:S05]  /*14d30*/  @!P3 BRA `(.L_x_1014) ;  /* 0xfffffffc00ecb947 */ /* 0x010fea000383ffff */
[----:B------:R-:W-:Y:S05]  /*14d40*/  BRA `(.L_x_1057) ;  /* 0xffffffe400987947 */ /* 0x000fea000383ffff */
.L_x_1016:
[----:B---3--:R-:W3:Y:S02]  /*14d50*/  LDL R3, [R1+0x4] ;  /* 0x0000040001037983 */ /* 0x008ee40000100800 */
[----:B---3--:R3:W4:Y:S02]  /*14d60*/  SYNCS.PHASECHK.TRANS64.TRYWAIT P3, [R3+URZ+0x22860], R4 ;  /* 0x02286004030075a7 */ /* 0x008724000806017f */
[----:B----4-:R-:W-:Y:S05]  /*14d70*/  @!P3 NANOSLEEP.SYNCS 0x989680 ;  /* 0x009896800000b95d */ /* 0x010fea0003900000 */
[----:B------:R-:W4:Y:S02]  /*14d80*/  @!P3 SYNCS.PHASECHK.TRANS64 P3, [R3+URZ+0x22860], R4 ;  /* 0x022860040300b5a7 */ /* 0x000f24000806007f */
[----:B----4-:R-:W-:Y:S05]  /*14d90*/  @!P3 BRA `(.L_x_1016) ;  /* 0xfffffffc00ecb947 */ /* 0x010fea000383ffff */
[----:B------:R-:W-:Y:S05]  /*14da0*/  BRA `(.L_x_1058) ;  /* 0xffffffe400a07947 */ /* 0x000fea000383ffff */
.L_x_1023:
[----:B--2---:R2:W3:Y:S02]  /*14db0*/  SYNCS.PHASECHK.TRANS64.TRYWAIT P0, [R20+URZ+0x22870], R3 ;  /* 0x02287003140075a7 */ /* 0x0044e4000800017f */
[----:B---3--:R-:W-:Y:S05]  /*14dc0*/  @!P0 NANOSLEEP.SYNCS 0x989680 ;  /* 0x009896800000895d */ /* 0x008fea0003900000 */
[----:B------:R-:W3:Y:S02]  /*14dd0*/  @!P0 SYNCS.PHASECHK.TRANS64 P0, [R20+URZ+0x22870], R3 ;  /* 0x02287003140085a7 */ /* 0x000ee4000800007f */
[----:B---3--:R-:W-:Y:S05]  /*14de0*/  @!P0 BRA `(.L_x_1023) ;  /* 0xfffffffc00f08947 */ /* 0x008fea000383ffff */
[----:B------:R-:W-:Y:S05]  /*14df0*/  BRA `(.L_x_1059) ;  /* 0xffffffec00487947 */ /* 0x000fea000383ffff */
.L_x_1025:
[----:B--2---:R2:W3:Y:S02]  /*14e00*/  SYNCS.PHASECHK.TRANS64.TRYWAIT P0, [R20+URZ+0x22860], R3 ;  /* 0x02286003140075a7 */ /* 0x0044e4000800017f */
[----:B---3--:R-:W-:Y:S05]  /*14e10*/  @!P0 NANOSLEEP.SYNCS 0x989680 ;  /* 0x009896800000895d */ /* 0x008fea0003900000 */
[----:B------:R-:W3:Y:S02]  /*14e20*/  @!P0 SYNCS.PHASECHK.TRANS64 P0, [R20+URZ+0x22860], R3 ;  /* 0x02286003140085a7 */ /* 0x000ee4000800007f */
[----:B---3--:R-:W-:Y:S05]  /*14e30*/  @!P0 BRA `(.L_x_1025) ;  /* 0xfffffffc00f08947 */ /* 0x008fea000383ffff */
[----:B------:R-:W-:Y:S05]  /*14e40*/  BRA `(.L_x_1060) ;  /* 0xffffffec00507947 */ /* 0x000fea000383ffff */
.L_x_1031:
[----:B-1----:R1:W2:Y:S02]  /*14e50*/  SYNCS.PHASECHK.TRANS64.TRYWAIT P0, [R0+URZ+0x22820], R3 ;  /* 0x02282003000075a7 */ /* 0x0022a4000800017f */
[----:B--2---:R-:W-:Y:S05]  /*14e60*/  @!P0 NANOSLEEP.SYNCS 0x989680 ;  /* 0x009896800000895d */ /* 0x004fea0003900000 */
[----:B------:R-:W2:Y:S02]  /*14e70*/  @!P0 SYNCS.PHASECHK.TRANS64 P0, [R0+URZ+0x22820], R3 ;  /* 0x02282003000085a7 */ /* 0x000ea4000800007f */
[----:B--2---:R-:W-:Y:S05]  /*14e80*/  @!P0 BRA `(.L_x_1031) ;  /* 0xfffffffc00f08947 */ /* 0x004fea000383ffff */
[----:B------:R-:W-:Y:S05]  /*14e90*/  BRA `(.L_x_1061) ;  /* 0xfffffff400387947 */ /* 0x000fea000383ffff */
.L_x_1032:
[----:B------:R-:W2:Y:S01]  /*14ea0*/  S2R R2, SR_TID.X ;  /* 0x0000000000027919 */ /* 0x000ea20000002100 */
[----:B------:R-:W-:Y:S01]  /*14eb0*/  BSSY B0, `(.L_x_1062) ;  /* 0x000000a000007945 */ /* 0x000fe20003800000 */
[----:B------:R-:W-:Y:S02]  /*14ec0*/  IMAD.MOV.U32 R12, RZ, RZ, RZ ;  /* 0x000000ffff0c7224 */ /* 0x000fe400078e00ff */
[----:B------:R-:W-:Y:S02]  /*14ed0*/  IMAD.MOV.U32 R11, RZ, RZ, 0x1f ;  /* 0x0000001fff0b7424 */ /* 0x000fe400078e00ff */
[----:B------:R-:W-:Y:S01]  /*14ee0*/  IMAD.MOV.U32 R15, RZ, RZ, -0x1 ;  /* 0xffffffffff0f7424 */ /* 0x000fe200078e00ff */
[----:B--2---:R-:W-:-:S04]  /*14ef0*/  SHF.R.U32.HI R2, RZ, 0x5, R2 ;  /* 0x00000005ff027819 */ /* 0x004fc80000011602 */
[----:B------:R-:W-:-:S05]  /*14f00*/  LOP3.LUT R2, R2, 0x3, RZ, 0xc0, !PT ;  /* 0x0000000302027812 */ /* 0x000fca00078ec0ff */
[----:B------:R-:W-:-:S07]  /*14f10*/  IMAD.MOV.U32 R13, RZ, RZ, R2 ;  /* 0x000000ffff0d7224 */ /* 0x000fce00078e0002 */
[----:B-1----:R-:W-:Y:S05]  /*14f20*/  WARPSYNC.COLLECTIVE R15, `(.L_x_1063) ;  /* 0x000000000f087348 */ /* 0x002fea0003c00000 */
[----:B------:R2:W3:Y:S02]  /*14f30*/  SHFL.IDX P6, R14, R13, R12, R11 ;  /* 0x0000000c0d0e7389 */ /* 0x0004e400000c000b */
[----:B-123--:R-:W-:Y:S01]  /*14f40*/  ENDCOLLECTIVE ;  /* 0x000000000000791b */ /* 0x00efe20003800000 */
.L_x_1063:
[----:B------:R-:W-:Y:S05]  /*14f50*/  BSYNC B0 ;  /* 0x0000000000007941 */ /* 0x000fea0003800000 */
.L_x_1062:
[----:B------:R-:W-:Y:S05]  /*14f60*/  BRA `(.L_x_1064) ;  /* 0xfffffff400207947 */ /* 0x000fea000383ffff */
.L_x_1035:
[----:B------:R-:W-:Y:S01]  /*14f70*/  BSSY B1, `(.L_x_1065) ;  /* 0x0000006000017945 */ /* 0x000fe20003800000 */
[----:B------:R-:W-:-:S07]  /*14f80*/  IMAD.MOV.U32 R15, RZ, RZ, -0x1 ;  /* 0xffffffffff0f7424 */ /* 0x000fce00078e00ff */
[----:B-12---:R-:W-:Y:S05]  /*14f90*/  WARPSYNC.COLLECTIVE R15, `(.L_x_1066) ;  /* 0x000000000f0c7348 */ /* 0x006fea0003c00000 */
[----:B------:R-:W-:Y:S02]  /*14fa0*/  ELECT P6, UR62, PT ;  /* 0x00000000003e782f */ /* 0x000fe400038c0000 */
[----:B------:R-:W-:Y:S01]  /*14fb0*/  MOV R14, UR62 ;  /* 0x0000003e000e7c02 */ /* 0x000fe20008000f00 */
[----:B-12---:R-:W-:Y:S10]  /*14fc0*/  ENDCOLLECTIVE ;  /* 0x000000000000791b */ /* 0x006ff40003800000 */
.L_x_1066:
[----:B------:R-:W-:Y:S05]  /*14fd0*/  BSYNC B1 ;  /* 0x0000000000017941 */ /* 0x000fea0003800000 */
.L_x_1065:
[----:B------:R-:W-:Y:S05]  /*14fe0*/  BRA `(.L_x_1067) ;  /* 0xfffffff400187947 */ /* 0x000fea000383ffff */
.L_x_1037:
[----:B-1----:R1:W2:Y:S02]  /*14ff0*/  SYNCS.PHASECHK.TRANS64.TRYWAIT P1, [R6+URZ], R5 ;  /* 0x00000005060075a7 */ /* 0x0022a4000802017f */
[----:B--2---:R-:W-:Y:S05]  /*15000*/  @!P1 NANOSLEEP.SYNCS 0x989680 ;  /* 0x009896800000995d */ /* 0x004fea0003900000 */
[----:B------:R-:W2:Y:S02]  /*15010*/  @!P1 SYNCS.PHASECHK.TRANS64 P1, [R6+URZ], R5 ;  /* 0x00000005060095a7 */ /* 0x000ea4000802007f */
[----:B--2---:R-:W-:Y:S05]  /*15020*/  @!P1 BRA `(.L_x_1037) ;  /* 0xfffffffc00f09947 */ /* 0x004fea000383ffff */
[----:B------:R-:W-:Y:S05]  /*15030*/  BRA `(.L_x_1068) ;  /* 0xfffffff400547947 */ /* 0x000fea000383ffff */
.L_x_1038:
[----:B--2---:R2:W3:Y:S02]  /*15040*/  SYNCS.PHASECHK.TRANS64.TRYWAIT P1, [R7+URZ], R2 ;  /* 0x00000002070075a7 */ /* 0x0044e4000802017f */
[----:B---3--:R-:W-:Y:S05]  /*15050*/  @!P1 NANOSLEEP.SYNCS 0x989680 ;  /* 0x009896800000995d */ /* 0x008fea0003900000 */
[----:B------:R-:W3:Y:S02]  /*15060*/  @!P1 SYNCS.PHASECHK.TRANS64 P1, [R7+URZ], R2 ;  /* 0x00000002070095a7 */ /* 0x000ee4000802007f */
[----:B---3--:R-:W-:Y:S05]  /*15070*/  @!P1 BRA `(.L_x_1038) ;  /* 0xfffffffc00f09947 */ /* 0x008fea000383ffff */
[----:B------:R-:W-:Y:S05]  /*15080*/  BRA `(.L_x_1069) ;  /* 0xfffffff400487947 */ /* 0x000fea000383ffff */
.L_x_1040:
[----:B---3--:R3:W4:Y:S02]  /*15090*/  SYNCS.PHASECHK.TRANS64.TRYWAIT P1, [R4+URZ+0x22860], R5 ;  /* 0x02286005040075a7 */ /* 0x008724000802017f */
[----:B----4-:R-:W-:Y:S05]  /*150a0*/  @!P1 NANOSLEEP.SYNCS 0x989680 ;  /* 0x009896800000995d */ /* 0x010fea0003900000 */
[----:B------:R-:W4:Y:S02]  /*150b0*/  @!P1 SYNCS.PHASECHK.TRANS64 P1, [R4+URZ+0x22860], R5 ;  /* 0x02286005040095a7 */ /* 0x000f24000802007f */
[----:B----4-:R-:W-:Y:S05]  /*150c0*/  @!P1 BRA `(.L_x_1040) ;  /* 0xfffffffc00f09947 */ /* 0x010fea000383ffff */
[----:B------:R-:W-:Y:S05]  /*150d0*/  BRA `(.L_x_1070) ;  /* 0xfffffff4004c7947 */ /* 0x000fea000383ffff */
.L_x_1042:
[----:B----4-:R4:W1:Y:S02]  /*150e0*/  SYNCS.PHASECHK.TRANS64.TRYWAIT P1, [R3+URZ+0x22860], R2 ;  /* 0x02286002030075a7 */ /* 0x010864000802017f */
[----:B-1----:R-:W-:Y:S05]  /*150f0*/  @!P1 NANOSLEEP.SYNCS 0x989680 ;  /* 0x009896800000995d */ /* 0x002fea0003900000 */
[----:B------:R-:W1:Y:S02]  /*15100*/  @!P1 SYNCS.PHASECHK.TRANS64 P1, [R3+URZ+0x22860], R2 ;  /* 0x02286002030095a7 */ /* 0x000e64000802007f */
[----:B-1----:R-:W-:Y:S05]  /*15110*/  @!P1 BRA `(.L_x_1042) ;  /* 0xfffffffc00f09947 */ /* 0x002fea000383ffff */
[----:B------:R-:W-:Y:S05]  /*15120*/  BRA `(.L_x_1071) ;  /* 0xfffffff4004c7947 */ /* 0x000fea000383ffff */
.L_x_1044:
[----:B------:R1:W1:Y:S02]  /*15130*/  SYNCS.PHASECHK.TRANS64.TRYWAIT P0, [R4+URZ+0x22880], R5 ;  /* 0x02288005040075a7 */ /* 0x000264000800017f */
[----:B-1----:R-:W-:Y:S05]  /*15140*/  @!P0 NANOSLEEP.SYNCS 0x989680 ;  /* 0x009896800000895d */ /* 0x002fea0003900000 */
[----:B------:R-:W1:Y:S02]  /*15150*/  @!P0 SYNCS.PHASECHK.TRANS64 P0, [R4+URZ+0x22880], R5 ;  /* 0x02288005040085a7 */ /* 0x000e64000800007f */
[----:B-1----:R-:W-:Y:S05]  /*15160*/  @!P0 BRA `(.L_x_1044) ;  /* 0xfffffffc00f08947 */ /* 0x002fea000383ffff */
[----:B------:R-:W-:Y:S05]  /*15170*/  BRA `(.L_x_1045) ;  /* 0xfffffff400487947 */ /* 0x000fea000383ffff */
.L_x_1072:
        /* <DEDUP_REMOVED lines=16> */
.L_x_2626:


//--------------------- .text._ZN7cutlass13device_kernelIN5flash11enable_sm90INS1_16FlashAttnFwdSm90INS1_25CollectiveMainloopFwdSm90ILi2EN4cute5tupleIJNS5_1CILi1EEES8_S8_EEENS6_IJNS7_ILi128EEESA_NS7_ILi192EEEEEELi128ENS_12float_e4m3_tEfNS_4arch4Sm90ELb0ELb1ELb1ELb1ELb0ELb0ELb0ELb1ELb1ELb0ELb0ELb0EEENS1_21CollectiveEpilogueFwdINS6_IJSA_SA_SA_EEES9_NS_10bfloat16_tESF_Li256ELb1ELb0ELb0ELb1EEENS1_36VarlenDynamicPersistentTileSchedulerILi128ELi128ELi256ELi128ELb0ELb0ELb1ELb1ELb0ELb1EEEEEEEEEvNT_6ParamsE --------------------------
	.section	.text._ZN7cutlass13device_kernelIN5flash11enable_sm90INS1_16FlashAttnFwdSm90INS1_25CollectiveMainloopFwdSm90ILi2EN4cute5tupleIJNS5_1CILi1EEES8_S8_EEENS6_IJNS7_ILi128EEESA_NS7_ILi192EEEEEELi128ENS_12float_e4m3_tEfNS_4arch4Sm90ELb0ELb1ELb1ELb1ELb0ELb0ELb0ELb1ELb1ELb0ELb0ELb0EEENS1_21CollectiveEpilogueFwdINS6_IJSA_SA_SA_EEES9_NS_10bfloat16_tESF_Li256ELb1ELb0ELb0ELb1EEENS1_36VarlenDynamicPersistentTileSchedulerILi128ELi128ELi256ELi128ELb0ELb0ELb1ELb1ELb0ELb1EEEEEEEEEvNT_6ParamsE,"ax",@progbits
	.align	128
.text._ZN7cutlass13device_kernelIN5flash11enable_sm90INS1_16FlashAttnFwdSm90INS1_25CollectiveMainloopFwdSm90ILi2EN4cute5tupleIJNS5_1CILi1EEES8_S8_EEENS6_IJNS7_ILi128EEESA_NS7_ILi192EEEEEELi128ENS_12float_e4m3_tEfNS_4arch4Sm90ELb0ELb1ELb1ELb1ELb0ELb0ELb0ELb1ELb1ELb0ELb0ELb0EEENS1_21CollectiveEpilogueFwdINS6_IJSA_SA_SA_EEES9_NS_10bfloat16_tESF_Li256ELb1ELb0ELb0ELb1EEENS1_36VarlenDynamicPersistentTileSchedulerILi128ELi128ELi256ELi128ELb0ELb0ELb1ELb1ELb0ELb1EEEEEEEEEvNT_6ParamsE:
        .type           _ZN7cutlass13device_kernelIN5flash11enable_sm90INS1_16FlashAttnFwdSm90INS1_25CollectiveMainloopFwdSm90ILi2EN4cute5tupleIJNS5_1CILi1EEES8_S8_EEENS6_IJNS7_ILi128EEESA_NS7_ILi192EEEEEELi128ENS_12float_e4m3_tEfNS_4arch4Sm90ELb0ELb1ELb1ELb1ELb0ELb0ELb0ELb1ELb1ELb0ELb0ELb0EEENS1_21CollectiveEpilogueFwdINS6_IJSA_SA_SA_EEES9_NS_10bfloat16_tESF_Li256ELb1ELb0ELb0ELb1EEENS1_36VarlenDynamicPersistentTileSchedulerILi128ELi128ELi256ELi128ELb0ELb0ELb1ELb1ELb0ELb1EEEEEEEEEvNT_6ParamsE,@function
        .size           _ZN7cutlass13device_kernelIN5flash11enable_sm90INS1_16FlashAttnFwdSm90INS1_25CollectiveMainloopFwdSm90ILi2EN4cute5tupleIJNS5_1CILi1EEES8_S8_EEENS6_IJNS7_ILi128EEESA_NS7_ILi192EEEEEELi128ENS_12float_e4m3_tEfNS_4arch4Sm90ELb0ELb1ELb1ELb1ELb0ELb0ELb0ELb1ELb1ELb0ELb0ELb0EEENS1_21CollectiveEpilogueFwdINS6_IJSA_SA_SA_EEES9_NS_10bfloat16_tESF_Li256ELb1ELb0ELb0ELb1EEENS1_36VarlenDynamicPersistentTileSchedulerILi128ELi128ELi256ELi128ELb0ELb0ELb1ELb1ELb0ELb1EEEEEEEEEvNT_6ParamsE,(.L_x_2627 - _ZN7cutlass13device_kernelIN5flash11enable_sm90INS1_16FlashAttnFwdSm90INS1_25CollectiveMainloopFwdSm90ILi2EN4cute5tupleIJNS5_1CILi1EEES8_S8_EEENS6_IJNS7_ILi128EEESA_NS7_ILi192EEEEEELi128ENS_12float_e4m3_tEfNS_4arch4Sm90ELb0ELb1ELb1ELb1ELb0ELb0ELb0ELb1ELb1ELb0ELb0ELb0EEENS1_21CollectiveEpilogueFwdINS6_IJSA_SA_SA_EEES9_NS_10bfloat16_tESF_Li256ELb1ELb0ELb0ELb1EEENS1_36VarlenDynamicPersistentTileSchedulerILi128ELi128ELi256ELi128ELb0ELb0ELb1ELb1ELb0ELb1EEEEEEEEEvNT_6ParamsE)
        .other          _ZN7cutlass13device_kernelIN5flash11enable_sm90INS1_16FlashAttnFwdSm90INS1_25CollectiveMainloopFwdSm90ILi2EN4cute5tupleIJNS5_1CILi1EEES8_S8_EEENS6_IJNS7_ILi128EEESA_NS7_ILi192EEEEEELi128ENS_12float_e4m3_tEfNS_4arch4Sm90ELb0ELb1ELb1ELb1ELb0ELb0ELb0ELb1ELb1ELb0ELb0ELb0EEENS1_21CollectiveEpilogueFwdINS6_IJSA_SA_SA_EEES9_NS_10bfloat16_tESF_Li256ELb1ELb0ELb0ELb1EEENS1_36VarlenDynamicPersistentTileSchedulerILi128ELi128ELi256ELi128ELb0ELb0ELb1ELb1ELb0ELb1EEEEEEEEEvNT_6ParamsE,@"STO_CUDA_ENTRY STV_DEFAULT"
_ZN7cutlass13device_kernelIN5flash11enable_sm90INS1_16FlashAttnFwdSm90INS1_25CollectiveMainloopFwdSm90ILi2EN4cute5tupleIJNS5_1CILi1EEES8_S8_EEENS6_IJNS7_ILi128EEESA_NS7_ILi192EEEEEELi128ENS_12float_e4m3_tEfNS_4arch4Sm90ELb0ELb1ELb1ELb1ELb0ELb0ELb0ELb1ELb1ELb0ELb0ELb0EEENS1_21CollectiveEpilogueFwdINS6_IJSA_SA_SA_EEES9_NS_10bfloat16_tESF_Li256ELb1ELb0ELb0ELb1EEENS1_36VarlenDynamicPersistentTileSchedulerILi128ELi128ELi256ELi128ELb0ELb0ELb1ELb1ELb0ELb1EEEEEEEEEvNT_6ParamsE:
        /* <DEDUP_REMOVED lines=21> */
.L_x_1074:
[----:B------:R-:W-:Y:S05]  /*0150*/  BSYNC B0 ;  /* 0x0000000000007941 */ /* 0x000fea0003800000 */
.L_x_1073:
        /* <DEDUP_REMOVED lines=41> */
.L_x_1075:
        /* <DEDUP_REMOVED lines=22> */
.L_x_1076:
        /* <DEDUP_REMOVED lines=18> */
.L_x_1077:
        /* <DEDUP_REMOVED lines=22> */
.L_x_1078:
        /* <DEDUP_REMOVED lines=22> */
.L_x_1079:
[----:B------:R-:W-:Y:S01]  /*0930*/  PLOP3.LUT P0, PT, PT, PT, UP0, 0x80, 0x0 ;  /* 0x000000000000781c */ /* 0x000fe20003f0f008 */
[----:B------:R-:W-:Y:S01]  /*0940*/  UMOV UR42, 0x1 ;  /* 0x00000001002a7882 */ /* 0x000fe20000000000 */
[----:B------:R-:W-:Y:S01]  /*0950*/  NOP ;  /* 0x0000000000007918 */ /* 0x000fe20000000000 */
[----:B------:R-:W-:Y:S01]  /*0960*/  USEL UR42, UR42, 0x2, !UP0 ;  /* 0x000000022a2a7887 */ /* 0x000fe2000c000000 */
[----:B------:R-:W-:Y:S01]  /*0970*/  ULDC.64 UR46, c[0x0][0x208] ;  /* 0x00008200002e7ab9 */ /* 0x000fe20000000a00 */
[----:B012-4-:R-:W-:Y:S08]  /*0980*/  BAR.SYNC.DEFER_BLOCKING 0x0 ;  /* 0x0000000000007b1d */ /* 0x017ff00000010000 */
[----:B------:R-:W-:Y:S05]  /*0990*/  @!P0 BRA `(.L_x_1080) ;  /* 0x0000010c00bc8947 */ /* 0x000fea0003800000 */
.L_x_1081:
        /* <DEDUP_REMOVED lines=19> */
[----:B------:R-:W-:Y:S01]  /*0ad0*/  ULOP3.LUT UR37, UR42, 0x1, URZ, 0xfc, !UPT ;  /* 0x000000012a257892 */ /* 0x000fe2000f8efc3f */
[----:B------:R-:W-:Y:S01]  /*0ae0*/  IMAD.MOV.U32 R176, RZ, RZ, RZ ;  /* 0x000000ffffb07224 */ /* 0x000fe200078e00ff */
[----:B------:R-:W-:Y:S01]  /*0af0*/  UMOV UR36, URZ ;  /* 0x0000003f00247c82 */ /* 0x000fe20008000000 */
[----:B------:R-:W-:Y:S01]  /*0b00*/  UMOV UR41, URZ ;  /* 0x0000003f00297c82 */ /* 0x000fe20008000000 */
[----:B------:R-:W-:-:S04]  /*0b10*/  SHF.R.S32.HI R0, RZ, 0x1f, R181 ;  /* 0x0000001fff007819 */ /* 0x000fc800000114b5 */
[CC--:B------:R-:W-:Y:S02]  /*0b20*/  LEA.HI R2, R0.reuse, R181.reuse, RZ, 0x7 ;  /* 0x000000b500027211 */ /* 0x0c0fe400078f38ff */
[----:B------:R-:W-:Y:S02]  /*0b30*/  LEA.HI R3, R0, R181, RZ, 0x4 ;  /* 0x000000b500037211 */ /* 0x000fe400078f20ff */
[C---:B------:R-:W-:Y:S02]  /*0b40*/  LOP3.LUT R4, R2.reuse, 0xffffff80, RZ, 0xc0, !PT ;  /* 0xffffff8002047812 */ /* 0x040fe400078ec0ff */
[----:B------:R-:W-:Y:S02]  /*0b50*/  SHF.R.S32.HI R179, RZ, 0x7, R2 ;  /* 0x00000007ffb37819 */ /* 0x000fe40000011402 */
[----:B------:R-:W-:Y:S01]  /*0b60*/  SHF.R.S32.HI R6, RZ, 0x4, R3 ;  /* 0x00000004ff067819 */ /* 0x000fe20000011403 */
[----:B------:R-:W-:Y:S01]  /*0b70*/  IMAD.IADD R177, R181, 0x1, -R4 ;  /* 0x00000001b5b17824 */ /* 0x000fe200078e0a04 */
[----:B------:R-:W-:-:S04]  /*0b80*/  LEA.HI R2, R2, R179, RZ, 0x1 ;  /* 0x000000b302027211 */ /* 0x000fc800078f08ff */
[----:B------:R-:W-:Y:S02]  /*0b90*/  SHF.R.S32.HI R8, RZ, 0x1f, R177 ;  /* 0x0000001fff087819 */ /* 0x000fe400000114b1 */
[----:B------:R-:W-:Y:S02]  /*0ba0*/  LOP3.LUT R2, R2, 0x3fffffe, RZ, 0xc0, !PT ;  /* 0x03fffffe02027812 */ /* 0x000fe400078ec0ff */
[CC--:B------:R-:W-:Y:S02]  /*0bb0*/  LEA.HI R7, R8.reuse, R177.reuse, RZ, 0x2 ;  /* 0x000000b108077211 */ /* 0x0c0fe400078f10ff */
[----:B------:R-:W-:Y:S01]  /*0bc0*/  LEA.HI R8, R8, R177, RZ, 0x5 ;  /* 0x000000b108087211 */ /* 0x000fe200078f28ff */
[----:B------:R-:W-:Y:S01]  /*0bd0*/  IMAD.IADD R2, R179, 0x1, -R2 ;  /* 0x00000001b3027824 */ /* 0x000fe200078e0a02 */
[--C-:B------:R-:W-:Y:S02]  /*0be0*/  SHF.R.S32.HI R9, RZ, 0x2, R7.reuse ;  /* 0x00000002ff097819 */ /* 0x100fe40000011407 */
[----:B------:R-:W-:-:S02]  /*0bf0*/  SHF.R.S32.HI R4, RZ, 0x1f, R7 ;  /* 0x0000001fff047819 */ /* 0x000fc40000011407 */
[----:B------:R-:W-:Y:S02]  /*0c00*/  SHF.R.S32.HI R8, RZ, 0x5, R8 ;  /* 0x00000005ff087819 */ /* 0x000fe40000011408 */
[----:B------:R-:W-:Y:S02]  /*0c10*/  LEA.HI R5, R4, R9, RZ, 0x3 ;  /* 0x0000000904057211 */ /* 0x000fe400078f18ff */
[CC--:B------:R-:W-:Y:S02]  /*0c20*/  LEA.HI R4, R0.reuse, R181.reuse, RZ, 0x5 ;  /* 0x000000b500047211 */ /* 0x0c0fe400078f28ff */
[----:B------:R-:W-:Y:S02]  /*0c30*/  LOP3.LUT R10, R5, 0xfffffff8, RZ, 0xc0, !PT ;  /* 0xfffffff8050a7812 */ /* 0x000fe400078ec0ff */
[----:B------:R-:W-:Y:S01]  /*0c40*/  LEA.HI R0, R0, R181, RZ, 0x3 ;  /* 0x000000b500007211 */ /* 0x000fe200078f18ff */
[----:B------:R-:W-:Y:S01]  /*0c50*/  IMAD.SHL.U32 R5, R4, 0x20, RZ ;  /* 0x0000002004057824 */ /* 0x000fe200078e00ff */
[----:B------:R-:W-:Y:S01]  /*0c60*/  LOP3.LUT R4, R3, 0x3fffff0, RZ, 0xc0, !PT ;  /* 0x03fffff003047812 */ /* 0x000fe200078ec0ff */
[----:B------:R-:W-:Y:S01]  /*0c70*/  IMAD.IADD R9, R9, 0x1, -R10 ;  /* 0x0000000109097824 */ /* 0x000fe200078e0a0a */
[----:B------:R-:W-:-:S02]  /*0c80*/  LEA.HI R3, R3, R6, RZ, 0x1 ;  /* 0x0000000603037211 */ /* 0x000fc400078f08ff */
[----:B------:R-:W-:Y:S01]  /*0c90*/  LOP3.LUT R5, R5, 0xfffffc00, RZ, 0xc0, !PT ;  /* 0xfffffc0005057812 */ /* 0x000fe200078ec0ff */
[----:B------:R-:W-:Y:S01]  /*0ca0*/  IMAD R9, R8, 0x10, R9 ;  /* 0x0000001008097824 */ /* 0x000fe200078e0209 */
[----:B------:R-:W-:Y:S01]  /*0cb0*/  LOP3.LUT R3, R3, 0x1ffffffe, RZ, 0xc0, !PT ;  /* 0x1ffffffe03037812 */ /* 0x000fe200078ec0ff */
[----:B------:R-:W-:Y:S01]  /*0cc0*/  IMAD.IADD R4, R181, 0x1, -R4 ;  /* 0x00000001b5047824 */ /* 0x000fe200078e0a04 */
[----:B------:R-:W-:Y:S01]  /*0cd0*/  LOP3.LUT R16, R7, 0x7ffffffc, RZ, 0xc0, !PT ;  /* 0x7ffffffc07107812 */ /* 0x000fe200078ec0ff */
[----:B------:R-:W-:Y:S01]  /*0ce0*/  IMAD R178, R2, 0x40, R9 ;  /* 0x0000004002b27824 */ /* 0x000fe200078e0209 */
[----:B------:R-:W-:Y:S01]  /*0cf0*/  LOP3.LUT R2, R0, 0x1ffffff8, RZ, 0xc0, !PT ;  /* 0x1ffffff800027812 */ /* 0x000fe200078ec0ff */
[----:B------:R-:W-:Y:S01]  /*0d00*/  IMAD R4, R4, 0x40, R5 ;  /* 0x0000004004047824 */ /* 0x000fe200078e0205 */
[----:B------:R-:W-:Y:S01]  /*0d10*/  SHF.R.S32.HI R22, RZ, 0x3, R0 ;  /* 0x00000003ff167819 */ /* 0x000fe20000011400 */
[----:B------:R-:W-:Y:S02]  /*0d20*/  IMAD.IADD R3, R6, 0x1, -R3 ;  /* 0x0000000106037824 */ /* 0x000fe400078e0a03 */
[----:B------:R-:W-:-:S02]  /*0d30*/  IMAD.IADD R2, R181, 0x1, -R2 ;  /* 0x00000001b5027824 */ /* 0x000fc400078e0a02 */
[----:B------:R-:W-:Y:S02]  /*0d40*/  IMAD R180, R3, 0x8, R4 ;  /* 0x0000000803b47824 */ /* 0x000fe400078e0204 */
[----:B------:R-:W-:Y:S02]  /*0d50*/  IMAD.SHL.U32 R19, R2, 0x8, RZ ;  /* 0x0000000802137824 */ /* 0x000fe400078e00ff */
[----:B------:R-:W-:-:S07]  /*0d60*/  IMAD.IADD R16, R177, 0x1, -R16 ;  /* 0x00000001b1107824 */ /* 0x000fce00078e0a10 */
.L_x_1185:
[----:B0--345:R-:W0:Y:S01]  /*0d70*/  LDC.64 R4, c[0x0][0xa18] ;  /* 0x00028600ff047b82 */ /* 0x039e220000000a00 */
[----:B------:R-:W-:Y:S01]  /*0d80*/  IMAD.MOV.U32 R6, RZ, RZ, RZ ;  /* 0x000000ffff067224 */ /* 0x000fe200078e00ff */
[----:B------:R-:W-:-:S06]  /*0d90*/  ULDC.64 UR4, c[0x0][0xa20] ;  /* 0x0002880000047ab9 */ /* 0x000fcc0000000a00 */
[----:B------:R-:W1:Y:S08]  /*0da0*/  LDC R18, c[0x0][0x288] ;  /* 0x0000a200ff127b82 */ /* 0x000e700000000800 */
[----:B--2---:R-:W2:Y:S01]  /*0db0*/  LDC.64 R2, c[0x0][0xa28] ;  /* 0x00028a00ff027b82 */ /* 0x004ea20000000a00 */
[----:B0-----:R-:W-:-:S07]  /*0dc0*/  ISETP.NE.U32.AND P1, PT, R4, RZ, PT ;  /* 0x000000ff0400720c */ /* 0x001fce0003f25070 */
[----:B------:R-:W0:Y:S01]  /*0dd0*/  LDC.64 R8, c[0x0][0x3f8] ;  /* 0x0000fe00ff087b82 */ /* 0x000e220000000a00 */
[----:B------:R-:W-:-:S07]  /*0de0*/  ISETP.NE.AND.EX P1, PT, R5, RZ, PT, P1 ;  /* 0x000000ff0500720c */ /* 0x000fce0003f25310 */
[----:B------:R-:W3:Y:S01]  /*0df0*/  LDC R0, c[0x0][0x404] ;  /* 0x00010100ff007b82 */ /* 0x000ee20000000800 */
[----:B--2---:R-:W-:-:S07]  /*0e00*/  ISETP.NE.U32.AND P0, PT, R2, RZ, PT ;  /* 0x000000ff0200720c */ /* 0x004fce0003f05070 */
[----:B------:R-:W2:Y:S01]  /*0e10*/  @P1 LDC.64 R4, c[0x0][0xa18] ;  /* 0x00028600ff041b82 */ /* 0x000ea20000000a00 */
[----:B------:R-:W-:-:S07]  /*0e20*/  ISETP.NE.AND.EX P0, PT, R3, RZ, PT, P0 ;  /* 0x000000ff0300720c */ /* 0x000fce0003f05300 */
[----:B------:R-:W4:Y:S08]  /*0e30*/  LDC R17, c[0x0][0x2e0] ;  /* 0x0000b800ff117b82 */ /* 0x000f300000000800 */
[----:B------:R-:W0:Y:S01]  /*0e40*/  @P0 LDC.64 R2, c[0x0][0xa28] ;  /* 0x00028a00ff020b82 */ /* 0x000e220000000a00 */
[----:B--2---:R-:W-:-:S05]  /*0e50*/  @P1 IMAD.WIDE R4, R171, 0x4, R4 ;  /* 0x00000004ab041825 */ /* 0x004fca00078e0204 */
[----:B-1----:R1:W5:Y:S01]  /*0e60*/  @P1 LDG.E R18, desc[UR46][R4.64] ;  /* 0x0000002e04121981 */ /* 0x002362000c1e1900 */
[----:B0-----:R-:W-:-:S05]  /*0e70*/  @P0 IMAD.WIDE R2, R171, 0x4, R2 ;  /* 0x00000004ab020825 */ /* 0x001fca00078e0202 */
[----:B------:R1:W5:Y:S01]  /*0e80*/  @P0 LDG.E R6, desc[UR46][R2.64] ;  /* 0x0000002e02060981 */ /* 0x000362000c1e1900 */
[----:B------:R-:W-:Y:S02]  /*0e90*/  ISETP.NE.U32.AND P0, PT, R8, RZ, PT ;  /* 0x000000ff0800720c */ /* 0x000fe40003f05070 */
[----:B------:R-:W-:Y:S02]  /*0ea0*/  ISETP.NE.U32.AND P2, PT, RZ, UR4, PT ;  /* 0x00000004ff007c0c */ /* 0x000fe4000bf45070 */
[----:B------:R-:W-:Y:S02]  /*0eb0*/  ISETP.NE.AND.EX P0, PT, R9, RZ, PT, P0 ;  /* 0x000000ff0900720c */ /* 0x000fe40003f05300 */
[----:B------:R-:W-:Y:S02]  /*0ec0*/  ISETP.NE.AND.EX P2, PT, RZ, UR5, PT, P2 ;  /* 0x00000005ff007c0c */ /* 0x000fe4000bf45320 */
[----:B---3--:R-:W-:Y:S01]  /*0ed0*/  SEL R0, R0, 0x1, P0 ;  /* 0x0000000100007807 */ /* 0x008fe20000000000 */
[----:B------:R-:W-:-:S04]  /*0ee0*/  IMAD.MOV.U32 R175, RZ, RZ, R169 ;  /* 0x000000ffffaf7224 */ /* 0x000fc800078e00a9 */
[----:B----4-:R-:W-:Y:S01]  /*0ef0*/  IMAD R17, R0, R17, RZ ;  /* 0x0000001100117224 */ /* 0x010fe200078e02ff */
        /* <DEDUP_REMOVED lines=10> */
.L_x_1082:
[----:B------:R-:W-:Y:S02]  /*0fa0*/  IMAD.MOV.U32 R173, RZ, RZ, R170 ;  /* 0x000000ffffad7224 */ /* 0x000fe400078e00aa */
[----:B------:R-:W-:Y:S01]  /*0fb0*/  IMAD.MOV.U32 R174, RZ, RZ, R171 ;  /* 0x000000ffffae7224 */ /* 0x000fe200078e00ab */
[----:B------:R-:W-:Y:S06]  /*0fc0*/  @!P2 BRA `(.L_x_1083) ;  /* 0x000000000010a947 */ /* 0x000fec0003800000 */
[----:B------:R-:W0:Y:S02]  /*0fd0*/  LDC.64 R2, c[0x0][0xa20] ;  /* 0x00028800ff027b82 */ /* 0x000e240000000a00 */
[----:B0-----:R-:W-:-:S05]  /*0fe0*/  IMAD.WIDE R2, R171, 0x4, R2 ;  /* 0x00000004ab027825 */ /* 0x001fca00078e0202 */
[----:B------:R0:W5:Y:S01]  /*0ff0*/  LDG.E R17, desc[UR46][R2.64] ;  /* 0x0000002e02117981 */ /* 0x000162000c1e1900 */
[----:B------:R-:W-:Y:S05]  /*1000*/  BRA `(.L_x_1084) ;  /* 0x0000000000247947 */ /* 0x000fea0003800000 */
.L_x_1083:
[----:B------:R-:W-:Y:S02]  /*1010*/  ULDC.64 UR4, c[0x0][0xa08] ;  /* 0x0002820000047ab9 */ /* 0x000fe40000000a00 */
[----:B------:R-:W-:-:S04]  /*1020*/  ISETP.NE.U32.AND P0, PT, RZ, UR4, PT ;  /* 0x00000004ff007c0c */ /* 0x000fc8000bf05070 */
[----:B------:R-:W-:-:S13]  /*1030*/  ISETP.NE.AND.EX P0, PT, RZ, UR5, PT, P0 ;  /* 0x00000005ff007c0c */ /* 0x000fda000bf05300 */
[----:B------:R-:W-:Y:S05]  /*1040*/  @!P0 BRA `(.L_x_1084) ;  /* 0x0000000000148947 */ /* 0x000fea0003800000 */
[----:B------:R-:W0:Y:S02]  /*1050*/  LDC.64 R2, c[0x0][0xa08] ;  /* 0x00028200ff027b82 */ /* 0x000e240000000a00 */
[----:B0-----:R-:W-:-:S05]  /*1060*/  IMAD.WIDE R2, R171, 0x4, R2 ;  /* 0x00000004ab027825 */ /* 0x001fca00078e0202 */
[----:B------:R-:W2:Y:S04]  /*1070*/  LDG.E R17, desc[UR46][R2.64] ;  /* 0x0000002e02117981 */ /* 0x000ea8000c1e1900 */
[----:B------:R-:W2:Y:S02]  /*1080*/  LDG.E R0, desc[UR46][R2.64+0x4] ;  /* 0x0000042e02007981 */ /* 0x000ea4000c1e1900 */
[----:B--2---:R-:W-:-:S07]  /*1090*/  IMAD.IADD R17, R0, 0x1, -R17 ;  /* 0x0000000100117824 */ /* 0x004fce00078e0a11 */
.L_x_1084:
[----:B------:R-:W1:Y:S01]  /*10a0*/  LDC R0, c[0x0][0x428] ;  /* 0x00010a00ff007b82 */ /* 0x000e620000000800 */
[----:B-----5:R-:W-:-:S05]  /*10b0*/  IMAD.IADD R17, R17, 0x1, -R6 ;  /* 0x0000000111117824 */ /* 0x020fca00078e0a06 */
[----:B------:R-:W-:Y:S02]  /*10c0*/  IADD3 R172, R17, 0x80, -R18 ;  /* 0x0000008011ac7810 */ /* 0x000fe40007ffe812 */
[----:B------:R-:W2:Y:S03]  /*10d0*/  LDC.64 R8, c[0x0][0x9e0] ;  /* 0x00027800ff087b82 */ /* 0x000ea60000000a00 */
[----:B------:R-:W-:Y:S01]  /*10e0*/  IMAD R172, R169, 0x80, R172 ;  /* 0x00000080a9ac7824 */ /* 0x000fe200078e02ac */
[----:B-1----:R-:W-:Y:S02]  /*10f0*/  ISETP.NE.AND P0, PT, R0, 0x1, PT ;  /* 0x000000010000780c */ /* 0x002fe40003f05270 */
[----:B--2---:R-:W-:Y:S01]  /*1100*/  ISETP.GE.AND P1, PT, R9, 0x1, PT ;  /* 0x000000010900780c */ /* 0x004fe20003f26270 */
[----:B0-----:R-:W-:-:S10]  /*1110*/  IMAD.IADD R2, R172, 0x1, R8 ;  /* 0x00000001ac027824 */ /* 0x001fd400078e0208 */
[----:B------:R-:W0:Y:S08]  /*1120*/  @P0 LDC R3, c[0x0][0x42c] ;  /* 0x00010b00ff030b82 */ /* 0x000e300000000800 */
[----:B------:R-:W1:Y:S01]  /*1130*/  @P0 LDC R5, c[0x0][0x430] ;  /* 0x00010c00ff050b82 */ /* 0x000e620000000800 */
[----:B0-----:R-:W-:-:S05]  /*1140*/  @P0 IMAD.HI.U32 R0, R170, R3, RZ ;  /* 0x00000003aa000227 */ /* 0x001fca00078e00ff */
[----:B-1----:R-:W-:Y:S01]  /*1150*/  @P0 SHF.R.U32.HI R170, RZ, R5, R0 ;  /* 0x00000005ffaa0219 */ /* 0x002fe20000011600 */
[----:B------:R-:W-:Y:S06]  /*1160*/  @!P1 BRA `(.L_x_1085) ;  /* 0x0000000000409947 */ /* 0x000fec0003800000 */
[C---:B------:R-:W-:Y:S01]  /*1170*/  ISETP.GT.AND P0, PT, R172.reuse, RZ, PT ;  /* 0x000000ffac00720c */ /* 0x040fe20003f04270 */
[----:B------:R-:W-:-:S12]  /*1180*/  VIADD R0, R172, 0xffffffff ;  /* 0xffffffffac007836 */ /* 0x000fd80000000000 */
[----:B------:R-:W-:Y:S05]  /*1190*/  @P0 BRA `(.L_x_1086) ;  /* 0x00000000001c0947 */ /* 0x000fea0003800000 */
[----:B------:R-:W-:Y:S01]  /*11a0*/  ISETP.NE.AND P0, PT, R9, 0x1, PT ;  /* 0x000000010900780c */ /* 0x000fe20003f05270 */
[----:B------:R-:W-:-:S12]  /*11b0*/  IMAD.MOV R3, RZ, RZ, -R172 ;  /* 0x000000ffff037224 */ /* 0x000fd800078e0aac */
[----:B------:R-:W0:Y:S02]  /*11c0*/  @P0 LDC.64 R4, c[0x0][0x9e8] ;  /* 0x00027a00ff040b82 */ /* 0x000e240000000a00 */
[----:B0-----:R-:W-:-:S05]  /*11d0*/  @P0 IMAD.HI.U32 R0, R3, R4, RZ ;  /* 0x0000000403000227 */ /* 0x001fca00078e00ff */
[----:B------:R-:W-:-:S04]  /*11e0*/  @P0 SHF.R.U32.HI R3, RZ, R5, R0 ;  /* 0x00000005ff030219 */ /* 0x000fc80000011600 */
[----:B------:R-:W-:Y:S01]  /*11f0*/  LOP3.LUT R0, RZ, R3, RZ, 0x33, !PT ;  /* 0x00000003ff007212 */ /* 0x000fe200078e33ff */
[----:B------:R-:W-:Y:S06]  /*1200*/  BRA `(.L_x_1087) ;  /* 0x0000000000107947 */ /* 0x000fec0003800000 */
.L_x_1086:
[----:B------:R-:W-:-:S13]  /*1210*/  ISETP.NE.AND P0, PT, R9, 0x1, PT ;  /* 0x000000010900780c */ /* 0x000fda0003f05270 */
[----:B------:R-:W0:Y:S02]  /*1220*/  @P0 LDC.64 R4, c[0x0][0x9e8] ;  /* 0x00027a00ff040b82 */ /* 0x000e240000000a00 */
[----:B0-----:R-:W-:-:S05]  /*1230*/  @P0 IMAD.HI.U32 R4, R0, R4, RZ ;  /* 0x0000000400040227 */ /* 0x001fca00078e00ff */
[----:B------:R-:W-:-:S07]  /*1240*/  @P0 SHF.R.U32.HI R0, RZ, R5, R4 ;  /* 0x00000005ff000219 */ /* 0x000fce0000011604 */
.L_x_1087:
[----:B------:R-:W-:-:S05]  /*1250*/  IMAD R3, R0, R9, R9 ;  /* 0x0000000900037224 */ /* 0x000fca00078e0209 */
[----:B------:R-:W-:-:S07]  /*1260*/  VIMNMX R2, R2, R3, PT ;  /* 0x0000000302027248 */ /* 0x000fce0003fe0100 */
.L_x_1085:
[----:B------:R-:W-:Y:S01]  /*1270*/  VIADD R2, R2, 0x7f ;  /* 0x0000007f02027836 */ /* 0x000fe20000000000 */
[----:B------:R-:W-:Y:S01]  /*1280*/  ULDC UR4, c[0x0][0x9dc] ;  /* 0x0002770000047ab9 */ /* 0x000fe20000000800 */
[C---:B------:R-:W-:Y:S02]  /*1290*/  VIADD R0, R17.reuse, 0x7f ;  /* 0x0000007f11007836 */ /* 0x040fe40000000000 */
[----:B------:R-:W-:Y:S01]  /*12a0*/  IMAD.IADD R4, R17, 0x1, -R18 ;  /* 0x0000000111047824 */ /* 0x000fe200078e0a12 */
[----:B------:R-:W-:Y:S02]  /*12b0*/  SHF.R.S32.HI R5, RZ, 0x1f, R2 ;  /* 0x0000001fff057819 */ /* 0x000fe40000011402 */
[----:B------:R-:W-:Y:S01]  /*12c0*/  SHF.R.S32.HI R3, RZ, 0x1f, R0 ;  /* 0x0000001fff037819 */ /* 0x000fe20000011400 */
[----:B------:R-:W-:Y:S01]  /*12d0*/  IMAD R89, R169, 0x80, R4 ;  /* 0x00000080a9597824 */ /* 0x000fe200078e0204 */
        /* <DEDUP_REMOVED lines=11> */
[----:B------:R-:W0:Y:S02]  /*1390*/  @P0 LDC.64 R4, c[0x0][0x9e8] ;  /* 0x00027a00ff040b82 */ /* 0x000e240000000a00 */
[----:B0-----:R-:W-:-:S05]  /*13a0*/  @P0 IMAD.HI.U32 R0, R3, R4, RZ ;  /* 0x0000000403000227 */ /* 0x001fca00078e00ff */
[----:B------:R-:W-:-:S04]  /*13b0*/  @P0 SHF.R.U32.HI R3, RZ, R5, R0 ;  /* 0x00000005ff030219 */ /* 0x000fc80000011600 */
[----:B------:R-:W-:Y:S01]  /*13c0*/  LOP3.LUT R0, RZ, R3, RZ, 0x33, !PT ;  /* 0x00000003ff007212 */ /* 0x000fe200078e33ff */
[----:B------:R-:W-:Y:S06]  /*13d0*/  BRA `(.L_x_1090) ;  /* 0x0000000000147947 */ /* 0x000fec0003800000 */
.L_x_1089:
[----:B------:R-:W-:Y:S01]  /*13e0*/  ISETP.NE.AND P0, PT, R9, 0x1, PT ;  /* 0x000000010900780c */ /* 0x000fe20003f05270 */
[----:B------:R-:W-:-:S12]  /*13f0*/  IMAD.MOV.U32 R0, RZ, RZ, R89 ;  /* 0x000000ffff007224 */ /* 0x000fd800078e0059 */
[----:B------:R-:W0:Y:S02]  /*1400*/  @P0 LDC.64 R4, c[0x0][0x9e8] ;  /* 0x00027a00ff040b82 */ /* 0x000e240000000a00 */
[----:B0-----:R-:W-:-:S05]  /*1410*/  @P0 IMAD.HI.U32 R4, R89, R4, RZ ;  /* 0x0000000459040227 */ /* 0x001fca00078e00ff */
[----:B------:R-:W-:-:S07]  /*1420*/  @P0 SHF.R.U32.HI R0, RZ, R5, R4 ;  /* 0x00000005ff000219 */ /* 0x000fce0000011604 */
.L_x_1090:
[----:B------:R-:W-:-:S05]  /*1430*/  IMAD R3, R0, R9, RZ ;  /* 0x0000000900037224 */ /* 0x000fca00078e02ff */
[----:B------:R-:W-:-:S07]  /*1440*/  VIMNMX R2, R2, R3, !PT ;  /* 0x0000000302027248 */ /* 0x000fce0007fe0100 */
.L_x_1088:
        /* <DEDUP_REMOVED lines=72> */
.L_x_1092:
[----:B------:R-:W0:Y:S01]  /*18d0*/  LDC.64 R12, c[0x0][0x990] ;  /* 0x00026400ff0c7b82 */ /* 0x000e220000000a00 */
[----:B------:R-:W-:-:S07]  /*18e0*/  ULDC UR4, c[0x0][0x9d8] ;  /* 0x0002760000047ab9 */ /* 0x000fce0000000800 */
[----:B------:R-:W1:Y:S01]  /*18f0*/  LDC.64 R20, c[0x0][0x998] ;  /* 0x00026600ff147b82 */ /* 0x000e620000000a00 */
[----:B0-----:R-:W-:-:S04]  /*1900*/  ISETP.NE.U32.AND P0, PT, R12, RZ, PT ;  /* 0x000000ff0c00720c */ /* 0x001fc80003f05070 */
[----:B------:R-:W-:Y:S02]  /*1910*/  ISETP.NE.AND.EX P0, PT, R13, RZ, PT, P0 ;  /* 0x000000ff0d00720c */ /* 0x000fe40003f05300 */
[----:B-1----:R-:W-:-:S04]  /*1920*/  ISETP.NE.U32.AND P1, PT, R20, RZ, PT ;  /* 0x000000ff1400720c */ /* 0x002fc80003f25070 */
[----:B------:R-:W-:-:S07]  /*1930*/  ISETP.NE.AND.EX P1, PT, R21, RZ, PT, P1 ;  /* 0x000000ff1500720c */ /* 0x000fce0003f25310 */
[----:B------:R-:W0:Y:S01]  /*1940*/  @P0 LDC.64 R8, c[0x0][0x9a8] ;  /* 0x00026a00ff080b82 */ /* 0x000e220000000a00 */
[----:B------:R-:W-:Y:S02]  /*1950*/  @P0 SHF.R.S32.HI R3, RZ, 0x1f, R171 ;  /* 0x0000001fff030819 */ /* 0x000fe400000114ab */
[----:B------:R-:W-:-:S05]  /*1960*/  @P0 SHF.R.S32.HI R7, RZ, 0x1f, R170 ;  /* 0x0000001fff070819 */ /* 0x000fca00000114aa */
[----:B------:R-:W1:Y:S01]  /*1970*/  @P1 LDC.64 R10, c[0x0][0x9b8] ;  /* 0x00026e00ff0a1b82 */ /* 0x000e620000000a00 */
[----:B------:R-:W-:-:S07]  /*1980*/  @P1 SHF.R.S32.HI R5, RZ, 0x1f, R171 ;  /* 0x0000001fff051819 */ /* 0x000fce00000114ab */
[----:B------:R-:W2:Y:S08]  /*1990*/  @P0 LDC.64 R14, c[0x0][0x9b0] ;  /* 0x00026c00ff0e0b82 */ /* 0x000eb00000000a00 */
[----:B------:R-:W3:Y:S01]  /*19a0*/  @P1 LDC.64 R24, c[0x0][0x9c0] ;  /* 0x00027000ff181b82 */ /* 0x000ee20000000a00 */
[-C--:B0-----:R-:W-:Y:S02]  /*19b0*/  @P0 IMAD R0, R3, R8.reuse, RZ ;  /* 0x0000000803000224 */ /* 0x081fe400078e02ff */
[----:B------:R-:W-:-:S04]  /*19c0*/  @P0 IMAD.WIDE.U32 R2, R171, R8, RZ ;  /* 0x00000008ab020225 */ /* 0x000fc800078e00ff */
[----:B------:R-:W-:Y:S02]  /*19d0*/  @P0 IMAD R9, R171, R9, R0 ;  /* 0x00000009ab090224 */ /* 0x000fe400078e0200 */
[-C--:B-1----:R-:W-:Y:S02]  /*19e0*/  @P1 IMAD R4, R5, R10.reuse, RZ ;  /* 0x0000000a05041224 */ /* 0x082fe400078e02ff */
[----:B------:R-:W-:Y:S01]  /*19f0*/  @P0 IMAD.IADD R3, R3, 0x1, R9 ;  /* 0x0000000103030824 */ /* 0x000fe200078e0209 */
[----:B------:R-:W-:Y:S01]  /*1a00*/  @P1 SHF.R.S32.HI R9, RZ, 0x1f, R170 ;  /* 0x0000001fff091819 */ /* 0x000fe200000114aa */
[C---:B------:R-:W-:Y:S02]  /*1a10*/  @P1 IMAD R11, R171.reuse, R11, R4 ;  /* 0x0000000bab0b1224 */ /* 0x040fe400078e0204 */
[----:B------:R-:W-:-:S04]  /*1a20*/  @P1 IMAD.WIDE.U32 R4, R171, R10, RZ ;  /* 0x0000000aab041225 */ /* 0x000fc800078e00ff */
[-C--:B--2---:R-:W-:Y:S02]  /*1a30*/  @P0 IMAD R7, R7, R14.reuse, RZ ;  /* 0x0000000e07070224 */ /* 0x084fe400078e02ff */
[----:B------:R-:W-:Y:S02]  /*1a40*/  @P1 IMAD.IADD R5, R5, 0x1, R11 ;  /* 0x0000000105051824 */ /* 0x000fe400078e020b */
[----:B------:R-:W-:-:S04]  /*1a50*/  @P0 IMAD.WIDE.U32 R2, R170, R14, R2 ;  /* 0x0000000eaa020225 */ /* 0x000fc800078e0002 */
[-C--:B---3--:R-:W-:Y:S02]  /*1a60*/  @P1 IMAD R0, R9, R24.reuse, RZ ;  /* 0x0000001809001224 */ /* 0x088fe400078e02ff */
[C---:B------:R-:W-:Y:S02]  /*1a70*/  @P0 IMAD R9, R170.reuse, R15, R7 ;  /* 0x0000000faa090224 */ /* 0x040fe400078e0207 */
        /* <DEDUP_REMOVED lines=12> */
[----:B------:R-:W-:Y:S01]  /*1b40*/  LEA.HI R2, R176, R176, RZ, 0x1 ;  /* 0x000000b0b0027211 */ /* 0x000fe200078f08ff */
[----:B------:R-:W-:-:S03]  /*1b50*/  IMAD.U32 R6, RZ, RZ, UR37 ;  /* 0x00000025ff067e24 */ /* 0x000fc6000f8e00ff */
[----:B------:R-:W-:Y:S02]  /*1b60*/  LOP3.LUT R7, R2, 0xfffffffe, RZ, 0xc0, !PT ;  /* 0xfffffffe02077812 */ /* 0x000fe400078ec0ff */
[----:B------:R-:W-:-:S03]  /*1b70*/  ISETP.NE.AND P0, PT, R6, 0x3, PT ;  /* 0x000000030600780c */ /* 0x000fc60003f05270 */
[----:B------:R-:W-:-:S05]  /*1b80*/  IMAD.IADD R2, R176, 0x1, -R7 ;  /* 0x00000001b0027824 */ /* 0x000fca00078e0a07 */
[----:B------:R-:W-:-:S04]  /*1b90*/  SHF.L.U32 R2, R2, 0x1f, RZ ;  /* 0x0000001f02027819 */ /* 0x000fc800000006ff */
[----:B------:R-:W0:Y:S01]  /*1ba0*/  SYNCS.PHASECHK.TRANS64.TRYWAIT P1, [UR40+0x22800], R2 ;  /* 0x02280002ff0075a7 */ /* 0x000e220008020168 */
[----:B--2---:R-:W-:-:S04]  /*1bb0*/  FMUL.FTZ R0, R3, R0 ;  /* 0x0000000003007220 */ /* 0x004fc80000410000 */
[----:B------:R-:W-:Y:S01]  /*1bc0*/  FMUL.FTZ R0, R0, UR4 ;  /* 0x0000000400007c20 */ /* 0x000fe20008410000 */
[----:B0-----:R-:W-:Y:S06]  /*1bd0*/  @!P1 BRA `(.L_x_1093) ;  /* 0x0000014c00c49947 */ /* 0x001fec0003800000 */
.L_x_1280:
[----:B------:R-:W-:Y:S05]  /*1be0*/  @!P0 BRA `(.L_x_1094) ;  /* 0x0000000000048947 */ /* 0x000fea0003800000 */
[----:B------:R-:W-:Y:S01]  /*1bf0*/  BPT.TRAP 0x1 ;  /* 0x000000040000795c */ /* 0x000fe20000300000 */
.L_x_1094:
[----:B------:R-:W-:Y:S02]  /*1c00*/  IMAD.U32 R15, RZ, RZ, UR41 ;  /* 0x00000029ff0f7e24 */ /* 0x000fe4000f8e00ff */
[----:B0-----:R-:W-:-:S03]  /*1c10*/  IMAD.U32 R2, RZ, RZ, UR36 ;  /* 0x00000024ff027e24 */ /* 0x001fc6000f8e00ff */
[----:B------:R-:W-:Y:S02]  /*1c20*/  LEA R15, R15, UR40, 0x3 ;  /* 0x000000280f0f7c11 */ /* 0x000fe4000f8e18ff */
[----:B------:R-:W-:-:S04]  /*1c30*/  SHF.L.U32 R2, R2, 0x1f, RZ ;  /* 0x0000001f02027819 */ /* 0x000fc800000006ff */
[----:B------:R0:W1:Y:S01]  /*1c40*/  SYNCS.PHASECHK.TRANS64.TRYWAIT P2, [R15+URZ+0x22830], R2 ;  /* 0x022830020f0075a7 */ /* 0x000062000804017f */
[----:B------:R-:W-:Y:S05]  /*1c50*/  @!P0 BRA `(.L_x_1095) ;  /* 0x0000000000048947 */ /* 0x000fea0003800000 */
[----:B------:R-:W-:Y:S01]  /*1c60*/  BPT.TRAP 0x1 ;  /* 0x000000040000795c */ /* 0x000fe20000300000 */
.L_x_1095:
[----:B------:R-:W2:Y:S02]  /*1c70*/  S2R R3, SR_TID.X ;  /* 0x0000000000037919 */ /* 0x000ea40000002100 */
[----:B--2---:R-:W-:Y:S01]  /*1c80*/  LOP3.LUT P1, RZ, R3, 0x7f, RZ, 0xc0, !PT ;  /* 0x0000007f03ff7812 */ /* 0x004fe2000782c0ff */
[----:B-1----:R-:W-:-:S12]  /*1c90*/  @P2 BRA `(.L_x_1096) ;  /* 0x0000000000082947 */ /* 0x002fd80003800000 */
[----:B------:R-:W1:Y:S02]  /*1ca0*/  SYNCS.PHASECHK.TRANS64.TRYWAIT P2, [R15+URZ+0x22830], R2 ;  /* 0x022830020f0075a7 */ /* 0x000e64000804017f */
[----:B-1----:R-:W-:Y:S05]  /*1cb0*/  @!P2 BRA `(.L_x_1097) ;  /* 0x0000014c00a4a947 */ /* 0x002fea0003800000 */
.L_x_1096:
[----:B------:R-:W-:Y:S05]  /*1cc0*/  WARPSYNC.ALL ;  /* 0x0000000000007948 */ /* 0x000fea0003800000 */
[----:B------:R-:W-:Y:S01]  /*1cd0*/  UIADD3 UR4, UR40, 0x16400, URZ ;  /* 0x0001640028047890 */ /* 0x000fe2000fffe03f */
[----:B------:R-:W-:Y:S01]  /*1ce0*/  WARPGROUP.ARRIVE ;  /* 0x00000000000079c5 */ /* 0x000fe20000000000 */
[----:B------:R-:W-:Y:S01]  /*1cf0*/  ULOP3.LUT UR28, UR43, 0x10000, URZ, 0xfc, !UPT ;  /* 0x000100002b1c7892 */ /* 0x000fe2000f8efc3f */
[----:B------:R-:W2:Y:S01]  /*1d00*/  LDC.64 R10, c[0x0][0x9e0] ;  /* 0x00027800ff0a7b82 */ /* 0x000ea20000000a00 */
[----:B------:R-:W-:Y:S01]  /*1d10*/  USHF.R.U32.HI UR4, URZ, 0x4, UR4 ;  /* 0x000000043f047899 */ /* 0x000fe20008011604 */
[----:B------:R-:W-:Y:S01]  /*1d20*/  IMAD.MOV.U32 R12, RZ, RZ, -0x80 ;  /* 0xffffff80ff0c7424 */ /* 0x000fe200078e00ff */
[----:B------:R-:W-:Y:S01]  /*1d30*/  UMOV UR29, 0x80000020 ;  /* 0x80000020001d7882 */ /* 0x000fe20000000000 */
[----:B------:R-:W-:Y:S01]  /*1d40*/  UMOV UR31, 0x80000020 ;  /* 0x80000020001f7882 */ /* 0x000fe20000000000 */
[----:B------:R-:W-:Y:S01]  /*1d50*/  ULOP3.LUT UR4, UR4, 0x3fff, URZ, 0xc0, !UPT ;  /* 0x00003fff04047892 */ /* 0x000fe2000f8ec03f */
[----:B01----:R-:W-:Y:S01]  /*1d60*/  @!P1 VIADD R2, R15, 0x22840 ;  /* 0x000228400f029836 */ /* 0x003fe20000000000 */
[----:B------:R-:W-:-:S02]  /*1d70*/  UIADD3 UR8, UR28, 0x2, URZ ;  /* 0x000000021c087890 */ /* 0x000fc4000fffe03f */
[----:B------:R-:W-:Y:S01]  /*1d80*/  ULOP3.LUT UR4, UR4, 0x10000, URZ, 0xfc, !UPT ;  /* 0x0001000004047892 */ /* 0x000fe2000f8efc3f */
[----:B------:R-:W-:Y:S01]  /*1d90*/  UMOV UR9, 0x80000020 ;  /* 0x8000002000097882 */ /* 0x000fe20000000000 */
[----:B------:R-:W-:Y:S02]  /*1da0*/  UMOV UR11, 0x80000020 ;  /* 0x80000020000b7882 */ /* 0x000fe40000000000 */
[----:B------:R-:W-:Y:S01]  /*1db0*/  UIMAD UR30, UR41, 0x600, UR4 ;  /* 0x00000600291e78a4 */ /* 0x000fe2000f8e0204 */
[----:B------:R-:W-:Y:S01]  /*1dc0*/  @!P1 PRMT R2, RZ, 0x654, R2 ;  /* 0x00000654ff029816 */ /* 0x000fe20000000002 */
[----:B------:R-:W-:Y:S02]  /*1dd0*/  UIADD3 UR12, UR28, 0x200, URZ ;  /* 0x000002001c0c7890 */ /* 0x000fe4000fffe03f */
[----:B------:R-:W-:Y:S02]  /*1de0*/  UIADD3 UR10, UR30, 0x2, URZ ;  /* 0x000000021e0a7890 */ /* 0x000fe4000fffe03f */
[----:B------:R-:W-:Y:S01]  /*1df0*/  UIADD3 UR14, UR30, 0x200, URZ ;  /* 0x000002001e0e7890 */ /* 0x000fe2000fffe03f */
[----:B------:R-:W-:-:S02]  /*1e00*/  UMOV UR13, 0x80000020 ;  /* 0x80000020000d7882 */ /* 0x000fc40000000000 */
[----:B------:R-:W-:Y:S01]  /*1e10*/  QGMMA.64x128x32.F32.E4M3.E4M3 R24, gdesc[UR28], RZ, !UPT, gsb0 ;  /* 0x01e000001c1879f3 */ /* 0x000fe2000c0008ff */
[----:B------:R-:W-:Y:S01]  /*1e20*/  UMOV UR15, 0x80000020 ;  /* 0x80000020000f7882 */ /* 0x000fe20000000000 */
[----:B------:R-:W-:Y:S01]  /*1e30*/  UIADD3 UR16, UR28, 0x202, URZ ;  /* 0x000002021c107890 */ /* 0x000fe2000fffe03f */
[----:B--2---:R-:W-:Y:S01]  /*1e40*/  ISETP.GE.AND P2, PT, R11, 0x1, PT ;  /* 0x000000010b00780c */ /* 0x004fe20003f46270 */
[----:B------:R-:W-:Y:S01]  /*1e50*/  UIADD3 UR18, UR30, 0x202, URZ ;  /* 0x000002021e127890 */ /* 0x000fe2000fffe03f */
[----:B------:R-:W-:Y:S01]  /*1e60*/  UMOV UR17, 0x80000020 ;  /* 0x8000002000117882 */ /* 0x000fe20000000000 */
[----:B------:R-:W-:Y:S01]  /*1e70*/  UMOV UR19, 0x80000020 ;  /* 0x8000002000137882 */ /* 0x000fe20000000000 */
[----:B------:R-:W-:Y:S02]  /*1e80*/  UIADD3 UR20, UR28, 0x400, URZ ;  /* 0x000004001c147890 */ /* 0x000fe4000fffe03f */
[----:B------:R-:W-:Y:S01]  /*1e90*/  UIADD3 UR22, UR30, 0x400, URZ ;  /* 0x000004001e167890 */ /* 0x000fe2000fffe03f */
[----:B------:R-:W-:Y:S01]  /*1ea0*/  UMOV UR21, 0x80000020 ;  /* 0x8000002000157882 */ /* 0x000fe20000000000 */
[----:B------:R-:W-:Y:S01]  /*1eb0*/  UMOV UR23, 0x80000020 ;  /* 0x8000002000177882 */ /* 0x000fe20000000000 */
[----:B------:R-:W-:-:S02]  /*1ec0*/  UIADD3 UR24, UR28, 0x402, URZ ;  /* 0x000004021c187890 */ /* 0x000fc4000fffe03f */
[----:B------:R-:W-:Y:S01]  /*1ed0*/  UIADD3 UR26, UR30, 0x402, URZ ;  /* 0x000004021e1a7890 */ /* 0x000fe2000fffe03f */
[----:B------:R-:W-:Y:S01]  /*1ee0*/  UMOV UR25, 0x80000020 ;  /* 0x8000002000197882 */ /* 0x000fe20000000000 */
[----:B------:R-:W-:Y:S01]  /*1ef0*/  UMOV UR27, 0x80000020 ;  /* 0x80000020001b7882 */ /* 0x000fe20000000000 */
[----:B------:R-:W-:Y:S02]  /*1f00*/  ULDC UR5, c[0x0][0x9dc] ;  /* 0x0002770000057ab9 */ /* 0x000fe40000000800 */
[----:B------:R-:W-:Y:S01]  /*1f10*/  ULOP3.LUT UR5, URZ, UR5, URZ, 0x33, !UPT ;  /* 0x000000053f057292 */ /* 0x000fe2000f8e333f */
[----:B------:R-:W-:Y:S02]  /*1f20*/  WARPGROUP.DEPBAR.LE gsb0, 0x0 ;  /* 0x00008000000079c5 */ /* 0x000fe40000010000 */
[----:B------:R-:W-:-:S06]  /*1f30*/  WARPGROUP.ARRIVE ;  /* 0x00000000000079c5 */ /* 0x000fcc0000000000 */
        /* <DEDUP_REMOVED lines=16> */
[C---:B------:R-:W-:Y:S01]  /*2040*/  FMUL.FTZ R48, R0.reuse, R48 ;  /* 0x0000003000307220 */ /* 0x040fe20000410000 */
[C---:B------:R-:W-:Y:S01]  /*2050*/  FMUL.FTZ R28, R0.reuse, R28 ;  /* 0x0000001c001c7220 */ /* 0x040fe20000410000 */
[----:B------:R0:W1:Y:S01]  /*2060*/  MUFU.TANH R119, R52 ;  /* 0x0000003400777308 */ /* 0x0000620000002400 */
        /* <DEDUP_REMOVED lines=8> */
[C---:B0-----:R-:W-:Y:S01]  /*20f0*/  FMUL.FTZ R52, R0.reuse, R62 ;  /* 0x0000003e00347220 */ /* 0x041fe20000410000 */
[----:B------:R-:W-:Y:S01]  /*2100*/  FMUL.FTZ R62, R0, R70 ;  /* 0x00000046003e7220 */ /* 0x000fe20000410000 */
[----:B------:R-:W-:-:S02]  /*2110*/  IMAD R70, R91, R12, 0x80 ;  /* 0x000000805b467424 */ /* 0x000fc400078e020c */
[C---:B------:R-:W-:Y:S01]  /*2120*/  FMUL.FTZ R26, R0.reuse, R38 ;  /* 0x00000026001a7220 */ /* 0x040fe20000410000 */
[C---:B------:R-:W-:Y:S01]  /*2130*/  FMUL.FTZ R13, R0.reuse, R24 ;  /* 0x00000018000d7220 */ /* 0x040fe20000410000 */
[C---:B------:R-:W-:Y:S01]  /*2140*/  FMUL.FTZ R20, R0.reuse, R34 ;  /* 0x0000002200147220 */ /* 0x040fe20000410000 */
[C---:B------:R-:W-:Y:S01]  /*2150*/  FMUL.FTZ R30, R0.reuse, R42 ;  /* 0x0000002a001e7220 */ /* 0x040fe20000410000 */
[----:B------:R0:W4:Y:S01]  /*2160*/  MUFU.TANH R121, R48 ;  /* 0x0000003000797308 */ /* 0x0001220000002400 */
[C---:B--2---:R-:W-:Y:S01]  /*2170*/  FMUL.FTZ R32, R0.reuse, R43 ;  /* 0x0000002b00207220 */ /* 0x044fe20000410000 */
[C---:B------:R-:W-:Y:S01]  /*2180*/  FMUL.FTZ R38, R0.reuse, R50 ;  /* 0x0000003200267220 */ /* 0x040fe20000410000 */
[----:B------:R-:W-:Y:S02]  /*2190*/  IMAD.IADD R15, R17, 0x1, R70 ;  /* 0x00000001110f7824 */ /* 0x000fe400078e0246 */
[C---:B------:R-:W-:Y:S01]  /*21a0*/  FMUL.FTZ R9, R0.reuse, R25 ;  /* 0x0000001900097220 */ /* 0x040fe20000410000 */
[C---:B------:R-:W-:Y:S01]  /*21b0*/  FMUL.FTZ R4, R0.reuse, R27 ;  /* 0x0000001b00047220 */ /* 0x040fe20000410000 */
[C---:B------:R-:W-:Y:S01]  /*21c0*/  FMUL.FTZ R29, R0.reuse, R29 ;  /* 0x0000001d001d7220 */ /* 0x040fe20000410000 */
[C---:B------:R-:W-:Y:S01]  /*21d0*/  FMUL.FTZ R8, R0.reuse, R31 ;  /* 0x0000001f00087220 */ /* 0x040fe20000410000 */
[----:B------:R2:W1:Y:S01]  /*21e0*/  MUFU.TANH R133, R28 ;  /* 0x0000001c00857308 */ /* 0x0004620000002400 */
[C---:B0-----:R-:W-:Y:S01]  /*21f0*/  FMUL.FTZ R48, R0.reuse, R58 ;  /* 0x0000003a00307220 */ /* 0x041fe20000410000 */
        /* <DEDUP_REMOVED lines=42> */
[----:B------:R-:W-:Y:S01]  /*24a0*/  FMUL.FTZ R79, R0, R79 ;  /* 0x0000004f004f7220 */ /* 0x000fe20000410000 */
[----:B------:R-:W-:Y:S01]  /*24b0*/  IADD3 R21, -R18, 0x1, R15 ;  /* 0x0000000112157810 */ /* 0x000fe20007ffe10f */
[----:B------:R2:W-:Y:S01]  /*24c0*/  @!P1 SYNCS.ARRIVE.TRANS64.RED.A1T0 RZ, [R2+URZ], RZ ;  /* 0x000000ff02ff99a7 */ /* 0x0005e2000810043f */
[C---:B------:R-:W-:Y:S01]  /*24d0*/  FMUL.FTZ R45, R0.reuse, R45 ;  /* 0x0000002d002d7220 */ /* 0x040fe20000410000 */
[----:B------:R-:W1:Y:S01]  /*24e0*/  MUFU.TANH R13, R13 ;  /* 0x0000000d000d7308 */ /* 0x000e620000002400 */
[----:B0-----:R-:W-:Y:S01]  /*24f0*/  FMUL.FTZ R60, R0, R67 ;  /* 0x00000043003c7220 */ /* 0x001fe20000410000 */
[C---:B------:R-:W-:Y:S01]  /*2500*/  IMAD R21, R16.reuse, -0x2, R21 ;  /* 0xfffffffe10157824 */ /* 0x040fe200078e0215 */
[----:B------:R-:W-:Y:S01]  /*2510*/  LEA R66, R91, 0xffffff80, 0x7 ;  /* 0xffffff805b427811 */ /* 0x000fe200078e38ff */
[----:B------:R-:W-:-:S02]  /*2520*/  IMAD R47, R16, -0x2, R15 ;  /* 0xfffffffe102f7824 */ /* 0x000fc400078e020f */
[----:B--2---:R-:W-:Y:S02]  /*2530*/  IMAD R2, R169, 0x80, R178 ;  /* 0x00000080a9027824 */ /* 0x004fe400078e02b2 */
[----:B------:R-:W0:Y:S01]  /*2540*/  MUFU.TANH R9, R9 ;  /* 0x0000000900097308 */ /* 0x000e220000002400 */
[C---:B------:R-:W-:Y:S02]  /*2550*/  IMAD.IADD R51, R21.reuse, 0x1, R10 ;  /* 0x0000000115337824 */ /* 0x040fe400078e020a */
[----:B------:R-:W-:-:S03]  /*2560*/  VIADD R55, R21, UR5 ;  /* 0x0000000515377c36 */ /* 0x000fc60008000000 */
[----:B------:R-:W-:Y:S02]  /*2570*/  VIADDMNMX R46, R2, R51, R47, PT ;  /* 0x00000033022e7246 */ /* 0x000fe4000380012f */
[----:B------:R-:W2:Y:S08]  /*2580*/  MUFU.TANH R3, R3 ;  /* 0x0000000300037308 */ /* 0x000eb00000002400 */
[----:B------:R-:W0:Y:S08]  /*2590*/  MUFU.TANH R4, R4 ;  /* 0x0000000400047308 */ /* 0x000e300000002400 */
        /* <DEDUP_REMOVED lines=50> */
[----:B------:R5:W0:Y:S02]  /*28c0*/  MUFU.TANH R123, R45 ;  /* 0x0000002d007b7308 */ /* 0x000a240000002400 */
[----:B-----5:R-:W-:Y:S01]  /*28d0*/  IMAD.IADD R45, R55, 0x1, R2 ;  /* 0x00000001372d7824 */ /* 0x020fe200078e0202 */
[----:B-1234-:R-:W-:Y:S06]  /*28e0*/  @!P2 BRA `(.L_x_1098) ;  /* 0x000000000050a947 */ /* 0x01efec0003800000 */
[----:B------:R-:W-:Y:S01]  /*28f0*/  IADD3 R15, -R18, R17, R2 ;  /* 0x00000011120f7210 */ /* 0x000fe20007ffe102 */
[----:B------:R-:W-:Y:S03]  /*2900*/  BSSY B0, `(.L_x_1099) ;  /* 0x000000e000007945 */ /* 0x000fe60003800000 */
        /* <DEDUP_REMOVED lines=9> */
.L_x_1100:
[----:B------:R-:W-:-:S13]  /*29a0*/  ISETP.NE.AND P3, PT, R11, 0x1, PT ;  /* 0x000000010b00780c */ /* 0x000fda0003f65270 */
[----:B------:R-:W1:Y:S02]  /*29b0*/  @P3 LDC.64 R74, c[0x0][0x9e8] ;  /* 0x00027a00ff4a3b82 */ /* 0x000e640000000a00 */
[----:B-1----:R-:W-:-:S05]  /*29c0*/  @P3 IMAD.HI.U32 R54, R15, R74, RZ ;  /* 0x0000004a0f363227 */ /* 0x002fca00078e00ff */
[----:B------:R-:W-:-:S07]  /*29d0*/  @P3 SHF.R.U32.HI R15, RZ, R75, R54 ;  /* 0x0000004bff0f3219 */ /* 0x000fce0000011636 */
.L_x_1101:
[----:B------:R-:W-:Y:S05]  /*29e0*/  BSYNC B0 ;  /* 0x0000000000007941 */ /* 0x000fea0003800000 */
.L_x_1099:
[----:B------:R-:W-:-:S04]  /*29f0*/  IMAD R15, R15, R11, -R66 ;  /* 0x0000000b0f0f7224 */ /* 0x000fc800078e0a42 */
[----:B------:R-:W-:-:S05]  /*2a00*/  IMAD R54, R16, -0x2, R15 ;  /* 0xfffffffe10367824 */ /* 0x000fca00078e020f */
[----:B------:R-:W-:Y:S02]  /*2a10*/  VIMNMX R45, R45, R54, !PT ;  /* 0x000000362d2d7248 */ /* 0x000fe40007fe0100 */
[----:B------:R-:W-:-:S07]  /*2a20*/  VIADDMNMX R46, R54, R11, R46, PT ;  /* 0x0000000b362e7246 */ /* 0x000fce000380012e */
.L_x_1098:
        /* <DEDUP_REMOVED lines=10> */
[----:B0-----:R-:W-:Y:S02]  /*2ad0*/  FSEL R135, R9, -INF , !P5 ;  /* 0xff80000009877808 */ /* 0x001fe40006800000 */
        /* <DEDUP_REMOVED lines=128> */
[----:B------:R-:W-:Y:S02]  /*32e0*/  ISETP.GE.AND P4, PT, R70, 0x72, PT ;  /* 0x000000724600780c */ /* 0x000fe40003f86270 */
[----:B------:R-:W-:Y:S02]  /*32f0*/  IADD3 R54, R55, 0x8, R2 ;  /* 0x0000000837367810 */ /* 0x000fe40007ffe002 */
        /* <DEDUP_REMOVED lines=11> */
[----:B------:R-:W-:Y:S02]  /*33b0*/  FSEL R137, R13, -INF , !P6 ;  /* 0xff8000000d897808 */ /* 0x000fe40007000000 */
[----:B------:R-:W-:-:S04]  /*33c0*/  ISETP.GE.AND P6, PT, R70, 0x7a, PT ;  /* 0x0000007a4600780c */ /* 0x000fc80003fc6270 */
[----:B------:R-:W-:Y:S02]  /*33d0*/  P2R R70, PR, RZ, 0x40 ;  /* 0x00000040ff467803 */ /* 0x000fe40000000000 */
[----:B------:R-:W-:-:S04]  /*33e0*/  ISETP.GT.AND P6, PT, R45, 0x79, !P6 ;  /* 0x000000792d00780c */ /* 0x000fc800077c4270 */
[----:B------:R-:W-:Y:S01]  /*33f0*/  ISETP.LT.OR P6, PT, R46, 0x7a, P6 ;  /* 0x0000007a2e00780c */ /* 0x000fe200037c1670 */
[----:B------:R-:W-:-:S03]  /*3400*/  VIADD R46, R2, 0x8 ;  /* 0x00000008022e7836 */ /* 0x000fc60000000000 */
[----:B------:R-:W-:Y:S02]  /*3410*/  FSEL R13, R85, -INF , !P6 ;  /* 0xff800000550d7808 */ /* 0x000fe40007000000 */
[----:B------:R-:W-:Y:S01]  /*3420*/  VIADDMNMX R46, R46, R51, R47, PT ;  /* 0x000000332e2e7246 */ /* 0x000fe2000380012f */
[----:B------:R-:W-:Y:S06]  /*3430*/  @!P2 BRA `(.L_x_1102) ;  /* 0x000000000054a947 */ /* 0x000fec0003800000 */
[----:B------:R-:W-:Y:S01]  /*3440*/  IADD3 R45, R17, 0x8, R2 ;  /* 0x00000008112d7810 */ /* 0x000fe20007ffe002 */
[----:B------:R-:W-:Y:S04]  /*3450*/  BSSY B0, `(.L_x_1103) ;  /* 0x000000f000007945 */ /* 0x000fe80003800000 */
[----:B------:R-:W-:-:S05]  /*3460*/  IMAD.IADD R45, R45, 0x1, -R18 ;  /* 0x000000012d2d7824 */ /* 0x000fca00078e0a12 */
        /* <DEDUP_REMOVED lines=9> */
.L_x_1104:
[----:B------:R-:W-:-:S13]  /*3500*/  ISETP.NE.AND P6, PT, R11, 0x1, PT ;  /* 0x000000010b00780c */ /* 0x000fda0003fc5270 */
[----:B------:R-:W0:Y:S02]  /*3510*/  @P6 LDC.64 R64, c[0x0][0x9e8] ;  /* 0x00027a00ff406b82 */ /* 0x000e240000000a00 */
[----:B0-----:R-:W-:-:S05]  /*3520*/  @P6 IMAD.HI.U32 R64, R45, R64, RZ ;  /* 0x000000402d406227 */ /* 0x001fca00078e00ff */
[----:B------:R-:W-:-:S07]  /*3530*/  @P6 SHF.R.U32.HI R45, RZ, R65, R64 ;  /* 0x00000041ff2d6219 */ /* 0x000fce0000011640 */
.L_x_1105:
[----:B------:R-:W-:Y:S05]  /*3540*/  BSYNC B0 ;  /* 0x0000000000007941 */ /* 0x000fea0003800000 */
.L_x_1103:
[----:B------:R-:W-:-:S04]  /*3550*/  IMAD R45, R45, R11, -R66 ;  /* 0x0000000b2d2d7224 */ /* 0x000fc800078e0a42 */
[----:B------:R-:W-:-:S05]  /*3560*/  IMAD R45, R16, -0x2, R45 ;  /* 0xfffffffe102d7824 */ /* 0x000fca00078e022d */
[----:B------:R-:W-:Y:S02]  /*3570*/  VIMNMX R54, R54, R45, !PT ;  /* 0x0000002d36367248 */ /* 0x000fe40007fe0100 */
[----:B------:R-:W-:-:S07]  /*3580*/  VIADDMNMX R46, R45, R11, R46, PT ;  /* 0x0000000b2d2e7246 */ /* 0x000fce000380012e */
.L_x_1102:
        /* <DEDUP_REMOVED lines=84> */
[----:B------:R-:W0:Y:S01]  /*3ad0*/  SHFL.BFLY PT, R7, R4, 0x2, 0x1f ;  /* 0x0c401f0004077f89 */ /* 0x000e2200000e0000 */
        /* <DEDUP_REMOVED lines=10> */
[----:B0-----:R-:W-:Y:S02]  /*3b80*/  FMNMX.FTZ R20, R4, R7, !PT ;  /* 0x0000000704147209 */ /* 0x001fe40007810000 */
[----:B------:R-:W-:Y:S02]  /*3b90*/  FSEL R71, R42, -INF , !P3 ;  /* 0xff8000002a477808 */ /* 0x000fe40005800000 */
[----:B------:R-:W-:Y:S01]  /*3ba0*/  ISETP.NE.AND P3, PT, R86, RZ, PT ;  /* 0x000000ff5600720c */ /* 0x000fe20003f65270 */
[----:B------:R-:W0:Y:S03]  /*3bb0*/  SHFL.BFLY PT, R7, R20, 0x1, 0x1f ;  /* 0x0c201f0014077f89 */ /* 0x000e2600000e0000 */
        /* <DEDUP_REMOVED lines=8> */
[----:B0-----:R-:W-:Y:S02]  /*3c40*/  FMNMX.FTZ R7, R20, R7, !PT ;  /* 0x0000000714077209 */ /* 0x001fe40007810000 */
        /* <DEDUP_REMOVED lines=79> */
[----:B0-----:R-:W-:Y:S01]  /*4140*/  FSEL R117, R14, -INF , !P6 ;  /* 0xff8000000e757808 */ /* 0x001fe20007000000 */
        /* <DEDUP_REMOVED lines=10> */
[-CC-:B0-----:R-:W-:Y:S01]  /*41f0*/  FFMA.FTZ R12, R15, R8.reuse, -R36.reuse ;  /* 0x000000080f0c7223 */ /* 0x181fe20000010824 */
        /* <DEDUP_REMOVED lines=11> */
[----:B------:R-:W-:Y:S01]  /*42b0*/  FFMA.FTZ R9, R9, R8, -R36 ;  /* 0x0000000809097223 */ /* 0x000fe20000010824 */
[----:B------:R-:W-:Y:S02]  /*42c0*/  MUFU.EX2 R3, R3 ;  /* 0x0000000300037308 */ /* 0x000fe40000000800 */
[----:B------:R-:W-:-:S04]  /*42d0*/  FMNMX.FTZ R30, R69, R30, !PT ;  /* 0x0000001e451e7209 */ /* 0x000fc80007810000 */
[----:B------:R-:W-:Y:S02]  /*42e0*/  FMNMX.FTZ R30, R71, R30, !PT ;  /* 0x0000001e471e7209 */ /* 0x000fe40007810000 */
[----:B------:R-:W0:Y:S02]  /*42f0*/  MUFU.EX2 R4, R4 ;  /* 0x0000000400047308 */ /* 0x000e240000000800 */
[----:B------:R-:W-:-:S04]  /*4300*/  FMNMX.FTZ R30, R73, R30, !PT ;  /* 0x0000001e491e7209 */ /* 0x000fc80007810000 */
[----:B------:R-:W-:Y:S02]  /*4310*/  FMNMX.FTZ R30, R75, R30, !PT ;  /* 0x0000001e4b1e7209 */ /* 0x000fe40007810000 */
[----:B------:R-:W1:Y:S02]  /*4320*/  MUFU.EX2 R20, R20 ;  /* 0x0000001400147308 */ /* 0x000e640000000800 */
[----:B------:R-:W-:-:S04]  /*4330*/  FMNMX.FTZ R30, R77, R30, !PT ;  /* 0x0000001e4d1e7209 */ /* 0x000fc80007810000 */
[----:B------:R-:W-:Y:S02]  /*4340*/  FMNMX.FTZ R32, R79, R30, !PT ;  /* 0x0000001e4f207209 */ /* 0x000fe40007810000 */
[----:B------:R-:W-:Y:S02]  /*4350*/  MUFU.EX2 R30, R121 ;  /* 0x00000079001e7308 */ /* 0x000fe40000000800 */
[----:B------:R-:W-:-:S04]  /*4360*/  FMNMX.FTZ R32, R81, R32, !PT ;  /* 0x0000002051207209 */ /* 0x000fc80007810000 */
[----:B------:R-:W-:Y:S02]  /*4370*/  FMNMX.FTZ R32, R83, R32, !PT ;  /* 0x0000002053207209 */ /* 0x000fe40007810000 */
[----:B------:R2:W-:Y:S02]  /*4380*/  MUFU.EX2 R121, R6 ;  /* 0x0000000600797308 */ /* 0x0005e40000000800 */
[----:B------:R-:W-:-:S04]  /*4390*/  FMNMX.FTZ R32, R85, R32, !PT ;  /* 0x0000002055207209 */ /* 0x000fc80007810000 */
[----:B------:R-:W-:Y:S02]  /*43a0*/  FMNMX.FTZ R32, R87, R32, !PT ;  /* 0x0000002057207209 */ /* 0x000fe40007810000 */
[----:B------:R-:W3:Y:S02]  /*43b0*/  MUFU.EX2 R103, R103 ;  /* 0x0000006700677308 */ /* 0x000ee40000000800 */
[----:B------:R-:W-:-:S04]  /*43c0*/  FMNMX.FTZ R32, R93, R32, !PT ;  /* 0x000000205d207209 */ /* 0x000fc80007810000 */
[----:B------:R-:W-:Y:S02]  /*43d0*/  FMNMX.FTZ R32, R95, R32, !PT ;  /* 0x000000205f207209 */ /* 0x000fe40007810000 */
[----:B------:R-:W4:Y:S02]  /*43e0*/  MUFU.EX2 R24, R131 ;  /* 0x0000008300187308 */ /* 0x000f240000000800 */
[----:B------:R-:W-:-:S04]  /*43f0*/  FMNMX.FTZ R32, R97, R32, !PT ;  /* 0x0000002061207209 */ /* 0x000fc80007810000 */
[----:B------:R-:W-:Y:S02]  /*4400*/  FMNMX.FTZ R32, R99, R32, !PT ;  /* 0x0000002063207209 */ /* 0x000fe40007810000 */
[----:B------:R-:W5:Y:S02]  /*4410*/  MUFU.EX2 R105, R105 ;  /* 0x0000006900697308 */ /* 0x000f640000000800 */
[----:B------:R-:W-:-:S04]  /*4420*/  FMNMX.FTZ R32, R101, R32, !PT ;  /* 0x0000002065207209 */ /* 0x000fc80007810000 */
[----:B------:R-:W-:Y:S02]  /*4430*/  FMNMX.FTZ R32, R111, R32, !PT ;  /* 0x000000206f207209 */ /* 0x000fe40007810000 */
[----:B------:R-:W5:Y:S02]  /*4440*/  MUFU.EX2 R26, R129 ;  /* 0x00000081001a7308 */ /* 0x000f640000000800 */
[----:B------:R-:W-:-:S04]  /*4450*/  FMNMX.FTZ R32, R5, R32, !PT ;  /* 0x0000002005207209 */ /* 0x000fc80007810000 */
[----:B------:R-:W-:Y:S02]  /*4460*/  FMNMX.FTZ R32, R115, R32, !PT ;  /* 0x0000002073207209 */ /* 0x000fe40007810000 */
[----:B------:R-:W5:Y:S02]  /*4470*/  MUFU.EX2 R107, R107 ;  /* 0x0000006b006b7308 */ /* 0x000f640000000800 */
[----:B------:R-:W-:-:S05]  /*4480*/  FMNMX.FTZ R32, R117, R32, !PT ;  /* 0x0000002075207209 */ /* 0x000fca0007810000 */
[----:B------:R-:W0:Y:S01]  /*4490*/  SHFL.BFLY PT, R41, R32, 0x2, 0x1f ;  /* 0x0c401f0020297f89 */ /* 0x000e2200000e0000 */
[----:B------:R-:W5:Y:S08]  /*44a0*/  MUFU.EX2 R28, R127 ;  /* 0x0000007f001c7308 */ /* 0x000f700000000800 */
[----:B------:R-:W5:Y:S08]  /*44b0*/  MUFU.EX2 R109, R109 ;  /* 0x0000006d006d7308 */ /* 0x000f700000000800 */
[----:B------:R-:W5:Y:S01]  /*44c0*/  MUFU.EX2 R125, R125 ;  /* 0x0000007d007d7308 */ /* 0x000f620000000800 */
[----:B0-----:R-:W-:Y:S01]  /*44d0*/  FMNMX.FTZ R41, R32, R41, !PT ;  /* 0x0000002920297209 */ /* 0x001fe20007810000 */
[----:B------:R-:W-:Y:S01]  /*44e0*/  FFMA.FTZ R32, R13, R8, -R36 ;  /* 0x000000080d207223 */ /* 0x000fe20000010824 */
[----:B------:R-:W-:-:S05]  /*44f0*/  FADD.FTZ R13, R3, R4 ;  /* 0x00000004030d7221 */ /* 0x000fca0000010000 */
[----:B------:R-:W-:Y:S01]  /*4500*/  MUFU.EX2 R38, R123 ;  /* 0x0000007b00267308 */ /* 0x000fe20000000800 */
[----:B--2---:R-:W0:Y:S01]  /*4510*/  SHFL.BFLY PT, R6, R41, 0x1, 0x1f ;  /* 0x0c201f0029067f89 */ /* 0x004e2200000e0000 */
[----:B-1----:R-:W-:-:S04]  /*4520*/  FADD.FTZ R68, R20, R13 ;  /* 0x0000000d14447221 */ /* 0x002fc80000010000 */
[C---:B---3--:R-:W-:Y:S02]  /*4530*/  FADD.FTZ R13, R103.reuse, R68 ;  /* 0x00000044670d7221 */ /* 0x048fe40000010000 */
[----:B------:R-:W-:Y:S01]  /*4540*/  MUFU.EX2 R113, R113 ;  /* 0x0000007100717308 */ /* 0x000fe20000000800 */
[----:B------:R-:W-:Y:S01]  /*4550*/  F2FP.SATFINITE.E4M3.F32.PACK_AB_MERGE_C R103, R103, R20, RZ ;  /* 0x000000146767723e */ /* 0x000fe200048070ff */
[----:B----4-:R-:W-:-:S03]  /*4560*/  FADD.FTZ R72, R24, R13 ;  /* 0x0000000d18487221 */ /* 0x010fc60000010000 */
[----:B------:R-:W-:-:S03]  /*4570*/  F2FP.SATFINITE.E4M3.F32.PACK_AB_MERGE_C R164, R4, R3, R103 ;  /* 0x0000000304a4723e */ /* 0x000fc60004807067 */
[----:B------:R-:W-:Y:S08]  /*4580*/  MUFU.EX2 R119, R119 ;  /* 0x0000007700777308 */ /* 0x000ff00000000800 */
[----:B------:R-:W-:Y:S01]  /*4590*/  MUFU.EX2 R42, R42 ;  /* 0x0000002a002a7308 */ /* 0x000fe20000000800 */
[----:B0-----:R-:W-:-:S04]  /*45a0*/  FMNMX.FTZ R6, R41, R6, !PT ;  /* 0x0000000629067209 */ /* 0x001fc80007810000 */
[C---:B------:R-:W-:Y:S01]  /*45b0*/  FSETP.NEU.FTZ.AND P3, PT, R6.reuse, -INF , PT ;  /* 0xff8000000600780b */ /* 0x040fe20003f7d000 */
[----:B------:R-:W-:-:S02]  /*45c0*/  FFMA.FTZ R15, R6, R8, -8 ;  /* 0xc1000000060f7423 */ /* 0x000fc40000010008 */
[----:B------:R-:W-:Y:S03]  /*45d0*/  MUFU.EX2 R43, R43 ;  /* 0x0000002b002b7308 */ /* 0x000fe60000000800 */
[----:B------:R-:W-:Y:S01]  /*45e0*/  FSEL R36, R15, RZ, P3 ;  /* 0x000000ff0f247208 */ /* 0x000fe20001800000 */
[----:B-----5:R-:W-:-:S04]  /*45f0*/  FADD.FTZ R15, R105, R72 ;  /* 0x00000048690f7221 */ /* 0x020fc80000010000 */
        /* <DEDUP_REMOVED lines=12> */
[----:B------:R-:W-:Y:S01]  /*46c0*/  FADD.FTZ R72, R26, R15 ;  /* 0x0000000f1a487221 */ /* 0x000fe20000010000 */
[----:B------:R-:W-:-:S01]  /*46d0*/  FFMA.FTZ R63, R63, R8, -R36 ;  /* 0x000000083f3f7223 */ /* 0x000fc20000010824 */
[-CC-:B------:R-:W-:Y:S01]  /*46e0*/  FFMA.FTZ R65, R65, R8.reuse, -R36.reuse ;  /* 0x0000000841417223 */ /* 0x180fe20000010824 */
[----:B------:R-:W-:-:S01]  /*46f0*/  FFMA.FTZ R67, R67, R8, -R36 ;  /* 0x0000000843437223 */ /* 0x000fc20000010824 */
[----:B------:R-:W0:Y:S01]  /*4700*/  MUFU.EX2 R45, R45 ;  /* 0x0000002d002d7308 */ /* 0x000e220000000800 */
[----:B------:R-:W-:-:S01]  /*4710*/  FADD.FTZ R15, R107, R72 ;  /* 0x000000486b0f7221 */ /* 0x000fc20000010000 */
[-CC-:B------:R-:W-:Y:S01]  /*4720*/  FFMA.FTZ R69, R69, R8.reuse, -R36.reuse ;  /* 0x0000000845457223 */ /* 0x180fe20000010824 */
[----:B------:R-:W-:-:S01]  /*4730*/  FFMA.FTZ R71, R71, R8, -R36 ;  /* 0x0000000847477223 */ /* 0x000fc20000010824 */
[----:B------:R-:W-:Y:S01]  /*4740*/  F2FP.SATFINITE.E4M3.F32.PACK_AB_MERGE_C R107, R107, R26, RZ ;  /* 0x0000001a6b6b723e */ /* 0x000fe200048070ff */
[----:B------:R-:W-:-:S01]  /*4750*/  FADD.FTZ R74, R28, R15 ;  /* 0x0000000f1c4a7221 */ /* 0x000fc20000010000 */
[-CC-:B------:R-:W-:Y:S01]  /*4760*/  FFMA.FTZ R73, R73, R8.reuse, -R36.reuse ;  /* 0x0000000849497223 */ /* 0x180fe20000010824 */
[----:B------:R-:W-:-:S01]  /*4770*/  FFMA.FTZ R75, R75, R8, -R36 ;  /* 0x000000084b4b7223 */ /* 0x000fc20000010824 */
[----:B------:R-:W1:Y:S01]  /*4780*/  MUFU.EX2 R47, R47 ;  /* 0x0000002f002f7308 */ /* 0x000e620000000800 */
[----:B------:R-:W-:-:S01]  /*4790*/  FADD.FTZ R74, R109, R74 ;  /* 0x0000004a6d4a7221 */ /* 0x000fc20000010000 */
[----:B------:R-:W-:Y:S01]  /*47a0*/  F2FP.SATFINITE.E4M3.F32.PACK_AB_MERGE_C R166, R105, R24, R107 ;  /* 0x0000001869a6723e */ /* 0x000fe2000480706b */
[----:B------:R-:W-:-:S01]  /*47b0*/  FFMA.FTZ R77, R77, R8, -R36 ;  /* 0x000000084d4d7223 */ /* 0x000fc20000010824 */
[----:B------:R-:W-:Y:S01]  /*47c0*/  FFMA.FTZ R79, R79, R8, -R36 ;  /* 0x000000084f4f7223 */ /* 0x000fe20000010824 */
[----:B------:R-:W-:-:S01]  /*47d0*/  FADD.FTZ R15, R125, R74 ;  /* 0x0000004a7d0f7221 */ /* 0x000fc20000010000 */
[-CC-:B------:R-:W-:Y:S01]  /*47e0*/  FFMA.FTZ R81, R81, R8.reuse, -R36.reuse ;  /* 0x0000000851517223 */ /* 0x180fe20000010824 */
[----:B------:R-:W-:-:S01]  /*47f0*/  FFMA.FTZ R83, R83, R8, -R36 ;  /* 0x0000000853537223 */ /* 0x000fc20000010824 */
[----:B------:R-:W2:Y:S01]  /*4800*/  MUFU.EX2 R52, R49 ;  /* 0x0000003100347308 */ /* 0x000ea20000000800 */
[----:B0-----:R-:W-:-:S01]  /*4810*/  FADD.FTZ R70, R34, R45 ;  /* 0x0000002d22467221 */ /* 0x001fc20000010000 */
[----:B------:R-:W-:Y:S01]  /*4820*/  FADD.FTZ R15, R38, R15 ;  /* 0x0000000f260f7221 */ /* 0x000fe20000010000 */
[----:B------:R-:W-:-:S01]  /*4830*/  FFMA.FTZ R85, R85, R8, -R36 ;  /* 0x0000000855557223 */ /* 0x000fc20000010824 */
[-CC-:B------:R-:W-:Y:S01]  /*4840*/  FFMA.FTZ R87, R87, R8.reuse, -R36.reuse ;  /* 0x0000000857577223 */ /* 0x180fe20000010824 */
[----:B------:R-:W-:-:S01]  /*4850*/  FFMA.FTZ R93, R93, R8, -R36 ;  /* 0x000000085d5d7223 */ /* 0x000fc20000010824 */
[----:B------:R-:W-:Y:S01]  /*4860*/  FADD.FTZ R4, R30, R15 ;  /* 0x0000000f1e047221 */ /* 0x000fe20000010000 */
[----:B------:R-:W-:-:S01]  /*4870*/  FFMA.FTZ R95, R95, R8, -R36 ;  /* 0x000000085f5f7223 */ /* 0x000fc20000010824 */
[----:B------:R-:W0:Y:S01]  /*4880*/  MUFU.EX2 R51, R51 ;  /* 0x0000003300337308 */ /* 0x000e220000000800 */
[----:B-1----:R-:W-:-:S01]  /*4890*/  FADD.FTZ R13, R47, R70 ;  /* 0x000000462f0d7221 */ /* 0x002fc20000010000 */
[----:B------:R-:W-:Y:S01]  /*48a0*/  FADD.FTZ R24, R113, R4 ;  /* 0x0000000471187221 */ /* 0x000fe20000010000 */
[----:B------:R-:W-:Y:S01]  /*48b0*/  F2FP.SATFINITE.E4M3.F32.PACK_AB_MERGE_C R125, R38, R125, RZ ;  /* 0x0000007d267d723e */ /* 0x000fe200048070ff */
[-CC-:B------:R-:W-:Y:S01]  /*48c0*/  FFMA.FTZ R97, R97, R8.reuse, -R36.reuse ;  /* 0x0000000861617223 */ /* 0x180fe20000010824 */
[----:B------:R-:W-:-:S01]  /*48d0*/  FFMA.FTZ R99, R99, R8, -R36 ;  /* 0x0000000863637223 */ /* 0x000fc20000010824 */
[----:B------:R-:W-:Y:S01]  /*48e0*/  FFMA.FTZ R101, R101, R8, -R36 ;  /* 0x0000000865657223 */ /* 0x000fe20000010824 */
[----:B------:R-:W-:Y:S01]  /*48f0*/  F2FP.SATFINITE.E4M3.F32.PACK_AB_MERGE_C R160, R109, R28, R125 ;  /* 0x0000001c6da0723e */ /* 0x000fe2000480707d */
[----:B------:R-:W1:Y:S01]  /*4900*/  MUFU.EX2 R54, R53 ;  /* 0x0000003500367308 */ /* 0x000e620000000800 */
[----:B--2---:R-:W-:-:S01]  /*4910*/  FADD.FTZ R70, R52, R13 ;  /* 0x0000000d34467221 */ /* 0x004fc20000010000 */
[-CC-:B------:R-:W-:Y:S01]  /*4920*/  FFMA.FTZ R111, R111, R8.reuse, -R36.reuse ;  /* 0x000000086f6f7223 */ /* 0x180fe20000010824 */
[----:B------:R-:W-:-:S01]  /*4930*/  FFMA.FTZ R5, R5, R8, -R36 ;  /* 0x0000000805057223 */ /* 0x000fc20000010824 */
[-CC-:B------:R-:W-:Y:S01]  /*4940*/  FFMA.FTZ R115, R115, R8.reuse, -R36.reuse ;  /* 0x0000000873737223 */ /* 0x180fe20000010824 */
[----:B------:R-:W-:-:S01]  /*4950*/  FFMA.FTZ R36, R117, R8, -R36 ;  /* 0x0000000875247223 */ /* 0x000fc20000010824 */
[----:B------:R-:W-:-:S02]  /*4960*/  F2FP.SATFINITE.E4M3.F32.PACK_AB_MERGE_C R47, R52, R47, RZ ;  /* 0x0000002f342f723e */ /* 0x000fc400048070ff */
[----:B------:R-:W2:Y:S01]  /*4970*/  MUFU.EX2 R55, R55 ;  /* 0x0000003700377308 */ /* 0x000ea20000000800 */
[----:B0-----:R-:W-:-:S01]  /*4980*/  FADD.FTZ R13, R51, R70 ;  /* 0x00000046330d7221 */ /* 0x001fc20000010000 */
[----:B------:R-:W-:-:S06]  /*4990*/  F2FP.SATFINITE.E4M3.F32.PACK_AB_MERGE_C R165, R45, R34, R47 ;  /* 0x000000222da5723e */ /* 0x000fcc000480702f */
[----:B------:R-:W0:Y:S01]  /*49a0*/  MUFU.EX2 R56, R57 ;  /* 0x0000003900387308 */ /* 0x000e220000000800 */
[----:B-1----:R-:W-:-:S07]  /*49b0*/  FADD.FTZ R72, R54, R13 ;  /* 0x0000000d36487221 */ /* 0x002fce0000010000 */
[----:B------:R-:W1:Y:S01]  /*49c0*/  MUFU.EX2 R59, R59 ;  /* 0x0000003b003b7308 */ /* 0x000e620000000800 */
[----:B--2---:R-:W-:-:S07]  /*49d0*/  FADD.FTZ R13, R55, R72 ;  /* 0x00000048370d7221 */ /* 0x004fce0000010000 */
[----:B------:R-:W2:Y:S01]  /*49e0*/  MUFU.EX2 R58, R61 ;  /* 0x0000003d003a7308 */ /* 0x000ea20000000800 */
[----:B0-----:R-:W-:-:S01]  /*49f0*/  FADD.FTZ R20, R56, R13 ;  /* 0x0000000d38147221 */ /* 0x001fc20000010000 */
[----:B------:R-:W-:-:S04]  /*4a00*/  F2FP.SATFINITE.E4M3.F32.PACK_AB_MERGE_C R55, R56, R55, RZ ;  /* 0x000000373837723e */ /* 0x000fc800048070ff */
[----:B------:R-:W-:Y:S02]  /*4a10*/  F2FP.SATFINITE.E4M3.F32.PACK_AB_MERGE_C R167, R54, R51, R55 ;  /* 0x0000003336a7723e */ /* 0x000fe40004807037 */
[----:B------:R-:W0:Y:S01]  /*4a20*/  MUFU.EX2 R63, R63 ;  /* 0x0000003f003f7308 */ /* 0x000e220000000800 */
[----:B-1----:R-:W-:-:S07]  /*4a30*/  FADD.FTZ R13, R59, R20 ;  /* 0x000000143b0d7221 */ /* 0x002fce0000010000 */
[----:B------:R-:W1:Y:S01]  /*4a40*/  MUFU.EX2 R60, R65 ;  /* 0x00000041003c7308 */ /* 0x000e620000000800 */
[----:B--2---:R-:W-:-:S01]  /*4a50*/  FADD.FTZ R26, R58, R13 ;  /* 0x0000000d3a1a7221 */ /* 0x004fc20000010000 */
[----:B------:R-:W-:Y:S01]  /*4a60*/  FADD.FTZ R13, R119, R24 ;  /* 0x00000018770d7221 */ /* 0x000fe20000010000 */
[----:B------:R-:W-:-:S03]  /*4a70*/  F2FP.SATFINITE.E4M3.F32.PACK_AB_MERGE_C R119, R40, R119, RZ ;  /* 0x000000772877723e */ /* 0x000fc600048070ff */
[----:B------:R-:W-:Y:S01]  /*4a80*/  FADD.FTZ R13, R40, R13 ;  /* 0x0000000d280d7221 */ /* 0x000fe20000010000 */
[----:B------:R-:W-:Y:S01]  /*4a90*/  F2FP.SATFINITE.E4M3.F32.PACK_AB_MERGE_C R162, R113, R30, R119 ;  /* 0x0000001e71a2723e */ /* 0x000fe20004807077 */
[----:B------:R-:W2:Y:S01]  /*4aa0*/  MUFU.EX2 R67, R67 ;  /* 0x0000004300437308 */ /* 0x000ea20000000800 */
[----:B0-----:R-:W-:-:S01]  /*4ab0*/  FADD.FTZ R3, R63, R26 ;  /* 0x0000001a3f037221 */ /* 0x001fc20000010000 */
[----:B------:R-:W-:Y:S01]  /*4ac0*/  FADD.FTZ R26, R42, R13 ;  /* 0x0000000d2a1a7221 */ /* 0x000fe20000010000 */
[----:B------:R-:W-:-:S03]  /*4ad0*/  F2FP.SATFINITE.E4M3.F32.PACK_AB_MERGE_C R13, R44, R43, RZ ;  /* 0x0000002b2c0d723e */ /* 0x000fc600048070ff */
[C---:B------:R-:W-:Y:S01]  /*4ae0*/  FADD.FTZ R26, R121.reuse, R26 ;  /* 0x0000001a791a7221 */ /* 0x040fe20000010000 */
[----:B------:R-:W-:Y:S01]  /*4af0*/  F2FP.SATFINITE.E4M3.F32.PACK_AB_MERGE_C R156, R121, R42, R13 ;  /* 0x0000002a799c723e */ /* 0x000fe2000480700d */
[----:B------:R-:W0:Y:S01]  /*4b00*/  MUFU.EX2 R62, R69 ;  /* 0x00000045003e7308 */ /* 0x000e220000000800 */
[----:B-1----:R-:W-:-:S01]  /*4b10*/  FADD.FTZ R4, R60, R3 ;  /* 0x000000033c047221 */ /* 0x002fc20000010000 */
[----:B------:R-:W-:Y:S01]  /*4b20*/  FADD.FTZ R43, R43, R26 ;  /* 0x0000001a2b2b7221 */ /* 0x000fe20000010000 */
[----:B------:R-:W-:-:S03]  /*4b30*/  F2FP.SATFINITE.E4M3.F32.PACK_AB_MERGE_C R60, R60, R63, RZ ;  /* 0x0000003f3c3c723e */ /* 0x000fc600048070ff */
[----:B------:R-:W-:Y:S01]  /*4b40*/  FADD.FTZ R44, R44, R43 ;  /* 0x0000002b2c2c7221 */ /* 0x000fe20000010000 */
[----:B------:R-:W-:Y:S01]  /*4b50*/  F2FP.SATFINITE.E4M3.F32.PACK_AB_MERGE_C R161, R58, R59, R60 ;  /* 0x0000003b3aa1723e */ /* 0x000fe2000480703c */
        /* <DEDUP_REMOVED lines=8> */
[----:B------:R-:W-:-:S04]  /*4be0*/  F2FP.SATFINITE.E4M3.F32.PACK_AB_MERGE_C R64, R64, R71, RZ ;  /* 0x000000474040723e */ /* 0x000fc800048070ff */
[----:B------:R-:W-:Y:S02]  /*4bf0*/  F2FP.SATFINITE.E4M3.F32.PACK_AB_MERGE_C R163, R62, R67, R64 ;  /* 0x000000433ea3723e */ /* 0x000fe40004807040 */
[----:B------:R-:W2:Y:S01]  /*4c00*/  MUFU.EX2 R79, R79 ;  /* 0x0000004f004f7308 */ /* 0x000ea20000000800 */
[----:B0-----:R-:W-:-:S07]  /*4c10*/  FADD.FTZ R3, R75, R24 ;  /* 0x000000184b037221 */ /* 0x001fce0000010000 */
[----:B------:R-:W0:Y:S01]  /*4c20*/  MUFU.EX2 R48, R35 ;  /* 0x0000002300307308 */ /* 0x000e220000000800 */
[----:B-1----:R-:W-:-:S07]  /*4c30*/  FADD.FTZ R26, R66, R3 ;  /* 0x00000003421a7221 */ /* 0x002fce0000010000 */
[----:B------:R-:W1:Y:S01]  /*4c40*/  MUFU.EX2 R68, R81 ;  /* 0x0000005100447308 */ /* 0x000e620000000800 */
[----:B--2---:R-:W-:-:S07]  /*4c50*/  FADD.FTZ R3, R79, R26 ;  /* 0x0000001a4f037221 */ /* 0x004fce0000010000 */
[----:B------:R-:W-:Y:S01]  /*4c60*/  MUFU.EX2 R33, R33 ;  /* 0x0000002100217308 */ /* 0x000fe20000000800 */
[----:B0-----:R-:W-:-:S07]  /*4c70*/  F2FP.SATFINITE.E4M3.F32.PACK_AB_MERGE_C R13, R48, R37, RZ ;  /* 0x00000025300d723e */ /* 0x001fce00048070ff */
[----:B------:R-:W0:Y:S01]  /*4c80*/  MUFU.EX2 R46, R39 ;  /* 0x00000027002e7308 */ /* 0x000e220000000800 */
[----:B-1----:R-:W-:-:S01]  /*4c90*/  FADD.FTZ R26, R68, R3 ;  /* 0x00000003441a7221 */ /* 0x002fc20000010000 */
[----:B------:R-:W-:-:S04]  /*4ca0*/  F2FP.SATFINITE.E4M3.F32.PACK_AB_MERGE_C R68, R68, R79, RZ ;  /* 0x0000004f4444723e */ /* 0x000fc800048070ff */
[----:B------:R-:W-:Y:S02]  /*4cb0*/  F2FP.SATFINITE.E4M3.F32.PACK_AB_MERGE_C R157, R66, R75, R68 ;  /* 0x0000004b429d723e */ /* 0x000fe40004807044 */
[----:B------:R-:W1:Y:S08]  /*4cc0*/  MUFU.EX2 R83, R83 ;  /* 0x0000005300537308 */ /* 0x000e700000000800 */
[----:B------:R-:W2:Y:S01]  /*4cd0*/  MUFU.EX2 R70, R85 ;  /* 0x0000005500467308 */ /* 0x000ea20000000800 */
[----:B0-----:R-:W-:Y:S01]  /*4ce0*/  F2FP.SATFINITE.E4M3.F32.PACK_AB_MERGE_C R158, R46, R33, R13 ;  /* 0x000000212e9e723e */ /* 0x001fe2000480700d */
[----:B------:R-:W-:-:S04]  /*4cf0*/  FADD.FTZ R33, R33, R44 ;  /* 0x0000002c21217221 */ /* 0x000fc80000010000 */
[----:B------:R-:W-:Y:S02]  /*4d00*/  FADD.FTZ R46, R46, R33 ;  /* 0x000000212e2e7221 */ /* 0x000fe40000010000 */
[----:B------:R-:W0:Y:S01]  /*4d10*/  MUFU.EX2 R87, R87 ;  /* 0x0000005700577308 */ /* 0x000e220000000800 */
[----:B-1----:R-:W-:-:S01]  /*4d20*/  FADD.FTZ R3, R83, R26 ;  /* 0x0000001a53037221 */ /* 0x002fc20000010000 */
[----:B------:R-:W-:-:S04]  /*4d30*/  FADD.FTZ R37, R37, R46 ;  /* 0x0000002e25257221 */ /* 0x000fc80000010000 */
[----:B------:R-:W-:Y:S02]  /*4d40*/  FADD.FTZ R37, R48, R37 ;  /* 0x0000002530257221 */ /* 0x000fe40000010000 */
[----:B------:R-:W-:Y:S01]  /*4d50*/  MUFU.EX2 R27, R27 ;  /* 0x0000001b001b7308 */ /* 0x000fe20000000800 */
[----:B--2---:R-:W-:-:S07]  /*4d60*/  FADD.FTZ R28, R70, R3 ;  /* 0x00000003461c7221 */ /* 0x004fce0000010000 */
[----:B------:R-:W1:Y:S01]  /*4d70*/  MUFU.EX2 R14, R14 ;  /* 0x0000000e000e7308 */ /* 0x000e620000000800 */
[----:B0-----:R-:W-:-:S07]  /*4d80*/  FADD.FTZ R3, R87, R28 ;  /* 0x0000001c57037221 */ /* 0x001fce0000010000 */
[----:B------:R-:W0:Y:S08]  /*4d90*/  MUFU.EX2 R20, R93 ;  /* 0x0000005d00147308 */ /* 0x000e300000000800 */
[----:B------:R-:W-:Y:S01]  /*4da0*/  MUFU.EX2 R50, R31 ;  /* 0x0000001f00327308 */ /* 0x000fe20000000800 */
[----:B-1----:R-:W-:-:S07]  /*4db0*/  F2FP.SATFINITE.E4M3.F32.PACK_AB_MERGE_C R13, R14, R27, RZ ;  /* 0x0000001b0e0d723e */ /* 0x002fce00048070ff */
[----:B------:R-:W1:Y:S01]  /*4dc0*/  MUFU.EX2 R29, R29 ;  /* 0x0000001d001d7308 */ /* 0x000e620000000800 */
[----:B0-----:R-:W-:-:S01]  /*4dd0*/  FADD.FTZ R28, R20, R3 ;  /* 0x00000003141c7221 */ /* 0x001fc20000010000 */
[----:B------:R-:W-:-:S04]  /*4de0*/  F2FP.SATFINITE.E4M3.F32.PACK_AB_MERGE_C R87, R20, R87, RZ ;  /* 0x000000571457723e */ /* 0x000fc800048070ff */
[----:B------:R-:W-:Y:S02]  /*4df0*/  F2FP.SATFINITE.E4M3.F32.PACK_AB_MERGE_C R159, R70, R83, R87 ;  /* 0x00000053469f723e */ /* 0x000fe40004807057 */
[----:B------:R-:W0:Y:S08]  /*4e00*/  MUFU.EX2 R95, R95 ;  /* 0x0000005f005f7308 */ /* 0x000e300000000800 */
[----:B------:R-:W2:Y:S01]  /*4e10*/  MUFU.EX2 R4, R97 ;  /* 0x0000006100047308 */ /* 0x000ea20000000800 */
[----:B-1----:R-:W-:Y:S01]  /*4e20*/  F2FP.SATFINITE.E4M3.F32.PACK_AB_MERGE_C R152, R29, R50, R13 ;  /* 0x000000321d98723e */ /* 0x002fe2000480700d */
[----:B------:R-:W-:-:S04]  /*4e30*/  FADD.FTZ R50, R50, R37 ;  /* 0x0000002532327221 */ /* 0x000fc80000010000 */
[----:B------:R-:W-:Y:S02]  /*4e40*/  FADD.FTZ R50, R29, R50 ;  /* 0x000000321d327221 */ /* 0x000fe40000010000 */
[----:B------:R-:W1:Y:S01]  /*4e50*/  MUFU.EX2 R99, R99 ;  /* 0x0000006300637308 */ /* 0x000e620000000800 */
[----:B0-----:R-:W-:-:S01]  /*4e60*/  FADD.FTZ R3, R95, R28 ;  /* 0x0000001c5f037221 */ /* 0x001fc20000010000 */
[----:B------:R-:W-:-:S04]  /*4e70*/  FADD.FTZ R27, R27, R50 ;  /* 0x000000321b1b7221 */ /* 0x000fc80000010000 */
[----:B------:R-:W-:Y:S02]  /*4e80*/  FADD.FTZ R14, R14, R27 ;  /* 0x0000001b0e0e7221 */ /* 0x000fe40000010000 */
[----:B------:R-:W-:Y:S01]  /*4e90*/  MUFU.EX2 R9, R9 ;  /* 0x0000000900097308 */ /* 0x000fe20000000800 */
[----:B--2---:R-:W-:-:S07]  /*4ea0*/  FADD.FTZ R20, R4, R3 ;  /* 0x0000000304147221 */ /* 0x004fce0000010000 */
[----:B------:R-:W-:Y:S01]  /*4eb0*/  MUFU.EX2 R32, R32 ;  /* 0x0000002000207308 */ /* 0x000fe20000000800 */
[----:B-1----:R-:W-:-:S07]  /*4ec0*/  FADD.FTZ R3, R99, R20 ;  /* 0x0000001463037221 */ /* 0x002fce0000010000 */
[----:B------:R-:W0:Y:S08]  /*4ed0*/  MUFU.EX2 R24, R101 ;  /* 0x0000006500187308 */ /* 0x000e300000000800 */
[----:B------:R-:W-:Y:S08]  /*4ee0*/  MUFU.EX2 R21, R21 ;  /* 0x0000001500157308 */ /* 0x000ff00000000800 */
[----:B------:R-:W-:Y:S01]  /*4ef0*/  MUFU.EX2 R12, R12 ;  /* 0x0000000c000c7308 */ /* 0x000fe20000000800 */
[C---:B0-----:R-:W-:Y:S01]  /*4f00*/  F2FP.SATFINITE.E4M3.F32.PACK_AB_MERGE_C R99, R24.reuse, R99, RZ ;  /* 0x000000631863723e */ /* 0x041fe200048070ff */
[----:B------:R-:W-:-:S03]  /*4f10*/  FADD.FTZ R24, R24, R3 ;  /* 0x0000000318187221 */ /* 0x000fc60000010000 */
[----:B------:R-:W-:-:S03]  /*4f20*/  F2FP.SATFINITE.E4M3.F32.PACK_AB_MERGE_C R153, R4, R95, R99 ;  /* 0x0000005f0499723e */ /* 0x000fc60004807063 */
[----:B------:R-:W0:Y:S08]  /*4f30*/  MUFU.EX2 R111, R111 ;  /* 0x0000006f006f7308 */ /* 0x000e300000000800 */
[----:B------:R1:W2:Y:S08]  /*4f40*/  MUFU.EX2 R26, R5 ;  /* 0x00000005001a7308 */ /* 0x0002b00000000800 */
[----:B------:R-:W3:Y:S01]  /*4f50*/  MUFU.EX2 R115, R115 ;  /* 0x0000007300737308 */ /* 0x000ee20000000800 */
[----:B-1----:R-:W-:Y:S01]  /*4f60*/  F2FP.SATFINITE.E4M3.F32.PACK_AB_MERGE_C R5, R32, R9, RZ ;  /* 0x000000092005723e */ /* 0x002fe200048070ff */
[----:B0-----:R-:W-:-:S03]  /*4f70*/  FADD.FTZ R3, R111, R24 ;  /* 0x000000186f037221 */ /* 0x001fc60000010000 */
[----:B------:R-:W-:Y:S01]  /*4f80*/  F2FP.SATFINITE.E4M3.F32.PACK_AB_MERGE_C R154, R12, R21, R5 ;  /* 0x000000150c9a723e */ /* 0x000fe20004807005 */
[----:B------:R-:W-:-:S02]  /*4f90*/  FADD.FTZ R21, R21, R14 ;  /* 0x0000000e15157221 */ /* 0x000fc40000010000 */
[----:B------:R-:W0:Y:S01]  /*4fa0*/  MUFU.EX2 R36, R36 ;  /* 0x0000002400247308 */ /* 0x000e220000000800 */
[----:B--2---:R-:W-:-:S01]  /*4fb0*/  FADD.FTZ R14, R26, R3 ;  /* 0x000000031a0e7221 */ /* 0x004fc20000010000 */
[----:B------:R-:W-:-:S04]  /*4fc0*/  FADD.FTZ R12, R12, R21 ;  /* 0x000000150c0c7221 */ /* 0x000fc80000010000 */
[----:B------:R-:W-:Y:S01]  /*4fd0*/  FADD.FTZ R9, R9, R12 ;  /* 0x0000000c09097221 */ /* 0x000fe20000010000 */
[----:B---3--:R-:W-:-:S03]  /*4fe0*/  FADD.FTZ R3, R115, R14 ;  /* 0x0000000e73037221 */ /* 0x008fc60000010000 */
[----:B------:R-:W-:Y:S01]  /*4ff0*/  FADD.FTZ R4, R32, R9 ;  /* 0x0000000920047221 */ /* 0x000fe20000010000 */
[C---:B0-----:R-:W-:Y:S01]  /*5000*/  F2FP.SATFINITE.E4M3.F32.PACK_AB_MERGE_C R5, R36.reuse, R115, RZ ;  /* 0x000000732405723e */ /* 0x041fe200048070ff */
        /* <DEDUP_REMOVED lines=14> */
.L_x_1107:
[----:B------:R-:W-:-:S13]  /*50f0*/  ISETP.NE.AND P3, PT, R11, 0x1, PT ;  /* 0x000000010b00780c */ /* 0x000fda0003f65270 */
[----:B------:R-:W0:Y:S02]  /*5100*/  @P3 LDC.64 R12, c[0x0][0x9e8] ;  /* 0x00027a00ff0c3b82 */ /* 0x000e240000000a00 */
[----:B0-----:R-:W-:-:S05]  /*5110*/  @P3 IMAD.HI.U32 R12, R9, R12, RZ ;  /* 0x0000000c090c3227 */ /* 0x001fca00078e00ff */
[----:B------:R-:W-:-:S07]  /*5120*/  @P3 SHF.R.U32.HI R9, RZ, R13, R12 ;  /* 0x0000000dff093219 */ /* 0x000fce000001160c */
.L_x_1108:
[----:B------:R-:W-:-:S05]  /*5130*/  IMAD R9, R9, R11, R11 ;  /* 0x0000000b09097224 */ /* 0x000fca00078e020b */
[----:B------:R-:W-:-:S07]  /*5140*/  VIMNMX R10, R10, R9, PT ;  /* 0x000000090a0a7248 */ /* 0x000fce0003fe0100 */
.L_x_1106:
        /* <DEDUP_REMOVED lines=38> */
[----:B------:R-:W-:Y:S01]  /*53b0*/  IMAD.IADD R15, R17, 0x1, -R18 ;  /* 0x00000001110f7824 */ /* 0x000fe200078e0a12 */
[----:B------:R-:W-:Y:S01]  /*53c0*/  ULDC UR32, c[0x0][0x9e4] ;  /* 0x0002790000207ab9 */ /* 0x000fe20000000800 */
[----:B------:R-:W-:Y:S01]  /*53d0*/  IMAD.MOV.U32 R151, RZ, RZ, RZ ;  /* 0x000000ffff977224 */ /* 0x000fe200078e00ff */
[----:B------:R-:W-:Y:S01]  /*53e0*/  ULDC UR33, c[0x0][0x9e0] ;  /* 0x0002780000217ab9 */ /* 0x000fe20000000800 */
[----:B------:R-:W-:-:S04]  /*53f0*/  IMAD.IADD R13, R2, 0x1, R15 ;  /* 0x00000001020d7824 */ /* 0x000fc800078e020f */
[----:B------:R-:W-:-:S05]  /*5400*/  VIADD R11, R13, 0x8 ;  /* 0x000000080d0b7836 */ /* 0x000fca0000000000 */
[----:B------:R-:W-:-:S07]  /*5410*/  LOP3.LUT R9, RZ, R11, RZ, 0x33, !PT ;  /* 0x0000000bff097212 */ /* 0x000fce00078e33ff */
.L_x_1127:
[----:B------:R-:W-:Y:S01]  /*5420*/  UIADD3 UR6, UR41, 0x1, URZ ;  /* 0x0000000129067890 */ /* 0x000fe2000fffe03f */
[----:B------:R-:W-:-:S03]  /*5430*/  ISETP.NE.AND P4, PT, RZ, UR39, PT ;  /* 0x00000027ff007c0c */ /* 0x000fc6000bf85270 */
[----:B------:R-:W-:-:S04]  /*5440*/  UISETP.NE.AND UP0, UPT, UR6, 0x2, UPT ;  /* 0x000000020600788c */ /* 0x000fc8000bf05270 */
[----:B------:R-:W-:Y:S02]  /*5450*/  USEL UR7, URZ, 0x1, UP0 ;  /* 0x000000013f077887 */ /* 0x000fe40008000000 */
[----:B------:R-:W-:Y:S02]  /*5460*/  USEL UR6, UR6, URZ, UP0 ;  /* 0x0000003f06067287 */ /* 0x000fe40008000000 */
[----:B------:R-:W-:Y:S02]  /*5470*/  ULOP3.LUT UR7, UR36, UR7, URZ, 0x3c, !UPT ;  /* 0x0000000724077292 */ /* 0x000fe4000f8e3c3f */
[----:B------:R-:W-:Y:S10]  /*5480*/  @P4 BRA `(.L_x_1110) ;  /* 0x00000000002c4947 */ /* 0x000ff40003800000 */
[----:B------:R-:W-:Y:S05]  /*5490*/  @!P0 BRA `(.L_x_1111) ;  /* 0x0000000000048947 */ /* 0x000fea0003800000 */
[----:B------:R-:W-:Y:S01]  /*54a0*/  BPT.TRAP 0x1 ;  /* 0x000000040000795c */ /* 0x000fe20000300000 */
.L_x_1111:
[----:B------:R-:W-:Y:S01]  /*54b0*/  ULEA UR10, UR6, UR40, 0x3 ;  /* 0x00000028060a7291 */ /* 0x000fe2000f8e183f */
[----:B------:R-:W-:-:S05]  /*54c0*/  IMAD.U32 R8, RZ, RZ, UR7 ;  /* 0x00000007ff087e24 */ /* 0x000fca000f8e00ff */
[----:B------:R-:W-:-:S04]  /*54d0*/  SHF.L.U32 R8, R8, 0x1f, RZ ;  /* 0x0000001f08087819 */ /* 0x000fc800000006ff */
[----:B------:R0:W1:Y:S01]  /*54e0*/  SYNCS.PHASECHK.TRANS64.TRYWAIT P3, [UR10+0x22830], R8 ;  /* 0x02283008ff0075a7 */ /* 0x000062000806014a */
[----:B------:R-:W-:Y:S05]  /*54f0*/  @!P0 BRA `(.L_x_1112) ;  /* 0x0000000000048947 */ /* 0x000fea0003800000 */
[----:B------:R-:W-:Y:S01]  /*5500*/  BPT.TRAP 0x1 ;  /* 0x000000040000795c */ /* 0x000fe20000300000 */
.L_x_1112:
[----:B-1----:R-:W-:Y:S05]  /*5510*/  @P3 BRA `(.L_x_1110) ;  /* 0x0000000000083947 */ /* 0x002fea0003800000 */
[----:B------:R-:W1:Y:S02]  /*5520*/  SYNCS.PHASECHK.TRANS64.TRYWAIT P3, [UR10+0x22830], R8 ;  /* 0x02283008ff0075a7 */ /* 0x000e64000806014a */
[----:B-1----:R-:W-:Y:S05]  /*5530*/  @!P3 BRA `(.L_x_1113) ;  /* 0x000001140098b947 */ /* 0x002fea0003800000 */
.L_x_1110:
[----:B------:R-:W2:Y:S01]  /*5540*/  S2R R12, SR_TID.X ;  /* 0x00000000000c7919 */ /* 0x000ea20000002100 */
        /* <DEDUP_REMOVED lines=13> */
[----:B01----:R-:W-:-:S05]  /*5620*/  VIADD R8, R12, 0x8 ;  /* 0x000000080c087836 */ /* 0x003fca0000000000 */
        /* <DEDUP_REMOVED lines=19> */
[----:B0-----:R-:W-:Y:S05]  /*5760*/  @P4 BRA `(.L_x_1114) ;  /* 0x00000000002c4947 */ /* 0x001fea0003800000 */
[----:B------:R-:W-:Y:S05]  /*5770*/  @!P0 BRA `(.L_x_1115) ;  /* 0x0000000000048947 */ /* 0x000fea0003800000 */
[----:B------:R-:W-:Y:S01]  /*5780*/  BPT.TRAP 0x1 ;  /* 0x000000040000795c */ /* 0x000fe20000300000 */
.L_x_1115:
[----:B------:R-:W-:Y:S01]  /*5790*/  ULEA UR10, UR41, UR40, 0x3 ;  /* 0x00000028290a7291 */ /* 0x000fe2000f8e183f */
[----:B------:R-:W-:-:S05]  /*57a0*/  IMAD.U32 R8, RZ, RZ, UR36 ;  /* 0x00000024ff087e24 */ /* 0x000fca000f8e00ff */
[----:B------:R-:W-:-:S04]  /*57b0*/  SHF.L.U32 R8, R8, 0x1f, RZ ;  /* 0x0000001f08087819 */ /* 0x000fc800000006ff */
[----:B------:R0:W1:Y:S01]  /*57c0*/  SYNCS.PHASECHK.TRANS64.TRYWAIT P3, [UR10+0x22850], R8 ;  /* 0x02285008ff0075a7 */ /* 0x000062000806014a */
[----:B------:R-:W-:Y:S05]  /*57d0*/  @!P0 BRA `(.L_x_1116) ;  /* 0x0000000000048947 */ /* 0x000fea0003800000 */
[----:B------:R-:W-:Y:S01]  /*57e0*/  BPT.TRAP 0x1 ;  /* 0x000000040000795c */ /* 0x000fe20000300000 */
.L_x_1116:
[----:B-1----:R-:W-:Y:S05]  /*57f0*/  @P3 BRA `(.L_x_1114) ;  /* 0x0000000000083947 */ /* 0x002fea0003800000 */
[----:B------:R-:W1:Y:S02]  /*5800*/  SYNCS.PHASECHK.TRANS64.TRYWAIT P3, [UR10+0x22850], R8 ;  /* 0x02285008ff0075a7 */ /* 0x000e64000806014a */
[----:B-1----:R-:W-:Y:S05]  /*5810*/  @!P3 BRA `(.L_x_1117) ;  /* 0x0000011000f8b947 */ /* 0x002fea0003800000 */
.L_x_1114:
[----:B------:R-:W-:Y:S01]  /*5820*/  UIADD3 UR10, UR40, 0x400, URZ ;  /* 0x00000400280a7890 */ /* 0x000fe2000fffe03f */
[----:B------:R-:W-:Y:S01]  /*5830*/  WARPGROUP.ARRIVE ;  /* 0x00000000000079c5 */ /* 0x000fe20000000000 */
[----:B------:R-:W-:Y:S01]  /*5840*/  UMOV UR11, 0x40000040 ;  /* 0x40000040000b7882 */ /* 0x000fe20000000000 */
[----:B------:R-:W-:Y:S01]  /*5850*/  UMOV UR15, 0x40000040 ;  /* 0x40000040000f7882 */ /* 0x000fe20000000000 */
[----:B------:R-:W-:-:S03]  /*5860*/  USHF.R.U32.HI UR10, URZ, 0x4, UR10 ;  /* 0x000000043f0a7899 */ /* 0x000fc6000801160a */
[----:B------:R-:W2:Y:S01]  /*5870*/  S2R R20, SR_TID.X ;  /* 0x0000000000147919 */ /* 0x000ea20000002100 */
[----:B-1----:R-:W-:Y:S02]  /*5880*/  IMAD.U32 R21, RZ, RZ, UR6 ;  /* 0x00000006ff157e24 */ /* 0x002fe4000f8e00ff */
[C---:B0-----:R-:W-:Y:S01]  /*5890*/  FMUL.FTZ R8, R0.reuse, R24 ;  /* 0x0000001800087220 */ /* 0x041fe20000410000 */
[----:B------:R-:W-:Y:S01]  /*58a0*/  ULOP3.LUT UR10, UR10, 0x3fff, URZ, 0xc0, !UPT ;  /* 0x00003fff0a0a7892 */ /* 0x000fe2000f8ec03f */
[C---:B------:R-:W-:Y:S01]  /*58b0*/  FMUL.FTZ R12, R0.reuse, R26 ;  /* 0x0000001a000c7220 */ /* 0x040fe20000410000 */
[C---:B------:R-:W-:Y:S01]  /*58c0*/  FMUL.FTZ R14, R0.reuse, R27 ;  /* 0x0000001b000e7220 */ /* 0x040fe20000410000 */
[C---:B------:R-:W-:Y:S01]  /*58d0*/  FMUL.FTZ R24, R0.reuse, R30 ;  /* 0x0000001e00187220 */ /* 0x040fe20000410000 */
[----:B------:R-:W-:Y:S01]  /*58e0*/  ULOP3.LUT UR10, UR10, 0x10000, URZ, 0xfc, !UPT ;  /* 0x000100000a0a7892 */ /* 0x000fe2000f8efc3f */
[C---:B------:R-:W-:Y:S01]  /*58f0*/  FMUL.FTZ R169, R0.reuse, R33 ;  /* 0x0000002100a97220 */ /* 0x040fe20000410000 */
[C---:B------:R-:W-:Y:S01]  /*5900*/  FMUL.FTZ R26, R0.reuse, R34 ;  /* 0x00000022001a7220 */ /* 0x040fe20000410000 */
[C---:B------:R-:W-:Y:S01]  /*5910*/  FMUL.FTZ R27, R0.reuse, R35 ;  /* 0x00000023001b7220 */ /* 0x040fe20000410000 */
[----:B------:R-:W-:Y:S01]  /*5920*/  ULEA UR14, UR41, UR10, 0xa ;  /* 0x0000000a290e7291 */ /* 0x000fe2000f8e503f */
[C---:B------:R-:W-:Y:S01]  /*5930*/  FMUL.FTZ R30, R0.reuse, R43 ;  /* 0x0000002b001e7220 */ /* 0x040fe20000410000 */
        /* <DEDUP_REMOVED lines=26> */
[----:B------:R-:W-:Y:S01]  /*5ae0*/  @!P1 LEA R21, R21, UR40, 0x3 ;  /* 0x0000002815159c11 */ /* 0x000fe2000f8e18ff */
[C---:B------:R-:W-:Y:S01]  /*5af0*/  FMUL.FTZ R77, R0.reuse, R77 ;  /* 0x0000004d004d7220 */ /* 0x040fe20000410000 */
[C---:B------:R-:W-:Y:S01]  /*5b00*/  FMUL.FTZ R81, R0.reuse, R81 ;  /* 0x0000005100517220 */ /* 0x040fe20000410000 */
[----:B------:R-:W-:Y:S01]  /*5b10*/  FMUL.FTZ R85, R0, R85 ;  /* 0x0000005500557220 */ /* 0x000fe20000410000 */
[----:B--2---:R-:W-:Y:S01]  /*5b20*/  SHF.R.U32.HI R20, RZ, 0x7, R20 ;  /* 0x00000007ff147819 */ /* 0x004fe20000011614 */
[----:B------:R-:W0:Y:S01]  /*5b30*/  MUFU.TANH R8, R8 ;  /* 0x0000000800087308 */ /* 0x000e220000002400 */
[----:B------:R-:W-:-:S02]  /*5b40*/  @!P1 VIADD R21, R21, 0x22840 ;  /* 0x0002284015159836 */ /* 0x000fc40000000000 */
[----:B------:R-:W-:-:S03]  /*5b50*/  IADD3 R20, -R20, 0xb, RZ ;  /* 0x0000000b14147810 */ /* 0x000fc60007ffe1ff */
[----:B------:R-:W-:Y:S02]  /*5b60*/  @!P1 PRMT R21, RZ, 0x654, R21 ;  /* 0x00000654ff159816 */ /* 0x000fe40000000015 */
[----:B------:R-:W1:Y:S08]  /*5b70*/  MUFU.TANH R12, R12 ;  /* 0x0000000c000c7308 */ /* 0x000e700000002400 */
[----:B------:R-:W2:Y:S08]  /*5b80*/  MUFU.TANH R14, R14 ;  /* 0x0000000e000e7308 */ /* 0x000eb00000002400 */
[----:B------:R-:W3:Y:S08]  /*5b90*/  MUFU.TANH R24, R24 ;  /* 0x0000001800187308 */ /* 0x000ef00000002400 */
[----:B------:R-:W4:Y:S08]  /*5ba0*/  MUFU.TANH R169, R169 ;  /* 0x000000a900a97308 */ /* 0x000f300000002400 */
        /* <DEDUP_REMOVED lines=21> */
[----:B------:R-:W-:Y:S01]  /*5d00*/  UIADD3 UR14, UR14, 0x6, URZ ;  /* 0x000000060e0e7890 */ /* 0x000fe2000fffe03f */
        /* <DEDUP_REMOVED lines=62> */
[----:B------:R-:W-:-:S05]  /*60f0*/  WARPGROUP.ARRIVE ;  /* 0x00000000000079c5 */ /* 0x000fca0000000000 */
[----:B------:R-:W0:Y:S01]  /*6100*/  MUFU.TANH R62, R62 ;  /* 0x0000003e003e7308 */ /* 0x000e220000002400 */
[----:B------:R-:W-:Y:S07]  /*6110*/  QGMMA.64x128x32.F32.E4M3.E4M3 R88, R152, gdesc[UR12], R88, gsb0 ;  /* 0x01e0000c98587df3 */ /* 0x000fee0008000858 */
[----:B------:R-:W0:Y:S08]  /*6120*/  MUFU.TANH R63, R63 ;  /* 0x0000003f003f7308 */ /* 0x000e300000002400 */
[----:B------:R-:W0:Y:S08]  /*6130*/  MUFU.TANH R46, R46 ;  /* 0x0000002e002e7308 */ /* 0x000e300000002400 */
[----:B------:R-:W0:Y:S08]  /*6140*/  MUFU.TANH R47, R47 ;  /* 0x0000002f002f7308 */ /* 0x000e300000002400 */
[----:B------:R-:W0:Y:S08]  /*6150*/  MUFU.TANH R76, R76 ;  /* 0x0000004c004c7308 */ /* 0x000e300000002400 */
[----:B------:R0:W0:Y:S08]  /*6160*/  MUFU.TANH R70, R77 ;  /* 0x0000004d00467308 */ /* 0x0000300000002400 */
        /* <DEDUP_REMOVED lines=9> */
[----:B------:R-:W0:Y:S01]  /*6200*/  MUFU.TANH R53, R53 ;  /* 0x0000003500357308 */ /* 0x000e220000002400 */
[----:B------:R-:W-:-:S02]  /*6210*/  WARPGROUP.DEPBAR.LE gsb0, 0x0 ;  /* 0x00008000000079c5 */ /* 0x000fc40000010000 */
[----:B------:R-:W-:Y:S01]  /*6220*/  IMAD.SHL.U32 R153, R5, 0x80, RZ ;  /* 0x0000008005997824 */ /* 0x000fe200078e00ff */
[----:B------:R0:W-:Y:S06]  /*6230*/  BAR.ARV R20, 0x100 ;  /* 0x000400140000751d */ /* 0x0001ec0000002000 */
[----:B------:R-:W-:Y:S01]  /*6240*/  IADD3 R65, R17, 0x1, -R153 ;  /* 0x0000000111417810 */ /* 0x000fe20007ffe899 */
[----:B------:R0:W-:Y:S04]  /*6250*/  @!P1 SYNCS.ARRIVE.TRANS64.RED.A1T0 RZ, [R21+URZ], RZ ;  /* 0x000000ff15ff99a7 */ /* 0x0001e8000810043f */
[----:B------:R-:W-:-:S04]  /*6260*/  IMAD.IADD R65, R65, 0x1, -R18 ;  /* 0x0000000141417824 */ /* 0x000fc800078e0a12 */
[----:B------:R-:W-:-:S04]  /*6270*/  IMAD R65, R16, -0x2, R65 ;  /* 0xfffffffe10417824 */ /* 0x000fc800078e0241 */
[C---:B------:R-:W-:Y:S02]  /*6280*/  VIADD R87, R65.reuse, UR33 ;  /* 0x0000002141577c36 */ /* 0x040fe40008000000 */
[----:B------:R-:W-:Y:S02]  /*6290*/  VIADD R155, R65, UR5 ;  /* 0x00000005419b7c36 */ /* 0x000fe40008000000 */
[C---:B------:R-:W-:Y:S02]  /*62a0*/  IMAD.IADD R64, R2.reuse, 0x1, R87 ;  /* 0x0000000102407824 */ /* 0x040fe400078e0257 */
[----:B------:R-:W-:Y:S01]  /*62b0*/  IMAD.IADD R66, R2, 0x1, R155 ;  /* 0x0000000102427824 */ /* 0x000fe200078e029b */
[----:B01234-:R-:W-:Y:S06]  /*62c0*/  @!P2 BRA `(.L_x_1118) ;  /* 0x00000000005ca947 */ /* 0x01ffec0003800000 */
[----:B------:R-:W-:Y:S01]  /*62d0*/  ISETP.GT.AND P3, PT, R13, -0x1, PT ;  /* 0xffffffff0d00780c */ /* 0x000fe20003f64270 */
[----:B------:R-:W-:-:S12]  /*62e0*/  BSSY B0, `(.L_x_1119) ;  /* 0x0000011000007945 */ /* 0x000fd80003800000 */
[----:B------:R-:W-:Y:S05]  /*62f0*/  @P3 BRA `(.L_x_1120) ;  /* 0x0000000000243947 */ /* 0x000fea0003800000 */
[----:B------:R-:W-:Y:S02]  /*6300*/  IMAD.U32 R67, RZ, RZ, UR32 ;  /* 0x00000020ff437e24 */ /* 0x000fe4000f8e00ff */
[----:B------:R-:W-:-:S03]  /*6310*/  IMAD.IADD R65, R2, 0x1, R15 ;  /* 0x0000000102417824 */ /* 0x000fc600078e020f */
[----:B------:R-:W-:Y:S02]  /*6320*/  ISETP.NE.AND P3, PT, R67, 0x1, PT ;  /* 0x000000014300780c */ /* 0x000fe40003f65270 */
[----:B------:R-:W-:-:S11]  /*6330*/  LOP3.LUT R65, RZ, R65, RZ, 0x33, !PT ;  /* 0x00000041ff417212 */ /* 0x000fd600078e33ff */
[----:B------:R-:W0:Y:S02]  /*6340*/  @P3 LDC.64 R20, c[0x0][0x9e8] ;  /* 0x00027a00ff143b82 */ /* 0x000e240000000a00 */
[----:B0-----:R-:W-:-:S05]  /*6350*/  @P3 IMAD.HI.U32 R20, R65, R20, RZ ;  /* 0x0000001441143227 */ /* 0x001fca00078e00ff */
[----:B------:R-:W-:-:S04]  /*6360*/  @P3 SHF.R.U32.HI R65, RZ, R21, R20 ;  /* 0x00000015ff413219 */ /* 0x000fc80000011614 */
[----:B------:R-:W-:Y:S01]  /*6370*/  LOP3.LUT R20, RZ, R65, RZ, 0x33, !PT ;  /* 0x00000041ff147212 */ /* 0x000fe200078e33ff */
[----:B------:R-:W-:Y:S06]  /*6380*/  BRA `(.L_x_1121) ;  /* 0x0000000000187947 */ /* 0x000fec0003800000 */
.L_x_1120:
[----:B------:R-:W-:-:S05]  /*6390*/  IMAD.U32 R67, RZ, RZ, UR32 ;  /* 0x00000020ff437e24 */ /* 0x000fca000f8e00ff */
[----:B------:R-:W-:-:S13]  /*63a0*/  ISETP.NE.AND P3, PT, R67, 0x1, PT ;  /* 0x000000014300780c */ /* 0x000fda0003f65270 */
[----:B------:R-:W0:Y:S02]  /*63b0*/  @P3 LDC.64 R20, c[0x0][0x9e8] ;  /* 0x00027a00ff143b82 */ /* 0x000e240000000a00 */
[----:B0-----:R-:W-:-:S04]  /*63c0*/  @P3 IMAD.HI.U32 R68, R13, R20, RZ ;  /* 0x000000140d443227 */ /* 0x001fc800078e00ff */
[----:B------:R-:W-:Y:S01]  /*63d0*/  IMAD.MOV.U32 R20, RZ, RZ, R13 ;  /* 0x000000ffff147224 */ /* 0x000fe200078e000d */
[----:B------:R-:W-:-:S07]  /*63e0*/  @P3 SHF.R.U32.HI R20, RZ, R21, R68 ;  /* 0x00000015ff143219 */ /* 0x000fce0000011644 */
.L_x_1121:
[----:B------:R-:W-:Y:S05]  /*63f0*/  BSYNC B0 ;  /* 0x0000000000007941 */ /* 0x000fea0003800000 */
.L_x_1119:
[----:B------:R-:W-:-:S04]  /*6400*/  IMAD R21, R20, R67, -R153 ;  /* 0x0000004314157224 */ /* 0x000fc800078e0a99 */
[----:B------:R-:W-:-:S05]  /*6410*/  IMAD R21, R16, -0x2, R21 ;  /* 0xfffffffe10157824 */ /* 0x000fca00078e0215 */
[----:B------:R-:W-:Y:S02]  /*6420*/  VIADDMNMX R64, R21, R67, R64, PT ;  /* 0x0000004315407246 */ /* 0x000fe40003800140 */
[----:B------:R-:W-:-:S07]  /*6430*/  VIMNMX R66, R66, R21, !PT ;  /* 0x0000001542427248 */ /* 0x000fce0007fe0100 */
.L_x_1118:
        /* <DEDUP_REMOVED lines=94> */
[--C-:B------:R-:W-:Y:S02]  /*6a20*/  IADD3 R54, R87, 0x8, R2.reuse ;  /* 0x0000000857367810 */ /* 0x100fe40007ffe002 */
[----:B------:R-:W-:Y:S02]  /*6a30*/  IADD3 R56, R155, 0x8, R2 ;  /* 0x000000089b387810 */ /* 0x000fe40007ffe002 */
[----:B------:R-:W-:-:S02]  /*6a40*/  FSEL R63, R72, -INF , !P4 ;  /* 0xff800000483f7808 */ /* 0x000fc40006000000 */
[----:B------:R-:W-:Y:S02]  /*6a50*/  FSEL R59, R84, -INF , !P5 ;  /* 0xff800000543b7808 */ /* 0x000fe40006800000 */
[----:B------:R-:W-:Y:S01]  /*6a60*/  FSEL R55, R74, -INF , !P6 ;  /* 0xff8000004a377808 */ /* 0x000fe20007000000 */
[----:B------:R-:W-:Y:S06]  /*6a70*/  @!P2 BRA `(.L_x_1122) ;  /* 0x000000000058a947 */ /* 0x000fec0003800000 */
[----:B------:R-:W-:Y:S01]  /*6a80*/  ISETP.GT.AND P4, PT, R11, -0x1, PT ;  /* 0xffffffff0b00780c */ /* 0x000fe20003f84270 */
[----:B------:R-:W-:-:S12]  /*6a90*/  BSSY B0, `(.L_x_1123) ;  /* 0x0000010000007945 */ /* 0x000fd80003800000 */
[----:B------:R-:W-:Y:S05]  /*6aa0*/  @P4 BRA `(.L_x_1124) ;  /* 0x0000000000204947 */ /* 0x000fea0003800000 */
[----:B------:R-:W-:Y:S02]  /*6ab0*/  IMAD.U32 R58, RZ, RZ, UR32 ;  /* 0x00000020ff3a7e24 */ /* 0x000fe4000f8e00ff */
[----:B------:R-:W-:-:S03]  /*6ac0*/  IMAD.MOV.U32 R8, RZ, RZ, R9 ;  /* 0x000000ffff087224 */ /* 0x000fc600078e0009 */
[----:B------:R-:W-:-:S13]  /*6ad0*/  ISETP.NE.AND P4, PT, R58, 0x1, PT ;  /* 0x000000013a00780c */ /* 0x000fda0003f85270 */
[----:B------:R-:W0:Y:S02]  /*6ae0*/  @P4 LDC.64 R20, c[0x0][0x9e8] ;  /* 0x00027a00ff144b82 */ /* 0x000e240000000a00 */
[----:B0-----:R-:W-:-:S05]  /*6af0*/  @P4 IMAD.HI.U32 R20, R9, R20, RZ ;  /* 0x0000001409144227 */ /* 0x001fca00078e00ff */
[----:B------:R-:W-:-:S04]  /*6b00*/  @P4 SHF.R.U32.HI R8, RZ, R21, R20 ;  /* 0x00000015ff084219 */ /* 0x000fc80000011614 */
[----:B------:R-:W-:Y:S01]  /*6b10*/  LOP3.LUT R8, RZ, R8, RZ, 0x33, !PT ;  /* 0x00000008ff087212 */ /* 0x000fe200078e33ff */
[----:B------:R-:W-:Y:S06]  /*6b20*/  BRA `(.L_x_1125) ;  /* 0x0000000000187947 */ /* 0x000fec0003800000 */
.L_x_1124:
[----:B------:R-:W-:Y:S02]  /*6b30*/  IMAD.U32 R58, RZ, RZ, UR32 ;  /* 0x00000020ff3a7e24 */ /* 0x000fe4000f8e00ff */
[----:B------:R-:W-:-:S03]  /*6b40*/  IMAD.MOV.U32 R8, RZ, RZ, R11 ;  /* 0x000000ffff087224 */ /* 0x000fc600078e000b */
[----:B------:R-:W-:-:S13]  /*6b50*/  ISETP.NE.AND P4, PT, R58, 0x1, PT ;  /* 0x000000013a00780c */ /* 0x000fda0003f85270 */
[----:B------:R-:W0:Y:S02]  /*6b60*/  @P4 LDC.64 R20, c[0x0][0x9e8] ;  /* 0x00027a00ff144b82 */ /* 0x000e240000000a00 */
[----:B0-----:R-:W-:-:S05]  /*6b70*/  @P4 IMAD.HI.U32 R20, R11, R20, RZ ;  /* 0x000000140b144227 */ /* 0x001fca00078e00ff */
[----:B------:R-:W-:-:S07]  /*6b80*/  @P4 SHF.R.U32.HI R8, RZ, R21, R20 ;  /* 0x00000015ff084219 */ /* 0x000fce0000011614 */
.L_x_1125:
[----:B------:R-:W-:Y:S05]  /*6b90*/  BSYNC B0 ;  /* 0x0000000000007941 */ /* 0x000fea0003800000 */
.L_x_1123:
[----:B------:R-:W-:-:S04]  /*6ba0*/  IMAD R21, R8, R58, -R153 ;  /* 0x0000003a08157224 */ /* 0x000fc800078e0a99 */
[----:B------:R-:W-:-:S05]  /*6bb0*/  IMAD R21, R16, -0x2, R21 ;  /* 0xfffffffe10157824 */ /* 0x000fca00078e0215 */
[----:B------:R-:W-:Y:S02]  /*6bc0*/  VIADDMNMX R54, R21, R58, R54, PT ;  /* 0x0000003a15367246 */ /* 0x000fe40003800136 */
[----:B------:R-:W-:-:S07]  /*6bd0*/  VIMNMX R56, R56, R21, !PT ;  /* 0x0000001538387248 */ /* 0x000fce0007fe0100 */
.L_x_1122:
        /* <DEDUP_REMOVED lines=63> */
[----:B------:R-:W0:Y:S01]  /*6fd0*/  LDC R8, c[0x0][0x988] ;  /* 0x00026200ff087b82 */ /* 0x000e220000000800 */
[----:B------:R-:W-:Y:S02]  /*6fe0*/  FSEL R33, R33, -INF , !P4 ;  /* 0xff80000021217808 */ /* 0x000fe40006000000 */
[----:B------:R-:W1:Y:S01]  /*6ff0*/  SHFL.BFLY PT, R21, R20, 0x2, 0x1f ;  /* 0x0c401f0014157f89 */ /* 0x000e6200000e0000 */
[----:B------:R-:W-:-:S04]  /*7000*/  ISETP.GT.AND P4, PT, R56, 0x29, P3 ;  /* 0x000000293800780c */ /* 0x000fc80001f84270 */
[----:B------:R-:W-:Y:S02]  /*7010*/  ISETP.LT.OR P4, PT, R54, 0x2a, P4 ;  /* 0x0000002a3600780c */ /* 0x000fe40002781670 */
[----:B-1----:R-:W-:-:S05]  /*7020*/  FMNMX.FTZ R58, R20, R21, !PT ;  /* 0x00000015143a7209 */ /* 0x002fca0007810000 */
[----:B------:R-:W1:Y:S02]  /*7030*/  SHFL.BFLY PT, R21, R58, 0x1, 0x1f ;  /* 0x0c201f003a157f89 */ /* 0x000e6400000e0000 */
[----:B-1----:R-:W-:-:S04]  /*7040*/  FMNMX.FTZ R21, R58, R21, !PT ;  /* 0x000000153a157209 */ /* 0x002fc80007810000 */
[C---:B------:R-:W-:Y:S01]  /*7050*/  FSETP.NEU.FTZ.AND P6, PT, R21.reuse, -INF , PT ;  /* 0xff8000001500780b */ /* 0x040fe20003fdd000 */
[----:B0-----:R-:W-:-:S05]  /*7060*/  FFMA.FTZ R26, R21, R8, -8 ;  /* 0xc1000000151a7423 */ /* 0x001fca0000010008 */
[----:B------:R-:W-:-:S05]  /*7070*/  FSEL R26, R26, RZ, P6 ;  /* 0x000000ff1a1a7208 */ /* 0x000fca0003000000 */
[-CC-:B------:R-:W-:Y:S01]  /*7080*/  FFMA.FTZ R14, R207, R8.reuse, -R26.reuse ;  /* 0x00000008cf0e7223 */ /* 0x180fe2000001081a */
[----:B------:R-:W-:Y:S01]  /*7090*/  FSEL R207, R12, -INF , !P5 ;  /* 0xff8000000ccf7808 */ /* 0x000fe20006800000 */
        /* <DEDUP_REMOVED lines=9> */
[----:B------:R0:W-:Y:S01]  /*7130*/  MUFU.EX2 R12, R28 ;  /* 0x0000001c000c7308 */ /* 0x0001e20000000800 */
[----:B------:R-:W-:Y:S01]  /*7140*/  FSEL R195, R32, -INF , !P4 ;  /* 0xff80000020c37808 */ /* 0x000fe20006000000 */
[--C-:B------:R-:W-:Y:S01]  /*7150*/  FFMA.FTZ R32, R193, R8, -R26.reuse ;  /* 0x00000008c1207223 */ /* 0x100fe2000001081a */
[----:B------:R-:W-:Y:S01]  /*7160*/  FMNMX.FTZ R24, R153, R24, !PT ;  /* 0x0000001899187209 */ /* 0x000fe20007810000 */
[-CC-:B------:R-:W-:Y:S01]  /*7170*/  FFMA.FTZ R25, R209, R8.reuse, -R26.reuse ;  /* 0x00000008d1197223 */ /* 0x180fe2000001081a */
[C---:B------:R-:W-:Y:S01]  /*7180*/  ISETP.GT.AND P4, PT, R56.reuse, 0x31, P3 ;  /* 0x000000313800780c */ /* 0x040fe20001f84270 */
[--C-:B------:R-:W-:Y:S01]  /*7190*/  FFMA.FTZ R187, R187, R8, -R26.reuse ;  /* 0x00000008bbbb7223 */ /* 0x100fe2000001081a */
[----:B------:R-:W-:Y:S01]  /*71a0*/  FMNMX.FTZ R24, R155, R24, !PT ;  /* 0x000000189b187209 */ /* 0x000fe20007810000 */
[-CC-:B------:R-:W-:Y:S01]  /*71b0*/  FFMA.FTZ R83, R83, R8.reuse, -R26.reuse ;  /* 0x0000000853537223 */ /* 0x180fe2000001081a */
[----:B------:R-:W-:Y:S01]  /*71c0*/  FSEL R199, R35, -INF , !P5 ;  /* 0xff80000023c77808 */ /* 0x000fe20006800000 */
[--C-:B------:R-:W-:Y:S01]  /*71d0*/  FFMA.FTZ R35, R197, R8, -R26.reuse ;  /* 0x00000008c5237223 */ /* 0x100fe2000001081a */
[----:B------:R-:W-:Y:S01]  /*71e0*/  FMNMX.FTZ R24, R157, R24, !PT ;  /* 0x000000189d187209 */ /* 0x000fe20007810000 */
[-CC-:B------:R-:W-:Y:S01]  /*71f0*/  FFMA.FTZ R77, R77, R8.reuse, -R26.reuse ;  /* 0x000000084d4d7223 */ /* 0x180fe2000001081a */
[----:B------:R-:W-:Y:S01]  /*7200*/  ISETP.GT.AND P5, PT, R56, 0x38, P3 ;  /* 0x000000383800780c */ /* 0x000fe20001fa4270 */
[--C-:B------:R-:W-:Y:S01]  /*7210*/  FFMA.FTZ R61, R61, R8, -R26.reuse ;  /* 0x000000083d3d7223 */ /* 0x100fe2000001081a */
[----:B0-----:R-:W-:Y:S01]  /*7220*/  FMNMX.FTZ R28, R159, R24, !PT ;  /* 0x000000189f1c7209 */ /* 0x001fe20007810000 */
[----:B------:R-:W-:Y:S01]  /*7230*/  FFMA.FTZ R63, R63, R8, -R26 ;  /* 0x000000083f3f7223 */ /* 0x000fe2000001081a */
[----:B------:R-:W-:Y:S01]  /*7240*/  ISETP.LT.OR P4, PT, R54, 0x32, P4 ;  /* 0x000000323600780c */ /* 0x000fe20002781670 */
[----:B------:R-:W-:Y:S01]  /*7250*/  MUFU.EX2 R24, R201 ;  /* 0x000000c900187308 */ /* 0x000fe20000000800 */
[----:B------:R-:W-:-:S02]  /*7260*/  FMNMX.FTZ R28, R163, R28, !PT ;  /* 0x0000001ca31c7209 */ /* 0x000fc40007810000 */
[----:B------:R-:W-:Y:S02]  /*7270*/  ISETP.LT.OR P5, PT, R54, 0x39, P5 ;  /* 0x000000393600780c */ /* 0x000fe40002fa1670 */
[----:B------:R-:W-:Y:S02]  /*7280*/  FMNMX.FTZ R28, R165, R28, !PT ;  /* 0x0000001ca51c7209 */ /* 0x000fe40007810000 */
[----:B------:R-:W-:Y:S01]  /*7290*/  FSEL R203, R34, -INF , !P4 ;  /* 0xff80000022cb7808 */ /* 0x000fe20006000000 */
[----:B------:R-:W-:-:S01]  /*72a0*/  FFMA.FTZ R34, R189, R8, -R26 ;  /* 0x00000008bd227223 */ /* 0x000fc2000001081a */
[----:B------:R-:W-:Y:S01]  /*72b0*/  FMNMX.FTZ R28, R31, R28, !PT ;  /* 0x0000001c1f1c7209 */ /* 0x000fe20007810000 */
[----:B------:R-:W-:Y:S01]  /*72c0*/  MUFU.EX2 R25, R25 ;  /* 0x0000001900197308 */ /* 0x000fe20000000800 */
[----:B------:R-:W-:Y:S02]  /*72d0*/  ISETP.GT.AND P4, PT, R56, 0x39, P3 ;  /* 0x000000393800780c */ /* 0x000fe40001f84270 */
[----:B------:R-:W-:-:S02]  /*72e0*/  FMNMX.FTZ R30, R169, R28, !PT ;  /* 0x0000001ca91e7209 */ /* 0x000fc40007810000 */
[----:B------:R-:W-:Y:S01]  /*72f0*/  FSEL R205, R36, -INF , !P5 ;  /* 0xff80000024cd7808 */ /* 0x000fe20006800000 */
[----:B------:R-:W-:Y:S01]  /*7300*/  FFMA.FTZ R36, R183, R8, -R26 ;  /* 0x00000008b7247223 */ /* 0x000fe2000001081a */
[----:B------:R-:W-:Y:S01]  /*7310*/  FMNMX.FTZ R30, R33, R30, !PT ;  /* 0x0000001e211e7209 */ /* 0x000fe20007810000 */
[----:B------:R0:W-:Y:S01]  /*7320*/  MUFU.EX2 R28, R32 ;  /* 0x00000020001c7308 */ /* 0x0001e20000000800 */
[----:B------:R-:W-:Y:S02]  /*7330*/  ISETP.GT.AND P5, PT, R56, 0x40, P3 ;  /* 0x000000403800780c */ /* 0x000fe40001fa4270 */
[----:B------:R-:W-:Y:S02]  /*7340*/  FMNMX.FTZ R30, R195, R30, !PT ;  /* 0x0000001ec31e7209 */ /* 0x000fe40007810000 */
[C---:B------:R-:W-:Y:S02]  /*7350*/  ISETP.LT.OR P4, PT, R54.reuse, 0x3a, P4 ;  /* 0x0000003a3600780c */ /* 0x040fe40002781670 */
[----:B------:R-:W-:Y:S01]  /*7360*/  FMNMX.FTZ R30, R199, R30, !PT ;  /* 0x0000001ec71e7209 */ /* 0x000fe20007810000 */
[----:B------:R-:W-:Y:S01]  /*7370*/  MUFU.EX2 R14, R14 ;  /* 0x0000000e000e7308 */ /* 0x000fe20000000800 */
[----:B------:R-:W-:-:S02]  /*7380*/  ISETP.LT.OR P5, PT, R54, 0x41, P5 ;  /* 0x000000413600780c */ /* 0x000fc40002fa1670 */
[----:B------:R-:W-:Y:S02]  /*7390*/  FSEL R37, R37, -INF , !P4 ;  /* 0xff80000025257808 */ /* 0x000fe40006000000 */
[----:B------:R-:W-:Y:S02]  /*73a0*/  ISETP.GT.AND P4, PT, R56, 0x41, P3 ;  /* 0x000000413800780c */ /* 0x000fe40001f84270 */
[----:B0-----:R-:W-:Y:S01]  /*73b0*/  FMNMX.FTZ R32, R203, R30, !PT ;  /* 0x0000001ecb207209 */ /* 0x001fe20007810000 */
[----:B------:R-:W-:Y:S01]  /*73c0*/  MUFU.EX2 R20, R20 ;  /* 0x0000001400147308 */ /* 0x000fe20000000800 */
[----:B------:R-:W-:Y:S01]  /*73d0*/  FSEL R197, R38, -INF , !P5 ;  /* 0xff80000026c57808 */ /* 0x000fe20006800000 */
[-CC-:B------:R-:W-:Y:S01]  /*73e0*/  FFMA.FTZ R38, R167, R8.reuse, -R26.reuse ;  /* 0x00000008a7267223 */ /* 0x180fe2000001081a */
[----:B------:R-:W-:Y:S01]  /*73f0*/  ISETP.GT.AND P5, PT, R56, 0x48, P3 ;  /* 0x000000483800780c */ /* 0x000fe20001fa4270 */
[----:B------:R-:W-:Y:S01]  /*7400*/  FFMA.FTZ R167, R185, R8, -R26 ;  /* 0x00000008b9a77223 */ /* 0x000fe2000001081a */
[----:B------:R-:W-:-:S02]  /*7410*/  ISETP.LT.OR P4, PT, R54, 0x42, P4 ;  /* 0x000000423600780c */ /* 0x000fc40002781670 */
[----:B------:R-:W-:Y:S01]  /*7420*/  FMNMX.FTZ R32, R205, R32, !PT ;  /* 0x00000020cd207209 */ /* 0x000fe20007810000 */
[----:B------:R0:W-:Y:S01]  /*7430*/  MUFU.EX2 R30, R34 ;  /* 0x00000022001e7308 */ /* 0x0001e20000000800 */
[----:B------:R-:W-:Y:S02]  /*7440*/  ISETP.LT.OR P5, PT, R54, 0x49, P5 ;  /* 0x000000493600780c */ /* 0x000fe40002fa1670 */
[----:B------:R-:W-:Y:S01]  /*7450*/  FSEL R193, R39, -INF , !P4 ;  /* 0xff80000027c17808 */ /* 0x000fe20006000000 */
[----:B------:R-:W-:-:S01]  /*7460*/  FFMA.FTZ R39, R191, R8, -R26 ;  /* 0x00000008bf277223 */ /* 0x000fc2000001081a */
[----:B------:R-:W-:Y:S02]  /*7470*/  ISETP.GT.AND P4, PT, R56, 0x49, P3 ;  /* 0x000000493800780c */ /* 0x000fe40001f84270 */
[----:B------:R-:W-:Y:S01]  /*7480*/  FMNMX.FTZ R32, R37, R32, !PT ;  /* 0x0000002025207209 */ /* 0x000fe20007810000 */
[----:B------:R-:W-:Y:S01]  /*7490*/  MUFU.EX2 R27, R27 ;  /* 0x0000001b001b7308 */ /* 0x000fe20000000800 */
[----:B------:R-:W-:Y:S01]  /*74a0*/  FSEL R201, R40, -INF , !P5 ;  /* 0xff80000028c97808 */ /* 0x000fe20006800000 */
[----:B------:R-:W-:Y:S01]  /*74b0*/  FFMA.FTZ R40, R85, R8, -R26 ;  /* 0x0000000855287223 */ /* 0x000fe2000001081a */
[----:B------:R-:W-:-:S02]  /*74c0*/  ISETP.GT.AND P5, PT, R56, 0x50, P3 ;  /* 0x000000503800780c */ /* 0x000fc40001fa4270 */
[C---:B------:R-:W-:Y:S02]  /*74d0*/  ISETP.LT.OR P4, PT, R54.reuse, 0x4a, P4 ;  /* 0x0000004a3600780c */ /* 0x040fe40002781670 */
[----:B------:R-:W-:Y:S01]  /*74e0*/  FMNMX.FTZ R32, R197, R32, !PT ;  /* 0x00000020c5207209 */ /* 0x000fe20007810000 */
[----:B------:R-:W-:Y:S01]  /*74f0*/  MUFU.EX2 R29, R29 ;  /* 0x0000001d001d7308 */ /* 0x000fe20000000800 */
[----:B------:R-:W-:Y:S02]  /*7500*/  ISETP.LT.OR P5, PT, R54, 0x51, P5 ;  /* 0x000000513600780c */ /* 0x000fe40002fa1670 */
[----:B------:R-:W-:Y:S02]  /*7510*/  FSEL R41, R41, -INF , !P4 ;  /* 0xff80000029297808 */ /* 0x000fe40006000000 */
[----:B------:R-:W-:Y:S02]  /*7520*/  ISETP.GT.AND P4, PT, R56, 0x51, P3 ;  /* 0x000000513800780c */ /* 0x000fe40001f84270 */
[----:B0-----:R-:W-:Y:S01]  /*7530*/  FMNMX.FTZ R34, R193, R32, !PT ;  /* 0x00000020c1227209 */ /* 0x001fe20007810000 */
[----:B------:R-:W-:Y:S01]  /*7540*/  MUFU.EX2 R35, R35 ;  /* 0x0000002300237308 */ /* 0x000fe20000000800 */
[----:B------:R-:W-:Y:S01]  /*7550*/  FSEL R189, R42, -INF , !P5 ;  /* 0xff8000002abd7808 */ /* 0x000fe20006800000 */
[----:B------:R-:W-:Y:S01]  /*7560*/  FFMA.FTZ R42, R81, R8, -R26 ;  /* 0x00000008512a7223 */ /* 0x000fe2000001081a */
[----:B------:R-:W-:-:S02]  /*7570*/  ISETP.GT.AND P5, PT, R56, 0x58, P3 ;  /* 0x000000583800780c */ /* 0x000fc40001fa4270 */
[C---:B------:R-:W-:Y:S02]  /*7580*/  ISETP.LT.OR P4, PT, R54.reuse, 0x52, P4 ;  /* 0x000000523600780c */ /* 0x040fe40002781670 */
[----:B------:R-:W-:Y:S01]  /*7590*/  FMNMX.FTZ R34, R201, R34, !PT ;  /* 0x00000022c9227209 */ /* 0x000fe20007810000 */
[----:B------:R0:W-:Y:S01]  /*75a0*/  MUFU.EX2 R32, R38 ;  /* 0x0000002600207308 */ /* 0x0001e20000000800 */
[----:B------:R-:W-:Y:S02]  /*75b0*/  ISETP.LT.OR P5, PT, R54, 0x59, P5 ;  /* 0x000000593600780c */ /* 0x000fe40002fa1670 */
[----:B------:R-:W-:Y:S02]  /*75c0*/  FSEL R183, R43, -INF , !P4 ;  /* 0xff8000002bb77808 */ /* 0x000fe40006000000 */
[----:B------:R-:W-:Y:S02]  /*75d0*/  FMNMX.FTZ R34, R41, R34, !PT ;  /* 0x0000002229227209 */ /* 0x000fe40007810000 */
[----:B------:R-:W-:Y:S01]  /*75e0*/  ISETP.GT.AND P4, PT, R56, 0x59, P3 ;  /* 0x000000593800780c */ /* 0x000fe20001f84270 */
[----:B------:R1:W-:Y:S01]  /*75f0*/  MUFU.EX2 R43, R36 ;  /* 0x00000024002b7308 */ /* 0x0003e20000000800 */
[----:B------:R-:W-:Y:S01]  /*7600*/  FSEL R191, R44, -INF , !P5 ;  /* 0xff8000002cbf7808 */ /* 0x000fe20006800000 */
[--C-:B0-----:R-:W-:Y:S01]  /*7610*/  FFMA.FTZ R38, R161, R8, -R26.reuse ;  /* 0x00000008a1267223 */ /* 0x101fe2000001081a */
[----:B------:R-:W-:Y:S01]  /*7620*/  FMNMX.FTZ R34, R189, R34, !PT ;  /* 0x00000022bd227209 */ /* 0x000fe20007810000 */
[----:B------:R-:W-:Y:S01]  /*7630*/  FFMA.FTZ R44, R75, R8, -R26 ;  /* 0x000000084b2c7223 */ /* 0x000fe2000001081a */
[----:B------:R-:W-:-:S02]  /*7640*/  ISETP.GT.AND P5, PT, R56, 0x60, P3 ;  /* 0x000000603800780c */ /* 0x000fc40001fa4270 */
[C---:B------:R-:W-:Y:S01]  /*7650*/  ISETP.LT.OR P4, PT, R54.reuse, 0x5a, P4 ;  /* 0x0000005a3600780c */ /* 0x040fe20002781670 */
[----:B------:R-:W-:Y:S01]  /*7660*/  MUFU.EX2 R39, R39 ;  /* 0x0000002700277308 */ /* 0x000fe20000000800 */
[----:B-1----:R-:W-:Y:S02]  /*7670*/  FMNMX.FTZ R36, R183, R34, !PT ;  /* 0x00000022b7247209 */ /* 0x002fe40007810000 */
[----:B------:R-:W-:Y:S02]  /*7680*/  ISETP.LT.OR P5, PT, R54, 0x61, P5 ;  /* 0x000000613600780c */ /* 0x000fe40002fa1670 */
[----:B------:R-:W-:Y:S02]  /*7690*/  FSEL R45, R45, -INF , !P4 ;  /* 0xff8000002d2d7808 */ /* 0x000fe40006000000 */
[----:B------:R-:W-:Y:S01]  /*76a0*/  ISETP.GT.AND P4, PT, R56, 0x61, P3 ;  /* 0x000000613800780c */ /* 0x000fe20001f84270 */
[----:B------:R0:W-:Y:S01]  /*76b0*/  MUFU.EX2 R34, R38 ;  /* 0x0000002600227308 */ /* 0x0001e20000000800 */
[----:B------:R-:W-:-:S02]  /*76c0*/  FMNMX.FTZ R36, R191, R36, !PT ;  /* 0x00000024bf247209 */ /* 0x000fc40007810000 */
[----:B------:R-:W-:Y:S02]  /*76d0*/  FSEL R185, R46, -INF , !P5 ;  /* 0xff8000002eb97808 */ /* 0x000fe40006800000 */
[----:B------:R-:W-:Y:S02]  /*76e0*/  ISETP.GT.AND P5, PT, R56, 0x68, P3 ;  /* 0x000000683800780c */ /* 0x000fe40001fa4270 */
[C---:B------:R-:W-:Y:S01]  /*76f0*/  ISETP.LT.OR P4, PT, R54.reuse, 0x62, P4 ;  /* 0x000000623600780c */ /* 0x040fe20002781670 */
[----:B------:R-:W-:Y:S01]  /*7700*/  MUFU.EX2 R167, R167 ;  /* 0x000000a700a77308 */ /* 0x000fe20000000800 */
[----:B------:R-:W-:Y:S02]  /*7710*/  FMNMX.FTZ R36, R45, R36, !PT ;  /* 0x000000242d247209 */ /* 0x000fe40007810000 */
[----:B------:R-:W-:Y:S02]  /*7720*/  ISETP.LT.OR P5, PT, R54, 0x69, P5 ;  /* 0x000000693600780c */ /* 0x000fe40002fa1670 */
[----:B------:R-:W-:-:S02]  /*7730*/  FSEL R47, R47, -INF , !P4 ;  /* 0xff8000002f2f7808 */ /* 0x000fc40006000000 */
[----:B------:R-:W-:Y:S01]  /*7740*/  ISETP.GT.AND P4, PT, R56, 0x69, P3 ;  /* 0x000000693800780c */ /* 0x000fe20001f84270 */
[----:B------:R-:W-:Y:S01]  /*7750*/  MUFU.EX2 R187, R187 ;  /* 0x000000bb00bb7308 */ /* 0x000fe20000000800 */
[----:B------:R-:W-:Y:S02]  /*7760*/  FMNMX.FTZ R36, R185, R36, !PT ;  /* 0x00000024b9247209 */ /* 0x000fe40007810000 */
[----:B------:R-:W-:Y:S01]  /*7770*/  FSEL R161, R48, -INF , !P5 ;  /* 0xff80000030a17808 */ /* 0x000fe20006800000 */
[----:B------:R-:W-:-:S01]  /*7780*/  FFMA.FTZ R48, R71, R8, -R26 ;  /* 0x0000000847307223 */ /* 0x000fc2000001081a */
[----:B------:R-:W-:Y:S01]  /*7790*/  ISETP.GT.AND P5, PT, R56, 0x70, P3 ;  /* 0x000000703800780c */ /* 0x000fe20001fa4270 */
[----:B------:R-:W-:-:S01]  /*77a0*/  FFMA.FTZ R71, R79, R8, -R26 ;  /* 0x000000084f477223 */ /* 0x000fc2000001081a */
[----:B------:R-:W-:Y:S01]  /*77b0*/  ISETP.LT.OR P4, PT, R54, 0x6a, P4 ;  /* 0x0000006a3600780c */ /* 0x000fe20002781670 */
[----:B------:R-:W-:Y:S01]  /*77c0*/  MUFU.EX2 R83, R83 ;  /* 0x0000005300537308 */ /* 0x000fe20000000800 */
[----:B0-----:R-:W-:-:S02]  /*77d0*/  FMNMX.FTZ R38, R47, R36, !PT ;  /* 0x000000242f267209 */ /* 0x001fc40007810000 */
[----:B------:R-:W-:Y:S02]  /*77e0*/  ISETP.LT.OR P5, PT, R54, 0x71, P5 ;  /* 0x000000713600780c */ /* 0x000fe40002fa1670 */
[----:B------:R-:W-:Y:S02]  /*77f0*/  FSEL R49, R49, -INF , !P4 ;  /* 0xff80000031317808 */ /* 0x000fe40006000000 */
[----:B------:R-:W-:Y:S01]  /*7800*/  ISETP.GT.AND P4, PT, R56, 0x71, P3 ;  /* 0x000000713800780c */ /* 0x000fe20001f84270 */
[----:B------:R0:W-:Y:S01]  /*7810*/  MUFU.EX2 R36, R40 ;  /* 0x0000002800247308 */ /* 0x0001e20000000800 */
[----:B------:R-:W-:Y:S02]  /*7820*/  FMNMX.FTZ R38, R161, R38, !PT ;  /* 0x00000026a1267209 */ /* 0x000fe40007810000 */
[----:B------:R-:W-:Y:S02]  /*7830*/  FSEL R85, R50, -INF , !P5 ;  /* 0xff80000032557808 */ /* 0x000fe40006800000 */
[----:B------:R-:W-:-:S02]  /*7840*/  ISETP.GT.AND P5, PT, R56, 0x78, P3 ;  /* 0x000000783800780c */ /* 0x000fc40001fa4270 */
[----:B------:R-:W-:Y:S01]  /*7850*/  ISETP.LT.OR P4, PT, R54, 0x72, P4 ;  /* 0x000000723600780c */ /* 0x000fe20002781670 */
[----:B------:R-:W-:Y:S01]  /*7860*/  MUFU.EX2 R77, R77 ;  /* 0x0000004d004d7308 */ /* 0x000fe20000000800 */
[----:B------:R-:W-:Y:S02]  /*7870*/  FMNMX.FTZ R38, R49, R38, !PT ;  /* 0x0000002631267209 */ /* 0x000fe40007810000 */
[----:B------:R-:W-:Y:S01]  /*7880*/  ISETP.GT.AND P3, PT, R56, 0x79, P3 ;  /* 0x000000793800780c */ /* 0x000fe20001f64270 */
[----:B------:R-:W-:-:S01]  /*7890*/  FFMA.FTZ R56, R59, R8, -R26 ;  /* 0x000000083b387223 */ /* 0x000fc2000001081a */
[----:B------:R-:W-:Y:S02]  /*78a0*/  ISETP.LT.OR P5, PT, R54, 0x79, P5 ;  /* 0x000000793600780c */ /* 0x000fe40002fa1670 */
[----:B------:R-:W-:Y:S01]  /*78b0*/  FSEL R51, R51, -INF , !P4 ;  /* 0xff80000033337808 */ /* 0x000fe20006000000 */
[----:B------:R-:W-:Y:S01]  /*78c0*/  MUFU.EX2 R44, R44 ;  /* 0x0000002c002c7308 */ /* 0x000fe20000000800 */
[----:B------:R-:W-:-:S02]  /*78d0*/  FMNMX.FTZ R38, R85, R38, !PT ;  /* 0x0000002655267209 */ /* 0x000fc40007810000 */
[----:B------:R-:W-:Y:S02]  /*78e0*/  ISETP.LT.OR P3, PT, R54, 0x7a, P3 ;  /* 0x0000007a3600780c */ /* 0x000fe40001f61670 */
[----:B------:R-:W-:Y:S02]  /*78f0*/  FSEL R209, R52, -INF , !P5 ;  /* 0xff80000034d17808 */ /* 0x000fe40006800000 */
[----:B0-----:R-:W-:Y:S01]  /*7900*/  FMNMX.FTZ R40, R51, R38, !PT ;  /* 0x0000002633287209 */ /* 0x001fe20007810000 */
[----:B------:R-:W-:Y:S01]  /*7910*/  MUFU.EX2 R71, R71 ;  /* 0x0000004700477308 */ /* 0x000fe20000000800 */
[----:B------:R-:W-:Y:S02]  /*7920*/  FSEL R53, R53, -INF , !P3 ;  /* 0xff80000035357808 */ /* 0x000fe40005800000 */
[----:B------:R-:W-:Y:S02]  /*7930*/  FMNMX.FTZ R40, R209, R40, !PT ;  /* 0x00000028d1287209 */ /* 0x000fe40007810000 */
[----:B------:R-:W-:-:S02]  /*7940*/  FSEL R52, R21, RZ, P6 ;  /* 0x000000ff15347208 */ /* 0x000fc40003000000 */
[----:B------:R-:W-:Y:S01]  /*7950*/  FMNMX.FTZ R46, R53, R40, !PT ;  /* 0x00000028352e7209 */ /* 0x000fe20007810000 */
[----:B------:R-:W-:Y:S01]  /*7960*/  MUFU.EX2 R38, R42 ;  /* 0x0000002a00267308 */ /* 0x000fe20000000800 */
[----:B------:R-:W-:-:S01]  /*7970*/  FFMA.FTZ R40, R67, R8, -R26 ;  /* 0x0000000843287223 */ /* 0x000fc2000001081a */
[----:B------:R-:W-:Y:S01]  /*7980*/  FFMA.FTZ R67, R69, R8, -R26 ;  /* 0x0000000845437223 */ /* 0x000fe2000001081a */
[----:B------:R-:W-:-:S01]  /*7990*/  FADD.FTZ R59, -R52, R7 ;  /* 0x00000007343b7221 */ /* 0x000fc20000010100 */
[----:B------:R-:W0:Y:S01]  /*79a0*/  SHFL.BFLY PT, R81, R46, 0x2, 0x1f ;  /* 0x0c401f002e517f89 */ /* 0x000e2200000e0000 */
[----:B------:R-:W-:-:S01]  /*79b0*/  FFMA.FTZ R69, R73, R8, -R26 ;  /* 0x0000000849457223 */ /* 0x000fc2000001081a */
[-CC-:B------:R-:W-:Y:S01]  /*79c0*/  FFMA.FTZ R7, R55, R8.reuse, -R26.reuse ;  /* 0x0000000837077223 */ /* 0x180fe2000001081a */
[-C--:B------:R-:W-:Y:S01]  /*79d0*/  FMUL.FTZ R52, R59, R8.reuse ;  /* 0x000000083b347220 */ /* 0x080fe20000410000 */
[----:B------:R1:W-:Y:S08]  /*79e0*/  MUFU.EX2 R42, R48 ;  /* 0x00000030002a7308 */ /* 0x0003f00000000800 */
[----:B------:R-:W2:Y:S01]  /*79f0*/  MUFU.EX2 R52, R52 ;  /* 0x0000003400347308 */ /* 0x000ea20000000800 */
[----:B-1----:R-:W-:-:S07]  /*7a00*/  FFMA.FTZ R48, R57, R8, -R26 ;  /* 0x0000000839307223 */ /* 0x002fce000001081a */
[----:B------:R-:W-:Y:S01]  /*7a10*/  MUFU.EX2 R40, R40 ;  /* 0x0000002800287308 */ /* 0x000fe20000000800 */
[----:B0-----:R-:W-:Y:S01]  /*7a20*/  FMNMX.FTZ R81, R46, R81, !PT ;  /* 0x000000512e517209 */ /* 0x001fe20007810000 */
[----:B------:R-:W-:-:S06]  /*7a30*/  FFMA.FTZ R46, R65, R8, -R26 ;  /* 0x00000008412e7223 */ /* 0x000fcc000001081a */
[----:B------:R-:W-:Y:S01]  /*7a40*/  MUFU.EX2 R67, R67 ;  /* 0x0000004300437308 */ /* 0x000fe20000000800 */
[----:B------:R-:W0:Y:S07]  /*7a50*/  SHFL.BFLY PT, R50, R81, 0x1, 0x1f ;  /* 0x0c201f0051327f89 */ /* 0x000e2e00000e0000 */
[----:B------:R-:W-:Y:S08]  /*7a60*/  MUFU.EX2 R69, R69 ;  /* 0x0000004500457308 */ /* 0x000ff00000000800 */
[----:B------:R-:W-:Y:S08]  /*7a70*/  MUFU.EX2 R46, R46 ;  /* 0x0000002e002e7308 */ /* 0x000ff00000000800 */
[----:B------:R-:W-:Y:S01]  /*7a80*/  MUFU.EX2 R61, R61 ;  /* 0x0000003d003d7308 */ /* 0x000fe20000000800 */
[----:B0-----:R-:W-:-:S04]  /*7a90*/  FMNMX.FTZ R57, R81, R50, !PT ;  /* 0x0000003251397209 */ /* 0x001fc80007810000 */
[C---:B------:R-:W-:Y:S01]  /*7aa0*/  FSETP.NEU.FTZ.AND P3, PT, R57.reuse, -INF , PT ;  /* 0xff8000003900780b */ /* 0x040fe20003f7d000 */
[----:B------:R-:W-:-:S02]  /*7ab0*/  FFMA.FTZ R26, R57, R8, -8 ;  /* 0xc1000000391a7423 */ /* 0x000fc40000010008 */
[----:B------:R0:W-:Y:S01]  /*7ac0*/  MUFU.EX2 R50, R56 ;  /* 0x0000003800327308 */ /* 0x0001e20000000800 */
[----:B------:R-:W-:Y:S02]  /*7ad0*/  FSEL R79, R57, RZ, P3 ;  /* 0x000000ff394f7208 */ /* 0x000fe40001800000 */
[----:B------:R-:W-:-:S03]  /*7ae0*/  FSEL R26, R26, RZ, P3 ;  /* 0x000000ff1a1a7208 */ /* 0x000fc60001800000 */
[----:B------:R-:W-:Y:S02]  /*7af0*/  FADD.FTZ R79, -R79, R6 ;  /* 0x000000064f4f7221 */ /* 0x000fe40000010100 */
[----:B------:R-:W-:-:S01]  /*7b00*/  FFMA.FTZ R54, R207, R8, -R26 ;  /* 0x00000008cf367223 */ /* 0x000fc2000001081a */
[-CC-:B------:R-:W-:Y:S01]  /*7b10*/  FFMA.FTZ R55, R87, R8.reuse, -R26.reuse ;  /* 0x0000000857377223 */ /* 0x180fe2000001081a */
[-C--:B------:R-:W-:Y:S01]  /*7b20*/  FMUL.FTZ R79, R79, R8.reuse ;  /* 0x000000084f4f7220 */ /* 0x080fe20000410000 */
[-CC-:B0-----:R-:W-:Y:S01]  /*7b30*/  FFMA.FTZ R56, R153, R8.reuse, -R26.reuse ;  /* 0x0000000899387223 */ /* 0x181fe2000001081a */
[----:B------:R-:W-:-:S01]  /*7b40*/  FFMA.FTZ R59, R155, R8, -R26 ;  /* 0x000000089b3b7223 */ /* 0x000fc2000001081a */
[-CC-:B------:R-:W-:Y:S01]  /*7b50*/  FFMA.FTZ R58, R157, R8.reuse, -R26.reuse ;  /* 0x000000089d3a7223 */ /* 0x180fe2000001081a */
[----:B------:R-:W-:Y:S01]  /*7b60*/  MUFU.EX2 R54, R54 ;  /* 0x0000003600367308 */ /* 0x000fe20000000800 */
[----:B------:R-:W-:-:S01]  /*7b70*/  FFMA.FTZ R65, R159, R8, -R26 ;  /* 0x000000089f417223 */ /* 0x000fc2000001081a */
[----:B--2---:R-:W-:Y:S01]  /*7b80*/  FFMA.FTZ R87, R52, R4, R25 ;  /* 0x0000000434577223 */ /* 0x004fe20000010019 */
[----:B------:R-:W-:-:S01]  /*7b90*/  FFMA.FTZ R60, R163, R8, -R26 ;  /* 0x00000008a33c7223 */ /* 0x000fc2000001081a */
[-CC-:B------:R-:W-:Y:S01]  /*7ba0*/  FFMA.FTZ R73, R165, R8.reuse, -R26.reuse ;  /* 0x00000008a5497223 */ /* 0x180fe2000001081a */
[----:B------:R-:W-:-:S01]  /*7bb0*/  FFMA.FTZ R31, R31, R8, -R26 ;  /* 0x000000081f1f7223 */ /* 0x000fc2000001081a */
[----:B------:R-:W-:Y:S01]  /*7bc0*/  FADD.FTZ R87, R14, R87 ;  /* 0x000000570e577221 */ /* 0x000fe20000010000 */
        /* <DEDUP_REMOVED lines=18> */
[----:B0-----:R-:W-:-:S01]  /*7cf0*/  FFMA.FTZ R4, R79, R3, R54 ;  /* 0x000000034f047223 */ /* 0x001fc20000010036 */
[-CC-:B------:R-:W-:Y:S01]  /*7d00*/  FFMA.FTZ R51, R51, R8.reuse, -R26.reuse ;  /* 0x0000000833337223 */ /* 0x180fe2000001081a */
[----:B------:R-:W-:-:S05]  /*7d10*/  FFMA.FTZ R209, R209, R8, -R26 ;  /* 0x00000008d1d17223 */ /* 0x000fca000001081a */
[----:B------:R-:W0:Y:S01]  /*7d20*/  MUFU.EX2 R59, R59 ;  /* 0x0000003b003b7308 */ /* 0x000e220000000800 */
[----:B-1----:R-:W-:-:S01]  /*7d30*/  FADD.FTZ R3, R55, R4 ;  /* 0x0000000437037221 */ /* 0x002fc20000010000 */
[----:B------:R-:W-:-:S06]  /*7d40*/  FADD.FTZ R4, R20, R87 ;  /* 0x0000005714047221 */ /* 0x000fcc0000010000 */
[----:B------:R-:W1:Y:S01]  /*7d50*/  MUFU.EX2 R58, R58 ;  /* 0x0000003a003a7308 */ /* 0x000e620000000800 */
[----:B--2---:R-:W-:-:S01]  /*7d60*/  FADD.FTZ R72, R56, R3 ;  /* 0x0000000338487221 */ /* 0x004fc20000010000 */
[----:B------:R-:W-:-:S04]  /*7d70*/  FADD.FTZ R3, R27, R4 ;  /* 0x000000041b037221 */ /* 0x000fc80000010000 */
[----:B------:R-:W-:Y:S02]  /*7d80*/  FADD.FTZ R4, R12, R3 ;  /* 0x000000030c047221 */ /* 0x000fe40000010000 */
[----:B------:R-:W2:Y:S01]  /*7d90*/  MUFU.EX2 R65, R65 ;  /* 0x0000004100417308 */ /* 0x000ea20000000800 */
[----:B0-----:R-:W-:-:S01]  /*7da0*/  FADD.FTZ R87, R59, R72 ;  /* 0x000000483b577221 */ /* 0x001fc20000010000 */
[----:B------:R-:W-:Y:S01]  /*7db0*/  FADD.FTZ R3, R29, R4 ;  /* 0x000000041d037221 */ /* 0x000fe20000010000 */
[----:B------:R-:W-:-:S03]  /*7dc0*/  FFMA.FTZ R72, R189, R8, -R26 ;  /* 0x00000008bd487223 */ /* 0x000fc6000001081a */
[----:B------:R-:W-:Y:S02]  /*7dd0*/  FADD.FTZ R4, R24, R3 ;  /* 0x0000000318047221 */ /* 0x000fe40000010000 */
[----:B------:R-:W0:Y:S01]  /*7de0*/  MUFU.EX2 R60, R60 ;  /* 0x0000003c003c7308 */ /* 0x000e220000000800 */
[----:B-1----:R-:W-:-:S01]  /*7df0*/  FADD.FTZ R74, R58, R87 ;  /* 0x000000573a4a7221 */ /* 0x002fc20000010000 */
[----:B------:R-:W-:Y:S01]  /*7e00*/  FADD.FTZ R3, R35, R4 ;  /* 0x0000000423037221 */ /* 0x000fe20000010000 */
[----:B------:R-:W-:-:S03]  /*7e10*/  FFMA.FTZ R87, R183, R8, -R26 ;  /* 0x00000008b7577223 */ /* 0x000fc6000001081a */
[----:B------:R-:W-:Y:S02]  /*7e20*/  FADD.FTZ R4, R28, R3 ;  /* 0x000000031c047221 */ /* 0x000fe40000010000 */
[----:B------:R-:W1:Y:S01]  /*7e30*/  MUFU.EX2 R73, R73 ;  /* 0x0000004900497308 */ /* 0x000e620000000800 */
[----:B--2---:R-:W-:-:S07]  /*7e40*/  FADD.FTZ R153, R65, R74 ;  /* 0x0000004a41997221 */ /* 0x004fce0000010000 */
[----:B------:R-:W2:Y:S01]  /*7e50*/  MUFU.EX2 R31, R31 ;  /* 0x0000001f001f7308 */ /* 0x000ea20000000800 */
[----:B0-----:R-:W-:-:S01]  /*7e60*/  FADD.FTZ R74, R60, R153 ;  /* 0x000000993c4a7221 */ /* 0x001fc20000010000 */
[----:B------:R-:W-:-:S06]  /*7e70*/  FADD.FTZ R153, R39, R4 ;  /* 0x0000000427997221 */ /* 0x000fcc0000010000 */
[----:B------:R-:W0:Y:S01]  /*7e80*/  MUFU.EX2 R62, R62 ;  /* 0x0000003e003e7308 */ /* 0x000e220000000800 */
[----:B-1----:R-:W-:-:S07]  /*7e90*/  FADD.FTZ R74, R73, R74 ;  /* 0x0000004a494a7221 */ /* 0x002fce0000010000 */
[----:B------:R-:W1:Y:S01]  /*7ea0*/  MUFU.EX2 R33, R33 ;  /* 0x0000002100217308 */ /* 0x000e620000000800 */
[----:B--2---:R-:W-:-:S01]  /*7eb0*/  FADD.FTZ R3, R31, R74 ;  /* 0x0000004a1f037221 */ /* 0x004fc20000010000 */
[----:B------:R-:W-:-:S04]  /*7ec0*/  FADD.FTZ R74, R30, R153 ;  /* 0x000000991e4a7221 */ /* 0x000fc80000010000 */
[----:B------:R-:W-:Y:S02]  /*7ed0*/  FADD.FTZ R153, R43, R74 ;  /* 0x0000004a2b997221 */ /* 0x000fe40000010000 */
[----:B------:R-:W2:Y:S01]  /*7ee0*/  MUFU.EX2 R64, R64 ;  /* 0x0000004000407308 */ /* 0x000ea20000000800 */
[----:B0-----:R-:W-:-:S01]  /*7ef0*/  FADD.FTZ R4, R62, R3 ;  /* 0x000000033e047221 */ /* 0x001fc20000010000 */
[----:B------:R-:W-:-:S06]  /*7f00*/  FFMA.FTZ R3, R45, R8, -R26 ;  /* 0x000000082d037223 */ /* 0x000fcc000001081a */
[----:B------:R-:W0:Y:S01]  /*7f10*/  MUFU.EX2 R66, R66 ;  /* 0x0000004200427308 */ /* 0x000e220000000800 */
        /* <DEDUP_REMOVED lines=8> */
[----:B0-----:R-:W-:-:S07]  /*7fa0*/  FADD.FTZ R74, R66, R155 ;  /* 0x0000009b424a7221 */ /* 0x001fce0000010000 */
[----:B------:R-:W0:Y:S01]  /*7fb0*/  MUFU.EX2 R37, R37 ;  /* 0x0000002500257308 */ /* 0x000e220000000800 */
[----:B-1----:R-:W-:-:S01]  /*7fc0*/  FADD.FTZ R155, R75, R74 ;  /* 0x0000004a4b9b7221 */ /* 0x002fc20000010000 */
[-CC-:B------:R-:W-:Y:S01]  /*7fd0*/  FFMA.FTZ R74, R47, R8.reuse, -R26.reuse ;  /* 0x000000082f4a7223 */ /* 0x180fe2000001081a */
[----:B------:R-:W-:-:S05]  /*7fe0*/  FFMA.FTZ R26, R53, R8, -R26 ;  /* 0x00000008351a7223 */ /* 0x000fca000001081a */
[----:B------:R-:W1:Y:S01]  /*7ff0*/  MUFU.EX2 R68, R68 ;  /* 0x0000004400447308 */ /* 0x000e620000000800 */
[----:B--2---:R-:W-:-:S07]  /*8000*/  FADD.FTZ R78, R6, R155 ;  /* 0x0000009b064e7221 */ /* 0x004fce0000010000 */
[----:B------:R-:W2:Y:S01]  /*8010*/  MUFU.EX2 R81, R81 ;  /* 0x0000005100517308 */ /* 0x000ea20000000800 */
[----:B0-----:R-:W-:-:S07]  /*8020*/  FADD.FTZ R47, R37, R78 ;  /* 0x0000004e252f7221 */ /* 0x001fce0000010000 */
[----:B------:R-:W0:Y:S01]  /*8030*/  MUFU.EX2 R70, R70 ;  /* 0x0000004600467308 */ /* 0x000e220000000800 */
[----:B-1----:R-:W-:-:S07]  /*8040*/  FADD.FTZ R78, R68, R47 ;  /* 0x0000002f444e7221 */ /* 0x002fce0000010000 */
[----:B------:R1:W-:Y:S01]  /*8050*/  MUFU.EX2 R80, R3 ;  /* 0x0000000300507308 */ /* 0x0003e20000000800 */
[----:B--2---:R-:W-:-:S07]  /*8060*/  FADD.FTZ R47, R81, R78 ;  /* 0x0000004e512f7221 */ /* 0x004fce0000010000 */
[----:B------:R-:W2:Y:S01]  /*8070*/  MUFU.EX2 R41, R41 ;  /* 0x0000002900297308 */ /* 0x000ea20000000800 */
[----:B-1----:R-:W-:-:S01]  /*8080*/  FADD.FTZ R3, R187, R4 ;  /* 0x00000004bb037221 */ /* 0x002fc20000010000 */
[----:B0-----:R-:W-:-:S03]  /*8090*/  FADD.FTZ R78, R70, R47 ;  /* 0x0000002f464e7221 */ /* 0x001fc60000010000 */
[----:B------:R-:W-:-:S03]  /*80a0*/  FADD.FTZ R4, R36, R3 ;  /* 0x0000000324047221 */ /* 0x000fc60000010000 */
[----:B------:R-:W0:Y:S01]  /*80b0*/  MUFU.EX2 R72, R72 ;  /* 0x0000004800487308 */ /* 0x000e220000000800 */
[----:B------:R-:W-:-:S04]  /*80c0*/  FADD.FTZ R3, R83, R4 ;  /* 0x0000000453037221 */ /* 0x000fc80000010000 */
[----:B------:R-:W-:-:S03]  /*80d0*/  FADD.FTZ R4, R38, R3 ;  /* 0x0000000326047221 */ /* 0x000fc60000010000 */
[----:B------:R-:W1:Y:S01]  /*80e0*/  MUFU.EX2 R87, R87 ;  /* 0x0000005700577308 */ /* 0x000e620000000800 */
[----:B------:R-:W-:-:S01]  /*80f0*/  FADD.FTZ R3, R77, R4 ;  /* 0x000000044d037221 */ /* 0x000fc20000010000 */
[----:B--2---:R-:W-:-:S03]  /*8100*/  FADD.FTZ R47, R41, R78 ;  /* 0x0000004e292f7221 */ /* 0x004fc60000010000 */
[----:B------:R-:W-:-:S03]  /*8110*/  FADD.FTZ R4, R40, R3 ;  /* 0x0000000328047221 */ /* 0x000fc60000010000 */
[----:B------:R-:W2:Y:S01]  /*8120*/  MUFU.EX2 R76, R76 ;  /* 0x0000004c004c7308 */ /* 0x000ea20000000800 */
[----:B0-----:R-:W-:-:S01]  /*8130*/  FADD.FTZ R78, R72, R47 ;  /* 0x0000002f484e7221 */ /* 0x001fc20000010000 */
[----:B------:R-:W-:-:S04]  /*8140*/  FADD.FTZ R3, R67, R4 ;  /* 0x0000000443037221 */ /* 0x000fc80000010000 */
[----:B------:R-:W-:Y:S02]  /*8150*/  FADD.FTZ R4, R42, R3 ;  /* 0x000000032a047221 */ /* 0x000fe40000010000 */
[----:B------:R-:W0:Y:S01]  /*8160*/  MUFU.EX2 R45, R45 ;  /* 0x0000002d002d7308 */ /* 0x000e220000000800 */
[----:B-1----:R-:W-:-:S01]  /*8170*/  FADD.FTZ R47, R87, R78 ;  /* 0x0000004e572f7221 */ /* 0x002fc20000010000 */
[----:B------:R-:W-:-:S04]  /*8180*/  FADD.FTZ R3, R69, R4 ;  /* 0x0000000445037221 */ /* 0x000fc80000010000 */
[----:B------:R-:W-:Y:S02]  /*8190*/  FADD.FTZ R78, R44, R3 ;  /* 0x000000032c4e7221 */ /* 0x000fe40000010000 */
[----:B------:R-:W1:Y:S01]  /*81a0*/  MUFU.EX2 R74, R74 ;  /* 0x0000004a004a7308 */ /* 0x000e620000000800 */
[----:B--2---:R-:W-:-:S04]  /*81b0*/  FADD.FTZ R47, R76, R47 ;  /* 0x0000002f4c2f7221 */ /* 0x004fc80000010000 */
[----:B------:R-:W-:Y:S01]  /*81c0*/  FADD.FTZ R4, R80, R47 ;  /* 0x0000002f50047221 */ /* 0x000fe20000010000 */
[----:B------:R-:W-:-:S02]  /*81d0*/  FADD.FTZ R47, R71, R78 ;  /* 0x0000004e472f7221 */ /* 0x000fc40000010000 */
[----:B------:R-:W2:Y:S01]  /*81e0*/  MUFU.EX2 R82, R161 ;  /* 0x000000a100527308 */ /* 0x000ea20000000800 */
[----:B0-----:R-:W-:-:S01]  /*81f0*/  FADD.FTZ R3, R45, R4 ;  /* 0x000000042d037221 */ /* 0x001fc20000010000 */
[----:B------:R-:W-:-:S04]  /*8200*/  FADD.FTZ R4, R46, R47 ;  /* 0x0000002f2e047221 */ /* 0x000fc80000010000 */
[----:B------:R-:W-:Y:S02]  /*8210*/  FADD.FTZ R47, R61, R4 ;  /* 0x000000043d2f7221 */ /* 0x000fe40000010000 */
        /* <DEDUP_REMOVED lines=11> */
[----:B0-----:R-:W-:-:S04]  /*82d0*/  FADD.FTZ R47, R63, R4 ;  /* 0x000000043f2f7221 */ /* 0x001fc80000010000 */
[----:B------:R-:W-:-:S03]  /*82e0*/  FADD.FTZ R4, R50, R47 ;  /* 0x0000002f32047221 */ /* 0x000fc60000010000 */
[----:B------:R-:W0:Y:S01]  /*82f0*/  MUFU.EX2 R7, R7 ;  /* 0x0000000700077308 */ /* 0x000e220000000800 */
[----:B-1----:R-:W-:-:S07]  /*8300*/  FADD.FTZ R3, R86, R3 ;  /* 0x0000000356037221 */ /* 0x002fce0000010000 */
[----:B------:R-:W1:Y:S01]  /*8310*/  MUFU.EX2 R51, R26 ;  /* 0x0000001a00337308 */ /* 0x000e620000000800 */
[----:B--2---:R-:W-:-:S01]  /*8320*/  FADD.FTZ R3, R152, R3 ;  /* 0x0000000398037221 */ /* 0x004fc20000010000 */
[----:B0-----:R-:W-:-:S03]  /*8330*/  FADD.FTZ R4, R7, R4 ;  /* 0x0000000407047221 */ /* 0x001fc60000010000 */
[----:B-1----:R-:W-:Y:S01]  /*8340*/  FADD.FTZ R3, R51, R3 ;  /* 0x0000000333037221 */ /* 0x002fe20000010000 */
[----:B------:R-:W-:Y:S06]  /*8350*/  @!P0 BRA `(.L_x_1126) ;  /* 0x0000000000048947 */ /* 0x000fec0003800000 */
[----:B------:R-:W-:Y:S01]  /*8360*/  BPT.TRAP 0x1 ;  /* 0x000000040000795c */ /* 0x000fe20000300000 */
.L_x_1126:
[----:B------:R-:W-:Y:S01]  /*8370*/  ULEA UR10, UR41, UR40, 0x3 ;  /* 0x00000028290a7291 */ /* 0x000fe2000f8e183f */
[----:B------:R-:W-:Y:S01]  /*8380*/  ISETP.GT.AND P3, PT, R5, R10, PT ;  /* 0x0000000a0500720c */ /* 0x000fe20003f64270 */
[----:B------:R-:W-:Y:S01]  /*8390*/  UMOV UR36, UR7 ;  /* 0x0000000700247c82 */ /* 0x000fe20008000000 */
        /* <DEDUP_REMOVED lines=10> */
[----:B------:R-:W-:Y:S01]  /*8440*/  F2FP.SATFINITE.E4M3.F32.PACK_AB_MERGE_C R60, R65, R58, R60 ;  /* 0x0000003a413c723e */ /* 0x000fe2000480703c */
[----:B------:R-:W-:Y:S01]  /*8450*/  FMUL.FTZ R92, R92, R52 ;  /* 0x000000345c5c7220 */ /* 0x000fe20000410000 */
[----:B------:R-:W-:Y:S01]  /*8460*/  F2FP.SATFINITE.E4M3.F32.PACK_AB_MERGE_C R56, R59, R56, RZ ;  /* 0x000000383b38723e */ /* 0x000fe200048070ff */
[----:B------:R-:W-:Y:S01]  /*8470*/  FMUL.FTZ R93, R93, R52 ;  /* 0x000000345d5d7220 */ /* 0x000fe20000410000 */
[----:B------:R-:W-:Y:S01]  /*8480*/  F2FP.SATFINITE.E4M3.F32.PACK_AB_MERGE_C R24, R35, R24, RZ ;  /* 0x000000182318723e */ /* 0x000fe200048070ff */
[----:B------:R-:W-:Y:S01]  /*8490*/  SYNCS.ARRIVE.TRANS64.RED.A1T0 RZ, [UR10], RZ ;  /* 0x000000ffffff79a7 */ /* 0x000fe2000810040a */
        /* <DEDUP_REMOVED lines=91> */
[----:B------:R-:W-:Y:S01]  /*8a50*/  IMAD.MOV.U32 R7, RZ, RZ, R21 ;  /* 0x000000ffff077224 */ /* 0x000fe200078e0015 */
[----:B------:R-:W-:-:S06]  /*8a60*/  UMOV UR36, UR7 ;  /* 0x0000000700247c82 */ /* 0x000fcc0008000000 */
.L_x_1109:
[----:B------:R-:W0:Y:S01]  /*8a70*/  LDC R13, c[0x0][0x9e4] ;  /* 0x00027900ff0d7b82 */ /* 0x000e220000000800 */
[----:B------:R-:W-:Y:S02]  /*8a80*/  ULDC UR6, c[0x0][0x9dc] ;  /* 0x0002770000067ab9 */ /* 0x000fe40000000800 */
[----:B------:R-:W-:Y:S01]  /*8a90*/  VIADD R9, R172, -UR6 ;  /* 0x80000006ac097c36 */ /* 0x000fe20008000000 */
[----:B0-----:R-:W-:-:S13]  /*8aa0*/  ISETP.GE.AND P6, PT, R13, 0x1, PT ;  /* 0x000000010d00780c */ /* 0x001fda0003fc6270 */
[----:B------:R-:W-:Y:S05]  /*8ab0*/  @!P6 BRA `(.L_x_1128) ;  /* 0x00000000003ce947 */ /* 0x000fea0003800000 */
        /* <DEDUP_REMOVED lines=9> */
.L_x_1129:
[----:B------:R-:W-:-:S13]  /*8b50*/  ISETP.NE.AND P2, PT, R13, 0x1, PT ;  /* 0x000000010d00780c */ /* 0x000fda0003f45270 */
[----:B------:R-:W0:Y:S02]  /*8b60*/  @P2 LDC.64 R10, c[0x0][0x9e8] ;  /* 0x00027a00ff0a2b82 */ /* 0x000e240000000a00 */
[----:B0-----:R-:W-:-:S05]  /*8b70*/  @P2 IMAD.HI.U32 R10, R172, R10, RZ ;  /* 0x0000000aac0a2227 */ /* 0x001fca00078e00ff */
[----:B------:R-:W-:-:S07]  /*8b80*/  @P2 SHF.R.U32.HI R172, RZ, R11, R10 ;  /* 0x0000000bffac2219 */ /* 0x000fce000001160a */
.L_x_1130:
[----:B------:R-:W-:-:S05]  /*8b90*/  IMAD R172, R172, R13, RZ ;  /* 0x0000000dacac7224 */ /* 0x000fca00078e02ff */
[----:B------:R-:W-:-:S07]  /*8ba0*/  VIMNMX R9, R9, R172, !PT ;  /* 0x000000ac09097248 */ /* 0x000fce0007fe0100 */
.L_x_1128:
[----:B------:R-:W-:-:S05]  /*8bb0*/  VIADD R9, R9, 0x7f ;  /* 0x0000007f09097836 */ /* 0x000fca0000000000 */
[----:B------:R-:W-:-:S04]  /*8bc0*/  SHF.R.S32.HI R10, RZ, 0x1f, R9 ;  /* 0x0000001fff0a7819 */ /* 0x000fc80000011409 */
[----:B------:R-:W-:-:S04]  /*8bd0*/  LEA.HI R10, R10, R9, RZ, 0x7 ;  /* 0x000000090a0a7211 */ /* 0x000fc800078f38ff */
[----:B------:R-:W-:-:S04]  /*8be0*/  SHF.R.S32.HI R9, RZ, 0x7, R10 ;  /* 0x00000007ff097819 */ /* 0x000fc8000001140a */
[----:B------:R-:W-:-:S04]  /*8bf0*/  VIMNMX R12, R168, R9, !PT ;  /* 0x00000009a80c7248 */ /* 0x000fc80007fe0100 */
[----:B------:R-:W-:-:S13]  /*8c00*/  ISETP.GE.AND P2, PT, R5, R12, PT ;  /* 0x0000000c0500720c */ /* 0x000fda0003f46270 */
[----:B------:R-:W-:Y:S05]  /*8c10*/  @!P2 BRA `(.L_x_1131) ;  /* 0x0000002400aca947 */ /* 0x000fea0003800000 */
[----:B------:R-:W-:Y:S01]  /*8c20*/  IMAD.MOV.U32 R9, RZ, RZ, R6 ;  /* 0x000000ffff097224 */ /* 0x000fe200078e0006 */
[----:B------:R-:W-:Y:S01]  /*8c30*/  UMOV UR6, UR36 ;  /* 0x0000002400067c82 */ /* 0x000fe20008000000 */
[----:B------:R-:W-:-:S07]  /*8c40*/  IMAD.MOV.U32 R10, RZ, RZ, R7 ;  /* 0x000000ffff0a7224 */ /* 0x000fce00078e0007 */
.L_x_1141:
[----:B------:R-:W-:Y:S01]  /*8c50*/  ISETP.NE.AND P3, PT, RZ, UR39, PT ;  /* 0x00000027ff007c0c */ /* 0x000fe2000bf65270 */
[----:B------:R-:W-:-:S04]  /*8c60*/  UISETP.NE.AND UP0, UPT, UR41, 0x1, UPT ;  /* 0x000000012900788c */ /* 0x000fc8000bf05270 */
[----:B------:R-:W-:-:S04]  /*8c70*/  USEL UR36, URZ, 0x1, UP0 ;  /* 0x000000013f247887 */ /* 0x000fc80008000000 */
[----:B------:R-:W-:-:S04]  /*8c80*/  ULOP3.LUT UR36, UR6, UR36, URZ, 0x3c, !UPT ;  /* 0x0000002406247292 */ /* 0x000fc8000f8e3c3f */
[----:B------:R-:W-:Y:S08]  /*8c90*/  @P3 BRA `(.L_x_1132) ;  /* 0x0000000000383947 */ /* 0x000ff00003800000 */
[----:B------:R-:W-:Y:S05]  /*8ca0*/  @!P0 BRA `(.L_x_1133) ;  /* 0x0000000000048947 */ /* 0x000fea0003800000 */
[----:B------:R-:W-:Y:S01]  /*8cb0*/  BPT.TRAP 0x1 ;  /* 0x000000040000795c */ /* 0x000fe20000300000 */
.L_x_1133:
[----:B------:R-:W-:Y:S01]  /*8cc0*/  UIADD3 UR7, UR41, 0x1, URZ ;  /* 0x0000000129077890 */ /* 0x000fe2000fffe03f */
[----:B------:R-:W-:-:S03]  /*8cd0*/  IMAD.U32 R6, RZ, RZ, UR36 ;  /* 0x00000024ff067e24 */ /* 0x000fc6000f8e00ff */
[----:B------:R-:W-:Y:S02]  /*8ce0*/  UISETP.NE.AND UP0, UPT, UR7, 0x2, UPT ;  /* 0x000000020700788c */ /* 0x000fe4000bf05270 */
[----:B------:R-:W-:Y:S02]  /*8cf0*/  SHF.L.U32 R6, R6, 0x1f, RZ ;  /* 0x0000001f06067819 */ /* 0x000fe400000006ff */
[----:B------:R-:W-:-:S04]  /*8d00*/  USEL UR7, UR7, URZ, UP0 ;  /* 0x0000003f07077287 */ /* 0x000fc80008000000 */
[----:B------:R-:W-:-:S09]  /*8d10*/  ULEA UR7, UR7, UR40, 0x3 ;  /* 0x0000002807077291 */ /* 0x000fd2000f8e183f */
[----:B------:R0:W1:Y:S01]  /*8d20*/  SYNCS.PHASECHK.TRANS64.TRYWAIT P2, [UR7+0x22830], R6 ;  /* 0x02283006ff0075a7 */ /* 0x0000620008040147 */
[----:B------:R-:W-:Y:S05]  /*8d30*/  @!P0 BRA `(.L_x_1134) ;  /* 0x0000000000048947 */ /* 0x000fea0003800000 */
[----:B------:R-:W-:Y:S01]  /*8d40*/  BPT.TRAP 0x1 ;  /* 0x000000040000795c */ /* 0x000fe20000300000 */
.L_x_1134:
[----:B-1----:R-:W-:Y:S05]  /*8d50*/  @P2 BRA `(.L_x_1132) ;  /* 0x0000000000082947 */ /* 0x002fea0003800000 */
[----:B------:R-:W1:Y:S02]  /*8d60*/  SYNCS.PHASECHK.TRANS64.TRYWAIT P2, [UR7+0x22830], R6 ;  /* 0x02283006ff0075a7 */ /* 0x000e640008040147 */
[----:B-1----:R-:W-:Y:S05]  /*8d70*/  @!P2 BRA `(.L_x_1135) ;  /* 0x000000dc00b8a947 */ /* 0x002fea0003800000 */
.L_x_1132:
[----:B-1----:R-:W1:Y:S01]  /*8d80*/  S2R R7, SR_TID.X ;  /* 0x0000000000077919 */ /* 0x002e620000002100 */
        /* <DEDUP_REMOVED lines=15> */
[----:B-1----:R-:W-:-:S05]  /*8e80*/  SHF.R.U32.HI R7, RZ, 0x7, R7 ;  /* 0x00000007ff077819 */ /* 0x002fca0000011607 */
[----:B0-----:R-:W-:-:S05]  /*8e90*/  VIADD R6, R7, 0x8 ;  /* 0x0000000807067836 */ /* 0x001fca0000000000 */
        /* <DEDUP_REMOVED lines=22> */
.L_x_1137:
[----:B------:R-:W-:Y:S01]  /*9000*/  ULEA UR10, UR41, UR40, 0x3 ;  /* 0x00000028290a7291 */ /* 0x000fe2000f8e183f */
[----:B------:R-:W-:-:S05]  /*9010*/  IMAD.U32 R6, RZ, RZ, UR6 ;  /* 0x00000006ff067e24 */ /* 0x000fca000f8e00ff */
[----:B------:R-:W-:-:S04]  /*9020*/  SHF.L.U32 R6, R6, 0x1f, RZ ;  /* 0x0000001f06067819 */ /* 0x000fc800000006ff */
[----:B------:R0:W1:Y:S01]  /*9030*/  SYNCS.PHASECHK.TRANS64.TRYWAIT P2, [UR10+0x22850], R6 ;  /* 0x02285006ff0075a7 */ /* 0x000062000804014a */
[----:B------:R-:W-:Y:S05]  /*9040*/  @!P0 BRA `(.L_x_1138) ;  /* 0x0000000000048947 */ /* 0x000fea0003800000 */
[----:B------:R-:W-:Y:S01]  /*9050*/  BPT.TRAP 0x1 ;  /* 0x000000040000795c */ /* 0x000fe20000300000 */
.L_x_1138:
[----:B-1----:R-:W-:Y:S05]  /*9060*/  @P2 BRA `(.L_x_1136) ;  /* 0x0000000000082947 */ /* 0x002fea0003800000 */
[----:B------:R-:W1:Y:S02]  /*9070*/  SYNCS.PHASECHK.TRANS64.TRYWAIT P2, [UR10+0x22850], R6 ;  /* 0x02285006ff0075a7 */ /* 0x000e64000804014a */
[----:B-1----:R-:W-:Y:S05]  /*9080*/  @!P2 BRA `(.L_x_1139) ;  /* 0x000000dc000ca947 */ /* 0x002fea0003800000 */
.L_x_1136:
        /* <DEDUP_REMOVED lines=9> */
[----:B------:R-:W0:Y:S01]  /*9120*/  MUFU.TANH R11, R11 ;  /* 0x0000000b000b7308 */ /* 0x000e220000002400 */
[C---:B------:R-:W-:Y:S01]  /*9130*/  FMUL.FTZ R25, R0.reuse, R29 ;  /* 0x0000001d00197220 */ /* 0x040fe20000410000 */
[C---:B------:R-:W-:Y:S01]  /*9140*/  FMUL.FTZ R15, R0.reuse, R27 ;  /* 0x0000001b000f7220 */ /* 0x040fe20000410000 */
[----:B------:R-:W-:Y:S01]  /*9150*/  ULOP3.LUT UR6, UR6, 0x10000, URZ, 0xfc, !UPT ;  /* 0x0001000006067892 */ /* 0x000fe2000f8efc3f */
[C---:B------:R-:W-:Y:S01]  /*9160*/  FMUL.FTZ R169, R0.reuse, R32 ;  /* 0x0000002000a97220 */ /* 0x040fe20000410000 */
[C---:B------:R-:W-:Y:S01]  /*9170*/  FMUL.FTZ R27, R0.reuse, R30 ;  /* 0x0000001e001b7220 */ /* 0x040fe20000410000 */
[C---:B------:R-:W-:Y:S01]  /*9180*/  FMUL.FTZ R183, R0.reuse, R33 ;  /* 0x0000002100b77220 */ /* 0x040fe20000410000 */
[----:B------:R-:W-:Y:S01]  /*9190*/  ULEA UR6, UR41, UR6, 0xa ;  /* 0x0000000629067291 */ /* 0x000fe2000f8e503f */
[----:B------:R-:W2:Y:S01]  /*91a0*/  MUFU.TANH R13, R13 ;  /* 0x0000000d000d7308 */ /* 0x000ea20000002400 */
        /* <DEDUP_REMOVED lines=8> */
[----:B------:R-:W3:Y:S01]  /*9230*/  MUFU.TANH R21, R21 ;  /* 0x0000001500157308 */ /* 0x000ee20000002400 */
[----:B01----:R-:W-:Y:S01]  /*9240*/  FMNMX.FTZ R6, R11, R10, !PT ;  /* 0x0000000a0b067209 */ /* 0x003fe20007810000 */
[----:B------:R-:W-:Y:S01]  /*9250*/  UIADD3 UR10, UR6, 0x2, URZ ;  /* 0x00000002060a7890 */ /* 0x000fe2000fffe03f */
[C---:B------:R-:W-:Y:S01]  /*9260*/  FMUL.FTZ R35, R0.reuse, R38 ;  /* 0x0000002600237220 */ /* 0x040fe20000410000 */
[----:B------:R-:W-:Y:S01]  /*9270*/  UMOV UR11, 0x40000040 ;  /* 0x40000040000b7882 */ /* 0x000fe20000000000 */
        /* <DEDUP_REMOVED lines=63> */
[----:B------:R-:W-:Y:S01]  /*9670*/  FMUL.FTZ R83, R0, R87 ;  /* 0x0000005700537220 */ /* 0x000fe20000410000 */
[----:B------:R-:W2:Y:S03]  /*9680*/  S2R R172, SR_TID.X ;  /* 0x0000000000ac7919 */ /* 0x000ea60000002100 */
[----:B------:R-:W3:Y:S01]  /*9690*/  MUFU.TANH R31, R31 ;  /* 0x0000001f001f7308 */ /* 0x000ee20000002400 */
[----:B0-----:R-:W-:-:S07]  /*96a0*/  FMNMX.FTZ R8, R29, R8, !PT ;  /* 0x000000081d087209 */ /* 0x001fce0007810000 */
[----:B------:R-:W0:Y:S01]  /*96b0*/  MUFU.TANH R187, R187 ;  /* 0x000000bb00bb7308 */ /* 0x000e220000002400 */
[----:B-1----:R-:W-:-:S07]  /*96c0*/  FMNMX.FTZ R6, R185, R6, !PT ;  /* 0x00000006b9067209 */ /* 0x002fce0007810000 */
[----:B------:R-:W1:Y:S01]  /*96d0*/  MUFU.TANH R33, R33 ;  /* 0x0000002100217308 */ /* 0x000e620000002400 */
[----:B---3--:R-:W-:-:S07]  /*96e0*/  FMNMX.FTZ R8, R31, R8, !PT ;  /* 0x000000081f087209 */ /* 0x008fce0007810000 */
[----:B------:R-:W3:Y:S01]  /*96f0*/  MUFU.TANH R189, R189 ;  /* 0x000000bd00bd7308 */ /* 0x000ee20000002400 */
[----:B0-----:R-:W-:Y:S02]  /*9700*/  FMNMX.FTZ R6, R187, R6, !PT ;  /* 0x00000006bb067209 */ /* 0x001fe40007810000 */
[----:B--2---:R-:W-:-:S05]  /*9710*/  SHF.R.U32.HI R172, RZ, 0x7, R172 ;  /* 0x00000007ffac7819 */ /* 0x004fca00000116ac */
[----:B------:R-:W0:Y:S01]  /*9720*/  MUFU.TANH R35, R35 ;  /* 0x0000002300237308 */ /* 0x000e220000002400 */
[----:B-1----:R-:W-:-:S07]  /*9730*/  FMNMX.FTZ R8, R33, R8, !PT ;  /* 0x0000000821087209 */ /* 0x002fce0007810000 */
[----:B------:R-:W1:Y:S01]  /*9740*/  MUFU.TANH R191, R191 ;  /* 0x000000bf00bf7308 */ /* 0x000e620000002400 */
[----:B---3--:R-:W-:-:S07]  /*9750*/  FMNMX.FTZ R6, R189, R6, !PT ;  /* 0x00000006bd067209 */ /* 0x008fce0007810000 */
[----:B------:R-:W2:Y:S01]  /*9760*/  MUFU.TANH R37, R37 ;  /* 0x0000002500257308 */ /* 0x000ea20000002400 */
[----:B0-----:R-:W-:-:S07]  /*9770*/  FMNMX.FTZ R8, R35, R8, !PT ;  /* 0x0000000823087209 */ /* 0x001fce0007810000 */
[----:B------:R-:W0:Y:S01]  /*9780*/  MUFU.TANH R193, R193 ;  /* 0x000000c100c17308 */ /* 0x000e220000002400 */
[----:B-1----:R-:W-:-:S07]  /*9790*/  FMNMX.FTZ R6, R191, R6, !PT ;  /* 0x00000006bf067209 */ /* 0x002fce0007810000 */
[----:B------:R-:W1:Y:S01]  /*97a0*/  MUFU.TANH R39, R39 ;  /* 0x0000002700277308 */ /* 0x000e620000002400 */
[----:B--2---:R-:W-:Y:S01]  /*97b0*/  FMNMX.FTZ R8, R37, R8, !PT ;  /* 0x0000000825087209 */ /* 0x004fe20007810000 */
[----:B------:R-:W-:Y:S02]  /*97c0*/  WARPGROUP.DEPBAR.LE gsb0, 0x0 ;  /* 0x00008000000079c5 */ /* 0x000fe40000010000 */
[----:B------:R-:W-:-:S04]  /*97d0*/  WARPGROUP.ARRIVE ;  /* 0x00000000000079c5 */ /* 0x000fc80000000000 */
[----:B------:R-:W2:Y:S01]  /*97e0*/  MUFU.TANH R195, R195 ;  /* 0x000000c300c37308 */ /* 0x000ea20000002400 */
[----:B0-----:R-:W-:Y:S01]  /*97f0*/  FMNMX.FTZ R6, R193, R6, !PT ;  /* 0x00000006c1067209 */ /* 0x001fe20007810000 */
[----:B------:R-:W-:Y:S01]  /*9800*/  QGMMA.64x128x32.F32.E4M3.E4M3 R88, R160, gdesc[UR8], R88, gsb0 ;  /* 0x01e00008a0587df3 */ /* 0x000fe20008000858 */
[----:B------:R-:W-:-:S05]  /*9810*/  UIADD3 UR10, UR6, 0x4, URZ ;  /* 0x00000004060a7890 */ /* 0x000fca000fffe03f */
[----:B------:R-:W0:Y:S01]  /*9820*/  MUFU.TANH R41, R41 ;  /* 0x0000002900297308 */ /* 0x000e220000002400 */
[----:B-1----:R-:W-:Y:S01]  /*9830*/  FMNMX.FTZ R8, R39, R8, !PT ;  /* 0x0000000827087209 */ /* 0x002fe20007810000 */
[----:B------:R-:W-:Y:S01]  /*9840*/  UMOV UR11, 0x40000040 ;  /* 0x40000040000b7882 */ /* 0x000fe20000000000 */
[----:B------:R-:W-:-:S05]  /*9850*/  UIADD3 UR6, UR6, 0x6, URZ ;  /* 0x0000000606067890 */ /* 0x000fca000fffe03f */
        /* <DEDUP_REMOVED lines=33> */
[----:B0-----:R-:W-:Y:S01]  /*9a70*/  FMNMX.FTZ R6, R211, R6, !PT ;  /* 0x00000006d3067209 */ /* 0x001fe20007810000 */
[----:B------:R-:W-:Y:S02]  /*9a80*/  WARPGROUP.DEPBAR.LE gsb0, 0x0 ;  /* 0x00008000000079c5 */ /* 0x000fe40000010000 */
[----:B------:R-:W-:-:S04]  /*9a90*/  WARPGROUP.ARRIVE ;  /* 0x00000000000079c5 */ /* 0x000fc80000000000 */
[----:B------:R-:W0:Y:S01]  /*9aa0*/  MUFU.TANH R59, R59 ;  /* 0x0000003b003b7308 */ /* 0x000e220000002400 */
[----:B-1----:R-:W-:Y:S01]  /*9ab0*/  FMNMX.FTZ R8, R57, R8, !PT ;  /* 0x0000000839087209 */ /* 0x002fe20007810000 */
[----:B------:R-:W-:Y:S01]  /*9ac0*/  QGMMA.64x128x32.F32.E4M3.E4M3 R88, R156, gdesc[UR8], R88, gsb0 ;  /* 0x01e000089c587df3 */ /* 0x000fe20008000858 */
[----:B------:R-:W-:Y:S01]  /*9ad0*/  UMOV UR10, UR6 ;  /* 0x00000006000a7c82 */ /* 0x000fe20008000000 */
[----:B------:R-:W-:-:S04]  /*9ae0*/  UMOV UR11, 0x40000040 ;  /* 0x40000040000b7882 */ /* 0x000fc80000000000 */
        /* <DEDUP_REMOVED lines=35> */
[----:B-1----:R-:W-:Y:S01]  /*9d20*/  FMNMX.FTZ R8, R75, R8, !PT ;  /* 0x000000084b087209 */ /* 0x002fe20007810000 */
[----:B------:R-:W-:Y:S02]  /*9d30*/  WARPGROUP.DEPBAR.LE gsb0, 0x0 ;  /* 0x00008000000079c5 */ /* 0x000fe40000010000 */
[----:B------:R-:W-:-:S04]  /*9d40*/  WARPGROUP.ARRIVE ;  /* 0x00000000000079c5 */ /* 0x000fc80000000000 */
[----:B------:R-:W1:Y:S01]  /*9d50*/  MUFU.TANH R233, R233 ;  /* 0x000000e900e97308 */ /* 0x000e620000002400 */
[----:B--2---:R-:W-:Y:S01]  /*9d60*/  FMNMX.FTZ R6, R231, R6, !PT ;  /* 0x00000006e7067209 */ /* 0x004fe20007810000 */
[----:B------:R-:W-:Y:S06]  /*9d70*/  QGMMA.64x128x32.F32.E4M3.E4M3 R88, R152, gdesc[UR8], R88, gsb0 ;  /* 0x01e0000898587df3 */ /* 0x000fec0008000858 */
        /* <DEDUP_REMOVED lines=10> */
[----:B-1----:R-:W-:-:S04]  /*9e20*/  FMNMX.FTZ R8, R81, R8, !PT ;  /* 0x0000000851087209 */ /* 0x002fc80007810000 */
[----:B--2---:R-:W-:-:S04]  /*9e30*/  FMNMX.FTZ R8, R85, R8, !PT ;  /* 0x0000000855087209 */ /* 0x004fc80007810000 */
[----:B---3--:R-:W-:Y:S02]  /*9e40*/  FMNMX.FTZ R24, R83, R8, !PT ;  /* 0x0000000853187209 */ /* 0x008fe40007810000 */
[----:B------:R-:W1:Y:S03]  /*9e50*/  LDC R8, c[0x0][0x988] ;  /* 0x00026200ff087b82 */ /* 0x000e660000000800 */
[----:B------:R-:W2:Y:S01]  /*9e60*/  SHFL.BFLY PT, R87, R24, 0x2, 0x1f ;  /* 0x0c401f0018577f89 */ /* 0x000ea200000e0000 */
[----:B0-----:R-:W-:-:S05]  /*9e70*/  FMNMX.FTZ R26, R20, R7, !PT ;  /* 0x00000007141a7209 */ /* 0x001fca0007810000 */
[----:B------:R-:W0:Y:S01]  /*9e80*/  SHFL.BFLY PT, R7, R26, 0x1, 0x1f ;  /* 0x0c201f001a077f89 */ /* 0x000e2200000e0000 */
[----:B--2---:R-:W-:-:S05]  /*9e90*/  FMNMX.FTZ R87, R24, R87, !PT ;  /* 0x0000005718577209 */ /* 0x004fca0007810000 */
[----:B------:R-:W2:Y:S01]  /*9ea0*/  SHFL.BFLY PT, R6, R87, 0x1, 0x1f ;  /* 0x0c201f0057067f89 */ /* 0x000ea200000e0000 */
[----:B0-----:R-:W-:-:S05]  /*9eb0*/  FMNMX.FTZ R7, R26, R7, !PT ;  /* 0x000000071a077209 */ /* 0x001fca0007810000 */
[C---:B-1----:R-:W-:Y:S01]  /*9ec0*/  FFMA.FTZ R34, R7.reuse, R8, -8 ;  /* 0xc100000007227423 */ /* 0x042fe20000010008 */
        /* <DEDUP_REMOVED lines=15> */
[----:B--2---:R-:W-:Y:S01]  /*9fc0*/  FMNMX.FTZ R6, R87, R6, !PT ;  /* 0x0000000657067209 */ /* 0x004fe20007810000 */
        /* <DEDUP_REMOVED lines=51> */
[----:B------:R-:W-:-:S02]  /*a300*/  IMAD.U32 R53, RZ, RZ, UR7 ;  /* 0x00000007ff357e24 */ /* 0x000fc4000f8e00ff */
[----:B------:R-:W-:-:S01]  /*a310*/  FFMA.FTZ R79, R79, R8, -R34 ;  /* 0x000000084f4f7223 */ /* 0x000fc20000010822 */
[----:B------:R-:W0:Y:S01]  /*a320*/  MUFU.EX2 R11, R11 ;  /* 0x0000000b000b7308 */ /* 0x000e220000000800 */
[----:B------:R-:W-:Y:S01]  /*a330*/  IADD3 R51, -R172, 0xb, RZ ;  /* 0x0000000bac337810 */ /* 0x000fe20007ffe1ff */
[-CC-:B------:R-:W-:Y:S01]  /*a340*/  FFMA.FTZ R81, R81, R8.reuse, -R34.reuse ;  /* 0x0000000851517223 */ /* 0x180fe20000010822 */
[----:B------:R-:W-:Y:S01]  /*a350*/  @!P1 LEA R53, R53, UR40, 0x3 ;  /* 0x0000002835359c11 */ /* 0x000fe2000f8e18ff */
[----:B------:R-:W-:Y:S02]  /*a360*/  WARPGROUP.DEPBAR.LE gsb0, 0x0 ;  /* 0x00008000000079c5 */ /* 0x000fe40000010000 */
[----:B------:R-:W-:-:S02]  /*a370*/  FFMA.FTZ R85, R85, R8, -R34 ;  /* 0x0000000855557223 */ /* 0x000fc40000010822 */
[----:B------:R-:W2:Y:S01]  /*a380*/  MUFU.EX2 R14, R14 ;  /* 0x0000000e000e7308 */ /* 0x000ea20000000800 */
[----:B-1----:R-:W-:-:S07]  /*a390*/  FFMA.FTZ R3, R10, R3, R195 ;  /* 0x000000030a037223 */ /* 0x002fce00000100c3 */
[----:B------:R-:W1:Y:S01]  /*a3a0*/  MUFU.EX2 R13, R13 ;  /* 0x0000000d000d7308 */ /* 0x000e620000000800 */
[----:B0-----:R-:W-:-:S07]  /*a3b0*/  FADD.FTZ R4, R11, R4 ;  /* 0x000000040b047221 */ /* 0x001fce0000010000 */
[----:B------:R-:W0:Y:S01]  /*a3c0*/  MUFU.EX2 R15, R15 ;  /* 0x0000000f000f7308 */ /* 0x000e220000000800 */
[----:B--2---:R-:W-:-:S07]  /*a3d0*/  FADD.FTZ R74, R14, R3 ;  /* 0x000000030e4a7221 */ /* 0x004fce0000010000 */
[----:B------:R-:W2:Y:S01]  /*a3e0*/  MUFU.EX2 R24, R24 ;  /* 0x0000001800187308 */ /* 0x000ea20000000800 */
[----:B-1----:R-:W-:-:S07]  /*a3f0*/  FADD.FTZ R3, R13, R4 ;  /* 0x000000040d037221 */ /* 0x002fce0000010000 */
[----:B------:R-:W1:Y:S01]  /*a400*/  MUFU.EX2 R56, R56 ;  /* 0x0000003800387308 */ /* 0x000e620000000800 */
[----:B0-----:R-:W-:-:S07]  /*a410*/  FADD.FTZ R43, R15, R74 ;  /* 0x0000004a0f2b7221 */ /* 0x001fce0000010000 */
[----:B------:R-:W0:Y:S01]  /*a420*/  MUFU.EX2 R21, R21 ;  /* 0x0000001500157308 */ /* 0x000e220000000800 */
[----:B--2---:R-:W-:-:S07]  /*a430*/  FADD.FTZ R4, R24, R3 ;  /* 0x0000000318047221 */ /* 0x004fce0000010000 */
[----:B------:R-:W2:Y:S01]  /*a440*/  MUFU.EX2 R27, R27 ;  /* 0x0000001b001b7308 */ /* 0x000ea20000000800 */
[----:B-1----:R-:W-:-:S01]  /*a450*/  FADD.FTZ R74, R56, R43 ;  /* 0x0000002b384a7221 */ /* 0x002fc20000010000 */
[----:B------:R-:W-:-:S06]  /*a460*/  FFMA.FTZ R43, R63, R8, -R34 ;  /* 0x000000083f2b7223 */ /* 0x000fcc0000010822 */
[----:B------:R-:W1:Y:S01]  /*a470*/  MUFU.EX2 R26, R26 ;  /* 0x0000001a001a7308 */ /* 0x000e620000000800 */
[----:B0-----:R-:W-:-:S07]  /*a480*/  FADD.FTZ R3, R21, R4 ;  /* 0x0000000415037221 */ /* 0x001fce0000010000 */
[----:B------:R-:W0:Y:S01]  /*a490*/  MUFU.EX2 R58, R58 ;  /* 0x0000003a003a7308 */ /* 0x000e220000000800 */
[----:B--2---:R-:W-:-:S01]  /*a4a0*/  FADD.FTZ R45, R27, R74 ;  /* 0x0000004a1b2d7221 */ /* 0x004fc20000010000 */
[----:B------:R-:W-:-:S06]  /*a4b0*/  FFMA.FTZ R74, R65, R8, -R34 ;  /* 0x00000008414a7223 */ /* 0x000fcc0000010822 */
[----:B------:R-:W2:Y:S01]  /*a4c0*/  MUFU.EX2 R25, R25 ;  /* 0x0000001900197308 */ /* 0x000ea20000000800 */
[----:B-1----:R-:W-:-:S07]  /*a4d0*/  FADD.FTZ R4, R26, R3 ;  /* 0x000000031a047221 */ /* 0x002fce0000010000 */
        /* <DEDUP_REMOVED lines=19> */
[----:B0-----:R-:W-:-:S01]  /*a610*/  FADD.FTZ R76, R32, R45 ;  /* 0x0000002d204c7221 */ /* 0x001fc20000010000 */
[----:B------:R-:W-:-:S06]  /*a620*/  FFMA.FTZ R45, R71, R8, -R34 ;  /* 0x00000008472d7223 */ /* 0x000fcc0000010822 */
        /* <DEDUP_REMOVED lines=12> */
[-CC-:B------:R-:W-:Y:S01]  /*a6f0*/  FFMA.FTZ R76, R73, R8.reuse, -R34.reuse ;  /* 0x00000008494c7223 */ /* 0x180fe20000010822 */
[----:B------:R-:W-:-:S05]  /*a700*/  FFMA.FTZ R34, R83, R8, -R34 ;  /* 0x0000000853227223 */ /* 0x000fca0000010822 */
        /* <DEDUP_REMOVED lines=43> */
[----:B--2---:R-:W-:-:S01]  /*a9c0*/  FADD.FTZ R78, R48, R3 ;  /* 0x00000003304e7221 */ /* 0x004fc20000010000 */
[----:B------:R-:W-:Y:S01]  /*a9d0*/  @!P1 VIADD R3, R53, 0x22840 ;  /* 0x0002284035039836 */ /* 0x000fe20000000000 */
[----:B------:R0:W-:Y:S06]  /*a9e0*/  BAR.ARV R51, 0x100 ;  /* 0x000400330000751d */ /* 0x0001ec0000002000 */
[----:B------:R-:W2:Y:S01]  /*a9f0*/  MUFU.EX2 R76, R76 ;  /* 0x0000004c004c7308 */ /* 0x000ea20000000800 */
[----:B-1----:R-:W-:-:S01]  /*aa00*/  FADD.FTZ R49, R45, R4 ;  /* 0x000000042d317221 */ /* 0x002fc20000010000 */
[----:B------:R-:W-:-:S04]  /*aa10*/  @!P1 PRMT R3, RZ, 0x654, R3 ;  /* 0x00000654ff039816 */ /* 0x000fc80000000003 */
[----:B------:R1:W-:Y:S02]  /*aa20*/  @!P1 SYNCS.ARRIVE.TRANS64.RED.A1T0 RZ, [R3+URZ], RZ ;  /* 0x000000ff03ff99a7 */ /* 0x0003e4000810043f */
[----:B------:R-:W3:Y:S01]  /*aa30*/  MUFU.EX2 R50, R50 ;  /* 0x0000003200327308 */ /* 0x000ee20000000800 */
[----:B0-----:R-:W-:-:S07]  /*aa40*/  FADD.FTZ R51, R187, R78 ;  /* 0x0000004ebb337221 */ /* 0x001fce0000010000 */
[----:B------:R-:W0:Y:S01]  /*aa50*/  MUFU.EX2 R80, R75 ;  /* 0x0000004b00507308 */ /* 0x000e220000000800 */
[----:B--2---:R-:W-:-:S07]  /*aa60*/  FADD.FTZ R49, R76, R49 ;  /* 0x000000314c317221 */ /* 0x004fce0000010000 */
[----:B------:R-:W1:Y:S01]  /*aa70*/  MUFU.EX2 R189, R189 ;  /* 0x000000bd00bd7308 */ /* 0x000e620000000800 */
[----:B---3--:R-:W-:-:S07]  /*aa80*/  FADD.FTZ R4, R50, R51 ;  /* 0x0000003332047221 */ /* 0x008fce0000010000 */
        /* <DEDUP_REMOVED lines=22> */
.L_x_1140:
        /* <DEDUP_REMOVED lines=20> */
[----:B------:R-:W-:Y:S01]  /*ad30*/  UMOV UR6, UR36 ;  /* 0x0000002400067c82 */ /* 0x000fe20008000000 */
        /* <DEDUP_REMOVED lines=86> */
[----:B------:R-:W-:Y:S01]  /*b2a0*/  F2FP.SATFINITE.E4M3.F32.PACK_AB_MERGE_C R155, R82, R79, R28 ;  /* 0x0000004f529b723e */ /* 0x000fe2000480701c */
[----:B------:R-:W-:Y:S06]  /*b2b0*/  @P2 BRA `(.L_x_1141) ;  /* 0xffffffd800642947 */ /* 0x000fec000383ffff */
[----:B------:R-:W-:-:S05]  /*b2c0*/  UMOV UR41, UR7 ;  /* 0x0000000700297c82 */ /* 0x000fca0008000000 */
.L_x_1131:
[----:B------:R-:W-:-:S13]  /*b2d0*/  ISETP.GE.AND P2, PT, R5, R168, PT ;  /* 0x000000a80500720c */ /* 0x000fda0003f46270 */
[----:B------:R-:W-:Y:S05]  /*b2e0*/  @!P2 BRA `(.L_x_1142) ;  /* 0x0000003400bca947 */ /* 0x000fea0003800000 */
[----:B------:R-:W-:Y:S01]  /*b2f0*/  IMAD.IADD R11, R17, 0x1, -R18 ;  /* 0x00000001110b7824 */ /* 0x000fe200078e0a12 */
[----:B------:R-:W-:Y:S01]  /*b300*/  UMOV UR6, UR36 ;  /* 0x0000002400067c82 */ /* 0x000fe20008000000 */
[----:B------:R-:W-:Y:S01]  /*b310*/  IMAD.MOV.U32 R12, RZ, RZ, R6 ;  /* 0x000000ffff0c7224 */ /* 0x000fe200078e0006 */
[----:B------:R-:W-:Y:S01]  /*b320*/  ULDC UR32, c[0x0][0x9e4] ;  /* 0x0002790000207ab9 */ /* 0x000fe20000000800 */
[----:B------:R-:W-:Y:S01]  /*b330*/  IMAD.MOV.U32 R10, RZ, RZ, R7 ;  /* 0x000000ffff0a7224 */ /* 0x000fe200078e0007 */
[C-C-:B------:R-:W-:Y:S01]  /*b340*/  IADD3 R13, R11.reuse, 0x8, R2.reuse ;  /* 0x000000080b0d7810 */ /* 0x140fe20007ffe002 */
[----:B------:R-:W-:Y:S01]  /*b350*/  IMAD.IADD R11, R11, 0x1, R2 ;  /* 0x000000010b0b7824 */ /* 0x000fe200078e0202 */
[----:B------:R-:W-:Y:S02]  /*b360*/  ULDC UR33, c[0x0][0x9e0] ;  /* 0x0002780000217ab9 */ /* 0x000fe40000000800 */
[----:B------:R-:W-:-:S07]  /*b370*/  LOP3.LUT R9, RZ, R13, RZ, 0x33, !PT ;  /* 0x0000000dff097212 */ /* 0x000fce00078e33ff */
.L_x_1160:
[----:B------:R-:W-:Y:S01]  /*b380*/  ISETP.NE.AND P3, PT, RZ, UR39, PT ;  /* 0x00000027ff007c0c */ /* 0x000fe2000bf65270 */
[----:B------:R-:W-:-:S04]  /*b390*/  UISETP.NE.AND UP0, UPT, UR41, 0x1, UPT ;  /* 0x000000012900788c */ /* 0x000fc8000bf05270 */
[----:B------:R-:W-:-:S04]  /*b3a0*/  USEL UR36, URZ, 0x1, UP0 ;  /* 0x000000013f247887 */ /* 0x000fc80008000000 */
[----:B------:R-:W-:-:S04]  /*b3b0*/  ULOP3.LUT UR36, UR6, UR36, URZ, 0x3c, !UPT ;  /* 0x0000002406247292 */ /* 0x000fc8000f8e3c3f */
[----:B------:R-:W-:Y:S08]  /*b3c0*/  @P3 BRA `(.L_x_1143) ;  /* 0x0000000000383947 */ /* 0x000ff00003800000 */
[----:B------:R-:W-:Y:S05]  /*b3d0*/  @!P0 BRA `(.L_x_1144) ;  /* 0x0000000000048947 */ /* 0x000fea0003800000 */
[----:B------:R-:W-:Y:S01]  /*b3e0*/  BPT.TRAP 0x1 ;  /* 0x000000040000795c */ /* 0x000fe20000300000 */
.L_x_1144:
        /* <DEDUP_REMOVED lines=9> */
.L_x_1145:
[----:B-1----:R-:W-:Y:S05]  /*b480*/  @P2 BRA `(.L_x_1143) ;  /* 0x0000000000082947 */ /* 0x002fea0003800000 */
[----:B------:R-:W1:Y:S02]  /*b490*/  SYNCS.PHASECHK.TRANS64.TRYWAIT P2, [UR7+0x22830], R6 ;  /* 0x02283006ff0075a7 */ /* 0x000e640008040147 */
[----:B-1----:R-:W-:Y:S05]  /*b4a0*/  @!P2 BRA `(.L_x_1146) ;  /* 0x000000b8001ca947 */ /* 0x002fea0003800000 */
.L_x_1143:
        /* <DEDUP_REMOVED lines=40> */
.L_x_1148:
[----:B------:R-:W-:Y:S01]  /*b730*/  ULEA UR10, UR41, UR40, 0x3 ;  /* 0x00000028290a7291 */ /* 0x000fe2000f8e183f */
[----:B------:R-:W-:-:S05]  /*b740*/  IMAD.U32 R6, RZ, RZ, UR6 ;  /* 0x00000006ff067e24 */ /* 0x000fca000f8e00ff */
[----:B------:R-:W-:-:S04]  /*b750*/  SHF.L.U32 R6, R6, 0x1f, RZ ;  /* 0x0000001f06067819 */ /* 0x000fc800000006ff */
[----:B------:R0:W1:Y:S01]  /*b760*/  SYNCS.PHASECHK.TRANS64.TRYWAIT P2, [UR10+0x22850], R6 ;  /* 0x02285006ff0075a7 */ /* 0x000062000804014a */
[----:B------:R-:W-:Y:S05]  /*b770*/  @!P0 BRA `(.L_x_1149) ;  /* 0x0000000000048947 */ /* 0x000fea0003800000 */
[----:B------:R-:W-:Y:S01]  /*b780*/  BPT.TRAP 0x1 ;  /* 0x000000040000795c */ /* 0x000fe20000300000 */
.L_x_1149:
[----:B-1----:R-:W-:Y:S05]  /*b790*/  @P2 BRA `(.L_x_1147) ;  /* 0x0000000000082947 */ /* 0x002fea0003800000 */
[----:B------:R-:W1:Y:S02]  /*b7a0*/  SYNCS.PHASECHK.TRANS64.TRYWAIT P2, [UR10+0x22850], R6 ;  /* 0x02285006ff0075a7 */ /* 0x000e64000804014a */
[----:B-1----:R-:W-:Y:S05]  /*b7b0*/  @!P2 BRA `(.L_x_1150) ;  /* 0x000000b40070a947 */ /* 0x002fea0003800000 */
.L_x_1147:
[----:B------:R-:W-:Y:S01]  /*b7c0*/  UIADD3 UR6, UR40, 0x400, URZ ;  /* 0x0000040028067890 */ /* 0x000fe2000fffe03f */
[----:B------:R-:W-:Y:S01]  /*b7d0*/  WARPGROUP.ARRIVE ;  /* 0x00000000000079c5 */ /* 0x000fe20000000000 */
[----:B------:R-:W-:-:S05]  /*b7e0*/  UMOV UR11, 0x40000040 ;  /* 0x40000040000b7882 */ /* 0x000fca0000000000 */
[----:B------:R-:W2:Y:S01]  /*b7f0*/  S2R R185, SR_TID.X ;  /* 0x0000000000b97919 */ /* 0x000ea20000002100 */
[----:B------:R-:W-:Y:S01]  /*b800*/  USHF.R.U32.HI UR6, URZ, 0x4, UR6 ;  /* 0x000000043f067899 */ /* 0x000fe20008011606 */
[C---:B------:R-:W-:Y:S01]  /*b810*/  FMUL.FTZ R21, R0.reuse, R34 ;  /* 0x0000002200157220 */ /* 0x040fe20000410000 */
[----:B------:R-:W-:Y:S02]  /*b820*/  IMAD.U32 R34, RZ, RZ, UR7 ;  /* 0x00000007ff227e24 */ /* 0x000fe4000f8e00ff */
[C---:B------:R-:W-:Y:S01]  /*b830*/  FMUL.FTZ R8, R0.reuse, R25 ;  /* 0x0000001900087220 */ /* 0x040fe20000410000 */
[----:B------:R-:W-:Y:S01]  /*b840*/  ULOP3.LUT UR6, UR6, 0x3fff, URZ, 0xc0, !UPT ;  /* 0x00003fff06067892 */ /* 0x000fe2000f8ec03f */
[C---:B01----:R-:W-:Y:S01]  /*b850*/  FMUL.FTZ R6, R0.reuse, R26 ;  /* 0x0000001a00067220 */ /* 0x043fe20000410000 */
        /* <DEDUP_REMOVED lines=66> */
[----:B------:R-:W-:Y:S01]  /*bc80*/  IMAD.SHL.U32 R78, R5, 0x80, RZ ;  /* 0x00000080054e7824 */ /* 0x000fe200078e00ff */
        /* <DEDUP_REMOVED lines=14> */
[----:B------:R-:W-:Y:S01]  /*bd70*/  IADD3 R35, R17, 0x1, -R78 ;  /* 0x0000000111237810 */ /* 0x000fe20007ffe84e */
[----:B------:R-:W0:Y:S04]  /*bd80*/  MUFU.TANH R164, R164 ;  /* 0x000000a400a47308 */ /* 0x000e280000002400 */
[----:B------:R-:W-:-:S04]  /*bd90*/  IMAD.IADD R35, R35, 0x1, -R18 ;  /* 0x0000000123237824 */ /* 0x000fc800078e0a12 */
[----:B------:R-:W0:Y:S01]  /*bda0*/  MUFU.TANH R165, R165 ;  /* 0x000000a500a57308 */ /* 0x000e220000002400 */
[----:B------:R-:W-:-:S07]  /*bdb0*/  IMAD R35, R16, -0x2, R35 ;  /* 0xfffffffe10237824 */ /* 0x000fce00078e0223 */
        /* <DEDUP_REMOVED lines=22> */
[----:B------:R-:W-:Y:S01]  /*bf20*/  UMOV UR10, UR6 ;  /* 0x00000006000a7c82 */ /* 0x000fe20008000000 */
        /* <DEDUP_REMOVED lines=28> */
[----:B------:R-:W-:-:S04]  /*c0f0*/  VIADD R157, R35, UR5 ;  /* 0x00000005239d7c36 */ /* 0x000fc80008000000 */
[----:B------:R-:W0:Y:S01]  /*c100*/  MUFU.TANH R62, R62 ;  /* 0x0000003e003e7308 */ /* 0x000e220000002400 */
[----:B------:R-:W-:Y:S01]  /*c110*/  IMAD.IADD R66, R2, 0x1, R157 ;  /* 0x0000000102427824 */ /* 0x000fe200078e029d */
[----:B------:R-:W-:Y:S06]  /*c120*/  QGMMA.64x128x32.F32.E4M3.E4M3 R88, R152, gdesc[UR8], R88, gsb0 ;  /* 0x01e0000898587df3 */ /* 0x000fec0008000858 */
        /* <DEDUP_REMOVED lines=16> */
[----:B------:R0:W-:Y:S06]  /*c230*/  BAR.ARV R65, 0x100 ;  /* 0x000400410000751d */ /* 0x0001ec0000002000 */
[----:B------:R-:W-:Y:S01]  /*c240*/  VIADD R155, R35, UR33 ;  /* 0x00000021239b7c36 */ /* 0x000fe20008000000 */
[----:B------:R0:W-:Y:S03]  /*c250*/  @!P1 SYNCS.ARRIVE.TRANS64.RED.A1T0 RZ, [R34+URZ], RZ ;  /* 0x000000ff22ff99a7 */ /* 0x0001e6000810043f */
[----:B------:R-:W-:Y:S01]  /*c260*/  IMAD.IADD R64, R2, 0x1, R155 ;  /* 0x0000000102407824 */ /* 0x000fe200078e029b */
[----:B-1234-:R-:W-:Y:S06]  /*c270*/  @!P6 BRA `(.L_x_1151) ;  /* 0x00000000005ce947 */ /* 0x01efec0003800000 */
[----:B------:R-:W-:Y:S01]  /*c280*/  ISETP.GT.AND P2, PT, R11, -0x1, PT ;  /* 0xffffffff0b00780c */ /* 0x000fe20003f44270 */
[----:B------:R-:W-:-:S12]  /*c290*/  BSSY B0, `(.L_x_1152) ;  /* 0x0000011000007945 */ /* 0x000fd80003800000 */
[----:B------:R-:W-:Y:S05]  /*c2a0*/  @P2 BRA `(.L_x_1153) ;  /* 0x0000000000242947 */ /* 0x000fea0003800000 */
[----:B------:R-:W-:Y:S01]  /*c2b0*/  IMAD.U32 R67, RZ, RZ, UR32 ;  /* 0x00000020ff437e24 */ /* 0x000fe2000f8e00ff */
[----:B0-----:R-:W-:-:S04]  /*c2c0*/  IADD3 R65, R2, R17, -R18 ;  /* 0x0000001102417210 */ /* 0x001fc80007ffe812 */
[----:B------:R-:W-:Y:S02]  /*c2d0*/  ISETP.NE.AND P2, PT, R67, 0x1, PT ;  /* 0x000000014300780c */ /* 0x000fe40003f45270 */
[----:B------:R-:W-:-:S11]  /*c2e0*/  LOP3.LUT R65, RZ, R65, RZ, 0x33, !PT ;  /* 0x00000041ff417212 */ /* 0x000fd600078e33ff */
[----:B------:R-:W0:Y:S02]  /*c2f0*/  @P2 LDC.64 R34, c[0x0][0x9e8] ;  /* 0x00027a00ff222b82 */ /* 0x000e240000000a00 */
[----:B0-----:R-:W-:-:S05]  /*c300*/  @P2 IMAD.HI.U32 R34, R65, R34, RZ ;  /* 0x0000002241222227 */ /* 0x001fca00078e00ff */
[----:B------:R-:W-:-:S04]  /*c310*/  @P2 SHF.R.U32.HI R65, RZ, R35, R34 ;  /* 0x00000023ff412219 */ /* 0x000fc80000011622 */
[----:B------:R-:W-:Y:S01]  /*c320*/  LOP3.LUT R34, RZ, R65, RZ, 0x33, !PT ;  /* 0x00000041ff227212 */ /* 0x000fe200078e33ff */
[----:B------:R-:W-:Y:S06]  /*c330*/  BRA `(.L_x_1154) ;  /* 0x0000000000187947 */ /* 0x000fec0003800000 */
.L_x_1153:
[----:B------:R-:W-:-:S05]  /*c340*/  IMAD.U32 R67, RZ, RZ, UR32 ;  /* 0x00000020ff437e24 */ /* 0x000fca000f8e00ff */
[----:B------:R-:W-:-:S13]  /*c350*/  ISETP.NE.AND P2, PT, R67, 0x1, PT ;  /* 0x000000014300780c */ /* 0x000fda0003f45270 */
[----:B0-----:R-:W0:Y:S02]  /*c360*/  @P2 LDC.64 R34, c[0x0][0x9e8] ;  /* 0x00027a00ff222b82 */ /* 0x001e240000000a00 */
[----:B0-----:R-:W-:-:S04]  /*c370*/  @P2 IMAD.HI.U32 R68, R11, R34, RZ ;  /* 0x000000220b442227 */ /* 0x001fc800078e00ff */
[----:B------:R-:W-:Y:S01]  /*c380*/  IMAD.MOV.U32 R34, RZ, RZ, R11 ;  /* 0x000000ffff227224 */ /* 0x000fe200078e000b */
[----:B------:R-:W-:-:S07]  /*c390*/  @P2 SHF.R.U32.HI R34, RZ, R35, R68 ;  /* 0x00000023ff222219 */ /* 0x000fce0000011644 */
.L_x_1154:
[----:B------:R-:W-:Y:S05]  /*c3a0*/  BSYNC B0 ;  /* 0x0000000000007941 */ /* 0x000fea0003800000 */
.L_x_1152:
[----:B------:R-:W-:-:S04]  /*c3b0*/  IMAD R35, R34, R67, -R78 ;  /* 0x0000004322237224 */ /* 0x000fc800078e0a4e */
[----:B------:R-:W-:-:S05]  /*c3c0*/  IMAD R35, R16, -0x2, R35 ;  /* 0xfffffffe10237824 */ /* 0x000fca00078e0223 */
[----:B------:R-:W-:Y:S02]  /*c3d0*/  VIADDMNMX R64, R35, R67, R64, PT ;  /* 0x0000004323407246 */ /* 0x000fe40003800140 */
[----:B------:R-:W-:-:S07]  /*c3e0*/  VIMNMX R66, R66, R35, !PT ;  /* 0x0000002342427248 */ /* 0x000fce0007fe0100 */
.L_x_1151:
[----:B------:R-:W-:-:S04]  /*c3f0*/  ISETP.GT.AND P2, PT, R5, -0x1, PT ;  /* 0xffffffff0500780c */ /* 0x000fc80003f44270 */
[C---:B------:R-:W-:Y:S02]  /*c400*/  ISETP.GT.AND P4, PT, R66.reuse, RZ, P2 ;  /* 0x000000ff4200720c */ /* 0x040fe40001784270 */
[----:B------:R-:W-:Y:S02]  /*c410*/  ISETP.GT.AND P5, PT, R66, 0x1, P2 ;  /* 0x000000014200780c */ /* 0x000fe400017a4270 */
[C---:B------:R-:W-:Y:S02]  /*c420*/  ISETP.LT.OR P4, PT, R64.reuse, 0x1, P4 ;  /* 0x000000014000780c */ /* 0x040fe40002781670 */
[----:B------:R-:W-:Y:S02]  /*c430*/  ISETP.LT.OR P5, PT, R64, 0x2, P5 ;  /* 0x000000024000780c */ /* 0x000fe40002fa1670 */
[----:B0-----:R-:W-:Y:S02]  /*c440*/  FSEL R201, R7, -INF , !P4 ;  /* 0xff80000007c97808 */ /* 0x001fe40006000000 */
        /* <DEDUP_REMOVED lines=105> */
.L_x_1157:
[----:B------:R-:W-:Y:S02]  /*cae0*/  IMAD.U32 R8, RZ, RZ, UR32 ;  /* 0x00000020ff087e24 */ /* 0x000fe4000f8e00ff */
[----:B------:R-:W-:-:S03]  /*caf0*/  IMAD.MOV.U32 R7, RZ, RZ, R13 ;  /* 0x000000ffff077224 */ /* 0x000fc600078e000d */
[----:B------:R-:W-:-:S13]  /*cb00*/  ISETP.NE.AND P3, PT, R8, 0x1, PT ;  /* 0x000000010800780c */ /* 0x000fda0003f65270 */
[----:B------:R-:W0:Y:S02]  /*cb10*/  @P3 LDC.64 R34, c[0x0][0x9e8] ;  /* 0x00027a00ff223b82 */ /* 0x000e240000000a00 */
[----:B0-----:R-:W-:-:S05]  /*cb20*/  @P3 IMAD.HI.U32 R34, R13, R34, RZ ;  /* 0x000000220d223227 */ /* 0x001fca00078e00ff */
[----:B------:R-:W-:-:S07]  /*cb30*/  @P3 SHF.R.U32.HI R7, RZ, R35, R34 ;  /* 0x00000023ff073219 */ /* 0x000fce0000011622 */
.L_x_1158:
[----:B------:R-:W-:Y:S05]  /*cb40*/  BSYNC B0 ;  /* 0x0000000000007941 */ /* 0x000fea0003800000 */
.L_x_1156:
[----:B------:R-:W-:-:S04]  /*cb50*/  IMAD R7, R7, R8, -R78 ;  /* 0x0000000807077224 */ /* 0x000fc800078e0a4e */
[----:B------:R-:W-:-:S05]  /*cb60*/  IMAD R7, R16, -0x2, R7 ;  /* 0xfffffffe10077824 */ /* 0x000fca00078e0207 */
[----:B------:R-:W-:Y:S02]  /*cb70*/  VIADDMNMX R54, R7, R8, R54, PT ;  /* 0x0000000807367246 */ /* 0x000fe40003800136 */
[----:B------:R-:W-:-:S07]  /*cb80*/  VIMNMX R56, R56, R7, !PT ;  /* 0x0000000738387248 */ /* 0x000fce0007fe0100 */
.L_x_1155:
        /* <DEDUP_REMOVED lines=60> */
[----:B------:R-:W0:Y:S03]  /*cf50*/  LDC R8, c[0x0][0x988] ;  /* 0x00026200ff087b82 */ /* 0x000e260000000800 */
[----:B------:R-:W1:Y:S02]  /*cf60*/  SHFL.BFLY PT, R7, R34, 0x2, 0x1f ;  /* 0x0c401f0022077f89 */ /* 0x000e6400000e0000 */
        /* <DEDUP_REMOVED lines=29> */
[----:B------:R-:W-:Y:S01]  /*d140*/  ISETP.GT.AND P4, PT, R56, 0x30, P2 ;  /* 0x000000303800780c */ /* 0x000fe20001784270 */
[--C-:B------:R-:W-:Y:S01]  /*d150*/  FFMA.FTZ R59, R59, R8, -R34.reuse ;  /* 0x000000083b3b7223 */ /* 0x100fe20000010822 */
[----:B------:R-:W-:Y:S01]  /*d160*/  FMNMX.FTZ R6, R161, R6, !PT ;  /* 0x00000006a1067209 */ /* 0x000fe20007810000 */
[----:B------:R-:W-:Y:S01]  /*d170*/  FFMA.FTZ R53, R53, R8, -R34 ;  /* 0x0000000835357223 */ /* 0x000fe20000010822 */
[----:B------:R-:W-:Y:S01]  /*d180*/  ISETP.LT.OR P3, PT, R54, 0x2a, P3 ;  /* 0x0000002a3600780c */ /* 0x000fe20001f61670 */
[----:B------:R-:W-:Y:S01]  /*d190*/  MUFU.EX2 R15, R15 ;  /* 0x0000000f000f7308 */ /* 0x000fe20000000800 */
[----:B------:R-:W-:-:S02]  /*d1a0*/  FMNMX.FTZ R6, R165, R6, !PT ;  /* 0x00000006a5067209 */ /* 0x000fc40007810000 */
[----:B------:R-:W-:Y:S02]  /*d1b0*/  ISETP.LT.OR P4, PT, R54, 0x31, P4 ;  /* 0x000000313600780c */ /* 0x000fe40002781670 */
[----:B------:R-:W-:Y:S02]  /*d1c0*/  FMNMX.FTZ R6, R167, R6, !PT ;  /* 0x00000006a7067209 */ /* 0x000fe40007810000 */
[----:B------:R-:W-:Y:S01]  /*d1d0*/  FSEL R29, R29, -INF , !P3 ;  /* 0xff8000001d1d7808 */ /* 0x000fe20005800000 */
[----:B------:R-:W-:Y:S01]  /*d1e0*/  MUFU.EX2 R14, R14 ;  /* 0x0000000e000e7308 */ /* 0x000fe20000000800 */
[----:B------:R-:W-:Y:S02]  /*d1f0*/  ISETP.GT.AND P3, PT, R56, 0x31, P2 ;  /* 0x000000313800780c */ /* 0x000fe40001764270 */
[----:B------:R-:W-:Y:S02]  /*d200*/  FMNMX.FTZ R6, R187, R6, !PT ;  /* 0x00000006bb067209 */ /* 0x000fe40007810000 */
[----:B------:R-:W-:Y:S01]  /*d210*/  FSEL R195, R32, -INF , !P4 ;  /* 0xff80000020c37808 */ /* 0x000fe20006000000 */
[----:B------:R-:W-:Y:S01]  /*d220*/  FFMA.FTZ R32, R153, R8, -R34 ;  /* 0x0000000899207223 */ /* 0x000fe20000010822 */
[----:B------:R-:W-:Y:S01]  /*d230*/  ISETP.GT.AND P4, PT, R56, 0x38, P2 ;  /* 0x000000383800780c */ /* 0x000fe20001784270 */
[----:B------:R-:W-:Y:S01]  /*d240*/  MUFU.EX2 R20, R20 ;  /* 0x0000001400147308 */ /* 0x000fe20000000800 */
[----:B------:R-:W-:-:S02]  /*d250*/  ISETP.LT.OR P3, PT, R54, 0x32, P3 ;  /* 0x000000323600780c */ /* 0x000fc40001f61670 */
[----:B------:R-:W-:Y:S02]  /*d260*/  FMNMX.FTZ R6, R27, R6, !PT ;  /* 0x000000061b067209 */ /* 0x000fe40007810000 */
[----:B------:R-:W-:Y:S02]  /*d270*/  ISETP.LT.OR P4, PT, R54, 0x39, P4 ;  /* 0x000000393600780c */ /* 0x000fe40002781670 */
[----:B------:R-:W-:Y:S01]  /*d280*/  FSEL R199, R31, -INF , !P3 ;  /* 0xff8000001fc77808 */ /* 0x000fe20005800000 */
[----:B------:R-:W-:-:S01]  /*d290*/  FFMA.FTZ R31, R193, R8, -R34 ;  /* 0x00000008c11f7223 */ /* 0x000fc20000010822 */
[----:B------:R-:W-:Y:S01]  /*d2a0*/  FMNMX.FTZ R6, R189, R6, !PT ;  /* 0x00000006bd067209 */ /* 0x000fe20007810000 */
[----:B------:R-:W-:Y:S01]  /*d2b0*/  MUFU.EX2 R21, R21 ;  /* 0x0000001500157308 */ /* 0x000fe20000000800 */
[----:B------:R-:W-:Y:S02]  /*d2c0*/  ISETP.GT.AND P3, PT, R56, 0x39, P2 ;  /* 0x000000393800780c */ /* 0x000fe40001764270 */
[----:B------:R-:W-:-:S02]  /*d2d0*/  FSEL R33, R33, -INF , !P4 ;  /* 0xff80000021217808 */ /* 0x000fc40006000000 */
[----:B------:R-:W-:Y:S02]  /*d2e0*/  FMNMX.FTZ R6, R29, R6, !PT ;  /* 0x000000061d067209 */ /* 0x000fe40007810000 */
[----:B------:R-:W-:Y:S01]  /*d2f0*/  ISETP.GT.AND P4, PT, R56, 0x40, P2 ;  /* 0x000000403800780c */ /* 0x000fe20001784270 */
[----:B------:R-:W-:Y:S01]  /*d300*/  MUFU.EX2 R24, R24 ;  /* 0x0000001800187308 */ /* 0x000fe20000000800 */
[C---:B------:R-:W-:Y:S02]  /*d310*/  ISETP.LT.OR P3, PT, R54.reuse, 0x3a, P3 ;  /* 0x0000003a3600780c */ /* 0x040fe40001f61670 */
[----:B------:R-:W-:Y:S02]  /*d320*/  FMNMX.FTZ R6, R195, R6, !PT ;  /* 0x00000006c3067209 */ /* 0x000fe40007810000 */
[----:B------:R-:W-:Y:S02]  /*d330*/  ISETP.LT.OR P4, PT, R54, 0x41, P4 ;  /* 0x000000413600780c */ /* 0x000fe40002781670 */
[----:B------:R-:W-:Y:S01]  /*d340*/  FSEL R197, R36, -INF , !P3 ;  /* 0xff80000024c57808 */ /* 0x000fe20005800000 */
[----:B------:R-:W-:-:S01]  /*d350*/  FFMA.FTZ R36, R87, R8, -R34 ;  /* 0x0000000857247223 */ /* 0x000fc20000010822 */
        /* <DEDUP_REMOVED lines=14> */
[----:B------:R-:W-:Y:S01]  /*d440*/  FSEL R193, R39, -INF , !P4 ;  /* 0xff80000027c17808 */ /* 0x000fe20006000000 */
[----:B------:R-:W-:-:S01]  /*d450*/  FFMA.FTZ R39, R185, R8, -R34 ;  /* 0x00000008b9277223 */ /* 0x000fc20000010822 */
        /* <DEDUP_REMOVED lines=17> */
[--C-:B------:R-:W-:Y:S01]  /*d570*/  FFMA.FTZ R42, R65, R8, -R34.reuse ;  /* 0x00000008412a7223 */ /* 0x100fe20000010822 */
[----:B------:R-:W-:Y:S01]  /*d580*/  FMNMX.FTZ R6, R185, R6, !PT ;  /* 0x00000006b9067209 */ /* 0x000fe20007810000 */
[-CC-:B------:R-:W-:Y:S01]  /*d590*/  FFMA.FTZ R65, R67, R8.reuse, -R34.reuse ;  /* 0x0000000843417223 */ /* 0x180fe20000010822 */
[----:B------:R-:W-:Y:S01]  /*d5a0*/  ISETP.GT.AND P3, PT, R56, 0x59, P2 ;  /* 0x000000593800780c */ /* 0x000fe20001764270 */
[----:B------:R-:W-:Y:S01]  /*d5b0*/  FFMA.FTZ R67, R71, R8, -R34 ;  /* 0x0000000847437223 */ /* 0x000fe20000010822 */
[----:B------:R-:W-:Y:S01]  /*d5c0*/  FSEL R43, R43, -INF , !P4 ;  /* 0xff8000002b2b7808 */ /* 0x000fe20006000000 */
[----:B------:R-:W-:Y:S01]  /*d5d0*/  MUFU.EX2 R163, R163 ;  /* 0x000000a300a37308 */ /* 0x000fe20000000800 */
[----:B------:R-:W-:-:S02]  /*d5e0*/  FMNMX.FTZ R6, R41, R6, !PT ;  /* 0x0000000629067209 */ /* 0x000fc40007810000 */
[----:B------:R-:W-:Y:S02]  /*d5f0*/  ISETP.GT.AND P4, PT, R56, 0x60, P2 ;  /* 0x000000603800780c */ /* 0x000fe40001784270 */
[C---:B------:R-:W-:Y:S02]  /*d600*/  ISETP.LT.OR P3, PT, R54.reuse, 0x5a, P3 ;  /* 0x0000005a3600780c */ /* 0x040fe40001f61670 */
[----:B------:R-:W-:Y:S01]  /*d610*/  FMNMX.FTZ R6, R169, R6, !PT ;  /* 0x00000006a9067209 */ /* 0x000fe20007810000 */
[----:B------:R-:W-:Y:S01]  /*d620*/  MUFU.EX2 R32, R32 ;  /* 0x0000002000207308 */ /* 0x000fe20000000800 */
[----:B------:R-:W-:Y:S02]  /*d630*/  ISETP.LT.OR P4, PT, R54, 0x61, P4 ;  /* 0x000000613600780c */ /* 0x000fe40002781670 */
[----:B------:R-:W-:Y:S01]  /*d640*/  FSEL R153, R44, -INF , !P3 ;  /* 0xff8000002c997808 */ /* 0x000fe20005800000 */
[----:B------:R-:W-:-:S01]  /*d650*/  FFMA.FTZ R44, R69, R8, -R34 ;  /* 0x00000008452c7223 */ /* 0x000fc20000010822 */
[----:B------:R-:W-:Y:S01]  /*d660*/  ISETP.GT.AND P3, PT, R56, 0x61, P2 ;  /* 0x000000613800780c */ /* 0x000fe20001764270 */
[----:B------:R-:W-:-:S01]  /*d670*/  FFMA.FTZ R69, R77, R8, -R34 ;  /* 0x000000084d457223 */ /* 0x000fc20000010822 */
[----:B------:R-:W-:Y:S01]  /*d680*/  FMNMX.FTZ R6, R43, R6, !PT ;  /* 0x000000062b067209 */ /* 0x000fe20007810000 */
[----:B------:R-:W-:Y:S01]  /*d690*/  MUFU.EX2 R36, R36 ;  /* 0x0000002400247308 */ /* 0x000fe20000000800 */
[----:B------:R-:W-:-:S02]  /*d6a0*/  FSEL R183, R45, -INF , !P4 ;  /* 0xff8000002db77808 */ /* 0x000fc40006000000 */
[----:B------:R-:W-:Y:S02]  /*d6b0*/  ISETP.GT.AND P4, PT, R56, 0x68, P2 ;  /* 0x000000683800780c */ /* 0x000fe40001784270 */
[C---:B------:R-:W-:Y:S02]  /*d6c0*/  ISETP.LT.OR P3, PT, R54.reuse, 0x62, P3 ;  /* 0x000000623600780c */ /* 0x040fe40001f61670 */
[----:B------:R-:W-:Y:S01]  /*d6d0*/  FMNMX.FTZ R6, R153, R6, !PT ;  /* 0x0000000699067209 */ /* 0x000fe20007810000 */
[----:B------:R0:W-:Y:S01]  /*d6e0*/  MUFU.EX2 R45, R38 ;  /* 0x00000026002d7308 */ /* 0x0001e20000000800 */
[----:B------:R-:W-:Y:S02]  /*d6f0*/  ISETP.LT.OR P4, PT, R54, 0x69, P4 ;  /* 0x000000693600780c */ /* 0x000fe40002781670 */
[----:B------:R-:W-:Y:S01]  /*d700*/  FSEL R87, R46, -INF , !P3 ;  /* 0xff8000002e577808 */ /* 0x000fe20005800000 */
[----:B------:R-:W-:-:S01]  /*d710*/  FFMA.FTZ R46, R73, R8, -R34 ;  /* 0x00000008492e7223 */ /* 0x000fc20000010822 */
[----:B------:R-:W-:-:S02]  /*d720*/  ISETP.GT.AND P3, PT, R56, 0x69, P2 ;  /* 0x000000693800780c */ /* 0x000fc40001764270 */
[----:B------:R-:W-:Y:S01]  /*d730*/  FMNMX.FTZ R6, R183, R6, !PT ;  /* 0x00000006b7067209 */ /* 0x000fe20007810000 */
[----:B------:R-:W-:Y:S01]  /*d740*/  MUFU.EX2 R85, R85 ;  /* 0x0000005500557308 */ /* 0x000fe20000000800 */
[----:B------:R-:W-:Y:S01]  /*d750*/  FSEL R47, R47, -INF , !P4 ;  /* 0xff8000002f2f7808 */ /* 0x000fe20006000000 */
[-CC-:B0-----:R-:W-:Y:S01]  /*d760*/  FFMA.FTZ R38, R83, R8.reuse, -R34.reuse ;  /* 0x0000000853267223 */ /* 0x181fe20000010822 */
[----:B------:R-:W-:Y:S01]  /*d770*/  ISETP.GT.AND P4, PT, R56, 0x70, P2 ;  /* 0x000000703800780c */ /* 0x000fe20001784270 */
[----:B------:R-:W-:Y:S01]  /*d780*/  FFMA.FTZ R83, R81, R8, -R34 ;  /* 0x0000000851537223 */ /* 0x000fe20000010822 */
[C---:B------:R-:W-:Y:S02]  /*d790*/  ISETP.LT.OR P3, PT, R54.reuse, 0x6a, P3 ;  /* 0x0000006a3600780c */ /* 0x040fe40001f61670 */
[----:B------:R-:W-:Y:S01]  /*d7a0*/  FMNMX.FTZ R6, R87, R6, !PT ;  /* 0x0000000657067209 */ /* 0x000fe20007810000 */
[----:B------:R-:W-:Y:S01]  /*d7b0*/  MUFU.EX2 R38, R38 ;  /* 0x0000002600267308 */ /* 0x000fe20000000800 */
[----:B------:R-:W-:-:S02]  /*d7c0*/  ISETP.LT.OR P4, PT, R54, 0x71, P4 ;  /* 0x000000713600780c */ /* 0x000fc40002781670 */
[----:B------:R-:W-:Y:S01]  /*d7d0*/  FSEL R203, R48, -INF , !P3 ;  /* 0xff80000030cb7808 */ /* 0x000fe20005800000 */
[----:B------:R-:W-:-:S01]  /*d7e0*/  FFMA.FTZ R48, R63, R8, -R34 ;  /* 0x000000083f307223 */ /* 0x000fc20000010822 */
[C---:B------:R-:W-:Y:S02]  /*d7f0*/  ISETP.GT.AND P3, PT, R56.reuse, 0x71, P2 ;  /* 0x000000713800780c */ /* 0x040fe40001764270 */
[----:B------:R-:W-:Y:S01]  /*d800*/  FMNMX.FTZ R6, R47, R6, !PT ;  /* 0x000000062f067209 */ /* 0x000fe20007810000 */
[----:B------:R-:W-:Y:S01]  /*d810*/  MUFU.EX2 R83, R83 ;  /* 0x0000005300537308 */ /* 0x000fe20000000800 */
[----:B------:R-:W-:Y:S02]  /*d820*/  FSEL R49, R49, -INF , !P4 ;  /* 0xff80000031317808 */ /* 0x000fe40006000000 */
[----:B------:R-:W-:Y:S02]  /*d830*/  ISETP.GT.AND P4, PT, R56, 0x78, P2 ;  /* 0x000000783800780c */ /* 0x000fe40001784270 */
[----:B------:R-:W-:-:S02]  /*d840*/  ISETP.LT.OR P3, PT, R54, 0x72, P3 ;  /* 0x000000723600780c */ /* 0x000fc40001f61670 */
[----:B------:R-:W-:Y:S01]  /*d850*/  FMNMX.FTZ R6, R203, R6, !PT ;  /* 0x00000006cb067209 */ /* 0x000fe20007810000 */
[----:B------:R-:W-:Y:S01]  /*d860*/  MUFU.EX2 R40, R40 ;  /* 0x0000002800287308 */ /* 0x000fe20000000800 */
[----:B------:R-:W-:Y:S02]  /*d870*/  ISETP.GT.AND P2, PT, R56, 0x79, P2 ;  /* 0x000000793800780c */ /* 0x000fe40001744270 */
[----:B------:R-:W-:Y:S02]  /*d880*/  ISETP.LT.OR P4, PT, R54, 0x79, P4 ;  /* 0x000000793600780c */ /* 0x000fe40002781670 */
[----:B------:R-:W-:Y:S01]  /*d890*/  FSEL R81, R50, -INF , !P3 ;  /* 0xff80000032517808 */ /* 0x000fe20005800000 */
[--C-:B------:R-:W-:Y:S01]  /*d8a0*/  FFMA.FTZ R50, R57, R8, -R34.reuse ;  /* 0x0000000839327223 */ /* 0x100fe20000010822 */
[----:B------:R-:W-:Y:S01]  /*d8b0*/  FMNMX.FTZ R6, R49, R6, !PT ;  /* 0x0000000631067209 */ /* 0x000fe20007810000 */
[----:B------:R-:W-:Y:S01]  /*d8c0*/  FFMA.FTZ R57, R61, R8, -R34 ;  /* 0x000000083d397223 */ /* 0x000fe20000010822 */
[----:B------:R-:W-:Y:S01]  /*d8d0*/  ISETP.LT.OR P2, PT, R54, 0x7a, P2 ;  /* 0x0000007a3600780c */ /* 0x000fe20001741670 */
[----:B------:R-:W-:Y:S01]  /*d8e0*/  MUFU.EX2 R75, R75 ;  /* 0x0000004b004b7308 */ /* 0x000fe20000000800 */
[----:B------:R-:W-:-:S02]  /*d8f0*/  FSEL R51, R51, -INF , !P4 ;  /* 0xff80000033337808 */ /* 0x000fc40006000000 */
[----:B------:R-:W-:Y:S02]  /*d900*/  FMNMX.FTZ R6, R81, R6, !PT ;  /* 0x0000000651067209 */ /* 0x000fe40007810000 */
[----:B------:R-:W-:Y:S01]  /*d910*/  FSEL R79, R52, -INF , !P2 ;  /* 0xff800000344f7808 */ /* 0x000fe20005000000 */
[----:B------:R-:W-:Y:S01]  /*d920*/  FFMA.FTZ R52, R55, R8, -R34 ;  /* 0x0000000837347223 */ /* 0x000fe20000010822 */
[----:B------:R-:W-:Y:S01]  /*d930*/  FMNMX.FTZ R6, R51, R6, !PT ;  /* 0x0000000633067209 */ /* 0x000fe20007810000 */
[----:B------:R-:W-:Y:S01]  /*d940*/  MUFU.EX2 R42, R42 ;  /* 0x0000002a002a7308 */ /* 0x000fe20000000800 */
[----:B------:R-:W-:Y:S02]  /*d950*/  FSEL R61, R7, RZ, P5 ;  /* 0x000000ff073d7208 */ /* 0x000fe40002800000 */
[----:B------:R-:W-:-:S03]  /*d960*/  FMNMX.FTZ R6, R79, R6, !PT ;  /* 0x000000064f067209 */ /* 0x000fc60007810000 */
[----:B------:R-:W-:Y:S02]  /*d970*/  FADD.FTZ R61, -R61, R10 ;  /* 0x0000000a3d3d7221 */ /* 0x000fe40000010100 */
[----:B------:R-:W0:Y:S01]  /*d980*/  SHFL.BFLY PT, R205, R6, 0x2, 0x1f ;  /* 0x0c401f0006cd7f89 */ /* 0x000e2200000e0000 */
[----:B------:R-:W-:Y:S01]  /*d990*/  MUFU.EX2 R65, R65 ;  /* 0x0000004100417308 */ /* 0x000fe20000000800 */
[----:B------:R-:W-:-:S07]  /*d9a0*/  FMUL.FTZ R34, R61, R8 ;  /* 0x000000083d227220 */ /* 0x000fce0000410000 */
[----:B------:R-:W1:Y:S08]  /*d9b0*/  MUFU.EX2 R34, R34 ;  /* 0x0000002200227308 */ /* 0x000e700000000800 */
[----:B------:R-:W-:Y:S01]  /*d9c0*/  MUFU.EX2 R44, R44 ;  /* 0x0000002c002c7308 */ /* 0x000fe20000000800 */
[----:B0-----:R-:W-:-:S07]  /*d9d0*/  FMNMX.FTZ R205, R6, R205, !PT ;  /* 0x000000cd06cd7209 */ /* 0x001fce0007810000 */
[----:B------:R-:W-:Y:S01]  /*d9e0*/  MUFU.EX2 R67, R67 ;  /* 0x0000004300437308 */ /* 0x000fe20000000800 */
[----:B-1----:R-:W-:-:S01]  /*d9f0*/  FFMA.FTZ R77, R34, R4, R15 ;  /* 0x00000004224d7223 */ /* 0x002fc2000001000f */
[----:B------:R-:W0:Y:S06]  /*da00*/  SHFL.BFLY PT, R6, R205, 0x1, 0x1f ;  /* 0x0c201f00cd067f89 */ /* 0x000e2c00000e0000 */
[----:B------:R-:W-:Y:S08]  /*da10*/  MUFU.EX2 R46, R46 ;  /* 0x0000002e002e7308 */ /* 0x000ff00000000800 */
[----:B------:R-:W-:Y:S08]  /*da20*/  MUFU.EX2 R69, R69 ;  /* 0x0000004500457308 */ /* 0x000ff00000000800 */
[----:B------:R-:W-:Y:S01]  /*da30*/  MUFU.EX2 R48, R48 ;  /* 0x0000003000307308 */ /* 0x000fe20000000800 */
[----:B0-----:R-:W-:-:S04]  /*da40*/  FMNMX.FTZ R6, R205, R6, !PT ;  /* 0x00000006cd067209 */ /* 0x001fc80007810000 */
[C---:B------:R-:W-:Y:S01]  /*da50*/  FSETP.NEU.FTZ.AND P2, PT, R6.reuse, -INF , PT ;  /* 0xff8000000600780b */ /* 0x040fe20003f5d000 */
[----:B------:R-:W-:-:S02]  /*da60*/  FFMA.FTZ R10, R6, R8, -8 ;  /* 0xc1000000060a7423 */ /* 0x000fc40000010008 */
[----:B------:R-:W-:Y:S01]  /*da70*/  MUFU.EX2 R59, R59 ;  /* 0x0000003b003b7308 */ /* 0x000fe20000000800 */
        /* <DEDUP_REMOVED lines=37> */
[----:B------:R-:W-:Y:S01]  /*dcd0*/  FADD.FTZ R3, R14, R77 ;  /* 0x0000004d0e037221 */ /* 0x000fe20000010000 */
[----:B------:R-:W-:-:S01]  /*dce0*/  FFMA.FTZ R77, R185, R8, -R10 ;  /* 0x00000008b94d7223 */ /* 0x000fc2000001080a */
[-CC-:B------:R-:W-:Y:S01]  /*dcf0*/  FFMA.FTZ R81, R81, R8.reuse, -R10.reuse ;  /* 0x0000000851517223 */ /* 0x180fe2000001080a */
[----:B------:R-:W-:-:S01]  /*dd00*/  FFMA.FTZ R51, R51, R8, -R10 ;  /* 0x0000000833337223 */ /* 0x000fc2000001080a */
[----:B------:R-:W-:-:S02]  /*dd10*/  FADD.FTZ R72, R20, R3 ;  /* 0x0000000314487221 */ /* 0x000fc40000010000 */
[----:B------:R-:W0:Y:S01]  /*dd20*/  MUFU.EX2 R56, R56 ;  /* 0x0000003800387308 */ /* 0x000e220000000800 */
[----:B-1----:R-:W-:-:S01]  /*dd30*/  FADD.FTZ R4, R35, R4 ;  /* 0x0000000423047221 */ /* 0x002fc20000010000 */
[----:B------:R-:W-:-:S06]  /*dd40*/  FADD.FTZ R155, R21, R72 ;  /* 0x00000048159b7221 */ /* 0x000fcc0000010000 */
[----:B------:R-:W1:Y:S01]  /*dd50*/  MUFU.EX2 R58, R58 ;  /* 0x0000003a003a7308 */ /* 0x000e620000000800 */
[----:B--2---:R-:W-:-:S01]  /*dd60*/  FADD.FTZ R3, R55, R4 ;  /* 0x0000000437037221 */ /* 0x004fc20000010000 */
[----:B------:R-:W-:-:S06]  /*dd70*/  FADD.FTZ R4, R24, R155 ;  /* 0x0000009b18047221 */ /* 0x000fcc0000010000 */
[----:B------:R-:W2:Y:S01]  /*dd80*/  MUFU.EX2 R61, R61 ;  /* 0x0000003d003d7308 */ /* 0x000ea20000000800 */
[----:B0-----:R-:W-:-:S07]  /*dd90*/  FADD.FTZ R3, R56, R3 ;  /* 0x0000000338037221 */ /* 0x001fce0000010000 */
[----:B------:R-:W0:Y:S01]  /*dda0*/  MUFU.EX2 R60, R60 ;  /* 0x0000003c003c7308 */ /* 0x000e220000000800 */
[----:B-1----:R-:W-:-:S01]  /*ddb0*/  FADD.FTZ R72, R58, R3 ;  /* 0x000000033a487221 */ /* 0x002fc20000010000 */
[----:B------:R-:W-:-:S04]  /*ddc0*/  FADD.FTZ R3, R25, R4 ;  /* 0x0000000419037221 */ /* 0x000fc80000010000 */
[----:B------:R-:W-:Y:S02]  /*ddd0*/  FADD.FTZ R4, R26, R3 ;  /* 0x000000031a047221 */ /* 0x000fe40000010000 */
[----:B------:R-:W1:Y:S01]  /*dde0*/  MUFU.EX2 R63, R63 ;  /* 0x0000003f003f7308 */ /* 0x000e620000000800 */
[----:B--2---:R-:W-:-:S01]  /*ddf0*/  FADD.FTZ R155, R61, R72 ;  /* 0x000000483d9b7221 */ /* 0x004fc20000010000 */
[----:B------:R-:W-:Y:S01]  /*de00*/  FADD.FTZ R3, R31, R4 ;  /* 0x000000041f037221 */ /* 0x000fe20000010000 */
[----:B------:R-:W-:-:S01]  /*de10*/  FFMA.FTZ R72, R169, R8, -R10 ;  /* 0x00000008a9487223 */ /* 0x000fc2000001080a */
[----:B------:R-:W-:Y:S02]  /*de20*/  FFMA.FTZ R10, R79, R8, -R10 ;  /* 0x000000084f0a7223 */ /* 0x000fe4000001080a */
[----:B------:R-:W-:-:S02]  /*de30*/  FADD.FTZ R4, R28, R3 ;  /* 0x000000031c047221 */ /* 0x000fc40000010000 */
        /* <DEDUP_REMOVED lines=34> */
[----:B------:R0:W-:Y:S01]  /*e060*/  MUFU.EX2 R78, R153 ;  /* 0x00000099004e7308 */ /* 0x0001e20000000800 */
[----:B-1----:R-:W-:-:S07]  /*e070*/  FADD.FTZ R74, R77, R74 ;  /* 0x0000004a4d4a7221 */ /* 0x002fce0000010000 */
[----:B------:R-:W1:Y:S01]  /*e080*/  MUFU.EX2 R72, R72 ;  /* 0x0000004800487308 */ /* 0x000e620000000800 */
[----:B0-----:R-:W-:-:S04]  /*e090*/  FADD.FTZ R153, R83, R4 ;  /* 0x0000000453997221 */ /* 0x001fc80000010000 */
[----:B------:R-:W-:-:S03]  /*e0a0*/  FADD.FTZ R4, R40, R153 ;  /* 0x0000009928047221 */ /* 0x000fc60000010000 */
[----:B------:R-:W0:Y:S01]  /*e0b0*/  MUFU.EX2 R76, R43 ;  /* 0x0000002b004c7308 */ /* 0x000e220000000800 */
[----:B------:R-:W-:-:S04]  /*e0c0*/  FADD.FTZ R3, R75, R4 ;  /* 0x000000044b037221 */ /* 0x000fc80000010000 */
[----:B------:R-:W-:Y:S01]  /*e0d0*/  FADD.FTZ R4, R42, R3 ;  /* 0x000000032a047221 */ /* 0x000fe20000010000 */
[----:B--2---:R-:W-:-:S02]  /*e0e0*/  FADD.FTZ R3, R41, R74 ;  /* 0x0000004a29037221 */ /* 0x004fc40000010000 */
[----:B------:R-:W2:Y:S02]  /*e0f0*/  MUFU.EX2 R43, R183 ;  /* 0x000000b7002b7308 */ /* 0x000ea40000000800 */
[----:B-1----:R-:W-:-:S06]  /*e100*/  FADD.FTZ R3, R72, R3 ;  /* 0x0000000348037221 */ /* 0x002fcc0000010000 */
[----:B------:R1:W-:Y:S01]  /*e110*/  MUFU.EX2 R155, R47 ;  /* 0x0000002f009b7308 */ /* 0x0003e20000000800 */
[----:B0-----:R-:W-:-:S07]  /*e120*/  FADD.FTZ R3, R76, R3 ;  /* 0x000000034c037221 */ /* 0x001fce0000010000 */
[----:B------:R-:W0:Y:S01]  /*e130*/  MUFU.EX2 R87, R87 ;  /* 0x0000005700577308 */ /* 0x000e220000000800 */
[----:B-1----:R-:W-:-:S04]  /*e140*/  FADD.FTZ R47, R65, R4 ;  /* 0x00000004412f7221 */ /* 0x002fc80000010000 */
[----:B------:R-:W-:-:S03]  /*e150*/  FADD.FTZ R4, R44, R47 ;  /* 0x0000002f2c047221 */ /* 0x000fc60000010000 */
[----:B------:R-:W1:Y:S01]  /*e160*/  MUFU.EX2 R203, R203 ;  /* 0x000000cb00cb7308 */ /* 0x000e620000000800 */
[----:B------:R-:W-:-:S01]  /*e170*/  FADD.FTZ R47, R67, R4 ;  /* 0x00000004432f7221 */ /* 0x000fc20000010000 */
[----:B------:R-:W-:-:S03]  /*e180*/  FADD.FTZ R4, R78, R3 ;  /* 0x000000034e047221 */ /* 0x000fc60000010000 */
[----:B------:R-:W-:Y:S01]  /*e190*/  FADD.FTZ R74, R46, R47 ;  /* 0x0000002f2e4a7221 */ /* 0x000fe20000010000 */
[----:B--2---:R-:W-:-:S02]  /*e1a0*/  FADD.FTZ R4, R43, R4 ;  /* 0x000000042b047221 */ /* 0x004fc40000010000 */
[----:B------:R-:W2:Y:S01]  /*e1b0*/  MUFU.EX2 R49, R49 ;  /* 0x0000003100317308 */ /* 0x000ea20000000800 */
[----:B------:R-:W-:-:S01]  /*e1c0*/  FADD.FTZ R3, R69, R74 ;  /* 0x0000004a45037221 */ /* 0x000fc20000010000 */
[----:B0-----:R-:W-:-:S03]  /*e1d0*/  FADD.FTZ R4, R87, R4 ;  /* 0x0000000457047221 */ /* 0x001fc60000010000 */
[----:B------:R-:W-:Y:S01]  /*e1e0*/  FADD.FTZ R74, R48, R3 ;  /* 0x00000003304a7221 */ /* 0x000fe20000010000 */
[----:B------:R-:W-:-:S02]  /*e1f0*/  FADD.FTZ R4, R155, R4 ;  /* 0x000000049b047221 */ /* 0x000fc40000010000 */
[----:B------:R-:W0:Y:S01]  /*e200*/  MUFU.EX2 R57, R57 ;  /* 0x0000003900397308 */ /* 0x000e220000000800 */
[----:B------:R-:W-:-:S01]  /*e210*/  FADD.FTZ R3, R59, R74 ;  /* 0x0000004a3b037221 */ /* 0x000fc20000010000 */
[----:B-1----:R-:W-:-:S03]  /*e220*/  FADD.FTZ R4, R203, R4 ;  /* 0x00000004cb047221 */ /* 0x002fc60000010000 */
[----:B------:R-:W-:-:S03]  /*e230*/  FADD.FTZ R74, R50, R3 ;  /* 0x00000003324a7221 */ /* 0x000fc60000010000 */
        /* <DEDUP_REMOVED lines=10> */
[----:B-1----:R-:W-:-:S03]  /*e2e0*/  FADD.FTZ R4, R53, R74 ;  /* 0x0000004a35047221 */ /* 0x002fc60000010000 */
[----:B--2---:R-:W-:Y:S01]  /*e2f0*/  FADD.FTZ R3, R82, R3 ;  /* 0x0000000352037221 */ /* 0x004fe20000010000 */
[----:B------:R-:W-:Y:S06]  /*e300*/  @!P0 BRA `(.L_x_1159) ;  /* 0x0000000000048947 */ /* 0x000fec0003800000 */
[----:B------:R-:W-:Y:S01]  /*e310*/  BPT.TRAP 0x1 ;  /* 0x000000040000795c */ /* 0x000fe20000300000 */
.L_x_1159:
        /* <DEDUP_REMOVED lines=20> */
[----:B------:R-:W-:Y:S01]  /*e460*/  UMOV UR6, UR36 ;  /* 0x0000002400067c82 */ /* 0x000fe20008000000 */
        /* <DEDUP_REMOVED lines=84> */
[----:B------:R-:W-:Y:S01]  /*e9b0*/  IMAD.MOV.U32 R10, RZ, RZ, R7 ;  /* 0x000000ffff0a7224 */ /* 0x000fe200078e0007 */
[----:B------:R-:W-:Y:S06]  /*e9c0*/  @P2 BRA `(.L_x_1160) ;  /* 0xffffffc8006c2947 */ /* 0x000fec000383ffff */
[----:B------:R-:W-:-:S05]  /*e9d0*/  UMOV UR41, UR7 ;  /* 0x0000000700297c82 */ /* 0x000fca0008000000 */
.L_x_1142:
[----:B------:R-:W-:Y:S06]  /*e9e0*/  BAR.ARV 0x8, 0x120 ;  /* 0x0204800000007b1d */ /* 0x000fec0000002000 */
[----:B------:R-:W-:Y:S05]  /*e9f0*/  @!P0 BRA `(.L_x_1161) ;  /* 0x0000000000048947 */ /* 0x000fea0003800000 */
[----:B------:R-:W-:Y:S01]  /*ea00*/  BPT.TRAP 0x1 ;  /* 0x000000040000795c */ /* 0x000fe20000300000 */
.L_x_1161:
[----:B------:R-:W-:Y:S01]  /*ea10*/  ULEA UR5, UR41, UR40, 0x3 ;  /* 0x0000002829057291 */ /* 0x000fe2000f8e183f */
[----:B------:R-:W-:-:S05]  /*ea20*/  IMAD.U32 R0, RZ, RZ, UR36 ;  /* 0x00000024ff007e24 */ /* 0x000fca000f8e00ff */
[----:B------:R-:W-:-:S04]  /*ea30*/  SHF.L.U32 R0, R0, 0x1f, RZ ;  /* 0x0000001f00007819 */ /* 0x000fc800000006ff */
[----:B------:R0:W1:Y:S01]  /*ea40*/  SYNCS.PHASECHK.TRANS64.TRYWAIT P1, [UR5+0x22850], R0 ;  /* 0x02285000ff0075a7 */ /* 0x0000620008020145 */
[----:B------:R-:W-:Y:S05]  /*ea50*/  @!P0 BRA `(.L_x_1162) ;  /* 0x0000000000048947 */ /* 0x000fea0003800000 */
[----:B------:R-:W-:Y:S01]  /*ea60*/  BPT.TRAP 0x1 ;  /* 0x000000040000795c */ /* 0x000fe20000300000 */
.L_x_1162:
[----:B-1----:R-:W-:Y:S05]  /*ea70*/  @P1 BRA `(.L_x_1163) ;  /* 0x0000000000081947 */ /* 0x002fea0003800000 */
[----:B------:R-:W1:Y:S02]  /*ea80*/  SYNCS.PHASECHK.TRANS64.TRYWAIT P1, [UR5+0x22850], R0 ;  /* 0x02285000ff0075a7 */ /* 0x000e640008020145 */
[----:B-1----:R-:W-:Y:S05]  /*ea90*/  @!P1 BRA `(.L_x_1164) ;  /* 0x0000008000d09947 */ /* 0x002fea0003800000 */
.L_x_1163:
[----:B------:R-:W-:Y:S01]  /*eaa0*/  UIADD3 UR40, UR40, 0x400, URZ ;  /* 0x0000040028287890 */ /* 0x000fe2000fffe03f */
[----:B------:R-:W-:Y:S01]  /*eab0*/  WARPGROUP.ARRIVE ;  /* 0x00000000000079c5 */ /* 0x000fe20000000000 */
[----:B------:R-:W-:Y:S01]  /*eac0*/  UMOV UR7, 0x40000040 ;  /* 0x4000004000077882 */ /* 0x000fe20000000000 */
[----:B------:R-:W2:Y:S01]  /*ead0*/  LDC.64 R12, c[0x0][0x9a0] ;  /* 0x00026800ff0c7b82 */ /* 0x000ea20000000a00 */
[----:B------:R-:W-:-:S04]  /*eae0*/  USHF.R.U32.HI UR40, URZ, 0x4, UR40 ;  /* 0x000000043f287899 */ /* 0x000fc80008011628 */
[----:B------:R-:W-:-:S04]  /*eaf0*/  ULOP3.LUT UR40, UR40, 0x3fff, URZ, 0xc0, !UPT ;  /* 0x00003fff28287892 */ /* 0x000fc8000f8ec03f */
[----:B------:R-:W-:-:S04]  /*eb00*/  ULOP3.LUT UR4, UR40, 0x10000, URZ, 0xfc, !UPT ;  /* 0x0001000028047892 */ /* 0x000fc8000f8efc3f */
[----:B------:R-:W-:-:S07]  /*eb10*/  ULEA UR4, UR41, UR4, 0xa ;  /* 0x0000000429047291 */ /* 0x000fce000f8e503f */
[----:B------:R-:W-:Y:S02]  /*eb20*/  UMOV UR6, UR4 ;  /* 0x0000000400067c82 */ /* 0x000fe40008000000 */
[----:B------:R-:W-:Y:S01]  /*eb30*/  QGMMA.64x128x32.F32.E4M3.E4M3 R88, R164, gdesc[UR4], R88, gsb0 ;  /* 0x01e00004a4587df3 */ /* 0x000fe20008000858 */
[----:B--2---:R-:W-:-:S04]  /*eb40*/  ISETP.NE.U32.AND P1, PT, R12, RZ, PT ;  /* 0x000000ff0c00720c */ /* 0x004fc80003f25070 */
[----:B------:R-:W-:-:S13]  /*eb50*/  ISETP.NE.AND.EX P1, PT, R13, RZ, PT, P1 ;  /* 0x000000ff0d00720c */ /* 0x000fda0003f25310 */
[----:B------:R-:W0:Y:S01]  /*eb60*/  @P1 LDC.64 R10, c[0x0][0x9c8] ;  /* 0x00027200ff0a1b82 */ /* 0x000e220000000a00 */
[----:B-1----:R-:W-:Y:S02]  /*eb70*/  @P1 SHF.R.S32.HI R5, RZ, 0x1f, R171 ;  /* 0x0000001fff051819 */ /* 0x002fe400000114ab */
[----:B------:R-:W-:-:S05]  /*eb80*/  @P1 SHF.R.S32.HI R9, RZ, 0x1f, R170 ;  /* 0x0000001fff091819 */ /* 0x000fca00000114aa */
[----:B------:R-:W1:Y:S01]  /*eb90*/  @P1 LDC.64 R14, c[0x0][0x9d0] ;  /* 0x00027400ff0e1b82 */ /* 0x000e620000000a00 */
[----:B------:R-:W-:Y:S01]  /*eba0*/  UIADD3 UR6, UR4, 0x2, URZ ;  /* 0x0000000204067890 */ /* 0x000fe2000fffe03f */
[----:B0-----:R-:W-:-:S04]  /*ebb0*/  @P1 IMAD R0, R5, R10, RZ ;  /* 0x0000000a05001224 */ /* 0x001fc800078e02ff */
[C---:B------:R-:W-:Y:S02]  /*ebc0*/  @P1 IMAD R5, R171.reuse, R11, R0 ;  /* 0x0000000bab051224 */ /* 0x040fe400078e0200 */
[----:B------:R-:W-:-:S04]  /*ebd0*/  @P1 IMAD.WIDE.U32 R10, R171, R10, RZ ;  /* 0x0000000aab0a1225 */ /* 0x000fc800078e00ff */
[-C--:B-1----:R-:W-:Y:S02]  /*ebe0*/  @P1 IMAD R0, R9, R14.reuse, RZ ;  /* 0x0000000e09001224 */ /* 0x082fe400078e02ff */
[----:B------:R-:W-:Y:S02]  /*ebf0*/  @P1 IMAD.IADD R11, R11, 0x1, R5 ;  /* 0x000000010b0b1824 */ /* 0x000fe400078e0205 */
[C---:B------:R-:W-:Y:S02]  /*ec00*/  @P1 IMAD R5, R170.reuse, R15, R0 ;  /* 0x0000000faa051224 */ /* 0x040fe400078e0200 */
[----:B------:R-:W-:Y:S01]  /*ec10*/  @P1 IMAD.WIDE.U32 R170, R170, R14, R10 ;  /* 0x0000000eaaaa1225 */ /* 0x000fe200078e000a */
[----:B------:R-:W-:-:S03]  /*ec20*/  UMOV UR7, 0x40000040 ;  /* 0x4000004000077882 */ /* 0x000fc60000000000 */
[----:B------:R-:W-:Y:S01]  /*ec30*/  @P1 IMAD.IADD R0, R171, 0x1, R5 ;  /* 0x00000001ab001824 */ /* 0x000fe200078e0205 */
[----:B------:R-:W-:Y:S01]  /*ec40*/  @P1 LEA R10, P2, R170, R12, 0x2 ;  /* 0x0000000caa0a1211 */ /* 0x000fe200078410ff */
[----:B------:R-:W-:-:S03]  /*ec50*/  IMAD.MOV.U32 R5, RZ, RZ, 0x3f800000 ;  /* 0x3f800000ff057424 */ /* 0x000fc600078e00ff */
        /* <DEDUP_REMOVED lines=8> */
[----:B------:R-:W1:Y:S04]  /*ece0*/  SHFL.BFLY PT, R9, R4, 0x2, 0x1f ;  /* 0x0c401f0004097f89 */ /* 0x000e6800000e0000 */
[----:B------:R-:W3:Y:S01]  /*ecf0*/  SHFL.BFLY PT, R2, R3, 0x2, 0x1f ;  /* 0x0c401f0003027f89 */ /* 0x000ee200000e0000 */
[----:B------:R-:W-:Y:S02]  /*ed00*/  WARPGROUP.DEPBAR.LE gsb0, 0x0 ;  /* 0x00008000000079c5 */ /* 0x000fe40000010000 */
[----:B------:R-:W-:-:S06]  /*ed10*/  WARPGROUP.ARRIVE ;  /* 0x00000000000079c5 */ /* 0x000fcc0000000000 */
[----:B------:R-:W-:Y:S01]  /*ed20*/  QGMMA.64x128x32.F32.E4M3.E4M3 R88, R156, gdesc[UR4], R88, gsb0 ;  /* 0x01e000049c587df3 */ /* 0x000fe20008000858 */
[----:B------:R-:W-:Y:S01]  /*ed30*/  UMOV UR6, UR4 ;  /* 0x0000000400067c82 */ /* 0x000fe20008000000 */
[----:B------:R-:W-:Y:S01]  /*ed40*/  UMOV UR7, 0x40000040 ;  /* 0x4000004000077882 */ /* 0x000fe20000000000 */
[----:B-1----:R-:W-:-:S01]  /*ed50*/  FADD.FTZ R9, R9, R4 ;  /* 0x0000000409097221 */ /* 0x002fc20000010000 */
[----:B---3--:R-:W-:-:S04]  /*ed60*/  FADD.FTZ R2, R2, R3 ;  /* 0x0000000302027221 */ /* 0x008fc80000010000 */
[----:B------:R-:W1:Y:S04]  /*ed70*/  SHFL.BFLY PT, R0, R9, 0x1, 0x1f ;  /* 0x0c201f0009007f89 */ /* 0x000e6800000e0000 */
[----:B0-----:R-:W0:Y:S01]  /*ed80*/  SHFL.BFLY PT, R11, R2, 0x1, 0x1f ;  /* 0x0c201f00020b7f89 */ /* 0x001e2200000e0000 */
[----:B------:R-:W-:Y:S02]  /*ed90*/  IMAD.MOV.U32 R4, RZ, RZ, RZ ;  /* 0x000000ffff047224 */ /* 0x000fe400078e00ff */
[----:B-1----:R-:W-:Y:S01]  /*eda0*/  FADD.FTZ R13, R9, R0 ;  /* 0x00000000090d7221 */ /* 0x002fe20000010000 */
[----:B0-----:R-:W-:-:S04]  /*edb0*/  FADD.FTZ R11, R2, R11 ;  /* 0x0000000b020b7221 */ /* 0x001fc80000010000 */
        /* <DEDUP_REMOVED lines=11> */
[----:B------:R-:W0:Y:S08]  /*ee70*/  @P2 MUFU.LG2 R3, R14 ;  /* 0x0000000e00032308 */ /* 0x000e300000000c00 */
[----:B------:R-:W1:Y:S08]  /*ee80*/  @P3 MUFU.LG2 R9, R15 ;  /* 0x0000000f00093308 */ /* 0x000e700000000c00 */
[----:B------:R-:W3:Y:S01]  /*ee90*/  @P1 MUFU.RCP R12, R11 ;  /* 0x0000000b000c1308 */ /* 0x000ee20000001000 */
[C---:B------:R-:W-:Y:S01]  /*eea0*/  @P2 FMUL.FTZ R10, R8.reuse, 0.69314718246459960938 ;  /* 0x3f317218080a2820 */ /* 0x040fe20000410000 */
[----:B------:R-:W-:Y:S01]  /*eeb0*/  @P3 FMUL.FTZ R8, R8, 0.69314718246459960938 ;  /* 0x3f31721808083820 */ /* 0x000fe20000410000 */
[----:B0-----:R-:W-:Y:S01]  /*eec0*/  @P2 FMUL.FTZ R3, R3, 0.69314718246459960938 ;  /* 0x3f31721803032820 */ /* 0x001fe20000410000 */
[----:B------:R-:W-:-:S02]  /*eed0*/  IMAD.MOV.U32 R2, RZ, RZ, -0x800000 ;  /* 0xff800000ff027424 */ /* 0x000fc400078e00ff */
[----:B--2---:R-:W-:Y:S01]  /*eee0*/  FMUL.FTZ R4, R4, R5 ;  /* 0x0000000504047220 */ /* 0x004fe20000410000 */
[----:B------:R-:W-:Y:S02]  /*eef0*/  IMAD.MOV.U32 R0, RZ, RZ, -0x800000 ;  /* 0xff800000ff007424 */ /* 0x000fe400078e00ff */
[----:B-1----:R-:W-:Y:S01]  /*ef00*/  @P3 FMUL.FTZ R9, R9, 0.69314718246459960938 ;  /* 0x3f31721809093820 */ /* 0x002fe20000410000 */
[----:B------:R-:W-:-:S03]  /*ef10*/  @P2 FFMA.FTZ R2, R10, R7, R3 ;  /* 0x000000070a022223 */ /* 0x000fc60000010003 */
[----:B------:R-:W-:Y:S01]  /*ef20*/  @P3 FFMA.FTZ R0, R8, R6, R9 ;  /* 0x0000000608003223 */ /* 0x000fe20000010009 */
[----:B---3--:R-:W-:Y:S01]  /*ef30*/  FMUL.FTZ R5, R12, R5 ;  /* 0x000000050c057220 */ /* 0x008fe20000410000 */
[----:B------:R-:W-:Y:S02]  /*ef40*/  WARPGROUP.DEPBAR.LE gsb0, 0x0 ;  /* 0x00008000000079c5 */ /* 0x000fe40000010000 */
[----:B------:R-:W-:Y:S05]  /*ef50*/  @!P0 BRA `(.L_x_1165) ;  /* 0x0000000000048947 */ /* 0x000fea0003800000 */
[----:B------:R-:W-:Y:S01]  /*ef60*/  BPT.TRAP 0x1 ;  /* 0x000000040000795c */ /* 0x000fe20000300000 */
.L_x_1165:
        /* <DEDUP_REMOVED lines=70> */
[----:B------:R-:W-:Y:S01]  /*f3d0*/  FMUL.FTZ R151, R151, R5 ;  /* 0x0000000597977220 */ /* 0x000fe20000410000 */
[----:B------:R-:W-:Y:S01]  /*f3e0*/  VIADD R176, R176, 0x1 ;  /* 0x00000001b0b07836 */ /* 0x000fe20000000000 */
[----:B------:R-:W-:-:S02]  /*f3f0*/  USEL UR41, UR41, URZ, UP0 ;  /* 0x0000003f29297287 */ /* 0x000fc40008000000 */
[----:B------:R-:W-:-:S12]  /*f400*/  ULOP3.LUT UR36, UR36, UR4, URZ, 0x3c, !UPT ;  /* 0x0000000424247292 */ /* 0x000fd8000f8e3c3f */
.L_x_1091:
[----:B------:R-:W0:Y:S01]  /*f410*/  S2R R4, SR_CgaCtaId ;  /* 0x0000000000047919 */ /* 0x000e220000008800 */
[----:B------:R-:W-:Y:S01]  /*f420*/  MOV R3, 0x400 ;  /* 0x0000040000037802 */ /* 0x000fe20000000f00 */
[----:B------:R-:W-:Y:S01]  /*f430*/  BSSY B0, `(.L_x_1166) ;  /* 0x0000241000007945 */ /* 0x000fe20003800000 */
[----:B------:R-:W-:Y:S02]  /*f440*/  BAR.SYNC.DEFER_BLOCKING 0x5, 0x180 ;  /* 0x0146000000007b1d */ /* 0x000fe40000010000 */
[----:B0-----:R-:W-:-:S05]  /*f450*/  LEA R3, R4, R3, 0x18 ;  /* 0x0000000304037211 */ /* 0x001fca00078ec0ff */
[----:B------:R0:W1:Y:S01]  /*f460*/  LDS.128 R168, [R3+0x228d0] ;  /* 0x0228d00003a87984 */ /* 0x0000620000000c00 */
[----:B------:R-:W-:Y:S06]  /*f470*/  BAR.ARV 0x4, 0x180 ;  /* 0x0106000000007b1d */ /* 0x000fec0000002000 */
[----:B------:R-:W-:Y:S05]  /*f480*/  @P0 BRA `(.L_x_1167) ;  /* 0x0000001800700947 */ /* 0x000fea0003800000 */
[----:B------:R-:W2:Y:S01]  /*f490*/  S2R R18, SR_TID.X ;  /* 0x0000000000127919 */ /* 0x000ea20000002100 */
[----:B------:R-:W-:Y:S01]  /*f4a0*/  ULDC.64 UR4, c[0x4][0x40] ;  /* 0x0100100000047ab9 */ /* 0x000fe20000000a00 */
[----:B--2---:R-:W-:-:S05]  /*f4b0*/  IMAD.SHL.U32 R4, R18, 0x4, RZ ;  /* 0x0000000412047824 */ /* 0x004fca00078e00ff */
[----:B------:R-:W-:-:S04]  /*f4c0*/  LOP3.LUT R4, R4, 0xc, RZ, 0xc0, !PT ;  /* 0x0000000c04047812 */ /* 0x000fc800078ec0ff */
[----:B------:R-:W-:-:S05]  /*f4d0*/  IADD3 R4, P0, R4, UR4, RZ ;  /* 0x0000000404047c10 */ /* 0x000fca000ff1e0ff */
[----:B------:R-:W-:-:S05]  /*f4e0*/  IMAD.X R5, RZ, RZ, UR5, P0 ;  /* 0x00000005ff057e24 */ /* 0x000fca00080e06ff */
[----:B------:R2:W3:Y:S01]  /*f4f0*/  LDG.E.CONSTANT R17, desc[UR46][R4.64] ;  /* 0x0000002e04117981 */ /* 0x0004e2000c1e9900 */
[----:B------:R-:W-:Y:S02]  /*f500*/  F2FP.BF16.F32.PACK_AB R43, R92, R43 ;  /* 0x0000002b5c2b723e */ /* 0x000fe400000010ff */
[----:B------:R-:W-:Y:S01]  /*f510*/  F2FP.BF16.F32.PACK_AB R42, R93, R42 ;  /* 0x0000002a5d2a723e */ /* 0x000fe200000010ff */
[----:B------:R-:W4:Y:S01]  /*f520*/  S2R R52, SR_SWINHI ;  /* 0x0000000000347919 */ /* 0x000f220000002f00 */
[----:B------:R-:W-:Y:S02]  /*f530*/  F2FP.BF16.F32.PACK_AB R150, R150, R7 ;  /* 0x000000079696723e */ /* 0x000fe400000010ff */
[----:B------:R-:W-:Y:S02]  /*f540*/  F2FP.BF16.F32.PACK_AB R151, R151, R6 ;  /* 0x000000069797723e */ /* 0x000fe400000010ff */
[----:B------:R-:W-:Y:S02]  /*f550*/  F2FP.BF16.F32.PACK_AB R39, R100, R39 ;  /* 0x000000276427723e */ /* 0x000fe400000010ff */
[----:B--2---:R-:W-:-:S02]  /*f560*/  LOP3.LUT P0, R4, R18, 0x3, RZ, 0xc0, !PT ;  /* 0x0000000312047812 */ /* 0x004fc4000780c0ff */
[----:B------:R-:W-:Y:S02]  /*f570*/  F2FP.BF16.F32.PACK_AB R38, R101, R38 ;  /* 0x000000266526723e */ /* 0x000fe400000010ff */
[----:B------:R-:W-:Y:S02]  /*f580*/  ISETP.EQ.OR P0, PT, R4, 0x3, !P0 ;  /* 0x000000030400780c */ /* 0x000fe40004702670 */
[----:B------:R-:W-:Y:S02]  /*f590*/  F2FP.BF16.F32.PACK_AB R9, R148, R9 ;  /* 0x000000099409723e */ /* 0x000fe400000010ff */
[----:B------:R-:W-:Y:S02]  /*f5a0*/  F2FP.BF16.F32.PACK_AB R8, R149, R8 ;  /* 0x000000089508723e */ /* 0x000fe400000010ff */
[----:B------:R-:W-:Y:S02]  /*f5b0*/  F2FP.BF16.F32.PACK_AB R35, R108, R35 ;  /* 0x000000236c23723e */ /* 0x000fe400000010ff */
[----:B------:R-:W-:-:S02]  /*f5c0*/  F2FP.BF16.F32.PACK_AB R34, R109, R34 ;  /* 0x000000226d22723e */ /* 0x000fc400000010ff */
[----:B------:R-:W-:Y:S02]  /*f5d0*/  SEL R18, R43, R42, P0 ;  /* 0x0000002a2b127207 */ /* 0x000fe40000000000 */
[----:B------:R-:W-:Y:S02]  /*f5e0*/  SEL R43, R42, R43, P0 ;  /* 0x0000002b2a2b7207 */ /* 0x000fe40000000000 */
[----:B------:R-:W-:Y:S02]  /*f5f0*/  F2FP.BF16.F32.PACK_AB R31, R116, R31 ;  /* 0x0000001f741f723e */ /* 0x000fe400000010ff */
[----:B------:R-:W-:Y:S02]  /*f600*/  F2FP.BF16.F32.PACK_AB R30, R117, R30 ;  /* 0x0000001e751e723e */ /* 0x000fe400000010ff */
[----:B------:R-:W-:Y:S02]  /*f610*/  SEL R42, R39, R38, P0 ;  /* 0x00000026272a7207 */ /* 0x000fe40000000000 */
[----:B------:R-:W-:-:S02]  /*f620*/  SEL R48, R9, R8, P0 ;  /* 0x0000000809307207 */ /* 0x000fc40000000000 */
[----:B------:R-:W-:Y:S02]  /*f630*/  MOV R4, R3 ;  /* 0x0000000300047202 */ /* 0x000fe40000000f00 */
[----:B----4-:R-:W-:Y:S02]  /*f640*/  MOV R5, R52 ;  /* 0x0000003400057202 */ /* 0x010fe40000000f00 */
[----:B------:R-:W-:Y:S02]  /*f650*/  SEL R51, R8, R9, P0 ;  /* 0x0000000908337207 */ /* 0x000fe40000000000 */
[----:B------:R-:W-:Y:S01]  /*f660*/  SEL R39, R38, R39, P0 ;  /* 0x0000002726277207 */ /* 0x000fe20000000000 */
[----:B------:R-:W-:Y:S01]  /*f670*/  IMAD.WIDE R6, R180, 0x2, R4 ;  /* 0x00000002b4067825 */ /* 0x000fe200078e0204 */
[----:B------:R-:W-:Y:S02]  /*f680*/  F2FP.BF16.F32.PACK_AB R27, R124, R27 ;  /* 0x0000001b7c1b723e */ /* 0x000fe400000010ff */
[----:B------:R-:W-:-:S02]  /*f690*/  F2FP.BF16.F32.PACK_AB R26, R125, R26 ;  /* 0x0000001a7d1a723e */ /* 0x000fc400000010ff */
[C---:B------:R-:W-:Y:S02]  /*f6a0*/  LOP3.LUT R9, R6.reuse, 0x380, RZ, 0xc0, !PT ;  /* 0x0000038006097812 */ /* 0x040fe400078ec0ff */
[----:B------:R-:W-:Y:S02]  /*f6b0*/  SEL R38, R35, R34, P0 ;  /* 0x0000002223267207 */ /* 0x000fe40000000000 */
[----:B------:R-:W-:Y:S02]  /*f6c0*/  IADD3 R59, P6, R6, 0x20, RZ ;  /* 0x00000020063b7810 */ /* 0x000fe40007fde0ff */
[----:B------:R-:W-:Y:S02]  /*f6d0*/  SEL R35, R34, R35, P0 ;  /* 0x0000002322237207 */ /* 0x000fe40000000000 */
[----:B------:R-:W-:Y:S02]  /*f6e0*/  SEL R34, R31, R30, P0 ;  /* 0x0000001e1f227207 */ /* 0x000fe40000000000 */
[----:B------:R-:W-:-:S02]  /*f6f0*/  SEL R31, R30, R31, P0 ;  /* 0x0000001f1e1f7207 */ /* 0x000fc40000000000 */
[----:B------:R-:W-:Y:S02]  /*f700*/  SHF.R.U64 R9, R9, 0x3, RZ ;  /* 0x0000000309097819 */ /* 0x000fe400000012ff */
[----:B------:R-:W-:Y:S02]  /*f710*/  SEL R30, R27, R26, P0 ;  /* 0x0000001a1b1e7207 */ /* 0x000fe40000000000 */
[----:B------:R-:W-:Y:S01]  /*f720*/  SEL R45, R26, R27, P0 ;  /* 0x0000001b1a2d7207 */ /* 0x000fe20000000000 */
[----:B------:R-:W-:Y:S01]  /*f730*/  IMAD.X R27, RZ, RZ, R7, P6 ;  /* 0x000000ffff1b7224 */ /* 0x000fe200030e0607 */
[C---:B------:R-:W-:Y:S02]  /*f740*/  IADD3 R61, P1, R6.reuse, 0x40, RZ ;  /* 0x00000040063d7810 */ /* 0x040fe40007f3e0ff */
[C---:B------:R-:W-:Y:S02]  /*f750*/  IADD3 R63, P2, R6.reuse, 0x60, RZ ;  /* 0x00000060063f7810 */ /* 0x040fe40007f5e0ff */
[----:B------:R-:W-:-:S02]  /*f760*/  IADD3 R65, P3, R6, 0x4000, RZ ;  /* 0x0000400006417810 */ /* 0x000fc40007f7e0ff */
[C---:B------:R-:W-:Y:S02]  /*f770*/  IADD3 R67, P4, R6.reuse, 0x4020, RZ ;  /* 0x0000402006437810 */ /* 0x040fe40007f9e0ff */
[C---:B------:R-:W-:Y:S02]  /*f780*/  IADD3 R69, P5, R6.reuse, 0x4040, RZ ;  /* 0x0000404006457810 */ /* 0x040fe40007fbe0ff */
[----:B------:R-:W-:Y:S02]  /*f790*/  IADD3 R60, P6, R6, 0x4060, RZ ;  /* 0x00004060063c7810 */ /* 0x000fe40007fde0ff */
[----:B------:R-:W-:Y:S02]  /*f7a0*/  LOP3.LUT R6, R9, R6, RZ, 0x3c, !PT ;  /* 0x0000000609067212 */ /* 0x000fe400078e3cff */
[----:B------:R-:W-:Y:S01]  /*f7b0*/  F2FP.BF16.F32.PACK_AB R41, R94, R41 ;  /* 0x000000295e29723e */ /* 0x000fe200000010ff */
[----:B------:R-:W-:Y:S01]  /*f7c0*/  IMAD.X R9, RZ, RZ, R7, P6 ;  /* 0x000000ffff097224 */ /* 0x000fe200030e0607 */
[----:B------:R-:W-:-:S02]  /*f7d0*/  MOV R64, R6 ;  /* 0x0000000600407202 */ /* 0x000fc40000000f00 */
[----:B------:R-:W-:Y:S02]  /*f7e0*/  F2FP.BF16.F32.PACK_AB R40, R95, R40 ;  /* 0x000000285f28723e */ /* 0x000fe400000010ff */
[----:B------:R-:W-:Y:S02]  /*f7f0*/  F2FP.BF16.F32.PACK_AB R11, R142, R11 ;  /* 0x0000000b8e0b723e */ /* 0x000fe400000010ff */
[----:B------:R-:W-:Y:S02]  /*f800*/  F2FP.BF16.F32.PACK_AB R10, R143, R10 ;  /* 0x0000000a8f0a723e */ /* 0x000fe400000010ff */
[----:B------:R-:W-:Y:S02]  /*f810*/  F2FP.BF16.F32.PACK_AB R37, R102, R37 ;  /* 0x000000256625723e */ /* 0x000fe400000010ff */
[----:B------:R-:W-:Y:S02]  /*f820*/  F2FP.BF16.F32.PACK_AB R36, R103, R36 ;  /* 0x000000246724723e */ /* 0x000fe400000010ff */
[----:B------:R-:W-:-:S02]  /*f830*/  F2FP.BF16.F32.PACK_AB R33, R110, R33 ;  /* 0x000000216e21723e */ /* 0x000fc400000010ff */
[----:B------:R-:W-:Y:S02]  /*f840*/  F2FP.BF16.F32.PACK_AB R32, R111, R32 ;  /* 0x000000206f20723e */ /* 0x000fe400000010ff */
[----:B------:R-:W-:Y:S02]  /*f850*/  SEL R50, R41, R40, P0 ;  /* 0x0000002829327207 */ /* 0x000fe40000000000 */
[----:B------:R-:W-:Y:S02]  /*f860*/  SEL R54, R11, R10, P0 ;  /* 0x0000000a0b367207 */ /* 0x000fe40000000000 */
[----:B------:R-:W-:Y:S01]  /*f870*/  SEL R57, R10, R11, P0 ;  /* 0x0000000b0a397207 */ /* 0x000fe20000000000 */
[----:B------:R-:W-:Y:S01]  /*f880*/  IMAD.X R11, RZ, RZ, R7, P5 ;  /* 0x000000ffff0b7224 */ /* 0x000fe200028e0607 */
[----:B------:R-:W-:Y:S02]  /*f890*/  SEL R41, R40, R41, P0 ;  /* 0x0000002928297207 */ /* 0x000fe40000000000 */
[----:B------:R-:W-:-:S02]  /*f8a0*/  LOP3.LUT R8, R59, 0x380, RZ, 0xc0, !PT ;  /* 0x000003803b087812 */ /* 0x000fc400078ec0ff */
[----:B------:R-:W-:Y:S02]  /*f8b0*/  LOP3.LUT R10, R61, 0x380, RZ, 0xc0, !PT ;  /* 0x000003803d0a7812 */ /* 0x000fe400078ec0ff */
[----:B------:R-:W-:Y:S02]  /*f8c0*/  F2FP.BF16.F32.PACK_AB R29, R118, R29 ;  /* 0x0000001d761d723e */ /* 0x000fe400000010ff */
[----:B------:R-:W-:Y:S02]  /*f8d0*/  F2FP.BF16.F32.PACK_AB R28, R119, R28 ;  /* 0x0000001c771c723e */ /* 0x000fe400000010ff */
[----:B------:R-:W-:Y:S02]  /*f8e0*/  SEL R40, R37, R36, P0 ;  /* 0x0000002425287207 */ /* 0x000fe40000000000 */
[----:B------:R-:W-:Y:S02]  /*f8f0*/  SEL R37, R36, R37, P0 ;  /* 0x0000002524257207 */ /* 0x000fe40000000000 */
[----:B------:R-:W-:-:S02]  /*f900*/  F2FP.BF16.F32.PACK_AB R25, R126, R25 ;  /* 0x000000197e19723e */ /* 0x000fc400000010ff */
[----:B------:R-:W-:Y:S02]  /*f910*/  F2FP.BF16.F32.PACK_AB R24, R127, R24 ;  /* 0x000000187f18723e */ /* 0x000fe400000010ff */
[----:B------:R-:W-:Y:S02]  /*f920*/  F2FP.BF16.F32.PACK_AB R13, R140, R13 ;  /* 0x0000000d8c0d723e */ /* 0x000fe400000010ff */
[----:B------:R-:W-:Y:S02]  /*f930*/  F2FP.BF16.F32.PACK_AB R12, R141, R12 ;  /* 0x0000000c8d0c723e */ /* 0x000fe400000010ff */
[----:B------:R-:W-:Y:S02]  /*f940*/  SEL R36, R33, R32, P0 ;  /* 0x0000002021247207 */ /* 0x000fe40000000000 */
[----:B------:R-:W-:Y:S02]  /*f950*/  SEL R33, R32, R33, P0 ;  /* 0x0000002120217207 */ /* 0x000fe40000000000 */
[----:B------:R-:W-:-:S02]  /*f960*/  SHF.R.U64 R8, R8, 0x3, RZ ;  /* 0x0000000308087819 */ /* 0x000fc400000012ff */
[----:B------:R-:W-:Y:S02]  /*f970*/  SHF.R.U64 R10, R10, 0x3, RZ ;  /* 0x000000030a0a7819 */ /* 0x000fe400000012ff */
[----:B------:R-:W-:Y:S02]  /*f980*/  SEL R32, R29, R28, P0 ;  /* 0x0000001c1d207207 */ /* 0x000fe40000000000 */
[----:B------:R-:W-:Y:S02]  /*f990*/  SEL R29, R28, R29, P0 ;  /* 0x0000001d1c1d7207 */ /* 0x000fe40000000000 */
[----:B------:R-:W-:Y:S02]  /*f9a0*/  SEL R46, R13, R12, P0 ;  /* 0x0000000c0d2e7207 */ /* 0x000fe40000000000 */
[----:B------:R-:W-:Y:S01]  /*f9b0*/  SEL R49, R12, R13, P0 ;  /* 0x0000000d0c317207 */ /* 0x000fe20000000000 */
[----:B------:R-:W-:Y:S01]  /*f9c0*/  IMAD.X R13, RZ, RZ, R7, P4 ;  /* 0x000000ffff0d7224 */ /* 0x000fe200020e0607 */
[----:B------:R-:W-:-:S02]  /*f9d0*/  SEL R28, R25, R24, P0 ;  /* 0x00000018191c7207 */ /* 0x000fc40000000000 */
[----:B------:R-:W-:Y:S01]  /*f9e0*/  SEL R53, R24, R25, P0 ;  /* 0x0000001918357207 */ /* 0x000fe20000000000 */
[----:B------:R-:W-:Y:S01]  /*f9f0*/  IMAD.X R25, RZ, RZ, R7, P1 ;  /* 0x000000ffff197224 */ /* 0x000fe200008e0607 */
[----:B------:R-:W-:Y:S02]  /*fa00*/  LOP3.LUT R12, R63, 0x380, RZ, 0xc0, !PT ;  /* 0x000003803f0c7812 */ /* 0x000fe400078ec0ff */
[----:B------:R-:W-:Y:S02]  /*fa10*/  LOP3.LUT R26, R8, R59, RZ, 0x3c, !PT ;  /* 0x0000003b081a7212 */ /* 0x000fe400078e3cff */
[----:B------:R-:W-:Y:S02]  /*fa20*/  LOP3.LUT R24, R10, R61, RZ, 0x3c, !PT ;  /* 0x0000003d0a187212 */ /* 0x000fe400078e3cff */
[----:B------:R-:W-:Y:S02]  /*fa30*/  LOP3.LUT R8, R65, 0x380, RZ, 0xc0, !PT ;  /* 0x0000038041087812 */ /* 0x000fe400078ec0ff */
[----:B------:R-:W-:-:S02]  /*fa40*/  LOP3.LUT R10, R67, 0x380, RZ, 0xc0, !PT ;  /* 0x00000380430a7812 */ /* 0x000fc400078ec0ff */
[----:B------:R-:W-:Y:S02]  /*fa50*/  LOP3.LUT R58, R69, 0x380, RZ, 0xc0, !PT ;  /* 0x00000380453a7812 */ /* 0x000fe400078ec0ff */
[----:B------:R-:W-:Y:S02]  /*fa60*/  LOP3.LUT R59, R60, 0x380, RZ, 0xc0, !PT ;  /* 0x000003803c3b7812 */ /* 0x000fe400078ec0ff */
[----:B------:R-:W-:Y:S02]  /*fa70*/  F2FP.BF16.F32.PACK_AB R21, R132, R21 ;  /* 0x000000158415723e */ /* 0x000fe400000010ff */
[----:B------:R-:W-:Y:S02]  /*fa80*/  F2FP.BF16.F32.PACK_AB R20, R133, R20 ;  /* 0x000000148514723e */ /* 0x000fe400000010ff */
[----:B------:R-:W-:Y:S02]  /*fa90*/  F2FP.BF16.F32.PACK_AB R15, R134, R15 ;  /* 0x0000000f860f723e */ /* 0x000fe400000010ff */
[----:B------:R-:W-:-:S02]  /*faa0*/  F2FP.BF16.F32.PACK_AB R14, R135, R14 ;  /* 0x0000000e870e723e */ /* 0x000fc400000010ff */
[----:B------:R-:W-:Y:S02]  /*fab0*/  SHF.R.U64 R12, R12, 0x3, RZ ;  /* 0x000000030c0c7819 */ /* 0x000fe400000012ff */
[----:B------:R-:W-:Y:S02]  /*fac0*/  SHF.R.U64 R8, R8, 0x3, RZ ;  /* 0x0000000308087819 */ /* 0x000fe400000012ff */
[----:B------:R-:W-:Y:S02]  /*fad0*/  SHF.R.U64 R10, R10, 0x3, RZ ;  /* 0x000000030a0a7819 */ /* 0x000fe400000012ff */
[----:B------:R-:W-:Y:S02]  /*fae0*/  SHF.R.U64 R58, R58, 0x3, RZ ;  /* 0x000000033a3a7819 */ /* 0x000fe400000012ff */
[----:B------:R-:W-:Y:S02]  /*faf0*/  SHF.R.U64 R59, R59, 0x3, RZ ;  /* 0x000000033b3b7819 */ /* 0x000fe400000012ff */
[----:B------:R-:W-:-:S02]  /*fb00*/  SEL R44, R21, R20, P0 ;  /* 0x00000014152c7207 */ /* 0x000fc40000000000 */
[----:B------:R-:W-:Y:S01]  /*fb10*/  SEL R47, R20, R21, P0 ;  /* 0x00000015142f7207 */ /* 0x000fe20000000000 */
[--C-:B------:R-:W-:Y:S01]  /*fb20*/  IMAD.X R21, RZ, RZ, R7.reuse, P2 ;  /* 0x000000ffff157224 */ /* 0x100fe200010e0607 */
[----:B------:R-:W-:Y:S02]  /*fb30*/  SEL R52, R15, R14, P0 ;  /* 0x0000000e0f347207 */ /* 0x000fe40000000000 */
[----:B------:R-:W-:Y:S01]  /*fb40*/  SEL R55, R14, R15, P0 ;  /* 0x0000000f0e377207 */ /* 0x000fe20000000000 */
[----:B------:R-:W-:Y:S01]  /*fb50*/  IMAD.X R15, RZ, RZ, R7, P3 ;  /* 0x000000ffff0f7224 */ /* 0x000fe200018e0607 */
[----:B------:R-:W-:Y:S02]  /*fb60*/  LOP3.LUT R20, R12, R63, RZ, 0x3c, !PT ;  /* 0x0000003f0c147212 */ /* 0x000fe400078e3cff */
[----:B------:R-:W-:Y:S02]  /*fb70*/  LOP3.LUT R14, R8, R65, RZ, 0x3c, !PT ;  /* 0x00000041080e7212 */ /* 0x000fe400078e3cff */
[----:B------:R-:W-:-:S02]  /*fb80*/  LOP3.LUT R12, R10, R67, RZ, 0x3c, !PT ;  /* 0x000000430a0c7212 */ /* 0x000fc400078e3cff */
[----:B------:R-:W-:Y:S01]  /*fb90*/  LOP3.LUT R10, R58, R69, RZ, 0x3c, !PT ;  /* 0x000000453a0a7212 */ /* 0x000fe200078e3cff */
[----:B------:R-:W2:Y:S01]  /*fba0*/  LDC.64 R66, c[0x0][0xbd8] ;  /* 0x0002f600ff427b82 */ /* 0x000ea20000000a00 */
[----:B------:R-:W-:Y:S02]  /*fbb0*/  LOP3.LUT R8, R59, R60, RZ, 0x3c, !PT ;  /* 0x0000003c3b087212 */ /* 0x000fe400078e3cff */
[----:B------:R-:W-:Y:S02]  /*fbc0*/  MOV R59, R10 ;  /* 0x0000000a003b7202 */ /* 0x000fe40000000f00 */
[----:B------:R-:W-:Y:S02]  /*fbd0*/  MOV R58, R8 ;  /* 0x00000008003a7202 */ /* 0x000fe40000000f00 */
[----:B------:R-:W-:Y:S02]  /*fbe0*/  SEL R56, R150, R151, P0 ;  /* 0x0000009796387207 */ /* 0x000fe40000000000 */
[----:B------:R-:W-:-:S02]  /*fbf0*/  SEL R151, R151, R150, P0 ;  /* 0x0000009697977207 */ /* 0x000fc40000000000 */
[----:B------:R-:W-:Y:S02]  /*fc00*/  MOV R63, R26 ;  /* 0x0000001a003f7202 */ /* 0x000fe40000000f00 */
[----:B------:R-:W-:Y:S02]  /*fc10*/  MOV R61, R14 ;  /* 0x0000000e003d7202 */ /* 0x000fe40000000f00 */
[----:B------:R-:W-:Y:S02]  /*fc20*/  MOV R60, R12 ;  /* 0x0000000c003c7202 */ /* 0x000fe40000000f00 */
[----:B------:R-:W-:Y:S02]  /*fc30*/  MOV R27, R24 ;  /* 0x00000018001b7202 */ /* 0x000fe40000000f00 */
[----:B------:R-:W-:Y:S02]  /*fc40*/  MOV R62, R20 ;  /* 0x00000014003e7202 */ /* 0x000fe40000000f00 */
[----:B--2---:R-:W-:-:S04]  /*fc50*/  ISETP.NE.U32.AND P3, PT, R66, RZ, PT ;  /* 0x000000ff4200720c */ /* 0x004fc80003f65070 */
[----:B------:R-:W-:Y:S02]  /*fc60*/  ISETP.NE.AND.EX P3, PT, R67, RZ, PT, P3 ;  /* 0x000000ff4300720c */ /* 0x000fe40003f65330 */
[----:B---3--:R-:W-:Y:S01]  /*fc70*/  LOP3.LUT R6, R17, 0x2, RZ, 0x3c, !PT ;  /* 0x0000000211067812 */ /* 0x008fe200078e3cff */
[----:B------:R-:W-:Y:S04]  /*fc80*/  SHFL.IDX PT, R18, R18, R17, 0x1c1f ;  /* 0x001c1f1112127589 */ /* 0x000fe800000e0000 */
[----:B------:R-:W2:Y:S04]  /*fc90*/  SHFL.IDX PT, R43, R43, R6, 0x1c1f ;  /* 0x001c1f062b2b7589 */ /* 0x000ea800000e0000 */
[----:B------:R-:W-:Y:S04]  /*fca0*/  SHFL.IDX PT, R42, R42, R17, 0x1c1f ;  /* 0x001c1f112a2a7589 */ /* 0x000fe800000e0000 */
[----:B------:R-:W-:Y:S04]  /*fcb0*/  SHFL.IDX PT, R40, R40, R17, 0x1c1f ;  /* 0x001c1f1128287589 */ /* 0x000fe800000e0000 */
[----:B------:R-:W3:Y:S04]  /*fcc0*/  SHFL.IDX PT, R39, R39, R6, 0x1c1f ;  /* 0x001c1f0627277589 */ /* 0x000ee800000e0000 */
[----:B------:R-:W4:Y:S04]  /*fcd0*/  SHFL.IDX PT, R37, R37, R6, 0x1c1f ;  /* 0x001c1f0625257589 */ /* 0x000f2800000e0000 */
[----:B------:R-:W-:Y:S01]  /*fce0*/  SHFL.IDX PT, R7, R36, R17, 0x1c1f ;  /* 0x001c1f1124077589 */ /* 0x000fe200000e0000 */
[----:B--2---:R-:W-:-:S03]  /*fcf0*/  SEL R8, R18, R43, P0 ;  /* 0x0000002b12087207 */ /* 0x004fc60000000000 */
[----:B------:R-:W-:Y:S01]  /*fd00*/  SHFL.IDX PT, R50, R50, R17, 0x1c1f ;  /* 0x001c1f1132327589 */ /* 0x000fe200000e0000 */
[----:B------:R-:W-:-:S03]  /*fd10*/  SEL R10, R43, R18, P0 ;  /* 0x000000122b0a7207 */ /* 0x000fc60000000000 */
[----:B------:R-:W2:Y:S04]  /*fd20*/  SHFL.IDX PT, R18, R33, R6, 0x1c1f ;  /* 0x001c1f0621127589 */ /* 0x000ea800000e0000 */
[----:B------:R-:W0:Y:S01]  /*fd30*/  SHFL.IDX PT, R41, R41, R6, 0x1c1f ;  /* 0x001c1f0629297589 */ /* 0x000e2200000e0000 */
[----:B---3--:R-:W-:-:S03]  /*fd40*/  SEL R12, R42, R39, P0 ;  /* 0x000000272a0c7207 */ /* 0x008fc60000000000 */
[----:B------:R-:W-:Y:S01]  /*fd50*/  SHFL.IDX PT, R35, R35, R6, 0x1c1f ;  /* 0x001c1f0623237589 */ /* 0x000fe200000e0000 */
[----:B------:R-:W-:Y:S02]  /*fd60*/  SEL R14, R39, R42, P0 ;  /* 0x0000002a270e7207 */ /* 0x000fe40000000000 */
[----:B----4-:R-:W-:Y:S01]  /*fd70*/  SEL R13, R40, R37, P0 ;  /* 0x00000025280d7207 */ /* 0x010fe20000000000 */
[----:B------:R-:W-:Y:S01]  /*fd80*/  SHFL.IDX PT, R31, R31, R6, 0x1c1f ;  /* 0x001c1f061f1f7589 */ /* 0x000fe200000e0000 */
[----:B------:R-:W-:-:S03]  /*fd90*/  SEL R15, R37, R40, P0 ;  /* 0x00000028250f7207 */ /* 0x000fc60000000000 */
[----:B------:R-:W-:Y:S04]  /*fda0*/  SHFL.IDX PT, R45, R45, R6, 0x1c1f ;  /* 0x001c1f062d2d7589 */ /* 0x000fe800000e0000 */
[----:B------:R-:W-:Y:S04]  /*fdb0*/  SHFL.IDX PT, R29, R29, R6, 0x1c1f ;  /* 0x001c1f061d1d7589 */ /* 0x000fe800000e0000 */
[----:B------:R-:W-:Y:S01]  /*fdc0*/  SHFL.IDX PT, R24, R53, R6, 0x1c1f ;  /* 0x001c1f0635187589 */ /* 0x000fe200000e0000 */
[----:B--2---:R-:W-:Y:S02]  /*fdd0*/  SEL R37, R7, R18, P0 ;  /* 0x0000001207257207 */ /* 0x004fe40000000000 */
[----:B------:R-:W-:Y:S01]  /*fde0*/  SEL R39, R18, R7, P0 ;  /* 0x0000000712277207 */ /* 0x000fe20000000000 */
[----:B------:R-:W-:Y:S01]  /*fdf0*/  SHFL.IDX PT, R47, R47, R6, 0x1c1f ;  /* 0x001c1f062f2f7589 */ /* 0x000fe200000e0000 */
[----:B0-----:R-:W-:-:S02]  /*fe00*/  SEL R9, R50, R41, P0 ;  /* 0x0000002932097207 */ /* 0x001fc40000000000 */
[----:B------:R-:W-:Y:S01]  /*fe10*/  SEL R11, R41, R50, P0 ;  /* 0x00000032290b7207 */ /* 0x000fe20000000000 */
[----:B------:R-:W-:Y:S04]  /*fe20*/  SHFL.IDX PT, R49, R49, R6, 0x1c1f ;  /* 0x001c1f0631317589 */ /* 0x000fe800000e0000 */
[----:B------:R-:W-:Y:S04]  /*fe30*/  SHFL.IDX PT, R51, R51, R6, 0x1c1f ;  /* 0x001c1f0633337589 */ /* 0x000fe800000e0000 */
[----:B------:R-:W-:Y:S04]  /*fe40*/  SHFL.IDX PT, R55, R55, R6, 0x1c1f ;  /* 0x001c1f0637377589 */ /* 0x000fe800000e0000 */
[----:B------:R-:W-:Y:S04]  /*fe50*/  SHFL.IDX PT, R57, R57, R6, 0x1c1f ;  /* 0x001c1f0639397589 */ /* 0x000fe800000e0000 */
[----:B------:R0:W-:Y:S01]  /*fe60*/  SHFL.IDX PT, R151, R151, R6, 0x1c1f ;  /* 0x001c1f0697977589 */ /* 0x0001e200000e0000 */
[----:B------:R-:W-:Y:S08]  /*fe70*/  BAR.SYNC.DEFER_BLOCKING 0x1, 0x100 ;  /* 0x0044000000007b1d */ /* 0x000ff00000010000 */
[----:B0-----:R-:W0:Y:S01]  /*fe80*/  LDC.64 R6, c[0x0][0xbd8] ;  /* 0x0002f600ff067b82 */ /* 0x001e220000000a00 */
[----:B------:R-:W2:Y:S04]  /*fe90*/  SHFL.IDX PT, R38, R38, R17, 0x1c1f ;  /* 0x001c1f1126267589 */ /* 0x000ea800000e0000 */
[----:B------:R-:W3:Y:S04]  /*fea0*/  SHFL.IDX PT, R34, R34, R17, 0x1c1f ;  /* 0x001c1f1122227589 */ /* 0x000ee800000e0000 */
[----:B------:R3:W4:Y:S04]  /*feb0*/  SHFL.IDX PT, R20, R32, R17, 0x1c1f ;  /* 0x001c1f1120147589 */ /* 0x00072800000e0000 */
[----:B------:R-:W1:Y:S04]  /*fec0*/  SHFL.IDX PT, R21, R28, R17, 0x1c1f ;  /* 0x001c1f111c157589 */ /* 0x000e6800000e0000 */
[----:B------:R-:W1:Y:S04]  /*fed0*/  SHFL.IDX PT, R30, R30, R17, 0x1c1f ;  /* 0x001c1f111e1e7589 */ /* 0x000e6800000e0000 */
[----:B------:R-:W0:Y:S04]  /*fee0*/  SHFL.IDX PT, R44, R44, R17, 0x1c1f ;  /* 0x001c1f112c2c7589 */ /* 0x000e2800000e0000 */
[----:B------:R-:W0:Y:S01]  /*fef0*/  SHFL.IDX PT, R46, R46, R17, 0x1c1f ;  /* 0x001c1f112e2e7589 */ /* 0x000e2200000e0000 */
[----:B--2---:R-:W-:-:S02]  /*ff00*/  SEL R36, R38, R35, P0 ;  /* 0x0000002326247207 */ /* 0x004fc40000000000 */
[----:B------:R-:W-:Y:S01]  /*ff10*/  SEL R38, R35, R38, P0 ;  /* 0x0000002623267207 */ /* 0x000fe20000000000 */
[----:B------:R0:W-:Y:S01]  /*ff20*/  STSM.16.M88.4 [R64], R8 ;  /* 0x0000000840007844 */ /* 0x0001e20000000200 */
[----:B---3--:R-:W-:Y:S02]  /*ff30*/  SEL R32, R34, R31, P0 ;  /* 0x0000001f22207207 */ /* 0x008fe40000000000 */
[----:B------:R-:W-:Y:S01]  /*ff40*/  SEL R34, R31, R34, P0 ;  /* 0x000000221f227207 */ /* 0x000fe20000000000 */
[----:B------:R-:W2:Y:S01]  /*ff50*/  SHFL.IDX PT, R48, R48, R17, 0x1c1f ;  /* 0x001c1f1130307589 */ /* 0x000ea200000e0000 */
[----:B----4-:R-:W-:Y:S02]  /*ff60*/  SEL R33, R20, R29, P0 ;  /* 0x0000001d14217207 */ /* 0x010fe40000000000 */
[----:B------:R-:W-:Y:S01]  /*ff70*/  SEL R35, R29, R20, P0 ;  /* 0x000000141d237207 */ /* 0x000fe20000000000 */
[----:B------:R-:W3:Y:S01]  /*ff80*/  SHFL.IDX PT, R52, R52, R17, 0x1c1f ;  /* 0x001c1f1134347589 */ /* 0x000ee200000e0000 */
[----:B-1----:R-:W-:-:S02]  /*ff90*/  SEL R29, R21, R24, P0 ;  /* 0x00000018151d7207 */ /* 0x002fc40000000000 */
[----:B------:R-:W-:Y:S01]  /*ffa0*/  SEL R31, R24, R21, P0 ;  /* 0x00000015181f7207 */ /* 0x000fe20000000000 */
[----:B------:R-:W1:Y:S01]  /*ffb0*/  SHFL.IDX PT, R54, R54, R17, 0x1c1f ;  /* 0x001c1f1136367589 */ /* 0x000e6200000e0000 */
[----:B------:R-:W-:Y:S02]  /*ffc0*/  SEL R28, R30, R45, P0 ;  /* 0x0000002d1e1c7207 */ /* 0x000fe40000000000 */
[----:B------:R-:W-:Y:S01]  /*ffd0*/  SEL R30, R45, R30, P0 ;  /* 0x0000001e2d1e7207 */ /* 0x000fe20000000000 */
[----:B------:R4:W1:Y:S01]  /*ffe0*/  SHFL.IDX PT, R56, R56, R17, 0x1c1f ;  /* 0x001c1f1138387589 */ /* 0x00086200000e0000 */
[----:B0-----:R-:W-:Y:S01]  /*fff0*/  IMAD.WIDE R8, R174, 0x4, R6 ;  /* 0x00000004ae087825 */ /* 0x001fe200078e0206 */
[----:B------:R-:W-:Y:S01]  /*10000*/  SEL R24, R44, R47, P0 ;  /* 0x0000002f2c187207 */ /* 0x000fe20000000000 */
[----:B------:R-:W0:Y:S01]  /*10010*/  LDC.64 R6, c[0x0][0xbe0] ;  /* 0x0002f800ff067b82 */ /* 0x000e220000000a00 */
[----:B------:R-:W-:Y:S01]  /*10020*/  STSM.16.M88.4 [R63], R12 ;  /* 0x0000000c3f007844 */ /* 0x000fe20000000200 */
[----:B------:R-:W-:-:S02]  /*10030*/  SEL R26, R47, R44, P0 ;  /* 0x0000002c2f1a7207 */ /* 0x000fc40000000000 */
[----:B------:R-:W-:Y:S01]  /*10040*/  SEL R44, R46, R49, P0 ;  /* 0x000000312e2c7207 */ /* 0x000fe20000000000 */
[----:B------:R1:W-:Y:S01]  /*10050*/  STSM.16.M88.4 [R27], R36 ;  /* 0x000000241b007844 */ /* 0x0003e20000000200 */
[----:B------:R-:W-:Y:S01]  /*10060*/  SEL R46, R49, R46, P0 ;  /* 0x0000002e312e7207 */ /* 0x000fe20000000000 */
[----:B----4-:R-:W-:Y:S01]  /*10070*/  IMAD.MOV.U32 R17, RZ, RZ, RZ ;  /* 0x000000ffff117224 */ /* 0x010fe200078e00ff */
[----:B--2---:R-:W-:Y:S01]  /*10080*/  SEL R40, R48, R51, P0 ;  /* 0x0000003330287207 */ /* 0x004fe20000000000 */
[----:B------:R2:W-:Y:S01]  /*10090*/  STSM.16.M88.4 [R62], R32 ;  /* 0x000000203e007844 */ /* 0x0005e20000000200 */
[----:B------:R-:W-:Y:S02]  /*100a0*/  SEL R42, R51, R48, P0 ;  /* 0x00000030332a7207 */ /* 0x000fe40000000000 */
[----:B---3--:R-:W-:Y:S01]  /*100b0*/  SEL R25, R52, R55, P0 ;  /* 0x0000003734197207 */ /* 0x008fe20000000000 */
[----:B------:R2:W-:Y:S01]  /*100c0*/  STSM.16.M88.4 [R61], R28 ;  /* 0x0000001c3d007844 */ /* 0x0005e20000000200 */
[----:B-1----:R-:W-:-:S02]  /*100d0*/  SEL R45, R54, R57, P0 ;  /* 0x00000039362d7207 */ /* 0x002fc40000000000 */
[----:B------:R-:W-:Y:S02]  /*100e0*/  SEL R47, R57, R54, P0 ;  /* 0x00000036392f7207 */ /* 0x000fe40000000000 */
[----:B------:R-:W-:Y:S02]  /*100f0*/  SEL R27, R55, R52, P0 ;  /* 0x00000034371b7207 */ /* 0x000fe40000000000 */
[----:B------:R-:W-:Y:S02]  /*10100*/  SEL R41, R56, R151, P0 ;  /* 0x0000009738297207 */ /* 0x000fe40000000000 */
[----:B------:R-:W-:Y:S01]  /*10110*/  SEL R43, R151, R56, P0 ;  /* 0x00000038972b7207 */ /* 0x000fe20000000000 */
[----:B------:R2:W-:Y:S01]  /*10120*/  STSM.16.M88.4 [R60], R24 ;  /* 0x000000183c007844 */ /* 0x0005e20000000200 */
[----:B0-----:R-:W-:Y:S01]  /*10130*/  ISETP.NE.U32.AND P0, PT, R6, RZ, PT ;  /* 0x000000ff0600720c */ /* 0x001fe20003f05070 */
[----:B------:R-:W0:Y:S02]  /*10140*/  LDC R18, c[0x0][0xa88] ;  /* 0x0002a200ff127b82 */ /* 0x000e240000000800 */
[----:B------:R2:W-:Y:S01]  /*10150*/  STSM.16.M88.4 [R59], R44 ;  /* 0x0000002c3b007844 */ /* 0x0005e20000000200 */
[----:B------:R-:W-:-:S03]  /*10160*/  ISETP.NE.AND.EX P0, PT, R7, RZ, PT, P0 ;  /* 0x000000ff0700720c */ /* 0x000fc60003f05300 */
[----:B------:R2:W-:Y:S02]  /*10170*/  STSM.16.M88.4 [R58], R40 ;  /* 0x000000283a007844 */ /* 0x0005e40000000200 */
[----:B------:R-:W-:Y:S08]  /*10180*/  BAR.SYNC.DEFER_BLOCKING 0x1, 0x100 ;  /* 0x0044000000007b1d */ /* 0x000ff00000010000 */
[----:B------:R-:W1:Y:S01]  /*10190*/  @P0 LDC.64 R6, c[0x0][0xbe0] ;  /* 0x0002f800ff060b82 */ /* 0x000e620000000a00 */
[----:B------:R2:W5:Y:S01]  /*101a0*/  @P3 LDG.E R17, desc[UR46][R8.64] ;  /* 0x0000002e08113981 */ /* 0x000562000c1e1900 */
[----:B------:R-:W-:-:S04]  /*101b0*/  IMAD R11, R22, 0x40, R19 ;  /* 0x00000040160b7824 */ /* 0x000fc800078e0213 */
[----:B------:R-:W-:-:S04]  /*101c0*/  IMAD.WIDE R4, R11, 0x2, R4 ;  /* 0x000000020b047825 */ /* 0x000fc800078e0204 */
[----:B-1----:R-:W-:-:S05]  /*101d0*/  @P0 IMAD.WIDE R6, R174, 0x4, R6 ;  /* 0x00000004ae060825 */ /* 0x002fca00078e0206 */
[----:B0-----:R2:W5:Y:S01]  /*101e0*/  @P0 LDG.E R18, desc[UR46][R6.64] ;  /* 0x0000002e06120981 */ /* 0x001562000c1e1900 */
[----:B------:R-:W-:Y:S05]  /*101f0*/  @P0 BRA `(.L_x_1168) ;  /* 0x0000000000100947 */ /* 0x000fea0003800000 */
[----:B------:R-:W-:Y:S05]  /*10200*/  @!P3 BRA `(.L_x_1168) ;  /* 0x00000000000cb947 */ /* 0x000fea0003800000 */
[----:B--2---:R-:W2:Y:S04]  /*10210*/  LDG.E R7, desc[UR46][R8.64] ;  /* 0x0000002e08077981 */ /* 0x004ea8000c1e1900 */
[----:B-----5:R-:W2:Y:S02]  /*10220*/  LDG.E R18, desc[UR46][R8.64+0x4] ;  /* 0x0000042e08127981 */ /* 0x020ea4000c1e1900 */
[----:B--2---:R-:W-:-:S07]  /*10230*/  IMAD.IADD R18, R18, 0x1, -R7 ;  /* 0x0000000112127824 */ /* 0x004fce00078e0a07 */
.L_x_1168:
[----:B------:R-:W-:Y:S01]  /*10240*/  SHF.R.S32.HI R23, RZ, 0x1f, R173 ;  /* 0x0000001fff177819 */ /* 0x000fe200000114ad */
[----:B------:R-:W-:Y:S01]  /*10250*/  ULDC.64 UR4, c[0x0][0xb70] ;  /* 0x0002dc0000047ab9 */ /* 0x000fe20000000a00 */
[--C-:B-----5:R-:W-:Y:S01]  /*10260*/  SHF.R.S32.HI R21, RZ, 0x1f, R17.reuse ;  /* 0x0000001fff157819 */ /* 0x120fe20000011411 */
[----:B------:R-:W-:Y:S01]  /*10270*/  IMAD.MOV.U32 R20, RZ, RZ, R17 ;  /* 0x000000ffff147224 */ /* 0x000fe200078e0011 */
[----:B------:R-:W-:Y:S01]  /*10280*/  IADD3 R13, P2, R4, 0x2000, RZ ;  /* 0x00002000040d7810 */ /* 0x000fe20007f5e0ff */
[----:B--2---:R-:W-:Y:S01]  /*10290*/  IMAD R6, R23, UR4, RZ ;  /* 0x0000000417067c24 */ /* 0x004fe2000f8e02ff */
[----:B------:R-:W-:Y:S01]  /*102a0*/  SHF.R.S32.HI R48, RZ, 0x1f, R174 ;  /* 0x0000001fff307819 */ /* 0x000fe200000114ae */
[----:B------:R-:W-:Y:S01]  /*102b0*/  IMAD R15, R175, 0x80, R178 ;  /* 0x00000080af0f7824 */ /* 0x000fe200078e02b2 */
[----:B------:R-:W-:Y:S01]  /*102c0*/  LOP3.LUT R12, R13, 0x380, RZ, 0xc0, !PT ;  /* 0x000003800d0c7812 */ /* 0x000fe200078ec0ff */
[C---:B------:R-:W-:Y:S01]  /*102d0*/  IMAD R9, R173.reuse, UR5, R6 ;  /* 0x00000005ad097c24 */ /* 0x040fe2000f8e0206 */
[----:B------:R-:W-:Y:S01]  /*102e0*/  SEL R48, R48, RZ, !P3 ;  /* 0x000000ff30307207 */ /* 0x000fe20005800000 */
[----:B------:R-:W-:Y:S01]  /*102f0*/  IMAD.WIDE.U32 R6, R173, UR4, R20 ;  /* 0x00000004ad067c25 */ /* 0x000fe2000f8e0014 */
[----:B------:R-:W-:Y:S01]  /*10300*/  SEL R49, R174, RZ, !P3 ;  /* 0x000000ffae317207 */ /* 0x000fe20005800000 */
[----:B------:R-:W-:Y:S01]  /*10310*/  ULDC.64 UR4, c[0x0][0xb78] ;  /* 0x0002de0000047ab9 */ /* 0x000fe20000000a00 */
[----:B------:R-:W-:Y:S01]  /*10320*/  SHF.R.U64 R12, R12, 0x3, RZ ;  /* 0x000000030c0c7819 */ /* 0x000fe200000012ff */
[----:B------:R-:W-:Y:S01]  /*10330*/  IMAD.IADD R7, R7, 0x1, R9 ;  /* 0x0000000107077824 */ /* 0x000fe200078e0209 */
[----:B------:R-:W-:Y:S01]  /*10340*/  IADD3 R11, P6, R4, 0x3000, RZ ;  /* 0x00003000040b7810 */ /* 0x000fe20007fde0ff */
[----:B------:R-:W-:Y:S01]  /*10350*/  IMAD R9, R48, UR4, RZ ;  /* 0x0000000430097c24 */ /* 0x000fe2000f8e02ff */
[----:B------:R-:W-:Y:S01]  /*10360*/  LOP3.LUT R12, R12, R13, RZ, 0x3c, !PT ;  /* 0x0000000d0c0c7212 */ /* 0x000fe200078e3cff */
[----:B------:R-:W-:Y:S01]  /*10370*/  IMAD.WIDE.U32 R6, R49, UR4, R6 ;  /* 0x0000000431067c25 */ /* 0x000fe2000f8e0006 */
[----:B------:R-:W-:-:S02]  /*10380*/  IADD3 R29, P1, R4, 0x1000, RZ ;  /* 0x00001000041d7810 */ /* 0x000fc40007f3e0ff */
[----:B------:R-:W-:Y:S01]  /*10390*/  LOP3.LUT R8, R11, 0x380, RZ, 0xc0, !PT ;  /* 0x000003800b087812 */ /* 0x000fe200078ec0ff */
[----:B------:R-:W-:Y:S01]  /*103a0*/  IMAD R13, R49, UR5, R9 ;  /* 0x00000005310d7c24 */ /* 0x000fe2000f8e0209 */
[----:B------:R-:W-:Y:S01]  /*103b0*/  SHF.R.S32.HI R9, RZ, 0x1f, R15 ;  /* 0x0000001fff097819 */ /* 0x000fe2000001140f */
[----:B------:R-:W-:Y:S01]  /*103c0*/  ULDC.64 UR4, c[0x0][0xb40] ;  /* 0x0002d00000047ab9 */ /* 0x000fe20000000a00 */
[----:B------:R-:W-:Y:S02]  /*103d0*/  IADD3 R10, P0, R15, R6, RZ ;  /* 0x000000060f0a7210 */ /* 0x000fe40007f1e0ff */
[----:B------:R-:W-:Y:S02]  /*103e0*/  LOP3.LUT R28, R29, 0x380, RZ, 0xc0, !PT ;  /* 0x000003801d1c7812 */ /* 0x000fe400078ec0ff */
[----:B------:R-:W-:Y:S01]  /*103f0*/  IADD3.X R9, R9, R7, R13, P0, !PT ;  /* 0x0000000709097210 */ /* 0x000fe200007fe40d */
[----:B------:R-:W-:Y:S01]  /*10400*/  VIADD R7, R15, 0x8 ;  /* 0x000000080f077836 */ /* 0x000fe20000000000 */
[----:B------:R-:W-:Y:S01]  /*10410*/  LEA R46, P0, R10, UR4, 0x2 ;  /* 0x000000040a2e7c11 */ /* 0x000fe2000f8010ff */
[----:B------:R-:W-:Y:S01]  /*10420*/  IMAD.X R13, RZ, RZ, R5, P2 ;  /* 0x000000ffff0d7224 */ /* 0x000fe200010e0605 */
[----:B------:R-:W-:-:S02]  /*10430*/  SHF.R.U64 R8, R8, 0x3, RZ ;  /* 0x0000000308087819 */ /* 0x000fc400000012ff */
[----:B------:R-:W-:Y:S02]  /*10440*/  SHF.R.U64 R28, R28, 0x3, RZ ;  /* 0x000000031c1c7819 */ /* 0x000fe400000012ff */
[----:B------:R-:W-:Y:S01]  /*10450*/  LEA.HI.X R47, R10, UR5, R9, 0x2, P0 ;  /* 0x000000050a2f7c11 */ /* 0x000fe200080f1409 */
[----:B------:R-:W-:Y:S01]  /*10460*/  ULDC.64 UR4, c[0x0][0xaa0] ;  /* 0x0002a80000047ab9 */ /* 0x000fe20000000a00 */
[----:B------:R-:W-:Y:S02]  /*10470*/  IADD3 R41, P5, R4, 0x4000, RZ ;  /* 0x0000400004297810 */ /* 0x000fe40007fbe0ff */
[----:B------:R-:W-:Y:S02]  /*10480*/  LOP3.LUT R6, R8, R11, RZ, 0x3c, !PT ;  /* 0x0000000b08067212 */ /* 0x000fe400078e3cff */
[C---:B------:R-:W-:Y:S02]  /*10490*/  IADD3 R33, P4, R4.reuse, 0x5000, RZ ;  /* 0x0000500004217810 */ /* 0x040fe40007f9e0ff */
[----:B------:R-:W-:-:S02]  /*104a0*/  IADD3 R25, P3, R4, 0x6000, RZ ;  /* 0x0000600004197810 */ /* 0x000fc40007f7e0ff */
[----:B------:R-:W-:Y:S02]  /*104b0*/  LOP3.LUT P0, RZ, R177, 0x3, RZ, 0xc0, !PT ;  /* 0x00000003b1ff7812 */ /* 0x000fe4000780c0ff */
[C---:B------:R-:W-:Y:S02]  /*104c0*/  LOP3.LUT R37, R4.reuse, 0x380, RZ, 0xc0, !PT ;  /* 0x0000038004257812 */ /* 0x040fe400078ec0ff */
[----:B------:R-:W-:Y:S02]  /*104d0*/  IADD3 R11, P2, R4, 0x7000, RZ ;  /* 0x00007000040b7810 */ /* 0x000fe40007f5e0ff */
[----:B------:R-:W-:Y:S01]  /*104e0*/  LOP3.LUT R28, R28, R29, RZ, 0x3c, !PT ;  /* 0x0000001d1c1c7212 */ /* 0x000fe200078e3cff */
[--C-:B------:R-:W-:Y:S01]  /*104f0*/  IMAD.X R29, RZ, RZ, R5.reuse, P1 ;  /* 0x000000ffff1d7224 */ /* 0x100fe200008e0605 */
[----:B------:R-:W-:Y:S01]  /*10500*/  LOP3.LUT R40, R41, 0x380, RZ, 0xc0, !PT ;  /* 0x0000038029287812 */ /* 0x000fe200078ec0ff */
[----:B------:R-:W-:Y:S01]  /*10510*/  IMAD.X R9, RZ, RZ, R5, P2 ;  /* 0x000000ffff097224 */ /* 0x000fe200010e0605 */
[----:B------:R-:W-:-:S02]  /*10520*/  LOP3.LUT R32, R33, 0x380, RZ, 0xc0, !PT ;  /* 0x0000038021207812 */ /* 0x000fc400078ec0ff */
[----:B------:R-:W-:Y:S02]  /*10530*/  LOP3.LUT R24, R25, 0x380, RZ, 0xc0, !PT ;  /* 0x0000038019187812 */ /* 0x000fe400078ec0ff */
[-C--:B------:R-:W-:Y:S02]  /*10540*/  ISETP.GE.OR P1, PT, R15, R18.reuse, P0 ;  /* 0x000000120f00720c */ /* 0x080fe40000726670 */
[----:B------:R-:W-:Y:S02]  /*10550*/  SHF.R.U64 R37, R37, 0x3, RZ ;  /* 0x0000000325257819 */ /* 0x000fe400000012ff */
[----:B------:R-:W-:Y:S01]  /*10560*/  ISETP.GE.OR P0, PT, R7, R18, P0 ;  /* 0x000000120700720c */ /* 0x000fe20000706670 */
[----:B------:R-:W-:Y:S01]  /*10570*/  IMAD.X R7, RZ, RZ, R5, P6 ;  /* 0x000000ffff077224 */ /* 0x000fe200030e0605 */
[----:B------:R-:W-:Y:S02]  /*10580*/  LOP3.LUT R8, R11, 0x380, RZ, 0xc0, !PT ;  /* 0x000003800b087812 */ /* 0x000fe400078ec0ff */
[----:B------:R-:W-:-:S02]  /*10590*/  SHF.R.U64 R40, R40, 0x3, RZ ;  /* 0x0000000328287819 */ /* 0x000fc400000012ff */
[----:B------:R-:W-:Y:S02]  /*105a0*/  SHF.R.U64 R32, R32, 0x3, RZ ;  /* 0x0000000320207819 */ /* 0x000fe400000012ff */
[----:B------:R-:W-:Y:S01]  /*105b0*/  SHF.R.U64 R24, R24, 0x3, RZ ;  /* 0x0000000318187819 */ /* 0x000fe200000012ff */
[----:B------:R-:W-:Y:S01]  /*105c0*/  @!P1 STG.E desc[UR46][R46.64], R2 ;  /* 0x000000022e009986 */ /* 0x000fe2000c10192e */
[----:B------:R-:W-:Y:S01]  /*105d0*/  LOP3.LUT R36, R37, R4, RZ, 0x3c, !PT ;  /* 0x0000000425247212 */ /* 0x000fe200078e3cff */
[--C-:B------:R-:W-:Y:S01]  /*105e0*/  IMAD.MOV.U32 R37, RZ, RZ, R5.reuse ;  /* 0x000000ffff257224 */ /* 0x100fe200078e0005 */
[----:B------:R-:W-:Y:S01]  /*105f0*/  SHF.R.U64 R4, R8, 0x3, RZ ;  /* 0x0000000308047819 */ /* 0x000fe200000012ff */
[----:B------:R0:W-:Y:S01]  /*10600*/  @!P0 STG.E desc[UR46][R46.64+0x20], R0 ;  /* 0x000020002e008986 */ /* 0x0001e2000c10192e */
[----:B------:R-:W-:Y:S01]  /*10610*/  LOP3.LUT R40, R40, R41, RZ, 0x3c, !PT ;  /* 0x0000002928287212 */ /* 0x000fe200078e3cff */
[--C-:B------:R-:W-:Y:S01]  /*10620*/  IMAD.X R41, RZ, RZ, R5.reuse, P5 ;  /* 0x000000ffff297224 */ /* 0x100fe200028e0605 */
[----:B------:R-:W-:Y:S01]  /*10630*/  LOP3.LUT R32, R32, R33, RZ, 0x3c, !PT ;  /* 0x0000002120207212 */ /* 0x000fe200078e3cff */
[--C-:B------:R-:W-:Y:S01]  /*10640*/  IMAD.X R33, RZ, RZ, R5.reuse, P4 ;  /* 0x000000ffff217224 */ /* 0x100fe200020e0605 */
[----:B------:R-:W-:Y:S01]  /*10650*/  LOP3.LUT R24, R24, R25, RZ, 0x3c, !PT ;  /* 0x0000001918187212 */ /* 0x000fe200078e3cff */
[----:B------:R-:W-:Y:S01]  /*10660*/  IMAD.X R25, RZ, RZ, R5, P3 ;  /* 0x000000ffff197224 */ /* 0x000fe200018e0605 */
[----:B------:R-:W-:Y:S01]  /*10670*/  LOP3.LUT R8, R4, R11, RZ, 0x3c, !PT ;  /* 0x0000000b04087212 */ /* 0x000fe200078e3cff */
[----:B------:R-:W5:Y:S01]  /*10680*/  LD.E.128 R36, desc[UR46][R36.64] ;  /* 0x0000002e24247980 */ /* 0x000f62000c101d00 */
[----:B------:R-:W-:-:S03]  /*10690*/  SHF.R.S32.HI R45, RZ, 0x1f, R19 ;  /* 0x0000001fff2d7819 */ /* 0x000fc60000011413 */
[----:B------:R-:W5:Y:S01]  /*106a0*/  LD.E.128 R28, desc[UR46][R28.64] ;  /* 0x0000002e1c1c7980 */ /* 0x000f62000c101d00 */
[----:B------:R-:W-:-:S03]  /*106b0*/  IMAD.MOV.U32 R44, RZ, RZ, R19 ;  /* 0x000000ffff2c7224 */ /* 0x000fc600078e0013 */
[----:B------:R-:W5:Y:S04]  /*106c0*/  LD.E.128 R12, desc[UR46][R12.64] ;  /* 0x0000002e0c0c7980 */ /* 0x000f68000c101d00 */
[----:B------:R-:W5:Y:S04]  /*106d0*/  LD.E.128 R4, desc[UR46][R6.64] ;  /* 0x0000002e06047980 */ /* 0x000f68000c101d00 */
[----:B------:R-:W5:Y:S04]  /*106e0*/  LD.E.128 R40, desc[UR46][R40.64] ;  /* 0x0000002e28287980 */ /* 0x000f68000c101d00 */
[----:B------:R-:W5:Y:S04]  /*106f0*/  LD.E.128 R32, desc[UR46][R32.64] ;  /* 0x0000002e20207980 */ /* 0x000f68000c101d00 */
[----:B------:R-:W5:Y:S04]  /*10700*/  LD.E.128 R24, desc[UR46][R24.64] ;  /* 0x0000002e18187980 */ /* 0x000f68000c101d00 */
[----:B------:R-:W5:Y:S01]  /*10710*/  LD.E.128 R8, desc[UR46][R8.64] ;  /* 0x0000002e08087980 */ /* 0x000f62000c101d00 */
[----:B0-----:R-:W-:Y:S01]  /*10720*/  IMAD R0, R21, UR4, RZ ;  /* 0x0000000415007c24 */ /* 0x001fe2000f8e02ff */
[----:B------:R-:W-:Y:S01]  /*10730*/  BSSY B1, `(.L_x_1169) ;  /* 0x0000032000017945 */ /* 0x000fe20003800000 */
[C---:B------:R-:W-:Y:S01]  /*10740*/  IMAD.WIDE.U32 R20, R17.reuse, UR4, R44 ;  /* 0x0000000411147c25 */ /* 0x040fe2000f8e002c */
[----:B------:R-:W-:Y:S01]  /*10750*/  @!PT LDS RZ, [RZ] ;  /* 0x00000000fffff984 */ /* 0x000fe20000000800 */
[----:B------:R-:W-:Y:S01]  /*10760*/  @!PT LDS RZ, [RZ] ;  /* 0x00000000fffff984 */ /* 0x000fe20000000800 */
[----:B------:R-:W-:Y:S01]  /*10770*/  @!PT LDS RZ, [RZ] ;  /* 0x00000000fffff984 */ /* 0x000fe20000000800 */
[----:B------:R-:W-:Y:S01]  /*10780*/  @!PT LDS RZ, [RZ] ;  /* 0x00000000fffff984 */ /* 0x000fe20000000800 */
[----:B------:R0:W-:Y:S06]  /*10790*/  MEMBAR.ALL.CTA ;  /* 0x0000000000007992 */ /* 0x0001ec0000008000 */
[----:B0-----:R-:W0:Y:S01]  /*107a0*/  FENCE.VIEW.ASYNC.S ;  /* 0x00000000000073c6 */ /* 0x001e220000000000 */
[----:B------:R-:W-:Y:S01]  /*107b0*/  IMAD R17, R17, UR5, R0 ;  /* 0x0000000511117c24 */ /* 0x000fe2000f8e0200 */
[----:B------:R-:W-:Y:S01]  /*107c0*/  ULDC.64 UR4, c[0x0][0xae0] ;  /* 0x0002b80000047ab9 */ /* 0x000fe20000000a00 */
[----:B------:R-:W-:-:S02]  /*107d0*/  IMAD R45, R175, -0x80, R18 ;  /* 0xffffff80af2d7824 */ /* 0x000fc400078e0212 */
[----:B------:R-:W-:Y:S02]  /*107e0*/  IMAD.IADD R21, R21, 0x1, R17 ;  /* 0x0000000115157824 */ /* 0x000fe400078e0211 */
[----:B------:R-:W-:Y:S01]  /*107f0*/  IMAD R44, R23, UR4, RZ ;  /* 0x00000004172c7c24 */ /* 0x000fe2000f8e02ff */
[CC--:B------:R-:W-:Y:S01]  /*10800*/  ISETP.GE.AND P2, PT, R22.reuse, R45.reuse, PT ;  /* 0x0000002d1600720c */ /* 0x0c0fe20003f46270 */
[----:B------:R-:W-:Y:S02]  /*10810*/  VIADD R0, R22, 0x20 ;  /* 0x0000002016007836 */ /* 0x000fe40000000000 */
[C---:B------:R-:W-:Y:S02]  /*10820*/  IMAD R23, R173.reuse, UR5, R44 ;  /* 0x00000005ad177c24 */ /* 0x040fe4000f8e022c */
[----:B------:R-:W-:Y:S01]  /*10830*/  IMAD.WIDE.U32 R20, R173, UR4, R20 ;  /* 0x00000004ad147c25 */ /* 0x000fe2000f8e0014 */
[----:B------:R-:W-:Y:S01]  /*10840*/  ULDC.64 UR4, c[0x0][0xae8] ;  /* 0x0002ba0000047ab9 */ /* 0x000fe20000000a00 */
[----:B------:R-:W-:-:S02]  /*10850*/  ISETP.GE.AND P4, PT, R0, R45, PT ;  /* 0x0000002d0000720c */ /* 0x000fc40003f86270 */
[----:B------:R-:W-:Y:S02]  /*10860*/  VIADD R3, R3, 0x22820 ;  /* 0x0002282003037836 */ /* 0x000fe40000000000 */
[C---:B------:R-:W-:Y:S02]  /*10870*/  VIADD R2, R22.reuse, 0x40 ;  /* 0x0000004016027836 */ /* 0x040fe40000000000 */
[----:B------:R-:W-:Y:S01]  /*10880*/  VIADD R17, R22, 0x60 ;  /* 0x0000006016117836 */ /* 0x000fe20000000000 */
[----:B------:R-:W-:Y:S01]  /*10890*/  PRMT R3, RZ, 0x654, R3 ;  /* 0x00000654ff037816 */ /* 0x000fe20000000003 */
[----:B------:R-:W-:Y:S01]  /*108a0*/  IMAD.IADD R21, R21, 0x1, R23 ;  /* 0x0000000115157824 */ /* 0x000fe200078e0217 */
[-C--:B------:R-:W-:Y:S01]  /*108b0*/  ISETP.GE.AND P0, PT, R2, R45.reuse, PT ;  /* 0x0000002d0200720c */ /* 0x080fe20003f06270 */
[----:B------:R-:W-:Y:S01]  /*108c0*/  IMAD R0, R48, UR4, RZ ;  /* 0x0000000430007c24 */ /* 0x000fe2000f8e02ff */
[----:B------:R-:W-:Y:S01]  /*108d0*/  ISETP.GE.AND P1, PT, R17, R45, PT ;  /* 0x0000002d1100720c */ /* 0x000fe20003f26270 */
[C---:B------:R-:W-:Y:S01]  /*108e0*/  IMAD.WIDE.U32 R44, R49.reuse, UR4, R20 ;  /* 0x00000004312c7c25 */ /* 0x040fe2000f8e0014 */
[----:B------:R-:W-:Y:S01]  /*108f0*/  SHF.R.S32.HI R23, RZ, 0x1f, R22 ;  /* 0x0000001fff177819 */ /* 0x000fe20000011416 */
[----:B0-----:R0:W-:Y:S02]  /*10900*/  SYNCS.ARRIVE.TRANS64.RED.A1T0 RZ, [R3+URZ], RZ ;  /* 0x000000ff03ff79a7 */ /* 0x0011e4000810043f */
[----:B------:R-:W-:-:S02]  /*10910*/  IMAD R17, R49, UR5, R0 ;  /* 0x0000000531117c24 */ /* 0x000fc4000f8e0200 */
[----:B------:R-:W-:-:S04]  /*10920*/  IMAD.WIDE R20, R175, 0x80, R22 ;  /* 0x00000080af147825 */ /* 0x000fc800078e0216 */
[----:B------:R-:W-:Y:S01]  /*10930*/  IMAD.IADD R49, R45, 0x1, R17 ;  /* 0x000000012d317824 */ /* 0x000fe200078e0211 */
[----:B0-----:R-:W-:Y:S06]  /*10940*/  @P2 BRA `(.L_x_1170) ;  /* 0x0000000000402947 */ /* 0x001fec0003800000 */
[----:B------:R-:W-:Y:S01]  /*10950*/  ULDC.64 UR4, c[0x0][0xad8] ;  /* 0x0002b60000047ab9 */ /* 0x000fe20000000a00 */
[----:B------:R-:W-:Y:S01]  /*10960*/  IMAD.MOV.U32 R2, RZ, RZ, R44 ;  /* 0x000000ffff027224 */ /* 0x000fe200078e002c */
[----:B------:R-:W-:Y:S01]  /*10970*/  ULDC.64 UR6, c[0x0][0xa80] ;  /* 0x0002a00000067ab9 */ /* 0x000fe20000000a00 */
[----:B------:R-:W-:Y:S02]  /*10980*/  IMAD.MOV.U32 R3, RZ, RZ, R49 ;  /* 0x000000ffff037224 */ /* 0x000fe400078e0031 */
[----:B------:R-:W-:Y:S02]  /*10990*/  IMAD R17, R21, UR4, RZ ;  /* 0x0000000415117c24 */ /* 0x000fe4000f8e02ff */
[----:B------:R-:W-:Y:S02]  /*109a0*/  VIADD R0, R19, 0x40 ;  /* 0x0000004013007836 */ /* 0x000fe40000000000 */
        /* <DEDUP_REMOVED lines=8> */
[----:B-----5:R0:W-:Y:S04]  /*10a30*/  @!P2 STG.E.128 desc[UR46][R46.64], R36 ;  /* 0x000000242e00a986 */ /* 0x0201e8000c101d2e */
[----:B------:R0:W-:Y:S02]  /*10a40*/  @!P3 STG.E.128 desc[UR46][R46.64+0x80], R40 ;  /* 0x000080282e00b986 */ /* 0x0001e4000c101d2e */
.L_x_1170:
[----:B------:R-:W-:Y:S05]  /*10a50*/  BSYNC B1 ;  /* 0x0000000000017941 */ /* 0x000fea0003800000 */
.L_x_1169:
[----:B------:R-:W-:Y:S04]  /*10a60*/  BSSY B1, `(.L_x_1171) ;  /* 0x0000014000017945 */ /* 0x000fe80003800000 */
[----:B------:R-:W-:Y:S05]  /*10a70*/  @P4 BRA `(.L_x_1172) ;  /* 0x0000000000484947 */ /* 0x000fea0003800000 */
[----:B------:R-:W-:Y:S01]  /*10a80*/  IADD3 R17, P2, R20, 0x20, RZ ;  /* 0x0000002014117810 */ /* 0x000fe20007f5e0ff */
[----:B------:R-:W-:Y:S01]  /*10a90*/  ULDC.64 UR4, c[0x0][0xad8] ;  /* 0x0002b60000047ab9 */ /* 0x000fe20000000a00 */
[----:B------:R-:W-:Y:S01]  /*10aa0*/  IMAD.MOV.U32 R2, RZ, RZ, R44 ;  /* 0x000000ffff027224 */ /* 0x000fe200078e002c */
[----:B------:R-:W-:Y:S01]  /*10ab0*/  ULDC.64 UR6, c[0x0][0xa80] ;  /* 0x0002a00000067ab9 */ /* 0x000fe20000000a00 */
[----:B------:R-:W-:Y:S02]  /*10ac0*/  IMAD.MOV.U32 R3, RZ, RZ, R49 ;  /* 0x000000ffff037224 */ /* 0x000fe400078e0031 */
[----:B------:R-:W-:Y:S02]  /*10ad0*/  IMAD.X R0, RZ, RZ, R21, P2 ;  /* 0x000000ffff007224 */ /* 0x000fe400010e0615 */
[----:B------:R-:W-:Y:S02]  /*10ae0*/  VIADD R18, R19, 0x40 ;  /* 0x0000004013127836 */ /* 0x000fe40000000000 */
[----:B------:R-:W-:-:S02]  /*10af0*/  IMAD R0, R0, UR4, RZ ;  /* 0x0000000400007c24 */ /* 0x000fc4000f8e02ff */
[----:B------:R-:W-:Y:S01]  /*10b00*/  IMAD.WIDE.U32 R2, R17, UR4, R2 ;  /* 0x0000000411027c25 */ /* 0x000fe2000f8e0002 */
[----:B------:R-:W-:Y:S02]  /*10b10*/  ULDC UR4, c[0x0][0xa8c] ;  /* 0x0002a30000047ab9 */ /* 0x000fe40000000800 */
[----:B------:R-:W-:Y:S01]  /*10b20*/  ISETP.GE.AND P3, PT, R19, UR4, PT ;  /* 0x0000000413007c0c */ /* 0x000fe2000bf66270 */
[----:B------:R-:W-:Y:S01]  /*10b30*/  IMAD R17, R17, UR5, R0 ;  /* 0x0000000511117c24 */ /* 0x000fe2000f8e0200 */
[----:B------:R-:W-:Y:S02]  /*10b40*/  ISETP.GE.AND P4, PT, R18, UR4, PT ;  /* 0x0000000412007c0c */ /* 0x000fe4000bf86270 */
[----:B0----5:R-:W-:Y:S01]  /*10b50*/  LEA R36, P2, R2, UR6, 0x1 ;  /* 0x0000000602247c11 */ /* 0x021fe2000f8408ff */
[----:B------:R-:W-:-:S05]  /*10b60*/  IMAD.IADD R3, R3, 0x1, R17 ;  /* 0x0000000103037824 */ /* 0x000fca00078e0211 */
[----:B------:R-:W-:-:S05]  /*10b70*/  LEA.HI.X R37, R2, UR7, R3, 0x1, P2 ;  /* 0x0000000702257c11 */ /* 0x000fca00090f0c03 */
[----:B------:R1:W-:Y:S04]  /*10b80*/  @!P3 STG.E.128 desc[UR46][R36.64], R28 ;  /* 0x0000001c2400b986 */ /* 0x0003e8000c101d2e */
[----:B------:R1:W-:Y:S02]  /*10b90*/  @!P4 STG.E.128 desc[UR46][R36.64+0x80], R32 ;  /* 0x000080202400c986 */ /* 0x0003e4000c101d2e */
.L_x_1172:
[----:B------:R-:W-:Y:S05]  /*10ba0*/  BSYNC B1 ;  /* 0x0000000000017941 */ /* 0x000fea0003800000 */
.L_x_1171:
        /* <DEDUP_REMOVED lines=15> */
[----:B-1---5:R-:W-:Y:S01]  /*10ca0*/  LEA R28, P0, R2, UR6, 0x1 ;  /* 0x00000006021c7c11 */ /* 0x022fe2000f8008ff */
[----:B------:R-:W-:-:S05]  /*10cb0*/  IMAD.IADD R3, R3, 0x1, R17 ;  /* 0x0000000103037824 */ /* 0x000fca00078e0211 */
[----:B------:R-:W-:-:S05]  /*10cc0*/  LEA.HI.X R29, R2, UR7, R3, 0x1, P0 ;  /* 0x00000007021d7c11 */ /* 0x000fca00080f0c03 */
[----:B------:R2:W-:Y:S04]  /*10cd0*/  @!P2 STG.E.128 desc[UR46][R28.64], R12 ;  /* 0x0000000c1c00a986 */ /* 0x0005e8000c101d2e */
[----:B------:R2:W-:Y:S02]  /*10ce0*/  @!P3 STG.E.128 desc[UR46][R28.64+0x80], R24 ;  /* 0x000080181c00b986 */ /* 0x0005e4000c101d2e */
.L_x_1174:
[----:B------:R-:W-:Y:S05]  /*10cf0*/  BSYNC B1 ;  /* 0x0000000000017941 */ /* 0x000fea0003800000 */
.L_x_1173:
[----:B------:R-:W-:Y:S05]  /*10d00*/  @P1 BRA `(.L_x_1175) ;  /* 0x0000000800cc1947 */ /* 0x000fea0003800000 */
[----:B--2--5:R-:W-:Y:S01]  /*10d10*/  IADD3 R13, P0, R20, 0x60, RZ ;  /* 0x00000060140d7810 */ /* 0x024fe20007f1e0ff */
[----:B------:R-:W-:Y:S01]  /*10d20*/  ULDC.64 UR6, c[0x0][0xad8] ;  /* 0x0002b60000067ab9 */ /* 0x000fe20000000a00 */
[----:B------:R-:W-:Y:S01]  /*10d30*/  IMAD.MOV.U32 R2, RZ, RZ, R44 ;  /* 0x000000ffff027224 */ /* 0x000fe200078e002c */
        /* <DEDUP_REMOVED lines=17> */
.L_x_1167:
[----:B------:R-:W2:Y:S01]  /*10e50*/  LDC.64 R4, c[0x0][0xbd8] ;  /* 0x0002f600ff047b82 */ /* 0x000ea20000000a00 */
[----:B------:R-:W-:-:S07]  /*10e60*/  IMAD.MOV.U32 R7, RZ, RZ, RZ ;  /* 0x000000ffff077224 */ /* 0x000fce00078e00ff */
[----:B0-----:R-:W0:Y:S01]  /*10e70*/  LDC.64 R2, c[0x0][0xbd8] ;  /* 0x0002f600ff027b82 */ /* 0x001e220000000a00 */
[----:B--2---:R-:W-:-:S04]  /*10e80*/  ISETP.NE.U32.AND P0, PT, R4, RZ, PT ;  /* 0x000000ff0400720c */ /* 0x004fc80003f05070 */
[----:B------:R-:W-:-:S03]  /*10e90*/  ISETP.NE.AND.EX P0, PT, R5, RZ, PT, P0 ;  /* 0x000000ff0500720c */ /* 0x000fc60003f05300 */
[----:B------:R-:W2:Y:S01]  /*10ea0*/  LDC.64 R4, c[0x0][0xbe0] ;  /* 0x0002f800ff047b82 */ /* 0x000ea20000000a00 */
[----:B0-----:R-:W-:-:S07]  /*10eb0*/  IMAD.WIDE R2, R174, 0x4, R2 ;  /* 0x00000004ae027825 */ /* 0x001fce00078e0202 */
[----:B------:R-:W0:Y:S02]  /*10ec0*/  LDC R0, c[0x0][0xa88] ;  /* 0x0002a200ff007b82 */ /* 0x000e240000000800 */
[----:B------:R3:W5:Y:S01]  /*10ed0*/  @P0 LDG.E R7, desc[UR46][R2.64] ;  /* 0x0000002e02070981 */ /* 0x000762000c1e1900 */
[----:B--2---:R-:W-:-:S04]  /*10ee0*/  ISETP.NE.U32.AND P1, PT, R4, RZ, PT ;  /* 0x000000ff0400720c */ /* 0x004fc80003f25070 */
[----:B------:R-:W-:-:S13]  /*10ef0*/  ISETP.NE.AND.EX P1, PT, R5, RZ, PT, P1 ;  /* 0x000000ff0500720c */ /* 0x000fda0003f25310 */
[----:B------:R-:W2:Y:S02]  /*10f00*/  @P1 LDC.64 R4, c[0x0][0xbe0] ;  /* 0x0002f800ff041b82 */ /* 0x000ea40000000a00 */
[----:B--2---:R-:W-:-:S05]  /*10f10*/  @P1 IMAD.WIDE R4, R174, 0x4, R4 ;  /* 0x00000004ae041825 */ /* 0x004fca00078e0204 */
[----:B0-----:R3:W5:Y:S01]  /*10f20*/  @P1 LDG.E R0, desc[UR46][R4.64] ;  /* 0x0000002e04001981 */ /* 0x001762000c1e1900 */
[----:B------:R-:W-:Y:S01]  /*10f30*/  ISETP.GT.AND P2, PT, R181, 0x7f, PT ;  /* 0x0000007fb500780c */ /* 0x000fe20003f44270 */
[----:B------:R-:W-:-:S12]  /*10f40*/  @P1 BRA `(.L_x_1176) ;  /* 0x0000000000101947 */ /* 0x000fd80003800000 */
[----:B------:R-:W-:Y:S05]  /*10f50*/  @!P0 BRA `(.L_x_1176) ;  /* 0x00000000000c8947 */ /* 0x000fea0003800000 */
[----:B---3--:R-:W2:Y:S04]  /*10f60*/  LDG.E R5, desc[UR46][R2.64] ;  /* 0x0000002e02057981 */ /* 0x008ea8000c1e1900 */
[----:B-----5:R-:W2:Y:S02]  /*10f70*/  LDG.E R0, desc[UR46][R2.64+0x4] ;  /* 0x0000042e02007981 */ /* 0x020ea4000c1e1900 */
[----:B--2---:R-:W-:-:S07]  /*10f80*/  IMAD.IADD R0, R0, 0x1, -R5 ;  /* 0x0000000100007824 */ /* 0x004fce00078e0a05 */
.L_x_1176:
[----:B---3--:R-:W-:Y:S01]  /*10f90*/  SHF.R.S32.HI R2, RZ, 0x1f, R174 ;  /* 0x0000001fff027819 */ /* 0x008fe200000114ae */
[----:B------:R-:W-:Y:S01]  /*10fa0*/  BSSY B1, `(.L_x_1177) ;  /* 0x000001d000017945 */ /* 0x000fe20003800000 */
[----:B------:R-:W-:Y:S02]  /*10fb0*/  SHF.R.S32.HI R8, RZ, 0x1f, R173 ;  /* 0x0000001fff087819 */ /* 0x000fe400000114ad */
[----:B------:R-:W-:Y:S02]  /*10fc0*/  SHF.R.S32.HI R10, RZ, 0x1f, R19 ;  /* 0x0000001fff0a7819 */ /* 0x000fe40000011413 */
[----:B------:R-:W-:Y:S02]  /*10fd0*/  SEL R11, R174, RZ, !P0 ;  /* 0x000000ffae0b7207 */ /* 0x000fe40004000000 */
[----:B------:R-:W-:Y:S02]  /*10fe0*/  SEL R9, R2, RZ, !P0 ;  /* 0x000000ff02097207 */ /* 0x000fe40004000000 */
[----:B-----5:R-:W-:Y:S01]  /*10ff0*/  SHF.R.S32.HI R6, RZ, 0x1f, R7 ;  /* 0x0000001fff067819 */ /* 0x020fe20000011407 */
[----:B------:R-:W-:Y:S06]  /*11000*/  @P2 BRA `(.L_x_1178) ;  /* 0x0000000000582947 */ /* 0x000fec0003800000 */
[----:B------:R-:W0:Y:S02]  /*11010*/  S2R R3, SR_TID.X ;  /* 0x0000000000037919 */ /* 0x000e240000002100 */
[----:B0-----:R-:W-:-:S04]  /*11020*/  IMAD R2, R175, 0x80, R3 ;  /* 0x00000080af027824 */ /* 0x001fc800078e0203 */
[----:B------:R-:W-:-:S05]  /*11030*/  VIADD R3, R2, 0xffffff80 ;  /* 0xffffff8002037836 */ /* 0x000fca0000000000 */
[----:B------:R-:W-:-:S13]  /*11040*/  ISETP.GE.AND P0, PT, R3, R0, PT ;  /* 0x000000000300720c */ /* 0x000fda0003f06270 */
[----:B------:R-:W-:Y:S05]  /*11050*/  @P0 BRA `(.L_x_1178) ;  /* 0x0000000000440947 */ /* 0x000fea0003800000 */
[C---:B------:R-:W-:Y:S01]  /*11060*/  IADD3 R2, P0, R3.reuse, R7, RZ ;  /* 0x0000000703027210 */ /* 0x040fe20007f1e0ff */
[----:B------:R-:W-:Y:S02]  /*11070*/  ULDC.64 UR4, c[0x0][0xb70] ;  /* 0x0002dc0000047ab9 */ /* 0x000fe40000000a00 */
[----:B------:R-:W-:Y:S01]  /*11080*/  IMAD R4, R8, UR4, RZ ;  /* 0x0000000408047c24 */ /* 0x000fe2000f8e02ff */
[----:B------:R-:W-:-:S03]  /*11090*/  LEA.HI.X.SX32 R3, R3, R6, 0x1, P0 ;  /* 0x0000000603037211 */ /* 0x000fc600000f0eff */
[C---:B------:R-:W-:Y:S02]  /*110a0*/  IMAD R5, R173.reuse, UR5, R4 ;  /* 0x00000005ad057c24 */ /* 0x040fe4000f8e0204 */
[----:B------:R-:W-:Y:S01]  /*110b0*/  IMAD.WIDE.U32 R2, R173, UR4, R2 ;  /* 0x00000004ad027c25 */ /* 0x000fe2000f8e0002 */
[----:B------:R-:W-:-:S03]  /*110c0*/  ULDC.64 UR4, c[0x0][0xb78] ;  /* 0x0002de0000047ab9 */ /* 0x000fc60000000a00 */
[----:B------:R-:W-:Y:S02]  /*110d0*/  IMAD R4, R9, UR4, RZ ;  /* 0x0000000409047c24 */ /* 0x000fe4000f8e02ff */
[----:B------:R-:W-:Y:S02]  /*110e0*/  IMAD.IADD R3, R3, 0x1, R5 ;  /* 0x0000000103037824 */ /* 0x000fe400078e0205 */
        /* <DEDUP_REMOVED lines=8> */
.L_x_1178:
[----:B------:R-:W-:Y:S05]  /*11170*/  BSYNC B1 ;  /* 0x0000000000017941 */ /* 0x000fea0003800000 */
.L_x_1177:
[----:B------:R-:W-:Y:S01]  /*11180*/  ULDC.64 UR4, c[0x0][0xaa0] ;  /* 0x0002a80000047ab9 */ /* 0x000fe20000000a00 */
[----:B------:R-:W-:Y:S01]  /*11190*/  IMAD.MOV.U32 R2, RZ, RZ, R19 ;  /* 0x000000ffff027224 */ /* 0x000fe200078e0013 */
[----:B------:R-:W-:Y:S01]  /*111a0*/  BSSY B1, `(.L_x_1179) ;  /* 0x000002c000017945 */ /* 0x000fe20003800000 */
[----:B0-----:R-:W-:Y:S02]  /*111b0*/  IMAD.MOV.U32 R3, RZ, RZ, R10 ;  /* 0x000000ffff037224 */ /* 0x001fe400078e000a */
[----:B------:R-:W-:Y:S02]  /*111c0*/  IMAD R4, R6, UR4, RZ ;  /* 0x0000000406047c24 */ /* 0x000fe4000f8e02ff */
[----:B------:R-:W-:-:S04]  /*111d0*/  IMAD.WIDE.U32 R2, R7, UR4, R2 ;  /* 0x0000000407027c25 */ /* 0x000fc8000f8e0002 */
[----:B------:R-:W-:Y:S01]  /*111e0*/  IMAD R7, R7, UR5, R4 ;  /* 0x0000000507077c24 */ /* 0x000fe2000f8e0204 */
[----:B------:R-:W-:Y:S01]  /*111f0*/  ULDC.64 UR4, c[0x0][0xae0] ;  /* 0x0002b80000047ab9 */ /* 0x000fe20000000a00 */
[----:B------:R-:W-:Y:S02]  /*11200*/  VIADD R6, R22, 0x20 ;  /* 0x0000002016067836 */ /* 0x000fe40000000000 */
[----:B------:R-:W-:Y:S02]  /*11210*/  IMAD.IADD R3, R3, 0x1, R7 ;  /* 0x0000000103037824 */ /* 0x000fe400078e0207 */
[----:B------:R-:W-:Y:S02]  /*11220*/  IMAD R7, R175, -0x80, R0 ;  /* 0xffffff80af077824 */ /* 0x000fe400078e0200 */
[----:B------:R-:W-:Y:S02]  /*11230*/  IMAD R4, R8, UR4, RZ ;  /* 0x0000000408047c24 */ /* 0x000fe4000f8e02ff */
[C---:B------:R-:W-:Y:S01]  /*11240*/  VIADD R0, R22.reuse, 0x40 ;  /* 0x0000004016007836 */ /* 0x040fe20000000000 */
[-C--:B------:R-:W-:Y:S01]  /*11250*/  ISETP.GE.AND P2, PT, R22, R7.reuse, PT ;  /* 0x000000071600720c */ /* 0x080fe20003f46270 */
[C---:B------:R-:W-:Y:S01]  /*11260*/  IMAD R5, R173.reuse, UR5, R4 ;  /* 0x00000005ad057c24 */ /* 0x040fe2000f8e0204 */
[-C--:B------:R-:W-:Y:S01]  /*11270*/  ISETP.GE.AND P3, PT, R6, R7.reuse, PT ;  /* 0x000000070600720c */ /* 0x080fe20003f66270 */
[----:B------:R-:W-:Y:S01]  /*11280*/  IMAD.WIDE.U32 R2, R173, UR4, R2 ;  /* 0x00000004ad027c25 */ /* 0x000fe2000f8e0002 */
[----:B------:R-:W-:Y:S01]  /*11290*/  ULDC.64 UR4, c[0x0][0xae8] ;  /* 0x0002ba0000047ab9 */ /* 0x000fe20000000a00 */
[----:B------:R-:W-:-:S02]  /*112a0*/  ISETP.GE.AND P1, PT, R0, R7, PT ;  /* 0x000000070000720c */ /* 0x000fc40003f26270 */
[----:B------:R-:W-:Y:S02]  /*112b0*/  VIADD R4, R22, 0x60 ;  /* 0x0000006016047836 */ /* 0x000fe40000000000 */
[----:B------:R-:W-:Y:S02]  /*112c0*/  IMAD.IADD R3, R3, 0x1, R5 ;  /* 0x0000000103037824 */ /* 0x000fe400078e0205 */
[----:B------:R-:W-:Y:S01]  /*112d0*/  IMAD R0, R9, UR4, RZ ;  /* 0x0000000409007c24 */ /* 0x000fe2000f8e02ff */
[----:B------:R-:W-:Y:S01]  /*112e0*/  ISETP.GE.AND P0, PT, R4, R7, PT ;  /* 0x000000070400720c */ /* 0x000fe20003f06270 */
[----:B------:R-:W-:Y:S01]  /*112f0*/  IMAD.WIDE.U32 R4, R11, UR4, R2 ;  /* 0x000000040b047c25 */ /* 0x000fe2000f8e0002 */
[----:B------:R-:W-:-:S03]  /*11300*/  SHF.R.S32.HI R7, RZ, 0x1f, R22 ;  /* 0x0000001fff077819 */ /* 0x000fc60000011416 */
[----:B------:R-:W-:Y:S02]  /*11310*/  IMAD R9, R11, UR5, R0 ;  /* 0x000000050b097c24 */ /* 0x000fe4000f8e0200 */
[----:B------:R-:W-:Y:S02]  /*11320*/  IMAD.MOV.U32 R6, RZ, RZ, R22 ;  /* 0x000000ffff067224 */ /* 0x000fe400078e0016 */
[----:B------:R-:W-:Y:S02]  /*11330*/  IMAD.IADD R11, R5, 0x1, R9 ;  /* 0x00000001050b7824 */ /* 0x000fe400078e0209 */
[----:B------:R-:W-:Y:S01]  /*11340*/  IMAD.WIDE R6, R175, 0x80, R6 ;  /* 0x00000080af067825 */ /* 0x000fe200078e0206 */
[----:B------:R-:W-:Y:S06]  /*11350*/  @P2 BRA `(.L_x_1180) ;  /* 0x0000000000402947 */ /* 0x000fec0003800000 */
        /* <DEDUP_REMOVED lines=16> */
.L_x_1180:
[----:B------:R-:W-:Y:S05]  /*11460*/  BSYNC B1 ;  /* 0x0000000000017941 */ /* 0x000fea0003800000 */
.L_x_1179:
[----:B------:R-:W-:Y:S04]  /*11470*/  BSSY B1, `(.L_x_1181) ;  /* 0x0000014000017945 */ /* 0x000fe80003800000 */
[----:B------:R-:W-:Y:S05]  /*11480*/  @P3 BRA `(.L_x_1182) ;  /* 0x0000000000483947 */ /* 0x000fea0003800000 */
[----:B0-----:R-:W-:Y:S01]  /*11490*/  IADD3 R9, P2, R6, 0x20, RZ ;  /* 0x0000002006097810 */ /* 0x001fe20007f5e0ff */
        /* <DEDUP_REMOVED lines=17> */
.L_x_1182:
[----:B------:R-:W-:Y:S05]  /*115b0*/  BSYNC B1 ;  /* 0x0000000000017941 */ /* 0x000fea0003800000 */
.L_x_1181:
[----:B------:R-:W-:Y:S04]  /*115c0*/  BSSY B1, `(.L_x_1183) ;  /* 0x0000014000017945 */ /* 0x000fe80003800000 */
[----:B------:R-:W-:Y:S05]  /*115d0*/  @P1 BRA `(.L_x_1184) ;  /* 0x0000000000481947 */ /* 0x000fea0003800000 */
[----:B0-2---:R-:W-:Y:S01]  /*115e0*/  IADD3 R9, P1, R6, 0x40, RZ ;  /* 0x0000004006097810 */ /* 0x005fe20007f3e0ff */
        /* <DEDUP_REMOVED lines=17> */
.L_x_1184:
[----:B------:R-:W-:Y:S05]  /*11700*/  BSYNC B1 ;  /* 0x0000000000017941 */ /* 0x000fea0003800000 */
.L_x_1183:
        /* <DEDUP_REMOVED lines=19> */
.L_x_1175:
[----:B------:R-:W-:Y:S05]  /*11840*/  BSYNC B0 ;  /* 0x0000000000007941 */ /* 0x000fea0003800000 */
.L_x_1166:
[----:B------:R-:W-:Y:S02]  /*11850*/  ULDC UR4, c[0x0][0xc14] ;  /* 0x0003050000047ab9 */ /* 0x000fe40000000800 */
[----:B-1----:R-:W-:-:S13]  /*11860*/  ISETP.GE.AND P0, PT, R171, UR4, PT ;  /* 0x00000004ab007c0c */ /* 0x002fda000bf06270 */
[----:B------:R-:W-:Y:S05]  /*11870*/  @!P0 BRA `(.L_x_1185) ;  /* 0xfffffef4003c8947 */ /* 0x000fea000383ffff */
[----:B------:R-:W-:Y:S05]  /*11880*/  EXIT ;  /* 0x000000000000794d */ /* 0x000fea0003800000 */
.L_x_1080:
[----:B------:R-:W-:-:S08]  /*11890*/  NOP ;  /* 0x0000000000007918 */ /* 0x000fd00000000000 */
[----:B------:R-:W0:-:S00]  /*118a0*/  USETMAXREG.DEALLOC.CTAPOOL 0x18 ;  /* 0x00000018000079c8 */ /* 0x000e0000080e0500 */
[----:B0-----:R-:W2:Y:S01]  /*118b0*/  LDL.LU R2, [R1+0x38] ;  /* 0x0000380001027983 */ /* 0x001ea20000300800 */
[----:B------:R-:W-:Y:S01]  /*118c0*/  LOP3.LUT R0, R0, 0x3, RZ, 0xc0, !PT ;  /* 0x0000000300007812 */ /* 0x000fe200078ec0ff */
[----:B------:R-:W-:-:S05]  /*118d0*/  IMAD.MOV.U32 R6, RZ, RZ, RZ ;  /* 0x000000ffff067224 */ /* 0x000fca00078e00ff */
[----:B------:R-:W0:Y:S02]  /*118e0*/  SHFL.IDX PT, R0, R0, RZ, 0x1f ;  /* 0x00001fff00007589 */ /* 0x000e2400000e0000 */
[----:B0-----:R-:W-:Y:S02]  /*118f0*/  ISETP.NE.AND P0, PT, R0, RZ, PT ;  /* 0x000000ff0000720c */ /* 0x001fe40003f05270 */
        /* <DEDUP_REMOVED lines=15> */
.L_x_1186:
[----:B------:R-:W1:Y:S01]  /*119f0*/  S2R R0, SR_TID.X ;  /* 0x0000000000007919 */ /* 0x000e620000002100 */
[----:B------:R-:W-:Y:S01]  /*11a00*/  ULDC UR4, c[0x0][0xc14] ;  /* 0x0003050000047ab9 */ /* 0x000fe20000000800 */
[----:B-1----:R-:W-:-:S04]  /*11a10*/  LOP3.LUT R5, R0, 0x1f, RZ, 0xc0, !PT ;  /* 0x0000001f00057812 */ /* 0x002fc800078ec0ff */
[----:B------:R-:W-:-:S04]  /*11a20*/  ISETP.NE.AND P0, PT, R5, 0x1f, PT ;  /* 0x0000001f0500780c */ /* 0x000fc80003f05270 */
[----:B------:R-:W-:-:S13]  /*11a30*/  ISETP.GE.OR P1, PT, R5, UR4, !P0 ;  /* 0x0000000405007c0c */ /* 0x000fda000c726670 */
[----:B0-----:R-:W0:Y:S02]  /*11a40*/  @!P1 LDC.64 R2, c[0x0][0xc58] ;  /* 0x00031600ff029b82 */ /* 0x001e240000000a00 */
        /* <DEDUP_REMOVED lines=18> */
[----:B------:R-:W1:Y:S02]  /*11b70*/  SHFL.UP PT, R2, R3, 0x8, RZ ;  /* 0x0500000003027989 */ /* 0x000e6400000e00ff */
[----:B-1----:R-:W-:-:S05]  /*11b80*/  SEL R2, R2, RZ, P4 ;  /* 0x000000ff02027207 */ /* 0x002fca0002000000 */
[----:B------:R-:W-:-:S05]  /*11b90*/  IMAD.IADD R2, R3, 0x1, R2 ;  /* 0x0000000103027824 */ /* 0x000fca00078e0202 */
[----:B------:R-:W1:Y:S02]  /*11ba0*/  SHFL.UP PT, R4, R2, 0x10, RZ ;  /* 0x0600000002047989 */ /* 0x000e6400000e00ff */
[----:B-1----:R-:W-:-:S05]  /*11bb0*/  SEL R7, R4, RZ, P5 ;  /* 0x000000ff04077207 */ /* 0x002fca0002800000 */
[----:B------:R-:W-:Y:S02]  /*11bc0*/  IMAD.IADD R10, R2, 0x1, R7 ;  /* 0x00000001020a7824 */ /* 0x000fe400078e0207 */
[----:B------:R-:W1:Y:S03]  /*11bd0*/  LDC R7, c[0x0][0xc10] ;  /* 0x00030400ff077b82 */ /* 0x000e660000000800 */
        /* <DEDUP_REMOVED lines=10> */
.L_x_1192:
        /* <DEDUP_REMOVED lines=14> */
.L_x_1191:
[----:B------:R-:W-:Y:S05]  /*11d60*/  BSYNC B0 ;  /* 0x0000000000007941 */ /* 0x000fea0003800000 */
.L_x_1190:
        /* <DEDUP_REMOVED lines=22> */
.L_x_1188:
[----:B------:R-:W-:Y:S01]  /*11ed0*/  IMAD.IADD R11, R9, 0x1, -R8 ;  /* 0x00000001090b7824 */ /* 0x000fe200078e0a08 */
[----:B------:R-:W-:-:S03]  /*11ee0*/  ULDC.64 UR4, c[0x0][0xc68] ;  /* 0x00031a0000047ab9 */ /* 0x000fc60000000a00 */
[----:B------:R-:W-:-:S05]  /*11ef0*/  IMAD R3, R10, R7, R11 ;  /* 0x000000070a037224 */ /* 0x000fca00078e020b */
[----:B------:R-:W-:-:S13]  /*11f00*/  ISETP.GT.AND P0, PT, R3, R0, PT ;  /* 0x000000000300720c */ /* 0x000fda0003f04270 */
[----:B------:R-:W-:Y:S02]  /*11f10*/  VOTEU.ANY UR7, UPT, !P0 ;  /* 0x0000000000077886 */ /* 0x000fe400040e0100 */
[----:B------:R-:W-:-:S04]  /*11f20*/  UPOPC UR6, UR7 ;  /* 0x00000007000672bf */ /* 0x000fc80008000000 */
[----:B------:R-:W-:-:S04]  /*11f30*/  UIADD3 UR45, UR6, UR45, URZ ;  /* 0x0000002d062d7290 */ /* 0x000fc8000fffe03f */
[----:B------:R-:W-:-:S06]  /*11f40*/  UIMAD.WIDE UR4, UR45, 0x4, UR4 ;  /* 0x000000042d0478a5 */ /* 0x000fcc000f8e0204 */
[----:B------:R-:W-:Y:S02]  /*11f50*/  IMAD.U32 R2, RZ, RZ, UR4 ;  /* 0x00000004ff027e24 */ /* 0x000fe4000f8e00ff */
[----:B------:R-:W-:-:S05]  /*11f60*/  IMAD.U32 R3, RZ, RZ, UR5 ;  /* 0x00000005ff037e24 */ /* 0x000fca000f8e00ff */
[----:B------:R-:W2:Y:S01]  /*11f70*/  LDG.E R9, desc[UR46][R2.64] ;  /* 0x0000002e02097981 */ /* 0x000ea2000c1e1900 */
[----:B------:R-:W-:Y:S01]  /*11f80*/  IMAD.U32 R15, RZ, RZ, UR6 ;  /* 0x00000006ff0f7e24 */ /* 0x000fe2000f8e00ff */
[----:B------:R-:W-:-:S04]  /*11f90*/  ISETP.NE.AND P0, PT, RZ, UR7, PT ;  /* 0x00000007ff007c0c */ /* 0x000fc8000bf05270 */
[----:B------:R-:W2:Y:S02]  /*11fa0*/  SHFL.IDX PT, R6, R6, R15, 0x1f ;  /* 0x00001f0f06067589 */ /* 0x000ea400000e0000 */
[----:B--2---:R-:W-:-:S05]  /*11fb0*/  IMAD R8, R6, R9, RZ ;  /* 0x0000000906087224 */ /* 0x004fca00078e02ff */
[----:B------:R-:W-:-:S04]  /*11fc0*/  IABS R12, R8 ;  /* 0x00000008000c7213 */ /* 0x000fc80000000000 */
[----:B------:R-:W0:Y:S08]  /*11fd0*/  I2F.RP R13, R12 ;  /* 0x0000000c000d7306 */ /* 0x000e300000209400 */
[----:B0-----:R-:W0:Y:S02]  /*11fe0*/  MUFU.RCP R13, R13 ;  /* 0x0000000d000d7308 */ /* 0x001e240000001000 */
[----:B0-----:R-:W-:-:S06]  /*11ff0*/  VIADD R14, R13, 0xffffffe ;  /* 0x0ffffffe0d0e7836 */ /* 0x001fcc0000000000 */
[----:B------:R-:W0:Y:S02]  /*12000*/  F2I.FTZ.U32.TRUNC.NTZ R3, R14 ;  /* 0x0000000e00037305 */ /* 0x000e24000021f000 */
[----:B0-----:R-:W-:Y:S01]  /*12010*/  IMAD.MOV R17, RZ, RZ, -R3 ;  /* 0x000000ffff117224 */ /* 0x001fe200078e0a03 */
[----:B------:R-:W-:Y:S06]  /*12020*/  @!P0 BRA `(.L_x_1193) ;  /* 0x00000000000c8947 */ /* 0x000fec0003800000 */
[----:B------:R-:W-:-:S06]  /*12030*/  UIADD3 UR4, UR6, -0x1, URZ ;  /* 0xffffffff06047890 */ /* 0x000fcc000fffe03f */
[----:B------:R-:W-:-:S05]  /*12040*/  IMAD.U32 R13, RZ, RZ, UR4 ;  /* 0x00000004ff0d7e24 */ /* 0x000fca000f8e00ff */
[----:B------:R0:W1:Y:S02]  /*12050*/  SHFL.IDX PT, R4, R10, R13, 0x1f ;  /* 0x00001f0d0a047589 */ /* 0x00006400000e0000 */
.L_x_1193:
[----:B-1----:R-:W-:Y:S02]  /*12060*/  IMAD R4, R4, R7, R11 ;  /* 0x0000000704047224 */ /* 0x002fe400078e020b */
        /* <DEDUP_REMOVED lines=19> */
[----:B------:R-:W-:-:S05]  /*121a0*/  @!P1 LOP3.LUT R2, RZ, R8, RZ, 0x33, !PT ;  /* 0x00000008ff029212 */ /* 0x000fca00078e33ff */
[----:B------:R-:W-:Y:S02]  /*121b0*/  IMAD R0, R9, R2, RZ ;  /* 0x0000000209007224 */ /* 0x000fe400078e02ff */
[----:B------:R-:W-:Y:S02]  /*121c0*/  IMAD.MOV R2, RZ, RZ, -R2 ;  /* 0x000000ffff027224 */ /* 0x000fe400078e0a02 */
[----:B-1----:R-:W-:Y:S02]  /*121d0*/  IMAD.MOV R4, RZ, RZ, -R0 ;  /* 0x000000ffff047224 */ /* 0x002fe400078e0a00 */
[----:B------:R-:W-:Y:S02]  /*121e0*/  IMAD R8, R8, R2, R11 ;  /* 0x0000000208087224 */ /* 0x000fe400078e020b */
[----:B------:R-:W-:Y:S01]  /*121f0*/  IMAD.MOV.U32 R2, RZ, RZ, RZ ;  /* 0x000000ffff027224 */ /* 0x000fe200078e00ff */
[----:B------:R-:W-:-:S04]  /*12200*/  VIADDMNMX R7, R4, R7, R9, PT ;  /* 0x0000000704077246 */ /* 0x000fc80003800109 */
[-C--:B------:R-:W-:Y:S02]  /*12210*/  IABS R4, R7.reuse ;  /* 0x0000000700047213 */ /* 0x080fe40000000000 */
[----:B0-----:R-:W-:Y:S02]  /*12220*/  IABS R10, R7 ;  /* 0x00000007000a7213 */ /* 0x001fe40000000000 */
[----:B------:R-:W0:Y:S08]  /*12230*/  I2F.RP R9, R4 ;  /* 0x0000000400097306 */ /* 0x000e300000209400 */
[----:B0-----:R-:W0:Y:S02]  /*12240*/  MUFU.RCP R9, R9 ;  /* 0x0000000900097308 */ /* 0x001e240000001000 */
[----:B0-----:R-:W-:Y:S01]  /*12250*/  VIADD R3, R9, 0xffffffe ;  /* 0x0ffffffe09037836 */ /* 0x001fe20000000000 */
[----:B------:R-:W-:-:S05]  /*12260*/  IABS R9, R8 ;  /* 0x0000000800097213 */ /* 0x000fca0000000000 */
[----:B------:R-:W0:Y:S02]  /*12270*/  F2I.FTZ.U32.TRUNC.NTZ R3, R3 ;  /* 0x0000000300037305 */ /* 0x000e24000021f000 */
[----:B0-----:R-:W-:-:S04]  /*12280*/  IMAD.MOV R11, RZ, RZ, -R3 ;  /* 0x000000ffff0b7224 */ /* 0x001fc800078e0a03 */
[----:B------:R-:W-:-:S04]  /*12290*/  IMAD R11, R11, R4, RZ ;  /* 0x000000040b0b7224 */ /* 0x000fc800078e02ff */
[----:B------:R-:W-:-:S04]  /*122a0*/  IMAD.HI.U32 R2, R3, R11, R2 ;  /* 0x0000000b03027227 */ /* 0x000fc800078e0002 */
[----:B------:R-:W-:Y:S02]  /*122b0*/  IMAD.MOV R3, RZ, RZ, -R10 ;  /* 0x000000ffff037224 */ /* 0x000fe400078e0a0a */
        /* <DEDUP_REMOVED lines=8> */
[----:B------:R-:W-:Y:S01]  /*12340*/  ISETP.GE.AND P2, PT, R3, RZ, PT ;  /* 0x000000ff0300720c */ /* 0x000fe20003f46270 */
[----:B------:R-:W-:-:S06]  /*12350*/  IMAD.IADD R3, R8, 0x1, R0 ;  /* 0x0000000108037824 */ /* 0x000fcc00078e0200 */
[----:B------:R-:W-:-:S06]  /*12360*/  @P0 VIADD R2, R2, 0x1 ;  /* 0x0000000102020836 */ /* 0x000fcc0000000000 */
[----:B------:R-:W-:Y:S01]  /*12370*/  @!P2 IMAD.MOV R2, RZ, RZ, -R2 ;  /* 0x000000ffff02a224 */ /* 0x000fe200078e0a02 */
[----:B------:R-:W-:Y:S01]  /*12380*/  @!P1 LOP3.LUT R2, RZ, R7, RZ, 0x33, !PT ;  /* 0x00000007ff029212 */ /* 0x000fe200078e33ff */
[----:B------:R-:W-:-:S04]  /*12390*/  IMAD.MOV R7, RZ, RZ, -R7 ;  /* 0x000000ffff077224 */ /* 0x000fc800078e0a07 */
[----:B------:R-:W-:-:S05]  /*123a0*/  IMAD R3, R2, R7, R3 ;  /* 0x0000000702037224 */ /* 0x000fca00078e0203 */
[----:B------:R-:W-:Y:S02]  /*123b0*/  R2UR UR38, R3 ;  /* 0x00000000032672ca */ /* 0x000fe400000e0000 */
[----:B------:R-:W-:-:S05]  /*123c0*/  LOP3.LUT R3, RZ, R2, RZ, 0x33, !PT ;  /* 0x00000002ff037212 */ /* 0x000fca00078e33ff */
[----:B------:R-:W-:-:S05]  /*123d0*/  IMAD.IADD R0, R6, 0x1, R3 ;  /* 0x0000000106007824 */ /* 0x000fca00078e0203 */
[----:B------:R1:W-:Y:S01]  /*123e0*/  STL [R1+0x24], R0 ;  /* 0x0000240001007387 */ /* 0x0003e20000100800 */
[----:B------:R-:W-:Y:S05]  /*123f0*/  BRA `(.L_x_1194) ;  /* 0x00000000000c7947 */ /* 0x000fea0003800000 */
.L_x_1189:
[----:B------:R0:W-:Y:S01]  /*12400*/  STL [R1+0x20], R0 ;  /* 0x0000200001007387 */ /* 0x0001e20000100800 */
[----:B------:R-:W-:-:S03]  /*12410*/  UMOV UR38, URZ ;  /* 0x0000003f00267c82 */ /* 0x000fc60008000000 */
[----:B------:R0:W-:Y:S02]  /*12420*/  STL [R1+0x24], RZ ;  /* 0x000024ff01007387 */ /* 0x0001e40000100800 */
.L_x_1194:
[----:B------:R-:W2:Y:S04]  /*12430*/  LDL R2, [R1+0x24] ;  /* 0x0000240001027983 */ /* 0x000ea80000100800 */
[----:B------:R-:W3:Y:S01]  /*12440*/  LDL R4, [R1+0x20] ;  /* 0x0000200001047983 */ /* 0x000ee20000100800 */
[----:B------:R-:W-:-:S13]  /*12450*/  ISETP.NE.AND P0, PT, R5, RZ, PT ;  /* 0x000000ff0500720c */ /* 0x000fda0003f05270 */
[----:B------:R-:W4:Y:S01]  /*12460*/  @!P0 S2R R3, SR_CgaCtaId ;  /* 0x0000000000038919 */ /* 0x000f220000008800 */
[----:B01----:R-:W-:Y:S01]  /*12470*/  @!P0 MOV R0, 0x400 ;  /* 0x0000040000008802 */ /* 0x003fe20000000f00 */
[----:B------:R-:W-:Y:S02]  /*12480*/  IMAD.U32 R6, RZ, RZ, UR38 ;  /* 0x00000026ff067e24 */ /* 0x000fe4000f8e00ff */
[----:B------:R-:W-:Y:S01]  /*12490*/  IMAD.U32 R7, RZ, RZ, UR45 ;  /* 0x0000002dff077e24 */ /* 0x000fe2000f8e00ff */
[----:B----4-:R-:W-:Y:S01]  /*124a0*/  @!P0 LEA R0, R3, R0, 0x18 ;  /* 0x0000000003008211 */ /* 0x010fe200078ec0ff */
[----:B--2---:R-:W-:-:S05]  /*124b0*/  IMAD.MOV.U32 R5, RZ, RZ, R2 ;  /* 0x000000ffff057224 */ /* 0x004fca00078e0002 */
[----:B---3--:R0:W-:Y:S01]  /*124c0*/  @!P0 STS.128 [R0+0x228d0], R4 ;  /* 0x0228d00400008388 */ /* 0x0081e20000000c00 */
[----:B------:R-:W-:Y:S06]  /*124d0*/  BAR.ARV 0x5, 0x180 ;  /* 0x0146000000007b1d */ /* 0x000fec0000002000 */
.L_x_1187:
[----:B0-----:R-:W-:Y:S01]  /*124e0*/  IMAD.MOV.U32 R0, RZ, RZ, 0x1 ;  /* 0x00000001ff007424 */ /* 0x001fe200078e00ff */
[----:B------:R-:W-:Y:S01]  /*124f0*/  ULDC UR4, c[0x0][0xc14] ;  /* 0x0003050000047ab9 */ /* 0x000fe20000000800 */
[----:B------:R0:W-:Y:S01]  /*12500*/  STL [R1], RZ ;  /* 0x000000ff01007387 */ /* 0x0001e20000100800 */
[----:B------:R-:W-:-:S03]  /*12510*/  UISETP.GE.AND UP0, UPT, UR45, UR4, UPT ;  /* 0x000000042d00728c */ /* 0x000fc6000bf06270 */
[----:B------:R0:W-:Y:S03]  /*12520*/  STL [R1+0xc], R0 ;  /* 0x00000c0001007387 */ /* 0x0001e60000100800 */
[----:B------:R-:W-:Y:S01]  /*12530*/  PLOP3.LUT P0, PT, PT, PT, UP0, 0x80, 0x0 ;  /* 0x000000000000781c */ /* 0x000fe20003f0f008 */
[----:B------:R0:W-:-:S12]  /*12540*/  STL [R1+0x3c], RZ ;  /* 0x00003cff01007387 */ /* 0x0001d80000100800 */
[----:B0-----:R-:W-:Y:S05]  /*12550*/  @P0 BRA `(.L_x_1195) ;  /* 0x0000004000540947 */ /* 0x001fea0003800000 */
        /* <DEDUP_REMOVED lines=25> */
[----:B0-----:R-:W-:-:S05]  /*126f0*/  IMAD.MOV.U32 R0, RZ, RZ, 0x40 ;  /* 0x00000040ff007424 */ /* 0x001fca00078e00ff */
[----:B------:R-:W-:Y:S01]  /*12700*/  SEL R3, R0, 0xffffffc0, !P2 ;  /* 0xffffffc000037807 */ /* 0x000fe20005000000 */
[----:B------:R-:W-:-:S04]  /*12710*/  IMAD.MOV.U32 R0, RZ, RZ, 0x1 ;  /* 0x00000001ff007424 */ /* 0x000fc800078e00ff */
[----:B------:R0:W-:Y:S04]  /*12720*/  STL [R1+0x18], R3 ;  /* 0x0000180301007387 */ /* 0x0001e80000100800 */
[----:B------:R0:W-:Y:S04]  /*12730*/  STL [R1+0x14], R2 ;  /* 0x0000140201007387 */ /* 0x0001e80000100800 */
[----:B------:R0:W-:Y:S04]  /*12740*/  STL [R1+0x3c], RZ ;  /* 0x00003cff01007387 */ /* 0x0001e80000100800 */
[----:B------:R0:W-:Y:S04]  /*12750*/  STL [R1+0xc], R0 ;  /* 0x00000c0001007387 */ /* 0x0001e80000100800 */
[----:B------:R0:W-:Y:S02]  /*12760*/  STL [R1], RZ ;  /* 0x000000ff01007387 */ /* 0x0001e40000100800 */
.L_x_1263:
[----:B------:R-:W-:Y:S01]  /*12770*/  ULDC.64 UR4, c[0x0][0xa00] ;  /* 0x0002800000047ab9 */ /* 0x000fe20000000a00 */
[----:B------:R-:W-:Y:S01]  /*12780*/  ULDC.64 UR10, c[0x0][0xa08] ;  /* 0x00028200000a7ab9 */ /* 0x000fe20000000a00 */
[----:B------:R-:W-:Y:S01]  /*12790*/  ISETP.NE.U32.AND P0, PT, RZ, UR4, PT ;  /* 0x00000004ff007c0c */ /* 0x000fe2000bf05070 */
[----:B------:R-:W-:Y:S01]  /*127a0*/  ULDC.64 UR6, c[0x0][0xa00] ;  /* 0x0002800000067ab9 */ /* 0x000fe20000000a00 */
[----:B------:R-:W-:Y:S01]  /*127b0*/  ISETP.NE.U32.AND P1, PT, RZ, UR10, PT ;  /* 0x0000000aff007c0c */ /* 0x000fe2000bf25070 */
[----:B------:R-:W-:Y:S01]  /*127c0*/  UIMAD.WIDE UR6, UR45, 0x4, UR6 ;  /* 0x000000042d0678a5 */ /* 0x000fe2000f8e0206 */
[----:B------:R-:W-:Y:S01]  /*127d0*/  ISETP.NE.AND.EX P0, PT, RZ, UR5, PT, P0 ;  /* 0x00000005ff007c0c */ /* 0x000fe2000bf05300 */
[----:B------:R-:W-:Y:S01]  /*127e0*/  ULDC.64 UR4, c[0x0][0xa28] ;  /* 0x00028a0000047ab9 */ /* 0x000fe20000000a00 */
[----:B------:R-:W-:Y:S01]  /*127f0*/  ULDC.64 UR8, c[0x0][0xa08] ;  /* 0x0002820000087ab9 */ /* 0x000fe20000000a00 */
[----:B------:R-:W-:Y:S01]  /*12800*/  UISETP.NE.U32.AND UP0, UPT, UR4, URZ, UPT ;  /* 0x0000003f0400728c */ /* 0x000fe2000bf05070 */
[----:B------:R-:W-:Y:S01]  /*12810*/  ISETP.NE.AND.EX P1, PT, RZ, UR11, PT, P1 ;  /* 0x0000000bff007c0c */ /* 0x000fe2000bf25310 */
[----:B------:R-:W-:Y:S01]  /*12820*/  ULDC.64 UR10, c[0x0][0xa18] ;  /* 0x00028600000a7ab9 */ /* 0x000fe20000000a00 */
[----:B------:R-:W-:Y:S01]  /*12830*/  IMAD.MOV.U32 R18, RZ, RZ, RZ ;  /* 0x000000ffff127224 */ /* 0x000fe200078e00ff */
[----:B------:R-:W-:Y:S01]  /*12840*/  UISETP.NE.AND.EX UP0, UPT, UR5, URZ, UPT, UP0 ;  /* 0x0000003f0500728c */ /* 0x000fe2000bf05300 */
[----:B0-----:R-:W-:Y:S01]  /*12850*/  IMAD.U32 R2, RZ, RZ, UR6 ;  /* 0x00000006ff027e24 */ /* 0x001fe2000f8e00ff */
[----:B------:R-:W-:Y:S01]  /*12860*/  UISETP.NE.U32.AND UP1, UPT, UR10, URZ, UPT ;  /* 0x0000003f0a00728c */ /* 0x000fe2000bf25070 */
[----:B------:R-:W-:Y:S01]  /*12870*/  IMAD.U32 R3, RZ, RZ, UR7 ;  /* 0x00000007ff037e24 */ /* 0x000fe2000f8e00ff */
[----:B------:R-:W-:Y:S01]  /*12880*/  UIMAD.WIDE UR8, UR45, 0x4, UR8 ;  /* 0x000000042d0878a5 */ /* 0x000fe2000f8e0208 */
[----:B--2---:R-:W0:Y:S01]  /*12890*/  LDC R0, c[0x0][0x288] ;  /* 0x0000a200ff007b82 */ /* 0x004e220000000800 */
[----:B------:R-:W-:Y:S01]  /*128a0*/  UISETP.NE.AND.EX UP1, UPT, UR11, URZ, UPT, UP1 ;  /* 0x0000003f0b00728c */ /* 0x000fe2000bf25310 */
[----:B------:R-:W-:Y:S01]  /*128b0*/  CS2R R4, SRZ ;  /* 0x0000000000047805 */ /* 0x000fe2000001ff00 */
[----:B-1----:R1:W5:Y:S03]  /*128c0*/  @P0 LDG.E R18, desc[UR46][R2.64] ;  /* 0x0000002e02120981 */ /* 0x002366000c1e1900 */
[----:B------:R-:W-:Y:S01]  /*128d0*/  @UP0 ULDC.64 UR4, c[0x0][0xa28] ;  /* 0x00028a0000040ab9 */ /* 0x000fe20000000a00 */
[----:B------:R-:W-:Y:S01]  /*128e0*/  PLOP3.LUT P2, PT, PT, PT, UP0, 0x80, 0x0 ;  /* 0x000000000000781c */ /* 0x000fe20003f4f008 */
[----:B------:R-:W-:Y:S01]  /*128f0*/  @UP0 UIMAD.WIDE UR4, UR45, 0x4, UR4 ;  /* 0x000000042d0408a5 */ /* 0x000fe2000f8e0204 */
[----:B------:R-:W2:Y:S01]  /*12900*/  LDC R6, c[0x0][0x404] ;  /* 0x00010100ff067b82 */ /* 0x000ea20000000800 */
[----:B-1----:R-:W-:-:S02]  /*12910*/  IMAD.U32 R2, RZ, RZ, UR8 ;  /* 0x00000008ff027e24 */ /* 0x002fc4000f8e00ff */
[----:B------:R-:W-:Y:S01]  /*12920*/  IMAD.U32 R3, RZ, RZ, UR9 ;  /* 0x00000009ff037e24 */ /* 0x000fe2000f8e00ff */
[----:B------:R-:W-:-:S04]  /*12930*/  PLOP3.LUT P4, PT, PT, PT, UP1, 0x80, 0x0 ;  /* 0x000000000000781c */ /* 0x000fc80003f8f018 */
[----:B------:R-:W1:Y:S01]  /*12940*/  LDC R7, c[0x0][0x2e0] ;  /* 0x0000b800ff077b82 */ /* 0x000e620000000800 */
[----:B------:R3:W5:Y:S02]  /*12950*/  @P1 LDG.E R5, desc[UR46][R2.64] ;  /* 0x0000002e02051981 */ /* 0x000764000c1e1900 */
[----:B---3--:R-:W-:Y:S02]  /*12960*/  IMAD.U32 R2, RZ, RZ, UR4 ;  /* 0x00000004ff027e24 */ /* 0x008fe4000f8e00ff */
[----:B------:R-:W-:Y:S01]  /*12970*/  IMAD.U32 R3, RZ, RZ, UR5 ;  /* 0x00000005ff037e24 */ /* 0x000fe2000f8e00ff */
[----:B------:R-:W-:Y:S02]  /*12980*/  @UP1 ULDC.64 UR4, c[0x0][0xa18] ;  /* 0x0002860000041ab9 */ /* 0x000fe40000000a00 */
[----:B------:R-:W-:Y:S02]  /*12990*/  @UP1 UIMAD.WIDE UR4, UR45, 0x4, UR4 ;  /* 0x000000042d0418a5 */ /* 0x000fe4000f8e0204 */
[----:B------:R3:W5:Y:S04]  /*129a0*/  @P2 LDG.E R4, desc[UR46][R2.64] ;  /* 0x0000002e02042981 */ /* 0x000768000c1e1900 */
[----:B---3--:R-:W-:-:S02]  /*129b0*/  IMAD.U32 R2, RZ, RZ, UR4 ;  /* 0x00000004ff027e24 */ /* 0x008fc4000f8e00ff */
[----:B------:R-:W-:Y:S01]  /*129c0*/  IMAD.U32 R3, RZ, RZ, UR5 ;  /* 0x00000005ff037e24 */ /* 0x000fe2000f8e00ff */
[----:B------:R-:W-:-:S04]  /*129d0*/  ULDC.64 UR4, c[0x0][0xa20] ;  /* 0x0002880000047ab9 */ /* 0x000fc80000000a00 */
[----:B0-----:R0:W5:Y:S01]  /*129e0*/  @P4 LDG.E R0, desc[UR46][R2.64] ;  /* 0x0000002e02004981 */ /* 0x001162000c1e1900 */
[----:B------:R-:W-:-:S04]  /*129f0*/  ISETP.NE.U32.AND P3, PT, RZ, UR4, PT ;  /* 0x00000004ff007c0c */ /* 0x000fc8000bf65070 */
[----:B------:R-:W-:Y:S01]  /*12a00*/  ISETP.NE.AND.EX P3, PT, RZ, UR5, PT, P3 ;  /* 0x00000005ff007c0c */ /* 0x000fe2000bf65330 */
[----:B0-----:R-:W0:Y:S02]  /*12a10*/  LDC.64 R2, c[0x0][0x3f8] ;  /* 0x0000fe00ff027b82 */ /* 0x001e240000000a00 */
[----:B0-----:R-:W-:-:S04]  /*12a20*/  ISETP.NE.U32.AND P2, PT, R2, RZ, PT ;  /* 0x000000ff0200720c */ /* 0x001fc80003f45070 */
[----:B------:R-:W-:-:S04]  /*12a30*/  ISETP.NE.AND.EX P2, PT, R3, RZ, PT, P2 ;  /* 0x000000ff0300720c */ /* 0x000fc80003f45320 */
[----:B--2---:R-:W-:-:S05]  /*12a40*/  SEL R6, R6, 0x1, P2 ;  /* 0x0000000106067807 */ /* 0x004fca0001000000 */
[----:B-1----:R-:W-:Y:S01]  /*12a50*/  IMAD R6, R6, R7, RZ ;  /* 0x0000000706067224 */ /* 0x002fe200078e02ff */
[----:B------:R-:W-:Y:S06]  /*12a60*/  @P4 BRA `(.L_x_1196) ;  /* 0x0000000000184947 */ /* 0x000fec0003800000 */
[----:B------:R-:W-:Y:S05]  /*12a70*/  @!P0 BRA `(.L_x_1196) ;  /* 0x0000000000148947 */ /* 0x000fea0003800000 */
[----:B------:R-:W-:Y:S02]  /*12a80*/  IMAD.U32 R2, RZ, RZ, UR6 ;  /* 0x00000006ff027e24 */ /* 0x000fe4000f8e00ff */
[----:B------:R-:W-:-:S05]  /*12a90*/  IMAD.U32 R3, RZ, RZ, UR7 ;  /* 0x00000007ff037e24 */ /* 0x000fca000f8e00ff */
[----:B------:R-:W2:Y:S04]  /*12aa0*/  LDG.E R7, desc[UR46][R2.64] ;  /* 0x0000002e02077981 */ /* 0x000ea8000c1e1900 */
[----:B-----5:R-:W2:Y:S02]  /*12ab0*/  LDG.E R0, desc[UR46][R2.64+0x4] ;  /* 0x0000042e02007981 */ /* 0x020ea4000c1e1900 */
[----:B--2---:R-:W-:-:S07]  /*12ac0*/  IMAD.IADD R0, R0, 0x1, -R7 ;  /* 0x0000000100007824 */ /* 0x004fce00078e0a07 */
.L_x_1196:
[----:B-----5:R-:W-:-:S05]  /*12ad0*/  IMAD.IADD R2, R5, 0x1, R4 ;  /* 0x0000000105027824 */ /* 0x020fca00078e0204 */
[----:B------:R0:W-:Y:S01]  /*12ae0*/  STL [R1+0x2c], R2 ;  /* 0x00002c0201007387 */ /* 0x0001e20000100800 */
[----:B------:R-:W-:Y:S05]  /*12af0*/  @!P3 BRA `(.L_x_1197) ;  /* 0x000000000018b947 */ /* 0x000fea0003800000 */
[----:B------:R-:W-:Y:S02]  /*12b00*/  ULDC.64 UR4, c[0x0][0xa20] ;  /* 0x0002880000047ab9 */ /* 0x000fe40000000a00 */
[----:B------:R-:W-:-:S06]  /*12b10*/  UIMAD.WIDE UR4, UR45, 0x4, UR4 ;  /* 0x000000042d0478a5 */ /* 0x000fcc000f8e0204 */
[----:B0-----:R-:W-:Y:S02]  /*12b20*/  IMAD.U32 R2, RZ, RZ, UR4 ;  /* 0x00000004ff027e24 */ /* 0x001fe4000f8e00ff */
[----:B------:R-:W-:-:S05]  /*12b30*/  IMAD.U32 R3, RZ, RZ, UR5 ;  /* 0x00000005ff037e24 */ /* 0x000fca000f8e00ff */
[----:B------:R0:W5:Y:S01]  /*12b40*/  LDG.E R6, desc[UR46][R2.64] ;  /* 0x0000002e02067981 */ /* 0x000162000c1e1900 */
[----:B------:R-:W-:Y:S05]  /*12b50*/  BRA `(.L_x_1198) ;  /* 0x0000000000187947 */ /* 0x000fea0003800000 */
.L_x_1197:
[----:B------:R-:W-:Y:S05]  /*12b60*/  @!P1 BRA `(.L_x_1198) ;  /* 0x0000000000149947 */ /* 0x000fea0003800000 */
[----:B0-----:R-:W-:Y:S02]  /*12b70*/  IMAD.U32 R2, RZ, RZ, UR8 ;  /* 0x00000008ff027e24 */ /* 0x001fe4000f8e00ff */
[----:B------:R-:W-:-:S05]  /*12b80*/  IMAD.U32 R3, RZ, RZ, UR9 ;  /* 0x00000009ff037e24 */ /* 0x000fca000f8e00ff */
[----:B------:R-:W2:Y:S04]  /*12b90*/  LDG.E R5, desc[UR46][R2.64] ;  /* 0x0000002e02057981 */ /* 0x000ea8000c1e1900 */
[----:B------:R-:W2:Y:S02]  /*12ba0*/  LDG.E R6, desc[UR46][R2.64+0x4] ;  /* 0x0000042e02067981 */ /* 0x000ea4000c1e1900 */
[----:B--2---:R-:W-:-:S07]  /*12bb0*/  IMAD.IADD R6, R6, 0x1, -R5 ;  /* 0x0000000106067824 */ /* 0x004fce00078e0a05 */
.L_x_1198:
[----:B------:R-:W2:Y:S01]  /*12bc0*/  LDL R19, [R1+0x24] ;  /* 0x0000240001137983 */ /* 0x000ea20000100800 */
[----:B0-----:R-:W0:Y:S01]  /*12bd0*/  LDC.64 R2, c[0x0][0x9e0] ;  /* 0x00027800ff027b82 */ /* 0x001e220000000a00 */
[----:B-----5:R-:W-:Y:S01]  /*12be0*/  IMAD.IADD R6, R6, 0x1, -R4 ;  /* 0x0000000106067824 */ /* 0x020fe200078e0a04 */
[----:B0-----:R-:W-:Y:S02]  /*12bf0*/  ISETP.GE.AND P1, PT, R3, 0x1, PT ;  /* 0x000000010300780c */ /* 0x001fe40003f26270 */
[----:B--2---:R-:W-:-:S04]  /*12c00*/  LEA R7, R19, 0x80, 0x7 ;  /* 0x0000008013077811 */ /* 0x004fc800078e38ff */
[----:B------:R-:W-:-:S05]  /*12c10*/  IADD3 R7, R6, R7, -R0 ;  /* 0x0000000706077210 */ /* 0x000fca0007ffe800 */
[----:B------:R-:W-:Y:S02]  /*12c20*/  IMAD.IADD R2, R7, 0x1, R2 ;  /* 0x0000000107027824 */ /* 0x000fe400078e0202 */
[----:B------:R-:W-:Y:S05]  /*12c30*/  @!P1 BRA `(.L_x_1199) ;  /* 0x0000000000409947 */ /* 0x000fea0003800000 */
        /* <DEDUP_REMOVED lines=10> */
.L_x_1200:
[----:B------:R-:W-:-:S13]  /*12ce0*/  ISETP.NE.AND P0, PT, R3, 0x1, PT ;  /* 0x000000010300780c */ /* 0x000fda0003f05270 */
[----:B------:R-:W0:Y:S02]  /*12cf0*/  @P0 LDC.64 R4, c[0x0][0x9e8] ;  /* 0x00027a00ff040b82 */ /* 0x000e240000000a00 */
[----:B0-----:R-:W-:-:S05]  /*12d00*/  @P0 IMAD.HI.U32 R4, R8, R4, RZ ;  /* 0x0000000408040227 */ /* 0x001fca00078e00ff */
[----:B------:R-:W-:-:S07]  /*12d10*/  @P0 SHF.R.U32.HI R8, RZ, R5, R4 ;  /* 0x00000005ff080219 */ /* 0x000fce0000011604 */
.L_x_1201:
[----:B------:R-:W-:-:S05]  /*12d20*/  IMAD R5, R8, R3, R3 ;  /* 0x0000000308057224 */ /* 0x000fca00078e0203 */
[----:B------:R-:W-:-:S07]  /*12d30*/  VIMNMX R2, R2, R5, PT ;  /* 0x0000000502027248 */ /* 0x000fce0003fe0100 */
.L_x_1199:
[----:B------:R-:W-:Y:S01]  /*12d40*/  IMAD R5, R19, 0x80, -R0 ;  /* 0x0000008013057824 */ /* 0x000fe200078e0a00 */
[----:B------:R-:W-:Y:S01]  /*12d50*/  ULDC UR4, c[0x0][0x9dc] ;  /* 0x0002770000047ab9 */ /* 0x000fe20000000800 */
[----:B------:R-:W-:Y:S02]  /*12d60*/  VIADD R0, R2, 0x7f ;  /* 0x0000007f02007836 */ /* 0x000fe40000000000 */
[C---:B------:R-:W-:Y:S02]  /*12d70*/  IMAD.IADD R2, R6.reuse, 0x1, R5 ;  /* 0x0000000106027824 */ /* 0x040fe400078e0205 */
[----:B------:R-:W-:Y:S01]  /*12d80*/  VIADD R6, R6, 0x7f ;  /* 0x0000007f06067836 */ /* 0x000fe20000000000 */
[----:B------:R-:W-:-:S04]  /*12d90*/  SHF.R.S32.HI R5, RZ, 0x1f, R0 ;  /* 0x0000001fff057819 */ /* 0x000fc80000011400 */
[----:B------:R-:W-:Y:S02]  /*12da0*/  LEA.HI R0, R5, R0, RZ, 0x7 ;  /* 0x0000000005007211 */ /* 0x000fe400078f38ff */
[----:B------:R-:W-:Y:S02]  /*12db0*/  SHF.R.S32.HI R5, RZ, 0x1f, R6 ;  /* 0x0000001fff057819 */ /* 0x000fe40000011406 */
[----:B------:R-:W-:Y:S02]  /*12dc0*/  SHF.R.S32.HI R0, RZ, 0x7, R0 ;  /* 0x00000007ff007819 */ /* 0x000fe40000011400 */
[----:B------:R-:W-:-:S04]  /*12dd0*/  LEA.HI R5, R5, R6, RZ, 0x7 ;  /* 0x0000000605057211 */ /* 0x000fc800078f38ff */
[----:B------:R-:W-:-:S04]  /*12de0*/  SHF.R.S32.HI R5, RZ, 0x7, R5 ;  /* 0x00000007ff057819 */ /* 0x000fc80000011405 */
[----:B------:R-:W-:Y:S01]  /*12df0*/  VIMNMX R16, R5, R0, PT ;  /* 0x0000000005107248 */ /* 0x000fe20003fe0100 */
[----:B------:R-:W-:Y:S01]  /*12e00*/  VIADD R0, R2, -UR4 ;  /* 0x8000000402007c36 */ /* 0x000fe20008000000 */
        /* <DEDUP_REMOVED lines=10> */
.L_x_1203:
[----:B------:R-:W-:-:S13]  /*12eb0*/  ISETP.NE.AND P0, PT, R3, 0x1, PT ;  /* 0x000000010300780c */ /* 0x000fda0003f05270 */
[----:B------:R-:W0:Y:S02]  /*12ec0*/  @P0 LDC.64 R4, c[0x0][0x9e8] ;  /* 0x00027a00ff040b82 */ /* 0x000e240000000a00 */
[----:B0-----:R-:W-:-:S05]  /*12ed0*/  @P0 IMAD.HI.U32 R4, R2, R4, RZ ;  /* 0x0000000402040227 */ /* 0x001fca00078e00ff */
[----:B------:R-:W-:-:S07]  /*12ee0*/  @P0 SHF.R.U32.HI R2, RZ, R5, R4 ;  /* 0x00000005ff020219 */ /* 0x000fce0000011604 */
.L_x_1204:
[----:B------:R-:W-:-:S05]  /*12ef0*/  IMAD R3, R2, R3, RZ ;  /* 0x0000000302037224 */ /* 0x000fca00078e02ff */
[----:B------:R-:W-:-:S07]  /*12f00*/  VIMNMX R0, R0, R3, !PT ;  /* 0x0000000300007248 */ /* 0x000fce0007fe0100 */
.L_x_1202:
[----:B------:R-:W-:Y:S01]  /*12f10*/  SHF.R.S32.HI R3, RZ, 0x1f, R0 ;  /* 0x0000001fff037819 */ /* 0x000fe20000011400 */
[----:B------:R-:W-:Y:S03]  /*12f20*/  BSSY B6, `(.L_x_1205) ;  /* 0x00002b1000067945 */ /* 0x000fe60003800000 */
[----:B------:R-:W-:-:S04]  /*12f30*/  LEA.HI R3, R3, R0, RZ, 0x7 ;  /* 0x0000000003037211 */ /* 0x000fc800078f38ff */
[----:B------:R-:W-:-:S04]  /*12f40*/  SHF.R.S32.HI R3, RZ, 0x7, R3 ;  /* 0x00000007ff037819 */ /* 0x000fc80000011403 */
[----:B------:R-:W-:-:S04]  /*12f50*/  VIMNMX R2, RZ, R3, !PT ;  /* 0x00000003ff027248 */ /* 0x000fc80007fe0100 */
[----:B------:R-:W-:Y:S01]  /*12f60*/  ISETP.GT.AND P0, PT, R16, R2, PT ;  /* 0x000000021000720c */ /* 0x000fe20003f04270 */
[----:B------:R0:W-:-:S12]  /*12f70*/  STL [R1+0x28], R2 ;  /* 0x0000280201007387 */ /* 0x0001d80000100800 */
[----:B0-----:R-:W-:Y:S05]  /*12f80*/  @P0 BRA `(.L_x_1206) ;  /* 0x0000000000480947 */ /* 0x001fea0003800000 */
        /* <DEDUP_REMOVED lines=18> */
.L_x_1206:
        /* <DEDUP_REMOVED lines=23> */
.L_x_1208:
        /* <DEDUP_REMOVED lines=8> */
[----:B0-----:R-:W-:Y:S01]  /*132a0*/  MOV R2, 0x0 ;  /* 0x0000000000027802 */ /* 0x001fe20000000f00 */
        /* <DEDUP_REMOVED lines=15> */
.L_x_1209:
[----:B------:R-:W-:-:S04]  /*133a0*/  UIADD3 UR4, UR40, 0x400, URZ ;  /* 0x0000040028047890 */ /* 0x000fc8000fffe03f */
[----:B------:R-:W-:-:S06]  /*133b0*/  ULOP3.LUT UP0, URZ, UR4, 0x3ff, URZ, 0xc0, !UPT ;  /* 0x000003ff043f7892 */ /* 0x000fcc000f80c03f */
[----:B------:R-:W-:-:S13]  /*133c0*/  PLOP3.LUT P0, PT, PT, PT, UP0, 0x80, 0x0 ;  /* 0x000000000000781c */ /* 0x000fda0003f0f008 */
        /* <DEDUP_REMOVED lines=17> */
.L_x_1210:
[----:B------:R-:W-:-:S13]  /*134e0*/  LOP3.LUT P6, RZ, R17, 0x3ff, RZ, 0xc0, !PT ;  /* 0x000003ff11ff7812 */ /* 0x000fda00078cc0ff */
        /* <DEDUP_REMOVED lines=17> */
.L_x_1211:
[----:B------:R-:W1:Y:S01]  /*13600*/  LDC R0, c[0x0][0x428] ;  /* 0x00010a00ff007b82 */ /* 0x000e620000000800 */
[----:B------:R-:W-:Y:S01]  /*13610*/  ULDC.64 UR4, c[0x0][0x9f8] ;  /* 0x00027e0000047ab9 */ /* 0x000fe20000000a00 */
[----:B0-----:R-:W-:Y:S01]  /*13620*/  IMAD.U32 R2, RZ, RZ, UR38 ;  /* 0x00000026ff027e24 */ /* 0x001fe2000f8e00ff */
[----:B------:R-:W-:Y:S01]  /*13630*/  UISETP.NE.U32.AND UP0, UPT, UR4, URZ, UPT ;  /* 0x0000003f0400728c */ /* 0x000fe2000bf05070 */
[----:B------:R-:W-:Y:S01]  /*13640*/  IMAD.U32 R10, RZ, RZ, UR45 ;  /* 0x0000002dff0a7e24 */ /* 0x000fe2000f8e00ff */
[----:B------:R-:W0:Y:S01]  /*13650*/  S2R R4, SR_TID.X ;  /* 0x0000000000047919 */ /* 0x000e220000002100 */
[----:B------:R-:W-:Y:S01]  /*13660*/  IMAD R6, R19, 0x80, R18 ;  /* 0x0000008013067824 */ /* 0x000fe200078e0212 */
[----:B------:R-:W-:Y:S01]  /*13670*/  UISETP.NE.AND.EX UP0, UPT, UR5, URZ, UPT, UP0 ;  /* 0x0000003f0500728c */ /* 0x000fe2000bf05300 */
[----:B------:R-:W-:-:S10]  /*13680*/  ULDC.64 UR6, c[0x0][0xa08] ;  /* 0x0002820000067ab9 */ /* 0x000fd40000000a00 */
[----:B------:R-:W-:Y:S02]  /*13690*/  @UP0 ULDC.64 UR4, c[0x0][0x9f8] ;  /* 0x00027e0000040ab9 */ /* 0x000fe40000000a00 */
[----:B------:R-:W-:Y:S01]  /*136a0*/  @UP0 UIMAD.WIDE UR4, UR45, 0x4, UR4 ;  /* 0x000000042d0408a5 */ /* 0x000fe2000f8e0204 */
[----:B-1----:R-:W-:-:S13]  /*136b0*/  ISETP.NE.AND P0, PT, R0, 0x1, PT ;  /* 0x000000010000780c */ /* 0x002fda0003f05270 */
[----:B------:R-:W1:Y:S01]  /*136c0*/  @P0 LDC R0, c[0x0][0x42c] ;  /* 0x00010b00ff000b82 */ /* 0x000e620000000800 */
[----:B0-----:R-:W-:-:S07]  /*136d0*/  LOP3.LUT R17, R4, 0x7f, RZ, 0xc0, !PT ;  /* 0x0000007f04117812 */ /* 0x001fce00078ec0ff */
[----:B------:R-:W0:Y:S01]  /*136e0*/  @P0 LDC R3, c[0x0][0x430] ;  /* 0x00010c00ff030b82 */ /* 0x000e220000000800 */
[----:B-1----:R-:W-:-:S05]  /*136f0*/  @P0 IMAD.HI.U32 R0, R0, UR38, RZ ;  /* 0x0000002600000c27 */ /* 0x002fca000f8e00ff */
[----:B0-----:R-:W-:Y:S01]  /*13700*/  @P0 SHF.R.U32.HI R2, RZ, R3, R0 ;  /* 0x00000003ff020219 */ /* 0x001fe20000011600 */
[----:B------:R-:W-:Y:S01]  /*13710*/  IMAD.U32 R3, RZ, RZ, UR5 ;  /* 0x00000005ff037e24 */ /* 0x000fe2000f8e00ff */
[----:B------:R-:W-:-:S03]  /*13720*/  PLOP3.LUT P0, PT, PT, PT, UP0, 0x80, 0x0 ;  /* 0x000000000000781c */ /* 0x000fc60003f0f008 */
[----:B------:R0:W-:Y:S02]  /*13730*/  STL [R1+0x8], R2 ;  /* 0x0000080201007387 */ /* 0x0001e40000100800 */
[----:B0-----:R-:W-:Y:S01]  /*13740*/  IMAD.U32 R2, RZ, RZ, UR4 ;  /* 0x00000004ff027e24 */ /* 0x001fe2000f8e00ff */
[----:B------:R-:W-:Y:S01]  /*13750*/  ISETP.NE.AND P1, PT, R17, RZ, PT ;  /* 0x000000ff1100720c */ /* 0x000fe20003f25270 */
[----:B------:R-:W-:-:S06]  /*13760*/  ULDC.64 UR4, c[0x0][0xa00] ;  /* 0x0002800000047ab9 */ /* 0x000fcc0000000a00 */
[----:B------:R0:W2:Y:S01]  /*13770*/  @P0 LDG.E R10, desc[UR46][R2.64] ;  /* 0x0000002e020a0981 */ /* 0x0000a2000c1e1900 */
[----:B------:R-:W-:Y:S01]  /*13780*/  ISETP.NE.U32.AND P0, PT, RZ, UR4, PT ;  /* 0x00000004ff007c0c */ /* 0x000fe2000bf05070 */
[----:B------:R-:W-:Y:S01]  /*13790*/  UMOV UR36, URZ ;  /* 0x0000003f00247c82 */ /* 0x000fe20008000000 */
[----:B------:R-:W-:Y:S01]  /*137a0*/  R2UR UR37, R6 ;  /* 0x00000000062572ca */ /* 0x000fe200000e0000 */
[----:B------:R-:W-:Y:S01]  /*137b0*/  UMOV UR8, 0x40 ;  /* 0x0000004000087882 */ /* 0x000fe20000000000 */
[----:B------:R-:W-:Y:S01]  /*137c0*/  ISETP.NE.AND.EX P0, PT, RZ, UR5, PT, P0 ;  /* 0x00000005ff007c0c */ /* 0x000fe2000bf05300 */
[----:B------:R-:W-:Y:S01]  /*137d0*/  UMOV UR10, UR38 ;  /* 0x00000026000a7c82 */ /* 0x000fe20008000000 */
[----:B------:R-:W-:Y:S01]  /*137e0*/  UMOV UR12, 0x80 ;  /* 0x00000080000c7882 */ /* 0x000fe20000000000 */
[----:B------:R-:W-:Y:S01]  /*137f0*/  UMOV UR14, UR38 ;  /* 0x00000026000e7c82 */ /* 0x000fe20008000000 */
[----:B------:R-:W-:Y:S01]  /*13800*/  VOTEU.ALL UP1, P1 ;  /* 0x00000000003f7886 */ /* 0x000fe20000820000 */
[----:B0-----:R-:W0:Y:S01]  /*13810*/  LDC.64 R2, c[0x0][0x3f8] ;  /* 0x0000fe00ff027b82 */ /* 0x001e220000000a00 */
[----:B------:R-:W-:-:S02]  /*13820*/  SEL R8, RZ, UR45, P0 ;  /* 0x0000002dff087c07 */ /* 0x000fc40008000000 */
[----:B------:R-:W-:Y:S01]  /*13830*/  SHF.R.U32.HI R4, RZ, 0x5, R4 ;  /* 0x00000005ff047819 */ /* 0x000fe20000011604 */
[----:B------:R-:W-:Y:S01]  /*13840*/  @!UP1 UIADD3 UR4, UP0, UR48, 0x270, URZ ;  /* 0x0000027030049890 */ /* 0x000fe2000ff1e03f */
[----:B------:R-:W-:Y:S01]  /*13850*/  R2UR UR39, R8 ;  /* 0x00000000082772ca */ /* 0x000fe200000e0000 */
[----:B------:R-:W-:Y:S01]  /*13860*/  UMOV UR9, UR37 ;  /* 0x0000002500097c82 */ /* 0x000fe20008000000 */
[----:B------:R-:W-:Y:S01]  /*13870*/  UMOV UR13, UR37 ;  /* 0x00000025000d7c82 */ /* 0x000fe20008000000 */
[----:B------:R-:W-:Y:S01]  /*13880*/  @!UP1 UIADD3.X UR5, URZ, UR49, URZ, UP0, !UPT ;  /* 0x000000313f059290 */ /* 0x000fe200087fe43f */
[----:B------:R-:W-:-:S09]  /*13890*/  LOP3.LUT R4, R4, 0x3, RZ, 0xc0, !PT ;  /* 0x0000000304047812 */ /* 0x000fd200078ec0ff */
[----:B------:R-:W-:Y:S01]  /*138a0*/  UMOV UR11, UR39 ;  /* 0x00000027000b7c82 */ /* 0x000fe20008000000 */
[----:B------:R-:W-:Y:S01]  /*138b0*/  UMOV UR15, UR39 ;  /* 0x00000027000f7c82 */ /* 0x000fe20008000000 */
[----:B------:R1:W-:Y:S01]  /*138c0*/  @!UP1 UTMAPF.L2.4D [UR36], [UR4] ;  /* 0x00000024040095b8 */ /* 0x0003e20008018000 */
[----:B0-----:R-:W-:Y:S01]  /*138d0*/  LOP3.LUT P0, RZ, R2, UR6, RZ, 0xfc, !PT ;  /* 0x0000000602ff7c12 */ /* 0x001fe2000f80fcff */
[----:B------:R-:W-:Y:S01]  /*138e0*/  UMOV UR6, 0xffffffff ;  /* 0xffffffff00067882 */ /* 0x000fe20000000000 */
[----:B------:R1:W-:Y:S02]  /*138f0*/  @!UP1 UTMAPF.L2.4D [UR8], [UR4] ;  /* 0x00000008040095b8 */ /* 0x0003e40008018000 */
[----:B------:R-:W-:Y:S01]  /*13900*/  LOP3.LUT P0, RZ, R3, UR7, RZ, 0xfc, P0 ;  /* 0x0000000703ff7c12 */ /* 0x000fe2000800fcff */
[----:B------:R1:W-:Y:S01]  /*13910*/  @!UP1 UTMAPF.L2.4D [UR12], [UR4] ;  /* 0x0000000c040095b8 */ /* 0x0003e20008018000 */
[----:B--2---:R-:W-:Y:S01]  /*13920*/  SHF.R.S32.HI R19, RZ, 0x1f, R10 ;  /* 0x0000001fff137819 */ /* 0x004fe2000001140a */
[----:B------:R1:W-:Y:S01]  /*13930*/  STL [R1+0x10], R10 ;  /* 0x0000100a01007387 */ /* 0x0003e20000100800 */
[----:B------:R-:W-:-:S03]  /*13940*/  SEL R0, R10, RZ, !P0 ;  /* 0x000000ff0a007207 */ /* 0x000fc60004000000 */
[----:B------:R1:W-:Y:S01]  /*13950*/  STL [R1+0x1c], R19 ;  /* 0x00001c1301007387 */ /* 0x0003e20000100800 */
[----:B------:R-:W-:Y:S05]  /*13960*/  BRA.DIV UR6, `(.L_x_1212) ;  /* 0x0000003606347947 */ /* 0x000fea000b800000 */
[----:B------:R0:W2:Y:S02]  /*13970*/  SHFL.IDX PT, R14, R4, RZ, 0x1f ;  /* 0x00001fff040e7589 */ /* 0x0000a400000e0000 */
.L_x_1282:
[----:B--2---:R-:W-:Y:S02]  /*13980*/  ISETP.NE.AND P0, PT, R14, RZ, PT ;  /* 0x000000ff0e00720c */ /* 0x004fe40003f05270 */
[----:B------:R-:W-:-:S11]  /*13990*/  PLOP3.LUT P6, PT, PT, PT, PT, 0x8, 0x0 ;  /* 0x000000000000781c */ /* 0x000fd60003fce170 */
[----:B------:R-:W-:Y:S05]  /*139a0*/  @P0 BRA `(.L_x_1213) ;  /* 0x0000000800000947 */ /* 0x000fea0003800000 */
[----:B-1----:R-:W-:Y:S01]  /*139b0*/  UMOV UR4, 0xffffffff ;  /* 0xffffffff00047882 */ /* 0x002fe20000000000 */
[----:B------:R-:W-:Y:S02]  /*139c0*/  VIADD R7, R16, 0xffffffff ;  /* 0xffffffff10077836 */ /* 0x000fe40000000000 */
[----:B------:R-:W-:Y:S05]  /*139d0*/  BRA.DIV UR4, `(.L_x_1214) ;  /* 0x0000003604387947 */ /* 0x000fea000b800000 */
[----:B------:R-:W-:-:S13]  /*139e0*/  ELECT P6, URZ, PT ;  /* 0x00000000003f782f */ /* 0x000fda00038c0000 */
.L_x_1285:
[----:B------:R-:W-:Y:S05]  /*139f0*/  @!P6 BRA `(.L_x_1215) ;  /* 0x000000040070e947 */ /* 0x000fea0003800000 */
[----:B------:R-:W-:-:S04]  /*13a00*/  ISETP.NE.U32.AND P0, PT, R2, RZ, PT ;  /* 0x000000ff0200720c */ /* 0x000fc80003f05070 */
[----:B------:R-:W-:-:S13]  /*13a10*/  ISETP.NE.AND.EX P0, PT, R3, RZ, PT, P0 ;  /* 0x000000ff0300720c */ /* 0x000fda0003f05300 */
[----:B------:R-:W-:Y:S05]  /*13a20*/  @!P0 BRA `(.L_x_1216) ;  /* 0x0000000000488947 */ /* 0x000fea0003800000 */
[----:B------:R-:W1:Y:S01]  /*13a30*/  LDC R9, c[0x0][0x41c] ;  /* 0x00010700ff097b82 */ /* 0x000e620000000800 */
[----:B------:R-:W-:Y:S01]  /*13a40*/  IMAD.MOV.U32 R0, RZ, RZ, R7 ;  /* 0x000000ffff007224 */ /* 0x000fe200078e0007 */
[----:B------:R-:W-:Y:S01]  /*13a50*/  ULDC.64 UR4, c[0x0][0x408] ;  /* 0x0001020000047ab9 */ /* 0x000fe20000000a00 */
[----:B-1----:R-:W-:-:S13]  /*13a60*/  ISETP.NE.AND P0, PT, R9, 0x1, PT ;  /* 0x000000010900780c */ /* 0x002fda0003f05270 */
[----:B0-----:R-:W0:Y:S02]  /*13a70*/  @P0 LDC.64 R4, c[0x0][0x420] ;  /* 0x00010800ff040b82 */ /* 0x001e240000000a00 */
[----:B0-----:R-:W-:-:S05]  /*13a80*/  @P0 IMAD.HI.U32 R4, R7, R4, RZ ;  /* 0x0000000407040227 */ /* 0x001fca00078e00ff */
[----:B------:R-:W-:-:S04]  /*13a90*/  @P0 SHF.R.U32.HI R0, RZ, R5, R4 ;  /* 0x00000005ff000219 */ /* 0x000fc80000011604 */
[--C-:B------:R-:W-:Y:S01]  /*13aa0*/  SHF.R.S32.HI R5, RZ, 0x1f, R0.reuse ;  /* 0x0000001fff057819 */ /* 0x100fe20000011400 */
[----:B------:R-:W-:-:S04]  /*13ab0*/  IMAD.MOV R4, RZ, RZ, -R0 ;  /* 0x000000ffff047224 */ /* 0x000fc800078e0a00 */
[----:B------:R-:W-:Y:S02]  /*13ac0*/  IMAD R7, R9, R4, R7 ;  /* 0x0000000409077224 */ /* 0x000fe400078e0207 */
[----:B------:R-:W-:Y:S02]  /*13ad0*/  IMAD R9, R19, UR4, RZ ;  /* 0x0000000413097c24 */ /* 0x000fe4000f8e02ff */
[----:B------:R-:W-:Y:S02]  /*13ae0*/  IMAD.MOV.U32 R4, RZ, RZ, R0 ;  /* 0x000000ffff047224 */ /* 0x000fe400078e0000 */
[C---:B------:R-:W-:Y:S02]  /*13af0*/  IMAD R0, R10.reuse, UR5, R9 ;  /* 0x000000050a007c24 */ /* 0x040fe4000f8e0209 */
[----:B------:R-:W-:-:S04]  /*13b00*/  IMAD.WIDE.U32 R4, R10, UR4, R4 ;  /* 0x000000040a047c25 */ /* 0x000fc8000f8e0004 */
[----:B------:R-:W-:Y:S01]  /*13b10*/  IMAD.IADD R0, R5, 0x1, R0 ;  /* 0x0000000105007824 */ /* 0x000fe200078e0200 */
[----:B------:R-:W-:-:S04]  /*13b20*/  LEA R2, P0, R4, R2, 0x2 ;  /* 0x0000000204027211 */ /* 0x000fc800078010ff */
[----:B------:R-:W-:-:S05]  /*13b30*/  LEA.HI.X R3, R4, R3, R0, 0x2, P0 ;  /* 0x0000000304037211 */ /* 0x000fca00000f1400 */
[----:B------:R1:W5:Y:S04]  /*13b40*/  LDG.E R0, desc[UR46][R2.64] ;  /* 0x0000002e02007981 */ /* 0x000368000c1e1900 */
.L_x_1216:
[----:B-1----:R-:W2:Y:S04]  /*13b50*/  LDL R3, [R1] ;  /* 0x0000000001037983 */ /* 0x002ea80000100800 */
[----:B------:R-:W3:Y:S01]  /*13b60*/  LDL R2, [R1+0xc] ;  /* 0x00000c0001027983 */ /* 0x000ee20000100800 */
[----:B------:R-:W-:Y:S02]  /*13b70*/  ISETP.NE.AND P0, PT, R17, RZ, PT ;  /* 0x000000ff1100720c */ /* 0x000fe40003f05270 */
[----:B--2---:R-:W-:Y:S02]  /*13b80*/  LEA R3, R3, UR40, 0x3 ;  /* 0x0000002803037c11 */ /* 0x004fe4000f8e18ff */
[----:B---3--:R-:W-:-:S04]  /*13b90*/  SHF.L.U32 R2, R2, 0x1f, RZ ;  /* 0x0000001f02027819 */ /* 0x008fc800000006ff */
[----:B------:R-:W1:Y:S02]  /*13ba0*/  SYNCS.PHASECHK.TRANS64.TRYWAIT P2, [R3+URZ+0x22880], R2 ;  /* 0x02288002030075a7 */ /* 0x000e64000804017f */
[----:B-1----:R-:W-:Y:S05]  /*13bb0*/  @!P2 BRA `(.L_x_1217) ;  /* 0x0000003000e0a947 */ /* 0x002fea0003800000 */
.L_x_1286:
        /* <DEDUP_REMOVED lines=8> */
.L_x_1218:
[----:B------:R-:W2:Y:S04]  /*13c40*/  LDL R9, [R1] ;  /* 0x0000000001097983 */ /* 0x000ea80000100800 */
[----:B------:R-:W3:Y:S04]  /*13c50*/  LDL R5, [R1+0x2c] ;  /* 0x00002c0001057983 */ /* 0x000ee80000100800 */
[----:B0-----:R-:W4:Y:S01]  /*13c60*/  LDL R4, [R1+0x8] ;  /* 0x0000080001047983 */ /* 0x001f220000100800 */
        /* <DEDUP_REMOVED lines=12> */
[----:B------:R-:W-:-:S04]  /*13d30*/  ULEA UR8, UR8, UR40, 0xe ;  /* 0x0000002808087291 */ /* 0x000fc8000f8e703f */
[----:B------:R-:W-:-:S09]  /*13d40*/  UIADD3 UR8, UR8, 0x8400, URZ ;  /* 0x0000840008087890 */ /* 0x000fd2000fffe03f */
[----:B------:R0:W-:Y:S01]  /*13d50*/  UTMALDG.4D [UR8], [UR4], desc[UR6] ;  /* 0x00000608040075b4 */ /* 0x0001e20008019000 */
[----:B------:R-:W2:Y:S02]  /*13d60*/  SYNCS.PHASECHK.TRANS64.TRYWAIT P2, [R3+URZ+0x22840], R2 ;  /* 0x02284002030075a7 */ /* 0x000ea4000804017f */
[----:B0-2---:R-:W-:Y:S05]  /*13d70*/  @!P2 BRA `(.L_x_1219) ;  /* 0x000000300084a947 */ /* 0x005fea0003800000 */
.L_x_1287:
        /* <DEDUP_REMOVED lines=8> */
.L_x_1220:
        /* <DEDUP_REMOVED lines=27> */
[----:B-1----:R-:W-:Y:S01]  /*13fb0*/  NOP ;  /* 0x0000000000007918 */ /* 0x002fe20000000000 */
.L_x_1215:
        /* <DEDUP_REMOVED lines=9> */
[----:B------:R-:W-:Y:S01]  /*14050*/  @P0 R2UR UR11, R6 ;  /* 0x00000000060b02ca */ /* 0x000fe200000e0000 */
[----:B------:R-:W-:Y:S01]  /*14060*/  @P0 IMAD.MOV.U32 R2, RZ, RZ, 0x6000 ;  /* 0x00006000ff020424 */ /* 0x000fe200078e00ff */
[----:B------:R-:W-:Y:S01]  /*14070*/  @P0 R2UR UR13, R8 ;  /* 0x00000000080d02ca */ /* 0x000fe200000e0000 */
[----:B------:R-:W-:Y:S01]  /*14080*/  UMOV UR6, 0x0 ;  /* 0x0000000000067882 */ /* 0x000fe20000000000 */
[----:B------:R-:W-:Y:S01]  /*14090*/  @P0 R2UR UR27, R6 ;  /* 0x00000000061b02ca */ /* 0x000fe200000e0000 */
[----:B------:R-:W-:Y:S01]  /*140a0*/  UMOV UR7, 0x12f00000 ;  /* 0x12f0000000077882 */ /* 0x000fe20000000000 */
[----:B------:R-:W-:Y:S01]  /*140b0*/  @P0 R2UR UR29, R8 ;  /* 0x00000000081d02ca */ /* 0x000fe200000e0000 */
        /* <DEDUP_REMOVED lines=15> */
.L_x_1213:
        /* <DEDUP_REMOVED lines=10> */
.L_x_1288:
[----:B-1----:R-:W-:Y:S05]  /*14250*/  BSYNC B0 ;  /* 0x0000000000007941 */ /* 0x002fea0003800000 */
.L_x_1221:
[----:B--2---:R-:W2:Y:S01]  /*14260*/  LDL R3, [R1+0x28] ;  /* 0x0000280001037983 */ /* 0x004ea20000100800 */
[----:B------:R-:W-:-:S05]  /*14270*/  VIADD R2, R16, 0xfffffffe ;  /* 0xfffffffe10027836 */ /* 0x000fca0000000000 */
[----:B--2---:R-:W-:-:S13]  /*14280*/  ISETP.GE.AND P0, PT, R2, R3, PT ;  /* 0x000000030200720c */ /* 0x004fda0003f06270 */
[----:B------:R-:W-:Y:S05]  /*14290*/  @!P0 BRA `(.L_x_1223) ;  /* 0x0000000c00f48947 */ /* 0x000fea0003800000 */
[----:B------:R1:W5:Y:S04]  /*142a0*/  LDL.LU R3, [R1] ;  /* 0x0000000001037983 */ /* 0x0003680000300800 */
[----:B------:R1:W5:Y:S02]  /*142b0*/  LDL.LU R8, [R1+0xc] ;  /* 0x00000c0001087983 */ /* 0x0003640000300800 */
.L_x_1245:
[----:B0----5:R-:W-:Y:S01]  /*142c0*/  VIADD R4, R3, 0x1 ;  /* 0x0000000103047836 */ /* 0x021fe20000000000 */
        /* <DEDUP_REMOVED lines=23> */
[--C-:B------:R-:W-:Y:S01]  /*14440*/  SHF.R.S32.HI R5, RZ, 0x1f, R4.reuse ;  /* 0x0000001fff057819 */ /* 0x100fe20000011404 */
[----:B------:R-:W-:-:S04]  /*14450*/  IMAD.MOV R0, RZ, RZ, -R4 ;  /* 0x000000ffff007224 */ /* 0x000fc800078e0a04 */
        /* <DEDUP_REMOVED lines=8> */
.L_x_1226:
[----:B------:R-:W2:Y:S01]  /*144e0*/  S2R R4, SR_TID.X ;  /* 0x0000000000047919 */ /* 0x000ea20000002100 */
[----:B------:R-:W-:Y:S01]  /*144f0*/  LEA R5, R11, UR40, 0x3 ;  /* 0x000000280b057c11 */ /* 0x000fe2000f8e18ff */
[----:B------:R-:W-:Y:S01]  /*14500*/  BSSY B1, `(.L_x_1227) ;  /* 0x0000006000017945 */ /* 0x000fe20003800000 */
[----:B--2---:R-:W-:Y:S02]  /*14510*/  LOP3.LUT R6, R4, 0x7f, RZ, 0xc0, !PT ;  /* 0x0000007f04067812 */ /* 0x004fe400078ec0ff */
[----:B------:R-:W-:Y:S02]  /*14520*/  SHF.L.U32 R4, R10, 0x1f, RZ ;  /* 0x0000001f0a047819 */ /* 0x000fe400000006ff */
[----:B------:R-:W-:Y:S02]  /*14530*/  ISETP.NE.AND P2, PT, R6, RZ, PT ;  /* 0x000000ff0600720c */ /* 0x000fe40003f45270 */
[----:B------:R-:W2:Y:S02]  /*14540*/  SYNCS.PHASECHK.TRANS64.TRYWAIT P0, [R5+URZ+0x22880], R4 ;  /* 0x02288004050075a7 */ /* 0x000ea4000800017f */
[----:B--2---:R-:W-:Y:S09]  /*14550*/  @!P0 BRA `(.L_x_1228) ;  /* 0x0000002800b88947 */ /* 0x004ff20003800000 */
.L_x_1289:
[----:B------:R-:W-:Y:S05]  /*14560*/  BSYNC B1 ;  /* 0x0000000000017941 */ /* 0x000fea0003800000 */
.L_x_1227:
        /* <DEDUP_REMOVED lines=9> */
.L_x_1230:
[----:B------:R-:W-:Y:S05]  /*14600*/  BSYNC B1 ;  /* 0x0000000000017941 */ /* 0x000fea0003800000 */
.L_x_1229:
[----:B0-----:R-:W3:Y:S04]  /*14610*/  LDL R10, [R1+0x8] ;  /* 0x00000800010a7983 */ /* 0x001ee80000100800 */
[----:B------:R-:W4:Y:S04]  /*14620*/  LDL R7, [R1] ;  /* 0x0000000001077983 */ /* 0x000f280000100800 */
        /* <DEDUP_REMOVED lines=8> */
[----:B---3--:R-:W-:-:S02]  /*146b0*/  R2UR UR12, R10 ;  /* 0x000000000a0c72ca */ /* 0x008fc400000e0000 */
[----:B----4-:R-:W-:Y:S01]  /*146c0*/  LEA R7, R7, UR40, 0xe ;  /* 0x0000002807077c11 */ /* 0x010fe2000f8e70ff */
[----:B--2---:R-:W-:-:S04]  /*146d0*/  IMAD R6, R9, 0x80, R6 ;  /* 0x0000008009067824 */ /* 0x004fc800078e0206 */
[----:B------:R-:W-:Y:S02]  /*146e0*/  VIADD R7, R7, 0x8400 ;  /* 0x0000840007077836 */ /* 0x000fe40000000000 */
[----:B------:R-:W-:-:S07]  /*146f0*/  VIADD R9, R5, 0x22870 ;  /* 0x0002287005097836 */ /* 0x000fce0000000000 */
.L_x_1231:
        /* <DEDUP_REMOVED lines=8> */
[----:B0-----:R-:W-:Y:S05]  /*14780*/  @P0 BRA.U.ANY `(.L_x_1231) ;  /* 0xfffffffd00dc0947 */ /* 0x001fea000393ffff */
[----:B------:R-:W0:Y:S01]  /*14790*/  SYNCS.PHASECHK.TRANS64.TRYWAIT P0, [R5+URZ+0x22840], R4 ;  /* 0x02284004050075a7 */ /* 0x000e22000800017f */
[----:B------:R-:W-:Y:S04]  /*147a0*/  BSSY B1, `(.L_x_1232) ;  /* 0x0000002000017945 */ /* 0x000fe80003800000 */
[----:B0-----:R-:W-:Y:S05]  /*147b0*/  @!P0 BRA `(.L_x_1233) ;  /* 0x0000002800348947 */ /* 0x001fea0003800000 */
.L_x_1290:
[----:B------:R-:W-:Y:S05]  /*147c0*/  BSYNC B1 ;  /* 0x0000000000017941 */ /* 0x000fea0003800000 */
.L_x_1232:
[----:B------:R-:W-:Y:S01]  /*147d0*/  BSSY B1, `(.L_x_1234) ;  /* 0x000000b000017945 */ /* 0x000fe20003800000 */
[----:B------:R-:W-:Y:S02]  /*147e0*/  IMAD.MOV.U32 R10, RZ, RZ, 0x0 ;  /* 0x00000000ff0a7424 */ /* 0x000fe400078e00ff */
[----:B------:R-:W-:Y:S01]  /*147f0*/  IMAD.MOV.U32 R11, RZ, RZ, 0x14f00000 ;  /* 0x14f00000ff0b7424 */ /* 0x000fe200078e00ff */
[----:B------:R-:W-:Y:S06]  /*14800*/  @P2 BRA `(.L_x_1235) ;  /* 0x00000000001c2947 */ /* 0x000fec0003800000 */
[----:B------:R-:W2:Y:S01]  /*14810*/  S2R R7, SR_TID.X ;  /* 0x0000000000077919 */ /* 0x000ea20000002100 */
[----:B0-----:R-:W-:-:S04]  /*14820*/  IMAD.MOV.U32 R4, RZ, RZ, 0x6000 ;  /* 0x00006000ff047424 */ /* 0x001fc800078e00ff */
[----:B------:R3:W-:Y:S01]  /*14830*/  SYNCS.ARRIVE.TRANS64 RZ, [R5+URZ+0x22830], R4 ;  /* 0x0228300405ff79a7 */ /* 0x0007e2000800003f */
[----:B--2---:R-:W-:-:S04]  /*14840*/  LOP3.LUT R7, R7, 0x1f, RZ, 0xc0, !PT ;  /* 0x0000001f07077812 */ /* 0x004fc800078ec0ff */
[----:B------:R-:W-:-:S13]  /*14850*/  ISETP.NE.AND P0, PT, R7, RZ, PT ;  /* 0x000000ff0700720c */ /* 0x000fda0003f05270 */
[----:B---3--:R-:W-:Y:S05]  /*14860*/  @!P0 BRA `(.L_x_1235) ;  /* 0x0000000000048947 */ /* 0x008fea0003800000 */
[----:B------:R-:W-:Y:S01]  /*14870*/  BPT.TRAP 0x1 ;  /* 0x000000040000795c */ /* 0x000fe20000300000 */
.L_x_1235:
[----:B------:R-:W-:Y:S05]  /*14880*/  BSYNC B1 ;  /* 0x0000000000017941 */ /* 0x000fea0003800000 */
.L_x_1234:
[----:B------:R-:W2:Y:S04]  /*14890*/  LDL R9, [R1+0x8] ;  /* 0x0000080001097983 */ /* 0x000ea80000100800 */
[----:B------:R-:W3:Y:S01]  /*148a0*/  LDL R7, [R1] ;  /* 0x0000000001077983 */ /* 0x000ee20000100800 */
[----:B------:R-:W-:Y:S01]  /*148b0*/  R2UR UR10, R12 ;  /* 0x000000000c0a72ca */ /* 0x000fe200000e0000 */
[----:B0-----:R-:W-:Y:S01]  /*148c0*/  IMAD.U32 R4, RZ, RZ, UR40 ;  /* 0x00000028ff047e24 */ /* 0x001fe2000f8e00ff */
[----:B------:R-:W-:Y:S01]  /*148d0*/  R2UR UR6, R10 ;  /* 0x000000000a0672ca */ /* 0x000fe200000e0000 */
[----:B------:R-:W-:Y:S01]  /*148e0*/  UIADD3 UR4, UP0, UR48, 0x370, URZ ;  /* 0x0000037030047890 */ /* 0x000fe2000ff1e03f */
[----:B------:R-:W-:Y:S01]  /*148f0*/  R2UR UR7, R11 ;  /* 0x000000000b0772ca */ /* 0x000fe200000e0000 */
[----:B------:R-:W-:Y:S01]  /*14900*/  VIADD R5, R5, 0x22830 ;  /* 0x0002283005057836 */ /* 0x000fe20000000000 */
[----:B------:R-:W-:Y:S01]  /*14910*/  PLOP3.LUT P0, PT, PT, PT, PT, 0x80, 0x0 ;  /* 0x000000000000781c */ /* 0x000fe20003f0f070 */
[----:B------:R-:W-:Y:S01]  /*14920*/  UIADD3.X UR5, URZ, UR49, URZ, UP0, !UPT ;  /* 0x000000313f057290 */ /* 0x000fe200087fe43f */
[----:B--2---:R-:W-:Y:S01]  /*14930*/  R2UR UR12, R9 ;  /* 0x00000000090c72ca */ /* 0x004fe200000e0000 */
[----:B---3--:R-:W-:-:S04]  /*14940*/  IMAD R4, R7, 0x6000, R4 ;  /* 0x0000600007047824 */ /* 0x008fc800078e0204 */
[----:B------:R-:W-:-:S10]  /*14950*/  VIADD R7, R4, 0x16400 ;  /* 0x0001640004077836 */ /* 0x000fd40000000000 */
.L_x_1236:
        /* <DEDUP_REMOVED lines=8> */
[----:B0-----:R-:W-:Y:S05]  /*149e0*/  @P0 BRA.U.ANY `(.L_x_1236) ;  /* 0xfffffffd00dc0947 */ /* 0x001fea000393ffff */
[----:B------:R-:W2:Y:S01]  /*149f0*/  LDL R9, [R1+0x8] ;  /* 0x0000080001097983 */ /* 0x000ea20000100800 */
[----:B------:R-:W-:Y:S01]  /*14a00*/  R2UR UR6, R10 ;  /* 0x000000000a0672ca */ /* 0x000fe200000e0000 */
[----:B------:R-:W-:Y:S01]  /*14a10*/  VIADD R7, R4, 0x18400 ;  /* 0x0001840004077836 */ /* 0x000fe20000000000 */
[----:B------:R-:W-:Y:S01]  /*14a20*/  R2UR UR7, R11 ;  /* 0x000000000b0772ca */ /* 0x000fe200000e0000 */
[----:B------:R-:W-:Y:S01]  /*14a30*/  UMOV UR10, 0x40 ;  /* 0x00000040000a7882 */ /* 0x000fe20000000000 */
[----:B------:R-:W-:Y:S02]  /*14a40*/  PLOP3.LUT P0, PT, PT, PT, PT, 0x80, 0x0 ;  /* 0x000000000000781c */ /* 0x000fe40003f0f070 */
[----:B--2---:R-:W-:-:S15]  /*14a50*/  R2UR UR12, R9 ;  /* 0x00000000090c72ca */ /* 0x004fde00000e0000 */
.L_x_1237:
        /* <DEDUP_REMOVED lines=16> */
.L_x_1238:
        /* <DEDUP_REMOVED lines=9> */
.L_x_1225:
[----:B------:R-:W-:Y:S05]  /*14bf0*/  BSYNC B0 ;  /* 0x0000000000007941 */ /* 0x000fea0003800000 */
.L_x_1224:
[----:B------:R-:W-:-:S06]  /*14c00*/  UISETP.NE.AND UP0, UPT, UR41, 0x3, UPT ;  /* 0x000000032900788c */ /* 0x000fcc000bf05270 */
[----:B------:R-:W-:-:S13]  /*14c10*/  PLOP3.LUT P0, PT, PT, PT, UP0, 0x80, 0x0 ;  /* 0x000000000000781c */ /* 0x000fda0003f0f008 */
[----:B------:R-:W-:Y:S05]  /*14c20*/  @!P0 BRA `(.L_x_1239) ;  /* 0x0000000000048947 */ /* 0x000fea0003800000 */
[----:B------:R-:W-:Y:S01]  /*14c30*/  BPT.TRAP 0x1 ;  /* 0x000000040000795c */ /* 0x000fe20000300000 */
.L_x_1239:
[----:B------:R-:W-:Y:S01]  /*14c40*/  IMAD.U32 R4, RZ, RZ, UR44 ;  /* 0x0000002cff047e24 */ /* 0x000fe2000f8e00ff */
[----:B------:R-:W-:Y:S01]  /*14c50*/  LEA R5, R3, UR40, 0x3 ;  /* 0x0000002803057c11 */ /* 0x000fe2000f8e18ff */
[----:B------:R-:W-:Y:S03]  /*14c60*/  BSSY B0, `(.L_x_1240) ;  /* 0x0000007000007945 */ /* 0x000fe60003800000 */
[----:B------:R-:W-:Y:S01]  /*14c70*/  ISETP.NE.AND P0, PT, R4, 0x3, PT ;  /* 0x000000030400780c */ /* 0x000fe20003f05270 */
[----:B------:R2:W-:Y:S01]  /*14c80*/  STL [R1+0x4], R5 ;  /* 0x0000040501007387 */ /* 0x0005e20000100800 */
[----:B------:R-:W-:-:S04]  /*14c90*/  LOP3.LUT R4, R8, 0x1, RZ, 0x3c, !PT ;  /* 0x0000000108047812 */ /* 0x000fc800078e3cff */
[----:B------:R-:W-:-:S04]  /*14ca0*/  SHF.L.U32 R4, R4, 0x1f, RZ ;  /* 0x0000001f04047819 */ /* 0x000fc800000006ff */
[----:B------:R-:W3:Y:S02]  /*14cb0*/  SYNCS.PHASECHK.TRANS64.TRYWAIT P2, [R5+URZ+0x22870], R4 ;  /* 0x02287004050075a7 */ /* 0x000ee4000804017f */
[----:B--23--:R-:W-:Y:S05]  /*14cc0*/  @!P2 BRA `(.L_x_1241) ;  /* 0x000000240004a947 */ /* 0x00cfea0003800000 */
.L_x_1291:
[----:B------:R-:W-:Y:S05]  /*14cd0*/  BSYNC B0 ;  /* 0x0000000000007941 */ /* 0x000fea0003800000 */
.L_x_1240:
[----:B------:R-:W-:Y:S05]  /*14ce0*/  @!P0 BRA `(.L_x_1242) ;  /* 0x0000000000048947 */ /* 0x000fea0003800000 */
[----:B------:R-:W-:Y:S01]  /*14cf0*/  BPT.TRAP 0x1 ;  /* 0x000000040000795c */ /* 0x000fe20000300000 */
.L_x_1242:
[----:B--2---:R-:W2:Y:S01]  /*14d00*/  LDL R5, [R1+0x4] ;  /* 0x0000040001057983 */ /* 0x004ea20000100800 */
[----:B------:R-:W-:Y:S01]  /*14d10*/  SHF.L.U32 R4, R8, 0x1f, RZ ;  /* 0x0000001f08047819 */ /* 0x000fe200000006ff */
[----:B------:R-:W-:-:S03]  /*14d20*/  IMAD.SHL.U32 R12, R3, 0x4000, RZ ;  /* 0x00004000030c7824 */ /* 0x000fc600078e00ff */
[----:B--2---:R-:W2:Y:S02]  /*14d30*/  SYNCS.PHASECHK.TRANS64.TRYWAIT P2, [R5+URZ+0x22860], R4 ;  /* 0x02286004050075a7 */ /* 0x004ea4000804017f */
[----:B--2---:R-:W-:Y:S05]  /*14d40*/  @!P2 BRA `(.L_x_1243) ;  /* 0x0000002000fca947 */ /* 0x004fea0003800000 */
.L_x_1292:
[----:B--2---:R-:W2:Y:S04]  /*14d50*/  LDL R3, [R1+0x34] ;  /* 0x0000340001037983 */ /* 0x004ea80000100800 */
[----:B------:R-:W3:Y:S04]  /*14d60*/  LDL R16, [R1+0x18] ;  /* 0x0000180001107983 */ /* 0x000ee80000100800 */
[----:B------:R-:W4:Y:S01]  /*14d70*/  LDL R13, [R1+0x30] ;  /* 0x00003000010d7983 */ /* 0x000f220000100800 */
[----:B------:R-:W-:Y:S05]  /*14d80*/  WARPSYNC.ALL ;  /* 0x0000000000007948 */ /* 0x000fea0003800000 */
[----:B--2---:R-:W-:-:S05]  /*14d90*/  LOP3.LUT R3, R12, R3, RZ, 0xfc, !PT ;  /* 0x000000030c037212 */ /* 0x004fca00078efcff */
[----:B0-----:R-:W0:Y:S01]  /*14da0*/  LDSM.16.MT88.4 R8, [R3+UR40+0x8400] ;  /* 0x008400280308783b */ /* 0x001e220008004200 */
[----:B------:R-:W-:-:S04]  /*14db0*/  VIADD R21, R3, UR40 ;  /* 0x0000002803157c36 */ /* 0x000fc80008000000 */
[----:B---3--:R-:W-:Y:S01]  /*14dc0*/  IMAD.IADD R21, R16, 0x1, R21 ;  /* 0x0000000110157824 */ /* 0x008fe200078e0215 */
[C-C-:B0-----:R-:W-:Y:S02]  /*14dd0*/  PRMT R4, R8.reuse, 0x6420, R9.reuse ;  /* 0x0000642008047816 */ /* 0x141fe40000000009 */
[----:B------:R-:W-:Y:S02]  /*14de0*/  PRMT R5, R8, 0x7531, R9 ;  /* 0x0000753108057816 */ /* 0x000fe40000000009 */
[C-C-:B------:R-:W-:Y:S02]  /*14df0*/  PRMT R6, R10.reuse, 0x6420, R11.reuse ;  /* 0x000064200a067816 */ /* 0x140fe4000000000b */
[----:B------:R-:W-:Y:S02]  /*14e00*/  PRMT R7, R10, 0x7531, R11 ;  /* 0x000075310a077816 */ /* 0x000fe4000000000b */
[----:B------:R-:W0:Y:S01]  /*14e10*/  LDSM.16.MT88.4 R8, [R21+0x8400] ;  /* 0x008400001508783b */ /* 0x000e220000004200 */
[----:B----4-:R-:W-:-:S05]  /*14e20*/  IADD3 R20, R12, UR40, R13 ;  /* 0x000000280c147c10 */ /* 0x010fca000fffe00d */
[----:B------:R-:W-:Y:S01]  /*14e30*/  STSM.16.M88.4 [R20+0x400], R4 ;  /* 0x0004000414007844 */ /* 0x000fe20000000200 */
[C-C-:B0-----:R-:W-:Y:S02]  /*14e40*/  PRMT R12, R8.reuse, 0x6420, R9.reuse ;  /* 0x00006420080c7816 */ /* 0x141fe40000000009 */
[----:B------:R-:W-:Y:S02]  /*14e50*/  PRMT R13, R8, 0x7531, R9 ;  /* 0x00007531080d7816 */ /* 0x000fe40000000009 */
[C-C-:B------:R-:W-:Y:S02]  /*14e60*/  PRMT R14, R10.reuse, 0x6420, R11.reuse ;  /* 0x000064200a0e7816 */ /* 0x140fe4000000000b */
[----:B------:R-:W-:-:S05]  /*14e70*/  PRMT R15, R10, 0x7531, R11 ;  /* 0x000075310a0f7816 */ /* 0x000fca000000000b */
[----:B------:R0:W-:Y:S04]  /*14e80*/  STSM.16.M88.4 [R20+0x2400], R12 ;  /* 0x0024000c14007844 */ /* 0x0001e80000000200 */
[----:B------:R-:W2:Y:S04]  /*14e90*/  LDSM.16.MT88.4 R8, [R3+UR40+0x9400] ;  /* 0x009400280308783b */ /* 0x000ea80008004200 */
[----:B0-----:R-:W3:Y:S01]  /*14ea0*/  LDL R14, [R1+0x14] ;  /* 0x00001400010e7983 */ /* 0x001ee20000100800 */
[C-C-:B--2---:R-:W-:Y:S02]  /*14eb0*/  PRMT R4, R8.reuse, 0x6420, R9.reuse ;  /* 0x0000642008047816 */ /* 0x144fe40000000009 */
[----:B------:R-:W-:-:S02]  /*14ec0*/  PRMT R5, R8, 0x7531, R9 ;  /* 0x0000753108057816 */ /* 0x000fc40000000009 */
[C-C-:B------:R-:W-:Y:S02]  /*14ed0*/  PRMT R6, R10.reuse, 0x6420, R11.reuse ;  /* 0x000064200a067816 */ /* 0x140fe4000000000b */
[----:B------:R-:W-:Y:S02]  /*14ee0*/  PRMT R7, R10, 0x7531, R11 ;  /* 0x000075310a077816 */ /* 0x000fe4000000000b */
[----:B------:R-:W0:Y:S01]  /*14ef0*/  LDSM.16.MT88.4 R8, [R21+0x9400] ;  /* 0x009400001508783b */ /* 0x000e220000004200 */
[----:B------:R-:W-:Y:S01]  /*14f00*/  IMAD.MOV.U32 R15, RZ, RZ, R16 ;  /* 0x000000ffff0f7224 */ /* 0x000fe200078e0010 */
[C-C-:B0-----:R-:W-:Y:S02]  /*14f10*/  PRMT R16, R8.reuse, 0x6420, R9.reuse ;  /* 0x0000642008107816 */ /* 0x141fe40000000009 */
[----:B------:R-:W-:Y:S02]  /*14f20*/  PRMT R17, R8, 0x7531, R9 ;  /* 0x0000753108117816 */ /* 0x000fe40000000009 */
[----:B------:R-:W-:-:S02]  /*14f30*/  PRMT R18, R10, 0x6420, R11 ;  /* 0x000064200a127816 */ /* 0x000fc4000000000b */
[----:B------:R-:W-:Y:S02]  /*14f40*/  PRMT R19, R10, 0x7531, R11 ;  /* 0x000075310a137816 */ /* 0x000fe4000000000b */
[----:B---3--:R-:W-:-:S05]  /*14f50*/  IADD3 R12, R14, 0x400, R20 ;  /* 0x000004000e0c7810 */ /* 0x008fca0007ffe014 */
[----:B------:R-:W-:Y:S04]  /*14f60*/  STSM.16.M88.4 [R12], R4 ;  /* 0x000000040c007844 */ /* 0x000fe80000000200 */
[----:B------:R-:W-:Y:S04]  /*14f70*/  STSM.16.M88.4 [R12+0x2000], R16 ;  /* 0x002000100c007844 */ /* 0x000fe80000000200 */
[----:B------:R-:W0:Y:S02]  /*14f80*/  LDSM.16.MT88.4 R8, [R3+UR40+0xa400] ;  /* 0x00a400280308783b */ /* 0x000e240008004200 */
[----:B0-----:R-:W-:-:S02]  /*14f90*/  PRMT R4, R8, 0x6420, R9 ;  /* 0x0000642008047816 */ /* 0x001fc40000000009 */
[----:B------:R-:W-:Y:S02]  /*14fa0*/  PRMT R5, R8, 0x7531, R9 ;  /* 0x0000753108057816 */ /* 0x000fe40000000009 */
[C-C-:B------:R-:W-:Y:S02]  /*14fb0*/  PRMT R6, R10.reuse, 0x6420, R11.reuse ;  /* 0x000064200a067816 */ /* 0x140fe4000000000b */
[----:B------:R-:W-:Y:S02]  /*14fc0*/  PRMT R7, R10, 0x7531, R11 ;  /* 0x000075310a077816 */ /* 0x000fe4000000000b */
[----:B------:R-:W0:Y:S01]  /*14fd0*/  LDSM.16.MT88.4 R8, [R21+0xa400] ;  /* 0x00a400001508783b */ /* 0x000e220000004200 */
[----:B------:R-:W-:Y:S01]  /*14fe0*/  IMAD.MOV.U32 R19, RZ, RZ, R14 ;  /* 0x000000ffff137224 */ /* 0x000fe200078e000e */
[----:B------:R-:W-:-:S05]  /*14ff0*/  IADD3 R16, R15, 0x400, R20 ;  /* 0x000004000f107810 */ /* 0x000fca0007ffe014 */
[----:B------:R-:W-:Y:S01]  /*15000*/  STSM.16.M88.4 [R16], R4 ;  /* 0x0000000410007844 */ /* 0x000fe20000000200 */
[C-C-:B0-----:R-:W-:Y:S02]  /*15010*/  PRMT R12, R8.reuse, 0x6420, R9.reuse ;  /* 0x00006420080c7816 */ /* 0x141fe40000000009 */
        /* <DEDUP_REMOVED lines=9> */
[----:B------:R-:W0:Y:S01]  /*150b0*/  LDSM.16.MT88.4 R8, [R21+0xb400] ;  /* 0x00b400001508783b */ /* 0x000e220000004200 */
[----:B------:R-:W-:-:S05]  /*150c0*/  IMAD.IADD R3, R19, 0x1, R16 ;  /* 0x0000000113037824 */ /* 0x000fca00078e0210 */
[----:B------:R0:W-:Y:S02]  /*150d0*/  STSM.16.M88.4 [R3], R4 ;  /* 0x0000000403007844 */ /* 0x0001e40000000200 */
[C-C-:B0-----:R-:W-:Y:S02]  /*150e0*/  PRMT R4, R8.reuse, 0x6420, R9.reuse ;  /* 0x0000642008047816 */ /* 0x141fe40000000009 */
        /* <DEDUP_REMOVED lines=12> */
.L_x_1244:
[----:B0-----:R-:W2:Y:S04]  /*151b0*/  LDL.LU R3, [R1+0x4] ;  /* 0x0000040001037983 */ /* 0x001ea80000300800 */
[----:B------:R-:W3:Y:S04]  /*151c0*/  LDL R4, [R1+0x28] ;  /* 0x0000280001047983 */ /* 0x000ee80000100800 */
[----:B------:R4:W5:Y:S01]  /*151d0*/  LDL R8, [R1+0xc] ;  /* 0x00000c0001087983 */ /* 0x0009620000100800 */
[----:B--2---:R0:W-:Y:S01]  /*151e0*/  SYNCS.ARRIVE.TRANS64.A1T0 RZ, [R3+URZ+0x22850], RZ ;  /* 0x022850ff03ff79a7 */ /* 0x0041e2000810003f */
[----:B------:R-:W-:Y:S01]  /*151f0*/  BAR.SYNC.DEFER_BLOCKING 0x2, 0x80 ;  /* 0x0082000000007b1d */ /* 0x000fe20000010000 */
[C---:B---3--:R-:W-:Y:S01]  /*15200*/  ISETP.GT.AND P0, PT, R2.reuse, R4, PT ;  /* 0x000000040200720c */ /* 0x048fe20003f04270 */
[----:B------:R-:W-:-:S02]  /*15210*/  VIADD R2, R2, 0xffffffff ;  /* 0xffffffff02027836 */ /* 0x000fc40000000000 */
[----:B0-----:R-:W-:-:S05]  /*15220*/  @!P1 VIADD R3, R3, 0x22880 ;  /* 0x0002288003039836 */ /* 0x001fca0000000000 */
[----:B------:R-:W-:-:S04]  /*15230*/  @!P1 PRMT R3, RZ, 0x654, R3 ;  /* 0x00000654ff039816 */ /* 0x000fc80000000003 */
[----:B------:R0:W-:Y:S02]  /*15240*/  @!P1 SYNCS.ARRIVE.TRANS64.RED.A1T0 RZ, [R3+URZ], RZ ;  /* 0x000000ff03ff99a7 */ /* 0x0001e4000810043f */
[----:B0-----:R4:W5:Y:S01]  /*15250*/  LDL R3, [R1] ;  /* 0x0000000001037983 */ /* 0x0019620000100800 */
[----:B------:R-:W-:Y:S05]  /*15260*/  @P0 BRA `(.L_x_1245) ;  /* 0xfffffff000140947 */ /* 0x000fea000383ffff */
.L_x_1223:
[----:B------:R-:W-:Y:S04]  /*15270*/  BSSY B0, `(.L_x_1246) ;  /* 0x000000f000007945 */ /* 0x000fe80003800000 */
[----:B------:R-:W-:Y:S05]  /*15280*/  @P1 BRA `(.L_x_1247) ;  /* 0x0000000000341947 */ /* 0x000fea0003800000 */
[----:B------:R-:W2:Y:S01]  /*15290*/  S2R R5, SR_LANEID ;  /* 0x0000000000057919 */ /* 0x000ea20000000000 */
[----:B------:R-:W-:Y:S01]  /*152a0*/  VOTEU.ANY UR4, UPT, PT ;  /* 0x0000000000047886 */ /* 0x000fe200038e0100 */
[----:B-----5:R-:W3:Y:S01]  /*152b0*/  LDC.64 R2, c[0x0][0xc38] ;  /* 0x00030e00ff027b82 */ /* 0x020ee20000000a00 */
[----:B------:R-:W2:Y:S02]  /*152c0*/  FLO.U32 R0, UR4 ;  /* 0x0000000400007d00 */ /* 0x000ea400080e0000 */
[----:B--2---:R-:W-:-:S06]  /*152d0*/  ISETP.EQ.U32.AND P0, PT, R0, R5, PT ;  /* 0x000000050000720c */ /* 0x004fcc0003f02070 */
[----:B------:R-:W3:Y:S07]  /*152e0*/  POPC R5, UR4 ;  /* 0x0000000400057d09 */ /* 0x000eee0008000000 */
[----:B---3--:R-:W2:Y:S01]  /*152f0*/  @P0 ATOMG.E.ADD.STRONG.GPU PT, R3, desc[UR46][R2.64], R5 ;  /* 0x00000005020309a8 */ /* 0x008ea200081ee1ee */
[----:B0-----:R-:W0:Y:S02]  /*15300*/  S2R R4, SR_LTMASK ;  /* 0x0000000000047919 */ /* 0x001e240000003900 */
[----:B0-----:R-:W-:-:S04]  /*15310*/  LOP3.LUT R4, R4, UR4, RZ, 0xc0, !PT ;  /* 0x0000000404047c12 */ /* 0x001fc8000f8ec0ff */
[----:B------:R-:W0:Y:S01]  /*15320*/  POPC R7, R4 ;  /* 0x0000000400077309 */ /* 0x000e220000000000 */
[----:B--2---:R-:W0:Y:S02]  /*15330*/  SHFL.IDX PT, R0, R3, R0, 0x1f ;  /* 0x00001f0003007589 */ /* 0x004e2400000e0000 */
[----:B0-----:R-:W-:-:S05]  /*15340*/  IADD3 R0, R0, UR43, R7 ;  /* 0x0000002b00007c10 */ /* 0x001fca000fffe007 */
[----:B------:R2:W-:Y:S02]  /*15350*/  STL [R1+0x20], R0 ;  /* 0x0000200001007387 */ /* 0x0005e40000100800 */
.L_x_1247:
[----:B------:R-:W-:Y:S05]  /*15360*/  BSYNC B0 ;  /* 0x0000000000007941 */ /* 0x000fea0003800000 */
.L_x_1246:
[----:B------:R-:W-:-:S06]  /*15370*/  UISETP.NE.AND UP0, UPT, UR41, 0x3, UPT ;  /* 0x000000032900788c */ /* 0x000fcc000bf05270 */
[----:B------:R-:W-:-:S13]  /*15380*/  PLOP3.LUT P0, PT, PT, PT, UP0, 0x80, 0x0 ;  /* 0x000000000000781c */ /* 0x000fda0003f0f008 */
[----:B------:R-:W-:Y:S05]  /*15390*/  @!P0 BRA `(.L_x_1248) ;  /* 0x0000000000048947 */ /* 0x000fea0003800000 */
[----:B------:R-:W-:Y:S01]  /*153a0*/  BPT.TRAP 0x1 ;  /* 0x000000040000795c */ /* 0x000fe20000300000 */
.L_x_1248:
[----:B------:R-:W3:Y:S04]  /*153b0*/  LDL R2, [R1+0xc] ;  /* 0x00000c0001027983 */ /* 0x000ee80000100800 */
[----:B--2---:R-:W2:Y:S01]  /*153c0*/  LDL R0, [R1] ;  /* 0x0000000001007983 */ /* 0x004ea20000100800 */
[----:B------:R-:W-:Y:S01]  /*153d0*/  BSSY B0, `(.L_x_1249) ;  /* 0x0000008000007945 */ /* 0x000fe20003800000 */
[----:B---3-5:R-:W-:-:S04]  /*153e0*/  LOP3.LUT R3, R2, 0x1, RZ, 0x3c, !PT ;  /* 0x0000000102037812 */ /* 0x028fc800078e3cff */
[----:B------:R-:W-:Y:S02]  /*153f0*/  SHF.L.U32 R3, R3, 0x1f, RZ ;  /* 0x0000001f03037819 */ /* 0x000fe400000006ff */
[----:B--2---:R-:W-:-:S04]  /*15400*/  LEA R20, R0, UR40, 0x3 ;  /* 0x0000002800147c11 */ /* 0x004fc8000f8e18ff */
[----:B------:R-:W2:Y:S01]  /*15410*/  SYNCS.PHASECHK.TRANS64.TRYWAIT P0, [R20+URZ+0x22870], R3 ;  /* 0x02287003140075a7 */ /* 0x000ea2000800017f */
[----:B------:R-:W-:-:S05]  /*15420*/  IMAD.U32 R0, RZ, RZ, UR44 ;  /* 0x0000002cff007e24 */ /* 0x000fca000f8e00ff */
[----:B------:R-:W-:Y:S01]  /*15430*/  ISETP.NE.AND P2, PT, R0, 0x3, PT ;  /* 0x000000030000780c */ /* 0x000fe20003f45270 */
[----:B--2---:R-:W-:-:S12]  /*15440*/  @!P0 BRA `(.L_x_1250) ;  /* 0x0000001c00548947 */ /* 0x004fd80003800000 */
.L_x_1293:
[----:B------:R-:W-:Y:S05]  /*15450*/  BSYNC B0 ;  /* 0x0000000000007941 */ /* 0x000fea0003800000 */
.L_x_1249:
[----:B------:R-:W-:Y:S05]  /*15460*/  @!P2 BRA `(.L_x_1251) ;  /* 0x000000000004a947 */ /* 0x000fea0003800000 */
[----:B------:R-:W-:Y:S01]  /*15470*/  BPT.TRAP 0x1 ;  /* 0x000000040000795c */ /* 0x000fe20000300000 */
.L_x_1251:
[----:B------:R-:W2:Y:S02]  /*15480*/  LDL R0, [R1+0xc] ;  /* 0x00000c0001007983 */ /* 0x000ea40000100800 */
[----:B--2---:R-:W-:-:S04]  /*15490*/  SHF.L.U32 R3, R0, 0x1f, RZ ;  /* 0x0000001f00037819 */ /* 0x004fc800000006ff */
[----:B------:R-:W2:Y:S02]  /*154a0*/  SYNCS.PHASECHK.TRANS64.TRYWAIT P0, [R20+URZ+0x22860], R3 ;  /* 0x02286003140075a7 */ /* 0x000ea4000800017f */
[----:B--2---:R-:W-:Y:S05]  /*154b0*/  @!P0 BRA `(.L_x_1252) ;  /* 0x0000001c004c8947 */ /* 0x004fea0003800000 */
.L_x_1294:
        /* <DEDUP_REMOVED lines=8> */
[----:B0-----:R-:W0:Y:S01]  /*15540*/  LDSM.16.MT88.4 R4, [R0+UR40+0x8400] ;  /* 0x008400280004783b */ /* 0x001e220008004200 */
[----:B--2---:R-:W-:-:S04]  /*15550*/  VIADD R3, R0, UR40 ;  /* 0x0000002800037c36 */ /* 0x004fc80008000000 */
[----:B----4-:R-:W-:Y:S01]  /*15560*/  IMAD.IADD R3, R18, 0x1, R3 ;  /* 0x0000000112037824 */ /* 0x010fe200078e0203 */
[C-C-:B0-----:R-:W-:Y:S02]  /*15570*/  PRMT R8, R4.reuse, 0x6420, R5.reuse ;  /* 0x0000642004087816 */ /* 0x141fe40000000005 */
[----:B------:R-:W-:Y:S02]  /*15580*/  PRMT R9, R4, 0x7531, R5 ;  /* 0x0000753104097816 */ /* 0x000fe40000000005 */
[C-C-:B------:R-:W-:Y:S02]  /*15590*/  PRMT R10, R6.reuse, 0x6420, R7.reuse ;  /* 0x00006420060a7816 */ /* 0x140fe40000000007 */
[----:B------:R-:W-:Y:S02]  /*155a0*/  PRMT R11, R6, 0x7531, R7 ;  /* 0x00007531060b7816 */ /* 0x000fe40000000007 */
[----:B------:R-:W0:Y:S01]  /*155b0*/  LDSM.16.MT88.4 R4, [R3+0x8400] ;  /* 0x008400000304783b */ /* 0x000e220000004200 */
[----:B------:R-:W-:-:S05]  /*155c0*/  IADD3 R2, R2, UR40, R12 ;  /* 0x0000002802027c10 */ /* 0x000fca000fffe00c */
[----:B------:R0:W-:Y:S02]  /*155d0*/  STSM.16.M88.4 [R2+0x400], R8 ;  /* 0x0004000802007844 */ /* 0x0001e40000000200 */
        /* <DEDUP_REMOVED lines=11> */
[----:B------:R-:W-:-:S05]  /*15690*/  IADD3 R16, R17, 0x400, R2 ;  /* 0x0000040011107810 */ /* 0x000fca0007ffe002 */
[----:B------:R2:W-:Y:S01]  /*156a0*/  STSM.16.M88.4 [R16], R12 ;  /* 0x0000000c10007844 */ /* 0x0005e20000000200 */
[C-C-:B0-----:R-:W-:Y:S02]  /*156b0*/  PRMT R8, R4.reuse, 0x6420, R5.reuse ;  /* 0x0000642004087816 */ /* 0x141fe40000000005 */
[----:B------:R-:W-:Y:S02]  /*156c0*/  PRMT R9, R4, 0x7531, R5 ;  /* 0x0000753104097816 */ /* 0x000fe40000000005 */
[C-C-:B------:R-:W-:Y:S02]  /*156d0*/  PRMT R10, R6.reuse, 0x6420, R7.reuse ;  /* 0x00006420060a7816 */ /* 0x140fe40000000007 */
[----:B------:R-:W-:-:S05]  /*156e0*/  PRMT R11, R6, 0x7531, R7 ;  /* 0x00007531060b7816 */ /* 0x000fca0000000007 */
[----:B------:R-:W-:Y:S04]  /*156f0*/  STSM.16.M88.4 [R16+0x2000], R8 ;  /* 0x0020000810007844 */ /* 0x000fe80000000200 */
[----:B------:R-:W0:Y:S01]  /*15700*/  LDSM.16.MT88.4 R4, [R0+UR40+0xa400] ;  /* 0x00a400280004783b */ /* 0x000e220008004200 */
[----:B--2---:R-:W-:Y:S02]  /*15710*/  IMAD.MOV.U32 R14, RZ, RZ, R18 ;  /* 0x000000ffff0e7224 */ /* 0x004fe400078e0012 */
[----:B------:R-:W-:Y:S01]  /*15720*/  IMAD.MOV.U32 R15, RZ, RZ, R17 ;  /* 0x000000ffff0f7224 */ /* 0x000fe200078e0011 */
[C-C-:B0-----:R-:W-:Y:S02]  /*15730*/  PRMT R16, R4.reuse, 0x6420, R5.reuse ;  /* 0x0000642004107816 */ /* 0x141fe40000000005 */
[----:B------:R-:W-:-:S02]  /*15740*/  PRMT R17, R4, 0x7531, R5 ;  /* 0x0000753104117816 */ /* 0x000fc40000000005 */
[C-C-:B------:R-:W-:Y:S02]  /*15750*/  PRMT R18, R6.reuse, 0x6420, R7.reuse ;  /* 0x0000642006127816 */ /* 0x140fe40000000007 */
        /* <DEDUP_REMOVED lines=10> */
[----:B--2---:R-:W-:Y:S01]  /*15800*/  IMAD.MOV.U32 R19, RZ, RZ, R15 ;  /* 0x000000ffff137224 */ /* 0x004fe200078e000f */
[C-C-:B0-----:R-:W-:Y:S02]  /*15810*/  PRMT R12, R4.reuse, 0x6420, R5.reuse ;  /* 0x00006420040c7816 */ /* 0x141fe40000000005 */
[----:B------:R-:W-:Y:S02]  /*15820*/  PRMT R13, R4, 0x7531, R5 ;  /* 0x00007531040d7816 */ /* 0x000fe40000000005 */
[----:B------:R-:W-:-:S02]  /*15830*/  PRMT R14, R6, 0x6420, R7 ;  /* 0x00006420060e7816 */ /* 0x000fc40000000007 */
[----:B------:R-:W-:Y:S02]  /*15840*/  PRMT R15, R6, 0x7531, R7 ;  /* 0x00007531060f7816 */ /* 0x000fe40000000007 */
[----:B------:R-:W0:Y:S01]  /*15850*/  LDSM.16.MT88.4 R4, [R3+0xb400] ;  /* 0x00b400000304783b */ /* 0x000e220000004200 */
[----:B------:R-:W-:-:S05]  /*15860*/  IMAD.IADD R2, R19, 0x1, R2 ;  /* 0x0000000113027824 */ /* 0x000fca00078e0202 */
[----:B------:R2:W-:Y:S01]  /*15870*/  STSM.16.M88.4 [R2], R12 ;  /* 0x0000000c02007844 */ /* 0x0005e20000000200 */
        /* <DEDUP_REMOVED lines=13> */
.L_x_1253:
[----:B--2---:R-:W2:Y:S01]  /*15950*/  LDL.LU R2, [R1] ;  /* 0x0000000001027983 */ /* 0x004ea20000300800 */
[----:B0-----:R-:W-:Y:S03]  /*15960*/  SYNCS.ARRIVE.TRANS64.A1T0 RZ, [R20+URZ+0x22850], RZ ;  /* 0x022850ff14ff79a7 */ /* 0x001fe6000810003f */
        /* <DEDUP_REMOVED lines=12> */
.L_x_1207:
[----:B------:R-:W-:Y:S05]  /*15a30*/  BSYNC B6 ;  /* 0x0000000000067941 */ /* 0x000fea0003800000 */
.L_x_1205:
[----:B0-2---:R-:W2:Y:S02]  /*15a40*/  LDL R0, [R1+0x38] ;  /* 0x0000380001007983 */ /* 0x005ea40000100800 */
[----:B--2---:R-:W-:-:S13]  /*15a50*/  LOP3.LUT P0, RZ, R0, 0x2, RZ, 0xc0, !PT ;  /* 0x0000000200ff7812 */ /* 0x004fda000780c0ff */
        /* <DEDUP_REMOVED lines=13> */
.L_x_1254:
[----:B------:R-:W0:Y:S01]  /*15b30*/  S2R R2, SR_TID.X ;  /* 0x0000000000027919 */ /* 0x000e220000002100 */
[----:B------:R-:W-:Y:S01]  /*15b40*/  ULDC UR4, c[0x0][0xc14] ;  /* 0x0003050000047ab9 */ /* 0x000fe20000000800 */
[----:B------:R-:W2:Y:S01]  /*15b50*/  LDL.LU R0, [R1+0x20] ;  /* 0x0000200001007983 */ /* 0x000ea20000300800 */
[----:B0-----:R-:W-:-:S04]  /*15b60*/  LOP3.LUT R8, R2, 0x1f, RZ, 0xc0, !PT ;  /* 0x0000001f02087812 */ /* 0x001fc800078ec0ff */
[C---:B------:R-:W-:Y:S01]  /*15b70*/  ISETP.NE.AND P0, PT, R8.reuse, 0x1f, PT ;  /* 0x0000001f0800780c */ /* 0x040fe20003f05270 */
[----:B------:R-:W-:-:S05]  /*15b80*/  VIADD R5, R8, UR45 ;  /* 0x0000002d08057c36 */ /* 0x000fca0008000000 */
[----:B------:R-:W-:Y:S01]  /*15b90*/  ISETP.GE.OR P1, PT, R5, UR4, !P0 ;  /* 0x0000000405007c0c */ /* 0x000fe2000c726670 */
[----:B------:R-:W-:-:S12]  /*15ba0*/  ULDC UR4, c[0x0][0xc14] ;  /* 0x0003050000047ab9 */ /* 0x000fd80000000800 */
[----:B------:R-:W0:Y:S02]  /*15bb0*/  @!P1 LDC.64 R2, c[0x0][0xc58] ;  /* 0x00031600ff029b82 */ /* 0x000e240000000a00 */
[----:B0-----:R-:W-:-:S04]  /*15bc0*/  @!P1 IMAD.WIDE R2, R5, 0x4, R2 ;  /* 0x0000000405029825 */ /* 0x001fc800078e0202 */
[----:B------:R-:W-:-:S06]  /*15bd0*/  IMAD.MOV.U32 R5, RZ, RZ, RZ ;  /* 0x000000ffff057224 */ /* 0x000fcc00078e00ff */
        /* <DEDUP_REMOVED lines=17> */
[----:B------:R-:W2:Y:S02]  /*15cf0*/  SHFL.UP PT, R3, R2, 0x8, RZ ;  /* 0x0500000002037989 */ /* 0x000ea400000e00ff */
[----:B--2---:R-:W-:-:S05]  /*15d00*/  SEL R3, R3, RZ, P4 ;  /* 0x000000ff03037207 */ /* 0x004fca0002000000 */
[----:B------:R-:W-:-:S05]  /*15d10*/  IMAD.IADD R3, R2, 0x1, R3 ;  /* 0x0000000102037824 */ /* 0x000fca00078e0203 */
[----:B------:R-:W2:Y:S04]  /*15d20*/  SHFL.UP PT, R0, R3, 0x10, RZ ;  /* 0x0600000003007989 */ /* 0x000ea800000e00ff */
[----:B------:R-:W-:Y:S01]  /*15d30*/  SHFL.IDX PT, R9, R6, 0x1, 0x1f ;  /* 0x00201f0006097f89 */ /* 0x000fe200000e0000 */
[----:B--2---:R-:W-:-:S05]  /*15d40*/  SEL R0, R0, RZ, P5 ;  /* 0x000000ff00007207 */ /* 0x004fca0002800000 */
[----:B------:R-:W-:-:S05]  /*15d50*/  IMAD.IADD R8, R3, 0x1, R0 ;  /* 0x0000000103087824 */ /* 0x000fca00078e0200 */
[----:B------:R-:W0:Y:S04]  /*15d60*/  SHFL.IDX PT, R7, R8, 0x1f, 0x1f ;  /* 0x03e01f0008077f89 */ /* 0x000e2800000e0000 */
[----:B------:R-:W2:Y:S01]  /*15d70*/  SHFL.IDX PT, R0, R6, RZ, 0x1f ;  /* 0x00001fff06007589 */ /* 0x000ea200000e0000 */
[----:B0-----:R-:W-:-:S04]  /*15d80*/  IMAD R2, R7, R4, RZ ;  /* 0x0000000407027224 */ /* 0x001fc800078e02ff */
[----:B------:R-:W-:-:S05]  /*15d90*/  IMAD.IADD R7, R9, 0x1, R2 ;  /* 0x0000000109077824 */ /* 0x000fca00078e0202 */
[----:B--2---:R-:W-:-:S13]  /*15da0*/  ISETP.GT.AND P6, PT, R7, R0, PT ;  /* 0x000000000700720c */ /* 0x004fda0003fc4270 */
[----:B------:R-:W-:Y:S05]  /*15db0*/  @P6 BRA `(.L_x_1256) ;  /* 0x0000000000906947 */ /* 0x000fea0003800000 */
.L_x_1260:
        /* <DEDUP_REMOVED lines=14> */
.L_x_1259:
[----:B------:R-:W-:Y:S05]  /*15ea0*/  BSYNC B0 ;  /* 0x0000000000007941 */ /* 0x000fea0003800000 */
.L_x_1258:
        /* <DEDUP_REMOVED lines=21> */
.L_x_1256:
        /* <DEDUP_REMOVED lines=10> */
[----:B------:R0:W2:Y:S01]  /*160a0*/  LDG.E R9, desc[UR46][R2.64] ;  /* 0x0000002e02097981 */ /* 0x0000a2000c1e1900 */
[----:B------:R-:W-:Y:S01]  /*160b0*/  IMAD.U32 R12, RZ, RZ, UR6 ;  /* 0x00000006ff0c7e24 */ /* 0x000fe2000f8e00ff */
[----:B------:R-:W-:-:S04]  /*160c0*/  ISETP.NE.AND P0, PT, RZ, UR7, PT ;  /* 0x00000007ff007c0c */ /* 0x000fc8000bf05270 */
[----:B------:R-:W2:Y:S01]  /*160d0*/  SHFL.IDX PT, R5, R5, R12, 0x1f ;  /* 0x00001f0c05057589 */ /* 0x000ea200000e0000 */
[----:B0-----:R-:W-:Y:S02]  /*160e0*/  IMAD.MOV.U32 R2, RZ, RZ, RZ ;  /* 0x000000ffff027224 */ /* 0x001fe400078e00ff */
[----:B--2---:R-:W-:-:S05]  /*160f0*/  IMAD R6, R5, R9, RZ ;  /* 0x0000000905067224 */ /* 0x004fca00078e02ff */
[----:B------:R-:W-:Y:S01]  /*16100*/  IABS R10, R6 ;  /* 0x00000006000a7213 */ /* 0x000fe20000000000 */
[----:B------:R-:W-:Y:S06]  /*16110*/  @!P0 BRA `(.L_x_1261) ;  /* 0x00000000000c8947 */ /* 0x000fec0003800000 */
[----:B------:R-:W-:-:S06]  /*16120*/  UIADD3 UR4, UR6, -0x1, URZ ;  /* 0xffffffff06047890 */ /* 0x000fcc000fffe03f */
[----:B------:R-:W-:-:S05]  /*16130*/  IMAD.U32 R3, RZ, RZ, UR4 ;  /* 0x00000004ff037e24 */ /* 0x000fca000f8e00ff */
[----:B------:R0:W2:Y:S02]  /*16140*/  SHFL.IDX PT, R2, R8, R3, 0x1f ;  /* 0x00001f0308027589 */ /* 0x0000a400000e0000 */
.L_x_1261:
[----:B0-----:R-:W0:Y:S01]  /*16150*/  I2F.RP R8, R10 ;  /* 0x0000000a00087306 */ /* 0x001e220000209400 */
[----:B--2---:R-:W-:Y:S02]  /*16160*/  IMAD R12, R2, R4, R7 ;  /* 0x00000004020c7224 */ /* 0x004fe400078e0207 */
[----:B------:R-:W-:-:S03]  /*16170*/  IMAD.MOV.U32 R2, RZ, RZ, RZ ;  /* 0x000000ffff027224 */ /* 0x000fc600078e00ff */
[----:B------:R2:W-:Y:S02]  /*16180*/  STL [R1+0x20], R12 ;  /* 0x0000200c01007387 */ /* 0x0005e40000100800 */
[----:B0-----:R-:W0:Y:S02]  /*16190*/  MUFU.RCP R8, R8 ;  /* 0x0000000800087308 */ /* 0x001e240000001000 */
[----:B0-----:R-:W-:-:S06]  /*161a0*/  VIADD R11, R8, 0xffffffe ;  /* 0x0ffffffe080b7836 */ /* 0x001fcc0000000000 */
[----:B------:R-:W0:Y:S02]  /*161b0*/  F2I.FTZ.U32.TRUNC.NTZ R3, R11 ;  /* 0x0000000b00037305 */ /* 0x000e24000021f000 */
[----:B0-----:R-:W-:-:S04]  /*161c0*/  IMAD.MOV R7, RZ, RZ, -R3 ;  /* 0x000000ffff077224 */ /* 0x001fc800078e0a03 */
[----:B------:R-:W-:-:S04]  /*161d0*/  IMAD R7, R7, R10, RZ ;  /* 0x0000000a07077224 */ /* 0x000fc800078e02ff */
        /* <DEDUP_REMOVED lines=19> */
[----:B------:R-:W-:Y:S02]  /*16310*/  IMAD.MOV R3, RZ, RZ, -R0 ;  /* 0x000000ffff037224 */ /* 0x000fe400078e0a00 */
[----:B------:R-:W-:Y:S02]  /*16320*/  IMAD R7, R6, R2, R7 ;  /* 0x0000000206077224 */ /* 0x000fe400078e0207 */
[----:B------:R-:W-:Y:S01]  /*16330*/  IMAD.MOV.U32 R2, RZ, RZ, RZ ;  /* 0x000000ffff027224 */ /* 0x000fe200078e00ff */
[----:B------:R-:W-:-:S04]  /*16340*/  VIADDMNMX R4, R3, R4, R9, PT ;  /* 0x0000000403047246 */ /* 0x000fc80003800109 */
[-C--:B------:R-:W-:Y:S02]  /*16350*/  IABS R8, R4.reuse ;  /* 0x0000000400087213 */ /* 0x080fe40000000000 */
[----:B------:R-:W-:Y:S02]  /*16360*/  IABS R6, R4 ;  /* 0x0000000400067213 */ /* 0x000fe40000000000 */
[----:B------:R-:W0:Y:S03]  /*16370*/  I2F.RP R9, R8 ;  /* 0x0000000800097306 */ /* 0x000e260000209400 */
[----:B------:R-:W-:-:S05]  /*16380*/  IMAD.MOV R6, RZ, RZ, -R6 ;  /* 0x000000ffff067224 */ /* 0x000fca00078e0a06 */
[----:B0-----:R-:W0:Y:S02]  /*16390*/  MUFU.RCP R9, R9 ;  /* 0x0000000900097308 */ /* 0x001e240000001000 */
[----:B0-----:R-:W-:-:S06]  /*163a0*/  VIADD R10, R9, 0xffffffe ;  /* 0x0ffffffe090a7836 */ /* 0x001fcc0000000000 */
[----:B------:R-:W0:Y:S02]  /*163b0*/  F2I.FTZ.U32.TRUNC.NTZ R3, R10 ;  /* 0x0000000a00037305 */ /* 0x000e24000021f000 */
[----:B0-----:R-:W-:-:S04]  /*163c0*/  IMAD.MOV R11, RZ, RZ, -R3 ;  /* 0x000000ffff0b7224 */ /* 0x001fc800078e0a03 */
        /* <DEDUP_REMOVED lines=10> */
[C---:B------:R-:W-:Y:S01]  /*16470*/  LOP3.LUT R3, R7.reuse, R4, RZ, 0x3c, !PT ;  /* 0x0000000407037212 */ /* 0x040fe200078e3cff */
[----:B------:R-:W-:-:S03]  /*16480*/  IMAD.IADD R7, R7, 0x1, R0 ;  /* 0x0000000107077824 */ /* 0x000fc600078e0200 */
[----:B------:R-:W-:-:S07]  /*16490*/  ISETP.GE.AND P2, PT, R3, RZ, PT ;  /* 0x000000ff0300720c */ /* 0x000fce0003f46270 */
[----:B------:R-:W-:-:S06]  /*164a0*/  @P0 VIADD R2, R2, 0x1 ;  /* 0x0000000102020836 */ /* 0x000fcc0000000000 */
[----:B------:R-:W-:Y:S01]  /*164b0*/  @!P2 IMAD.MOV R2, RZ, RZ, -R2 ;  /* 0x000000ffff02a224 */ /* 0x000fe200078e0a02 */
[----:B------:R-:W-:Y:S01]  /*164c0*/  @!P1 LOP3.LUT R2, RZ, R4, RZ, 0x33, !PT ;  /* 0x00000004ff029212 */ /* 0x000fe200078e33ff */
[----:B------:R-:W-:-:S04]  /*164d0*/  IMAD.MOV R4, RZ, RZ, -R4 ;  /* 0x000000ffff047224 */ /* 0x000fc800078e0a04 */
[----:B------:R-:W-:Y:S01]  /*164e0*/  IMAD R4, R2, R4, R7 ;  /* 0x0000000402047224 */ /* 0x000fe200078e0207 */
[----:B------:R-:W-:-:S04]  /*164f0*/  LOP3.LUT R2, RZ, R2, RZ, 0x33, !PT ;  /* 0x00000002ff027212 */ /* 0x000fc800078e33ff */
[----:B------:R-:W-:Y:S01]  /*16500*/  R2UR UR38, R4 ;  /* 0x00000000042672ca */ /* 0x000fe200000e0000 */
[----:B------:R-:W-:-:S05]  /*16510*/  IMAD.IADD R0, R5, 0x1, R2 ;  /* 0x0000000105007824 */ /* 0x000fca00078e0202 */
[----:B------:R2:W-:Y:S01]  /*16520*/  STL [R1+0x24], R0 ;  /* 0x0000240001007387 */ /* 0x0005e20000100800 */
[----:B------:R-:W-:Y:S08]  /*16530*/  BRA `(.L_x_1262) ;  /* 0x0000000000107947 */ /* 0x000ff00003800000 */
.L_x_1257:
[----:B------:R0:W-:Y:S01]  /*16540*/  STL [R1+0x20], R0 ;  /* 0x0000200001007387 */ /* 0x0001e20000100800 */
[----:B------:R-:W-:Y:S01]  /*16550*/  ULDC UR45, c[0x0][0xc14] ;  /* 0x00030500002d7ab9 */ /* 0x000fe20000000800 */
[----:B------:R-:W-:Y:S02]  /*16560*/  UMOV UR38, URZ ;  /* 0x0000003f00267c82 */ /* 0x000fe40008000000 */
[----:B------:R0:W-:Y:S03]  /*16570*/  STL [R1+0x24], RZ ;  /* 0x000024ff01007387 */ /* 0x0001e60000100800 */
.L_x_1262:
[----:B------:R-:W3:Y:S04]  /*16580*/  LDL R3, [R1+0x20] ;  /* 0x0000200001037983 */ /* 0x000ee80000100800 */
[----:B------:R-:W4:Y:S01]  /*16590*/  LDL R2, [R1+0x24] ;  /* 0x0000240001027983 */ /* 0x000f220000100800 */
[----:B------:R-:W-:Y:S02]  /*165a0*/  IMAD.U32 R6, RZ, RZ, UR38 ;  /* 0x00000026ff067e24 */ /* 0x000fe4000f8e00ff */
[----:B------:R-:W-:Y:S01]  /*165b0*/  IMAD.U32 R7, RZ, RZ, UR45 ;  /* 0x0000002dff077e24 */ /* 0x000fe2000f8e00ff */
[----:B0-2---:R-:W0:Y:S02]  /*165c0*/  S2R R0, SR_TID.X ;  /* 0x0000000000007919 */ /* 0x005e240000002100 */
        /* <DEDUP_REMOVED lines=10> */
.L_x_1255:
[----:B------:R-:W-:Y:S02]  /*16670*/  ULDC UR4, c[0x0][0xc14] ;  /* 0x0003050000047ab9 */ /* 0x000fe40000000800 */
[----:B------:R-:W-:-:S06]  /*16680*/  UISETP.GE.AND UP0, UPT, UR45, UR4, UPT ;  /* 0x000000042d00728c */ /* 0x000fcc000bf06270 */
[----:B------:R-:W-:-:S13]  /*16690*/  PLOP3.LUT P0, PT, PT, PT, UP0, 0x80, 0x0 ;  /* 0x000000000000781c */ /* 0x000fda0003f0f008 */
[----:B------:R-:W-:Y:S05]  /*166a0*/  @!P0 BRA `(.L_x_1263) ;  /* 0xffffffc000308947 */ /* 0x000fea000383ffff */
.L_x_1195:
[----:B--2---:R-:W2:Y:S01]  /*166b0*/  LDL.LU R0, [R1+0x3c] ;  /* 0x00003c0001007983 */ /* 0x004ea20000300800 */
[----:B------:R-:W-:Y:S01]  /*166c0*/  BSSY B0, `(.L_x_1264) ;  /* 0x000000b000007945 */ /* 0x000fe20003800000 */
[----:B01----:R-:W0:Y:S01]  /*166d0*/  S2R R5, SR_CgaCtaId ;  /* 0x0000000000057919 */ /* 0x003e220000008800 */
        /* <DEDUP_REMOVED lines=9> */
.L_x_1295:
[----:B------:R-:W-:Y:S05]  /*16770*/  BSYNC B0 ;  /* 0x0000000000007941 */ /* 0x000fea0003800000 */
.L_x_1264:
[----:B------:R-:W-:-:S03]  /*16780*/  UMOV UR4, 0xffffffff ;  /* 0xffffffff00047882 */ /* 0x000fc60000000000 */
[----:B------:R-:W-:Y:S05]  /*16790*/  BRA.DIV UR4, `(.L_x_1266) ;  /* 0x0000000a04bc7947 */ /* 0x000fea000b800000 */
[----:B------:R-:W1:Y:S02]  /*167a0*/  S2R R2, SR_TID.X ;  /* 0x0000000000027919 */ /* 0x000e640000002100 */
[----:B-1----:R-:W-:-:S04]  /*167b0*/  SHF.R.U32.HI R2, RZ, 0x5, R2 ;  /* 0x00000005ff027819 */ /* 0x002fc80000011602 */
[----:B------:R-:W-:-:S05]  /*167c0*/  LOP3.LUT R2, R2, 0x3, RZ, 0xc0, !PT ;  /* 0x0000000302027812 */ /* 0x000fca00078ec0ff */
[----:B------:R1:W2:Y:S02]  /*167d0*/  SHFL.IDX PT, R14, R2, RZ, 0x1f ;  /* 0x00001fff020e7589 */ /* 0x0002a400000e0000 */
.L_x_1298:
[----:B--2---:R-:W-:Y:S01]  /*167e0*/  ISETP.NE.AND P0, PT, R14, RZ, PT ;  /* 0x000000ff0e00720c */ /* 0x004fe20003f05270 */
[----:B------:R-:W-:-:S12]  /*167f0*/  BSSY B0, `(.L_x_1267) ;  /* 0x000002e000007945 */ /* 0x000fd80003800000 */
[----:B------:R-:W-:Y:S05]  /*16800*/  @P0 BRA `(.L_x_1268) ;  /* 0x0000000000b00947 */ /* 0x000fea0003800000 */
[----:B------:R-:W-:-:S03]  /*16810*/  UMOV UR4, 0xffffffff ;  /* 0xffffffff00047882 */ /* 0x000fc60000000000 */
[----:B------:R-:W-:Y:S05]  /*16820*/  BRA.DIV UR4, `(.L_x_1269) ;  /* 0x0000000a04cc7947 */ /* 0x000fea000b800000 */
[----:B------:R-:W-:-:S13]  /*16830*/  ELECT P6, URZ, PT ;  /* 0x00000000003f782f */ /* 0x000fda00038c0000 */
.L_x_1301:
[----:B------:R-:W-:Y:S05]  /*16840*/  @!P6 BRA `(.L_x_1268) ;  /* 0x0000000000a0e947 */ /* 0x000fea0003800000 */
[----:B------:R-:W-:-:S06]  /*16850*/  ULOP3.LUT UR4, UR42, 0x2, URZ, 0xfc, !UPT ;  /* 0x000000022a047892 */ /* 0x000fcc000f8efc3f */
[----:B-1----:R-:W-:-:S05]  /*16860*/  IMAD.U32 R2, RZ, RZ, UR4 ;  /* 0x00000004ff027e24 */ /* 0x002fca000f8e00ff */
[----:B------:R-:W-:-:S13]  /*16870*/  ISETP.NE.AND P0, PT, R2, 0x3, PT ;  /* 0x000000030200780c */ /* 0x000fda0003f05270 */
[----:B------:R-:W-:Y:S05]  /*16880*/  @!P0 BRA `(.L_x_1270) ;  /* 0x0000000000048947 */ /* 0x000fea0003800000 */
[----:B------:R-:W-:Y:S01]  /*16890*/  BPT.TRAP 0x1 ;  /* 0x000000040000795c */ /* 0x000fe20000300000 */
.L_x_1270:
        /* <DEDUP_REMOVED lines=14> */
.L_x_1302:
[----:B------:R-:W1:Y:S02]  /*16980*/  SYNCS.PHASECHK.TRANS64.TRYWAIT P1, [R7+URZ], R2 ;  /* 0x00000002070075a7 */ /* 0x000e64000802017f */
[----:B-1----:R-:W-:Y:S05]  /*16990*/  @!P1 BRA `(.L_x_1272) ;  /* 0x0000000800a49947 */ /* 0x002fea0003800000 */
.L_x_1303:
[----:B------:R-:W-:Y:S05]  /*169a0*/  @!P0 BRA `(.L_x_1273) ;  /* 0x0000000000048947 */ /* 0x000fea0003800000 */
[----:B------:R-:W-:Y:S01]  /*169b0*/  BPT.TRAP 0x1 ;  /* 0x000000040000795c */ /* 0x000fe20000300000 */
.L_x_1273:
[----:B------:R-:W2:Y:S02]  /*169c0*/  LDL.LU R4, [R1] ;  /* 0x0000000001047983 */ /* 0x000ea40000300800 */
[----:B--2---:R-:W-:-:S04]  /*169d0*/  IMAD R4, R4, 0x8, R0 ;  /* 0x0000000804047824 */ /* 0x004fc800078e0200 */
[----:B------:R-:W2:Y:S02]  /*169e0*/  SYNCS.PHASECHK.TRANS64.TRYWAIT P1, [R4+URZ+0x22860], R5 ;  /* 0x02286005040075a7 */ /* 0x000ea4000802017f */
[----:B--2---:R-:W-:Y:S05]  /*169f0*/  @!P1 BRA `(.L_x_1274) ;  /* 0x0000000800a09947 */ /* 0x004fea0003800000 */
.L_x_1304:
[----:B------:R-:W-:Y:S05]  /*16a00*/  @!P0 BRA `(.L_x_1275) ;  /* 0x0000000000048947 */ /* 0x000fea0003800000 */
[----:B------:R-:W-:Y:S01]  /*16a10*/  BPT.TRAP 0x1 ;  /* 0x000000040000795c */ /* 0x000fe20000300000 */
.L_x_1275:
[----:B------:R-:W-:-:S04]  /*16a20*/  IMAD R3, R3, 0x8, R0 ;  /* 0x0000000803037824 */ /* 0x000fc800078e0200 */
[----:B------:R-:W3:Y:S02]  /*16a30*/  SYNCS.PHASECHK.TRANS64.TRYWAIT P1, [R3+URZ+0x22860], R2 ;  /* 0x02286002030075a7 */ /* 0x000ee4000802017f */
[----:B---3--:R-:W-:Y:S05]  /*16a40*/  @!P1 BRA `(.L_x_1276) ;  /* 0x0000000800a09947 */ /* 0x008fea0003800000 */
.L_x_1305:
[----:B------:R-:W-:Y:S05]  /*16a50*/  @!P0 BRA `(.L_x_1277) ;  /* 0x0000000000048947 */ /* 0x000fea0003800000 */
[----:B------:R-:W-:Y:S01]  /*16a60*/  BPT.TRAP 0x1 ;  /* 0x000000040000795c */ /* 0x000fe20000300000 */
.L_x_1277:
[----:B------:R-:W4:Y:S02]  /*16a70*/  SYNCS.PHASECHK.TRANS64.TRYWAIT P0, [R4+URZ+0x22880], R5 ;  /* 0x02288005040075a7 */ /* 0x000f24000800017f */
[----:B----4-:R-:W-:Y:S05]  /*16a80*/  @!P0 BRA `(.L_x_1278) ;  /* 0x0000000800a48947 */ /* 0x010fea0003800000 */
.L_x_1279:
[----:B------:R0:W0:Y:S02]  /*16a90*/  SYNCS.PHASECHK.TRANS64.TRYWAIT P0, [R3+URZ+0x22880], R2 ;  /* 0x02288002030075a7 */ /* 0x000024000800017f */
[----:B0-----:R-:W-:Y:S05]  /*16aa0*/  @!P0 NANOSLEEP.SYNCS 0x989680 ;  /* 0x009896800000895d */ /* 0x001fea0003900000 */
[----:B------:R-:W0:Y:S02]  /*16ab0*/  @!P0 SYNCS.PHASECHK.TRANS64 P0, [R3+URZ+0x22880], R2 ;  /* 0x02288002030085a7 */ /* 0x000e24000800007f */
[----:B0-----:R-:W-:Y:S05]  /*16ac0*/  @!P0 BRA `(.L_x_1279) ;  /* 0xfffffffc00f08947 */ /* 0x001fea000383ffff */
.L_x_1268:
[----:B------:R-:W-:Y:S05]  /*16ad0*/  BSYNC B0 ;  /* 0x0000000000007941 */ /* 0x000fea0003800000 */
.L_x_1267:
[----:B------:R-:W-:Y:S05]  /*16ae0*/  EXIT ;  /* 0x000000000000794d */ /* 0x000fea0003800000 */
.L_x_1093:
[----:B0-----:R-:W-:-:S04]  /*16af0*/  IMAD.U32 R3, RZ, RZ, UR40 ;  /* 0x00000028ff037e24 */ /* 0x001fc8000f8e00ff */
[----:B------:R0:W1:Y:S03]  /*16b00*/  SYNCS.PHASECHK.TRANS64.TRYWAIT P1, [R3+URZ+0x22800], R2 ;  /* 0x02280002030075a7 */ /* 0x000066000802017f */
[----:B-1----:R-:W-:Y:S05]  /*16b10*/  @!P1 NANOSLEEP.SYNCS 0x989680 ;  /* 0x009896800000995d */ /* 0x002fea0003900000 */
[----:B------:R-:W1:Y:S02]  /*16b20*/  @!P1 SYNCS.PHASECHK.TRANS64 P1, [R3+URZ+0x22800], R2 ;  /* 0x02280002030095a7 */ /* 0x000e64000802007f */
[----:B-1----:R-:W-:Y:S05]  /*16b30*/  @!P1 BRA `(.L_x_1093) ;  /* 0xfffffffc00ec9947 */ /* 0x002fea000383ffff */
[----:B------:R-:W-:Y:S05]  /*16b40*/  BRA `(.L_x_1280) ;  /* 0xfffffeb000247947 */ /* 0x000fea000383ffff */
.L_x_1097:
[----:B-1----:R1:W2:Y:S02]  /*16b50*/  SYNCS.PHASECHK.TRANS64.TRYWAIT P2, [R15+URZ+0x22830], R2 ;  /* 0x022830020f0075a7 */ /* 0x0022a4000804017f */
[----:B--2---:R-:W-:Y:S05]  /*16b60*/  @!P2 NANOSLEEP.SYNCS 0x989680 ;  /* 0x009896800000a95d */ /* 0x004fea0003900000 */
[----:B------:R-:W2:Y:S02]  /*16b70*/  @!P2 SYNCS.PHASECHK.TRANS64 P2, [R15+URZ+0x22830], R2 ;  /* 0x022830020f00a5a7 */ /* 0x000ea4000804007f */
[----:B--2---:R-:W-:Y:S05]  /*16b80*/  @!P2 BRA `(.L_x_1097) ;  /* 0xfffffffc00f0a947 */ /* 0x004fea000383ffff */
[----:B------:R-:W-:Y:S05]  /*16b90*/  BRA `(.L_x_1096) ;  /* 0xfffffeb000487947 */ /* 0x000fea000383ffff */
.L_x_1113:
[----:B-1----:R-:W-:-:S04]  /*16ba0*/  IMAD.U32 R21, RZ, RZ, UR10 ;  /* 0x0000000aff157e24 */ /* 0x002fc8000f8e00ff */
[----:B------:R1:W2:Y:S03]  /*16bb0*/  SYNCS.PHASECHK.TRANS64.TRYWAIT P3, [R21+URZ+0x22830], R8 ;  /* 0x02283008150075a7 */ /* 0x0002a6000806017f */
[----:B--2---:R-:W-:Y:S05]  /*16bc0*/  @!P3 NANOSLEEP.SYNCS 0x989680 ;  /* 0x009896800000b95d */ /* 0x004fea0003900000 */
[----:B------:R-:W2:Y:S02]  /*16bd0*/  @!P3 SYNCS.PHASECHK.TRANS64 P3, [R21+URZ+0x22830], R8 ;  /* 0x022830081500b5a7 */ /* 0x000ea4000806007f */
[----:B--2---:R-:W-:Y:S05]  /*16be0*/  @!P3 BRA `(.L_x_1113) ;  /* 0xfffffffc00ecb947 */ /* 0x004fea000383ffff */
[----:B------:R-:W-:Y:S05]  /*16bf0*/  BRA `(.L_x_1110) ;  /* 0xfffffee800507947 */ /* 0x000fea000383ffff */
.L_x_1117:
[----:B-1----:R-:W-:-:S04]  /*16c00*/  IMAD.U32 R21, RZ, RZ, UR10 ;  /* 0x0000000aff157e24 */ /* 0x002fc8000f8e00ff */
[----:B------:R1:W2:Y:S03]  /*16c10*/  SYNCS.PHASECHK.TRANS64.TRYWAIT P3, [R21+URZ+0x22850], R8 ;  /* 0x02285008150075a7 */ /* 0x0002a6000806017f */
[----:B--2---:R-:W-:Y:S05]  /*16c20*/  @!P3 NANOSLEEP.SYNCS 0x989680 ;  /* 0x009896800000b95d */ /* 0x004fea0003900000 */
[----:B------:R-:W2:Y:S02]  /*16c30*/  @!P3 SYNCS.PHASECHK.TRANS64 P3, [R21+URZ+0x22850], R8 ;  /* 0x022850081500b5a7 */ /* 0x000ea4000806007f */
[----:B--2---:R-:W-:Y:S05]  /*16c40*/  @!P3 BRA `(.L_x_1117) ;  /* 0xfffffffc00ecb947 */ /* 0x004fea000383ffff */
[----:B------:R-:W-:Y:S05]  /*16c50*/  BRA `(.L_x_1114) ;  /* 0xfffffee800f07947 */ /* 0x000fea000383ffff */
.L_x_1135:
[----:B-1----:R-:W-:-:S04]  /*16c60*/  IMAD.U32 R7, RZ, RZ, UR7 ;  /* 0x00000007ff077e24 */ /* 0x002fc8000f8e00ff */
[----:B------:R1:W2:Y:S03]  /*16c70*/  SYNCS.PHASECHK.TRANS64.TRYWAIT P2, [R7+URZ+0x22830], R6 ;  /* 0x02283006070075a7 */ /* 0x0002a6000804017f */
[----:B--2---:R-:W-:Y:S05]  /*16c80*/  @!P2 NANOSLEEP.SYNCS 0x989680 ;  /* 0x009896800000a95d */ /* 0x004fea0003900000 */
[----:B------:R-:W2:Y:S02]  /*16c90*/  @!P2 SYNCS.PHASECHK.TRANS64 P2, [R7+URZ+0x22830], R6 ;  /* 0x022830060700a5a7 */ /* 0x000ea4000804007f */
[----:B--2---:R-:W-:Y:S05]  /*16ca0*/  @!P2 BRA `(.L_x_1135) ;  /* 0xfffffffc00eca947 */ /* 0x004fea000383ffff */
[----:B------:R-:W-:Y:S05]  /*16cb0*/  BRA `(.L_x_1132) ;  /* 0xffffff2000307947 */ /* 0x000fea000383ffff */
.L_x_1139:
[----:B-1----:R-:W-:-:S04]  /*16cc0*/  IMAD.U32 R7, RZ, RZ, UR10 ;  /* 0x0000000aff077e24 */ /* 0x002fc8000f8e00ff */
[----:B------:R1:W2:Y:S03]  /*16cd0*/  SYNCS.PHASECHK.TRANS64.TRYWAIT P2, [R7+URZ+0x22850], R6 ;  /* 0x02285006070075a7 */ /* 0x0002a6000804017f */
[----:B--2---:R-:W-:Y:S05]  /*16ce0*/  @!P2 NANOSLEEP.SYNCS 0x989680 ;  /* 0x009896800000a95d */ /* 0x004fea0003900000 */
[----:B------:R-:W2:Y:S02]  /*16cf0*/  @!P2 SYNCS.PHASECHK.TRANS64 P2, [R7+URZ+0x22850], R6 ;  /* 0x022850060700a5a7 */ /* 0x000ea4000804007f */
[----:B--2---:R-:W-:Y:S05]  /*16d00*/  @!P2 BRA `(.L_x_1139) ;  /* 0xfffffffc00eca947 */ /* 0x004fea000383ffff */
[----:B------:R-:W-:Y:S05]  /*16d10*/  BRA `(.L_x_1136) ;  /* 0xffffff2000dc7947 */ /* 0x000fea000383ffff */
.L_x_1146:
[----:B-1----:R-:W-:-:S04]  /*16d20*/  IMAD.U32 R7, RZ, RZ, UR7 ;  /* 0x00000007ff077e24 */ /* 0x002fc8000f8e00ff */
[----:B------:R1:W2:Y:S03]  /*16d30*/  SYNCS.PHASECHK.TRANS64.TRYWAIT P2, [R7+URZ+0x22830], R6 ;  /* 0x02283006070075a7 */ /* 0x0002a6000804017f */
[----:B--2---:R-:W-:Y:S05]  /*16d40*/  @!P2 NANOSLEEP.SYNCS 0x989680 ;  /* 0x009896800000a95d */ /* 0x004fea0003900000 */
[----:B------:R-:W2:Y:S02]  /*16d50*/  @!P2 SYNCS.PHASECHK.TRANS64 P2, [R7+URZ+0x22830], R6 ;  /* 0x022830060700a5a7 */ /* 0x000ea4000804007f */
[----:B--2---:R-:W-:Y:S05]  /*16d60*/  @!P2 BRA `(.L_x_1146) ;  /* 0xfffffffc00eca947 */ /* 0x004fea000383ffff */
[----:B------:R-:W-:Y:S05]  /*16d70*/  BRA `(.L_x_1143) ;  /* 0xffffff4400cc7947 */ /* 0x000fea000383ffff */
.L_x_1150:
[----:B-1----:R-:W-:-:S04]  /*16d80*/  IMAD.U32 R7, RZ, RZ, UR10 ;  /* 0x0000000aff077e24 */ /* 0x002fc8000f8e00ff */
[----:B------:R1:W2:Y:S03]  /*16d90*/  SYNCS.PHASECHK.TRANS64.TRYWAIT P2, [R7+URZ+0x22850], R6 ;  /* 0x02285006070075a7 */ /* 0x0002a6000804017f */
[----:B--2---:R-:W-:Y:S05]  /*16da0*/  @!P2 NANOSLEEP.SYNCS 0x989680 ;  /* 0x009896800000a95d */ /* 0x004fea0003900000 */
[----:B------:R-:W2:Y:S02]  /*16db0*/  @!P2 SYNCS.PHASECHK.TRANS64 P2, [R7+URZ+0x22850], R6 ;  /* 0x022850060700a5a7 */ /* 0x000ea4000804007f */
[----:B--2---:R-:W-:Y:S05]  /*16dc0*/  @!P2 BRA `(.L_x_1150) ;  /* 0xfffffffc00eca947 */ /* 0x004fea000383ffff */
[----:B------:R-:W-:Y:S05]  /*16dd0*/  BRA `(.L_x_1147) ;  /* 0xffffff4800787947 */ /* 0x000fea000383ffff */
.L_x_1164:
[----:B-1----:R-:W-:-:S04]  /*16de0*/  IMAD.U32 R5, RZ, RZ, UR5 ;  /* 0x00000005ff057e24 */ /* 0x002fc8000f8e00ff */
[----:B------:R1:W2:Y:S03]  /*16df0*/  SYNCS.PHASECHK.TRANS64.TRYWAIT P1, [R5+URZ+0x22850], R0 ;  /* 0x02285000050075a7 */ /* 0x0002a6000802017f */
[----:B--2---:R-:W-:Y:S05]  /*16e00*/  @!P1 NANOSLEEP.SYNCS 0x989680 ;  /* 0x009896800000995d */ /* 0x004fea0003900000 */
[----:B------:R-:W2:Y:S02]  /*16e10*/  @!P1 SYNCS.PHASECHK.TRANS64 P1, [R5+URZ+0x22850], R0 ;  /* 0x02285000050095a7 */ /* 0x000ea4000802007f */
[----:B--2---:R-:W-:Y:S05]  /*16e20*/  @!P1 BRA `(.L_x_1164) ;  /* 0xfffffffc00ec9947 */ /* 0x004fea000383ffff */
[----:B------:R-:W-:Y:S05]  /*16e30*/  BRA `(.L_x_1163) ;  /* 0xffffff7c00187947 */ /* 0x000fea000383ffff */
.L_x_1212:
[----:B------:R-:W-:Y:S02]  /*16e40*/  IMAD.MOV.U32 R13, RZ, RZ, R4 ;  /* 0x000000ffff0d7224 */ /* 0x000fe400078e0004 */
[----:B------:R-:W-:Y:S02]  /*16e50*/  IMAD.MOV.U32 R12, RZ, RZ, RZ ;  /* 0x000000ffff0c7224 */ /* 0x000fe400078e00ff */
[----:B------:R-:W-:Y:S02]  /*16e60*/  IMAD.MOV.U32 R11, RZ, RZ, 0x1f ;  /* 0x0000001fff0b7424 */ /* 0x000fe400078e00ff */
[----:B------:R-:W-:-:S07]  /*16e70*/  IMAD.MOV.U32 R15, RZ, RZ, -0x1 ;  /* 0xffffffffff0f7424 */ /* 0x000fce00078e00ff */
[----:B-1----:R-:W-:Y:S05]  /*16e80*/  WARPSYNC.COLLECTIVE R15, `(.L_x_1281) ;  /* 0x000000000f087348 */ /* 0x002fea0003c00000 */
[----:B------:R0:W2:Y:S02]  /*16e90*/  SHFL.IDX P6, R14, R13, R12, R11 ;  /* 0x0000000c0d0e7389 */ /* 0x0000a400000c000b */
[----:B012---:R-:W-:Y:S01]  /*16ea0*/  ENDCOLLECTIVE ;  /* 0x000000000000791b */ /* 0x007fe20003800000 */
.L_x_1281:
[----:B------:R-:W-:Y:S05]  /*16eb0*/  BRA `(.L_x_1282) ;  /* 0xffffffc800b07947 */ /* 0x000fea000383ffff */
.L_x_1214:
[----:B------:R-:W-:Y:S01]  /*16ec0*/  BSSY B0, `(.L_x_1283) ;  /* 0x0000006000007945 */ /* 0x000fe20003800000 */
[----:B------:R-:W-:-:S07]  /*16ed0*/  IMAD.MOV.U32 R15, RZ, RZ, -0x1 ;  /* 0xffffffffff0f7424 */ /* 0x000fce00078e00ff */
[----:B0-----:R-:W-:Y:S05]  /*16ee0*/  WARPSYNC.COLLECTIVE R15, `(.L_x_1284) ;  /* 0x000000000f0c7348 */ /* 0x001fea0003c00000 */
[----:B------:R-:W-:Y:S02]  /*16ef0*/  ELECT P6, UR62, PT ;  /* 0x00000000003e782f */ /* 0x000fe400038c0000 */
[----:B------:R-:W-:Y:S01]  /*16f00*/  MOV R14, UR62 ;  /* 0x0000003e000e7c02 */ /* 0x000fe20008000f00 */
[----:B0-----:R-:W-:Y:S10]  /*16f10*/  ENDCOLLECTIVE ;  /* 0x000000000000791b */ /* 0x001ff40003800000 */
.L_x_1284:
[----:B------:R-:W-:Y:S05]  /*16f20*/  BSYNC B0 ;  /* 0x0000000000007941 */ /* 0x000fea0003800000 */
.L_x_1283:
[----:B------:R-:W-:Y:S05]  /*16f30*/  BRA `(.L_x_1285) ;  /* 0xffffffc800ac7947 */ /* 0x000fea000383ffff */
.L_x_1217:
[----:B-1----:R1:W2:Y:S02]  /*16f40*/  SYNCS.PHASECHK.TRANS64.TRYWAIT P2, [R3+URZ+0x22880], R2 ;  /* 0x02288002030075a7 */ /* 0x0022a4000804017f */
[----:B--2---:R-:W-:Y:S05]  /*16f50*/  @!P2 NANOSLEEP.SYNCS 0x989680 ;  /* 0x009896800000a95d */ /* 0x004fea0003900000 */
[----:B------:R-:W2:Y:S02]  /*16f60*/  @!P2 SYNCS.PHASECHK.TRANS64 P2, [R3+URZ+0x22880], R2 ;  /* 0x022880020300a5a7 */ /* 0x000ea4000804007f */
[----:B--2---:R-:W-:Y:S05]  /*16f70*/  @!P2 BRA `(.L_x_1217) ;  /* 0xfffffffc00f0a947 */ /* 0x004fea000383ffff */
[----:B------:R-:W-:Y:S05]  /*16f80*/  BRA `(.L_x_1286) ;  /* 0xffffffcc000c7947 */ /* 0x000fea000383ffff */
.L_x_1219:
[----:B0-----:R0:W2:Y:S02]  /*16f90*/  SYNCS.PHASECHK.TRANS64.TRYWAIT P2, [R3+URZ+0x22840], R2 ;  /* 0x02284002030075a7 */ /* 0x0010a4000804017f */
[----:B--2---:R-:W-:Y:S05]  /*16fa0*/  @!P2 NANOSLEEP.SYNCS 0x989680 ;  /* 0x009896800000a95d */ /* 0x004fea0003900000 */
[----:B------:R-:W2:Y:S02]  /*16fb0*/  @!P2 SYNCS.PHASECHK.TRANS64 P2, [R3+URZ+0x22840], R2 ;  /* 0x022840020300a5a7 */ /* 0x000ea4000804007f */
[----:B--2---:R-:W-:Y:S05]  /*16fc0*/  @!P2 BRA `(.L_x_1219) ;  /* 0xfffffffc00f0a947 */ /* 0x004fea000383ffff */
[----:B------:R-:W-:Y:S05]  /*16fd0*/  BRA `(.L_x_1287) ;  /* 0xffffffcc00687947 */ /* 0x000fea000383ffff */
.L_x_1222:
[----:B--2---:R-:W-:-:S04]  /*16fe0*/  IMAD.U32 R3, RZ, RZ, UR40 ;  /* 0x00000028ff037e24 */ /* 0x004fc8000f8e00ff */
[----:B------:R2:W3:Y:S03]  /*16ff0*/  SYNCS.PHASECHK.TRANS64.TRYWAIT P0, [R3+URZ+0x22820], R2 ;  /* 0x02282002030075a7 */ /* 0x0004e6000800017f */
[----:B---3--:R-:W-:Y:S05]  /*17000*/  @!P0 NANOSLEEP.SYNCS 0x989680 ;  /* 0x009896800000895d */ /* 0x008fea0003900000 */
[----:B------:R-:W3:Y:S02]  /*17010*/  @!P0 SYNCS.PHASECHK.TRANS64 P0, [R3+URZ+0x22820], R2 ;  /* 0x02282002030085a7 */ /* 0x000ee4000800007f */
[----:B---3--:R-:W-:Y:S05]  /*17020*/  @!P0 BRA `(.L_x_1222) ;  /* 0xfffffffc00ec8947 */ /* 0x008fea000383ffff */
[----:B------:R-:W-:Y:S05]  /*17030*/  BRA `(.L_x_1288) ;  /* 0xffffffd000847947 */ /* 0x000fea000383ffff */
.L_x_1228:
[----:B--2---:R2:W3:Y:S02]  /*17040*/  SYNCS.PHASECHK.TRANS64.TRYWAIT P0, [R5+URZ+0x22880], R4 ;  /* 0x02288004050075a7 */ /* 0x0044e4000800017f */
[----:B---3--:R-:W-:Y:S05]  /*17050*/  @!P0 NANOSLEEP.SYNCS 0x989680 ;  /* 0x009896800000895d */ /* 0x008fea0003900000 */
[----:B------:R-:W3:Y:S02]  /*17060*/  @!P0 SYNCS.PHASECHK.TRANS64 P0, [R5+URZ+0x22880], R4 ;  /* 0x02288004050085a7 */ /* 0x000ee4000800007f */
[----:B---3--:R-:W-:Y:S05]  /*17070*/  @!P0 BRA `(.L_x_1228) ;  /* 0xfffffffc00f08947 */ /* 0x008fea000383ffff */
[----:B------:R-:W-:Y:S05]  /*17080*/  BRA `(.L_x_1289) ;  /* 0xffffffd400347947 */ /* 0x000fea000383ffff */
.L_x_1233:
[----:B0-----:R0:W2:Y:S02]  /*17090*/  SYNCS.PHASECHK.TRANS64.TRYWAIT P0, [R5+URZ+0x22840], R4 ;  /* 0x02284004050075a7 */ /* 0x0010a4000800017f */
[----:B--2---:R-:W-:Y:S05]  /*170a0*/  @!P0 NANOSLEEP.SYNCS 0x989680 ;  /* 0x009896800000895d */ /* 0x004fea0003900000 */
[----:B------:R-:W2:Y:S02]  /*170b0*/  @!P0 SYNCS.PHASECHK.TRANS64 P0, [R5+URZ+0x22840], R4 ;  /* 0x02284004050085a7 */ /* 0x000ea4000800007f */
[----:B--2---:R-:W-:Y:S05]  /*170c0*/  @!P0 BRA `(.L_x_1233) ;  /* 0xfffffffc00f08947 */ /* 0x004fea000383ffff */
[----:B------:R-:W-:Y:S05]  /*170d0*/  BRA `(.L_x_1290) ;  /* 0xffffffd400b87947 */ /* 0x000fea000383ffff */
.L_x_1241:
[----:B--2---:R-:W2:Y:S02]  /*170e0*/  LDL R5, [R1+0x4] ;  /* 0x0000040001057983 */ /* 0x004ea40000100800 */
[----:B--2---:R2:W3:Y:S02]  /*170f0*/  SYNCS.PHASECHK.TRANS64.TRYWAIT P2, [R5+URZ+0x22870], R4 ;  /* 0x02287004050075a7 */ /* 0x0044e4000804017f */
[----:B---3--:R-:W-:Y:S05]  /*17100*/  @!P2 NANOSLEEP.SYNCS 0x989680 ;  /* 0x009896800000a95d */ /* 0x008fea0003900000 */
[----:B------:R-:W3:Y:S02]  /*17110*/  @!P2 SYNCS.PHASECHK.TRANS64 P2, [R5+URZ+0x22870], R4 ;  /* 0x022870040500a5a7 */ /* 0x000ee4000804007f */
[----:B---3--:R-:W-:Y:S05]  /*17120*/  @!P2 BRA `(.L_x_1241) ;  /* 0xfffffffc00eca947 */ /* 0x008fea000383ffff */
[----:B------:R-:W-:Y:S05]  /*17130*/  BRA `(.L_x_1291) ;  /* 0xffffffd800e47947 */ /* 0x000fea000383ffff */
.L_x_1243:
[----:B--2---:R-:W2:Y:S02]  /*17140*/  LDL R3, [R1+0x4] ;  /* 0x0000040001037983 */ /* 0x004ea40000100800 */
[----:B--2---:R2:W3:Y:S02]  /*17150*/  SYNCS.PHASECHK.TRANS64.TRYWAIT P2, [R3+URZ+0x22860], R4 ;  /* 0x02286004030075a7 */ /* 0x0044e4000804017f */
[----:B---3--:R-:W-:Y:S05]  /*17160*/  @!P2 NANOSLEEP.SYNCS 0x989680 ;  /* 0x009896800000a95d */ /* 0x008fea0003900000 */
[----:B------:R-:W3:Y:S02]  /*17170*/  @!P2 SYNCS.PHASECHK.TRANS64 P2, [R3+URZ+0x22860], R4 ;  /* 0x022860040300a5a7 */ /* 0x000ee4000804007f */
[----:B---3--:R-:W-:Y:S05]  /*17180*/  @!P2 BRA `(.L_x_1243) ;  /* 0xfffffffc00eca947 */ /* 0x008fea000383ffff */
[----:B------:R-:W-:Y:S05]  /*17190*/  BRA `(.L_x_1292) ;  /* 0xffffffd800ec7947 */ /* 0x000fea000383ffff */
.L_x_1250:
[----:B--2---:R2:W3:Y:S02]  /*171a0*/  SYNCS.PHASECHK.TRANS64.TRYWAIT P0, [R20+URZ+0x22870], R3 ;  /* 0x02287003140075a7 */ /* 0x0044e4000800017f */
[----:B---3--:R-:W-:Y:S05]  /*171b0*/  @!P0 NANOSLEEP.SYNCS 0x989680 ;  /* 0x009896800000895d */ /* 0x008fea0003900000 */
[----:B------:R-:W3:Y:S02]  /*171c0*/  @!P0 SYNCS.PHASECHK.TRANS64 P0, [R20+URZ+0x22870], R3 ;  /* 0x02287003140085a7 */ /* 0x000ee4000800007f */
[----:B---3--:R-:W-:Y:S05]  /*171d0*/  @!P0 BRA `(.L_x_1250) ;  /* 0xfffffffc00f08947 */ /* 0x008fea000383ffff */
[----:B------:R-:W-:Y:S05]  /*171e0*/  BRA `(.L_x_1293) ;  /* 0xffffffe000987947 */ /* 0x000fea000383ffff */
.L_x_1252:
[----:B--2---:R2:W3:Y:S02]  /*171f0*/  SYNCS.PHASECHK.TRANS64.TRYWAIT P0, [R20+URZ+0x22860], R3 ;  /* 0x02286003140075a7 */ /* 0x0044e4000800017f */
[----:B---3--:R-:W-:Y:S05]  /*17200*/  @!P0 NANOSLEEP.SYNCS 0x989680 ;  /* 0x009896800000895d */ /* 0x008fea0003900000 */
[----:B------:R-:W3:Y:S02]  /*17210*/  @!P0 SYNCS.PHASECHK.TRANS64 P0, [R20+URZ+0x22860], R3 ;  /* 0x02286003140085a7 */ /* 0x000ee4000800007f */
[----:B---3--:R-:W-:Y:S05]  /*17220*/  @!P0 BRA `(.L_x_1252) ;  /* 0xfffffffc00f08947 */ /* 0x008fea000383ffff */
[----:B------:R-:W-:Y:S05]  /*17230*/  BRA `(.L_x_1294) ;  /* 0xffffffe000a07947 */ /* 0x000fea000383ffff */
.L_x_1265:
[----:B0-----:R0:W1:Y:S02]  /*17240*/  SYNCS.PHASECHK.TRANS64.TRYWAIT P0, [R0+URZ+0x22820], R3 ;  /* 0x02282003000075a7 */ /* 0x001064000800017f */
[----:B-1----:R-:W-:Y:S05]  /*17250*/  @!P0 NANOSLEEP.SYNCS 0x989680 ;  /* 0x009896800000895d */ /* 0x002fea0003900000 */
[----:B------:R-:W1:Y:S02]  /*17260*/  @!P0 SYNCS.PHASECHK.TRANS64 P0, [R0+URZ+0x22820], R3 ;  /* 0x02282003000085a7 */ /* 0x000e64000800007f */
[----:B-1----:R-:W-:Y:S05]  /*17270*/  @!P0 BRA `(.L_x_1265) ;  /* 0xfffffffc00f08947 */ /* 0x002fea000383ffff */
[----:B------:R-:W-:Y:S05]  /*17280*/  BRA `(.L_x_1295) ;  /* 0xfffffff400387947 */ /* 0x000fea000383ffff */
.L_x_1266:
        /* <DEDUP_REMOVED lines=11> */
.L_x_1297:
[----:B------:R-:W-:Y:S05]  /*17340*/  BSYNC B0 ;  /* 0x0000000000007941 */ /* 0x000fea0003800000 */
.L_x_1296:
[----:B------:R-:W-:Y:S05]  /*17350*/  BRA `(.L_x_1298) ;  /* 0xfffffff400207947 */ /* 0x000fea000383ffff */
.L_x_1269:
[----:B------:R-:W-:Y:S01]  /*17360*/  BSSY B1, `(.L_x_1299) ;  /* 0x0000006000017945 */ /* 0x000fe20003800000 */
[----:B------:R-:W-:-:S07]  /*17370*/  IMAD.MOV.U32 R15, RZ, RZ, -0x1 ;  /* 0xffffffffff0f7424 */ /* 0x000fce00078e00ff */
[----:B01----:R-:W-:Y:S05]  /*17380*/  WARPSYNC.COLLECTIVE R15, `(.L_x_1300) ;  /* 0x000000000f0c7348 */ /* 0x003fea0003c00000 */
[----:B------:R-:W-:Y:S02]  /*17390*/  ELECT P6, UR62, PT ;  /* 0x00000000003e782f */ /* 0x000fe400038c0000 */
[----:B------:R-:W-:Y:S01]  /*173a0*/  MOV R14, UR62 ;  /* 0x0000003e000e7c02 */ /* 0x000fe20008000f00 */
[----:B01----:R-:W-:Y:S10]  /*173b0*/  ENDCOLLECTIVE ;  /* 0x000000000000791b */ /* 0x003ff40003800000 */
.L_x_1300:
[----:B------:R-:W-:Y:S05]  /*173c0*/  BSYNC B1 ;  /* 0x0000000000017941 */ /* 0x000fea0003800000 */
.L_x_1299:
[----:B------:R-:W-:Y:S05]  /*173d0*/  BRA `(.L_x_1301) ;  /* 0xfffffff400187947 */ /* 0x000fea000383ffff */
.L_x_1271:
[----:B0-----:R0:W1:Y:S02]  /*173e0*/  SYNCS.PHASECHK.TRANS64.TRYWAIT P1, [R6+URZ], R5 ;  /* 0x00000005060075a7 */ /* 0x001064000802017f */
[----:B-1----:R-:W-:Y:S05]  /*173f0*/  @!P1 NANOSLEEP.SYNCS 0x989680 ;  /* 0x009896800000995d */ /* 0x002fea0003900000 */
[----:B------:R-:W1:Y:S02]  /*17400*/  @!P1 SYNCS.PHASECHK.TRANS64 P1, [R6+URZ], R5 ;  /* 0x00000005060095a7 */ /* 0x000e64000802007f */
[----:B-1----:R-:W-:Y:S05]  /*17410*/  @!P1 BRA `(.L_x_1271) ;  /* 0xfffffffc00f09947 */ /* 0x002fea000383ffff */
[----:B------:R-:W-:Y:S05]  /*17420*/  BRA `(.L_x_1302) ;  /* 0xfffffff400547947 */ /* 0x000fea000383ffff */
.L_x_1272:
[----:B-1----:R1:W2:Y:S02]  /*17430*/  SYNCS.PHASECHK.TRANS64.TRYWAIT P1, [R7+URZ], R2 ;  /* 0x00000002070075a7 */ /* 0x0022a4000802017f */
[----:B--2---:R-:W-:Y:S05]  /*17440*/  @!P1 NANOSLEEP.SYNCS 0x989680 ;  /* 0x009896800000995d */ /* 0x004fea0003900000 */
[----:B------:R-:W2:Y:S02]  /*17450*/  @!P1 SYNCS.PHASECHK.TRANS64 P1, [R7+URZ], R2 ;  /* 0x00000002070095a7 */ /* 0x000ea4000802007f */
[----:B--2---:R-:W-:Y:S05]  /*17460*/  @!P1 BRA `(.L_x_1272) ;  /* 0xfffffffc00f09947 */ /* 0x004fea000383ffff */
[----:B------:R-:W-:Y:S05]  /*17470*/  BRA `(.L_x_1303) ;  /* 0xfffffff400487947 */ /* 0x000fea000383ffff */
.L_x_1274:
[----:B--2---:R2:W3:Y:S02]  /*17480*/  SYNCS.PHASECHK.TRANS64.TRYWAIT P1, [R4+URZ+0x22860], R5 ;  /* 0x02286005040075a7 */ /* 0x0044e4000802017f */
[----:B---3--:R-:W-:Y:S05]  /*17490*/  @!P1 NANOSLEEP.SYNCS 0x989680 ;  /* 0x009896800000995d */ /* 0x008fea0003900000 */
[----:B------:R-:W3:Y:S02]  /*174a0*/  @!P1 SYNCS.PHASECHK.TRANS64 P1, [R4+URZ+0x22860], R5 ;  /* 0x02286005040095a7 */ /* 0x000ee4000802007f */
[----:B---3--:R-:W-:Y:S05]  /*174b0*/  @!P1 BRA `(.L_x_1274) ;  /* 0xfffffffc00f09947 */ /* 0x008fea000383ffff */
[----:B------:R-:W-:Y:S05]  /*174c0*/  BRA `(.L_x_1304) ;  /* 0xfffffff4004c7947 */ /* 0x000fea000383ffff */
.L_x_1276:
[----:B---3--:R3:W4:Y:S02]  /*174d0*/  SYNCS.PHASECHK.TRANS64.TRYWAIT P1, [R3+URZ+0x22860], R2 ;  /* 0x02286002030075a7 */ /* 0x008724000802017f */
[----:B----4-:R-:W-:Y:S05]  /*174e0*/  @!P1 NANOSLEEP.SYNCS 0x989680 ;  /* 0x009896800000995d */ /* 0x010fea0003900000 */
[----:B------:R-:W4:Y:S02]  /*174f0*/  @!P1 SYNCS.PHASECHK.TRANS64 P1, [R3+URZ+0x22860], R2 ;  /* 0x02286002030095a7 */ /* 0x000f24000802007f */
[----:B----4-:R-:W-:Y:S05]  /*17500*/  @!P1 BRA `(.L_x_1276) ;  /* 0xfffffffc00f09947 */ /* 0x010fea000383ffff */
[----:B------:R-:W-:Y:S05]  /*17510*/  BRA `(.L_x_1305) ;  /* 0xfffffff4004c7947 */ /* 0x000fea000383ffff */
.L_x_1278:
[----:B----4-:R4:W0:Y:S02]  /*17520*/  SYNCS.PHASECHK.TRANS64.TRYWAIT P0, [R4+URZ+0x22880], R5 ;  /* 0x02288005040075a7 */ /* 0x010824000800017f */
[----:B0-----:R-:W-:Y:S05]  /*17530*/  @!P0 NANOSLEEP.SYNCS 0x989680 ;  /* 0x009896800000895d */ /* 0x001fea0003900000 */
[----:B------:R-:W0:Y:S02]  /*17540*/  @!P0 SYNCS.PHASECHK.TRANS64 P0, [R4+URZ+0x22880], R5 ;  /* 0x02288005040085a7 */ /* 0x000e24000800007f */
[----:B0-----:R-:W-:Y:S05]  /*17550*/  @!P0 BRA `(.L_x_1278) ;  /* 0xfffffffc00f08947 */ /* 0x001fea000383ffff */
[----:B------:R-:W-:Y:S05]  /*17560*/  BRA `(.L_x_1279) ;  /* 0xfffffff400487947 */ /* 0x000fea000383ffff */
.L_x_1306:
        /* <DEDUP_REMOVED lines=9> */
.L_x_2627:


//--------------------- .text._ZN7cutlass13device_kernelIN5flash11enable_sm90INS1_16FlashAttnFwdSm90INS1_25CollectiveMainloopFwdSm90ILi2EN4cute5tupleIJNS5_1CILi1EEES8_S8_EEENS6_IJNS7_ILi128EEESA_NS7_ILi192EEEEEELi128ENS_12float_e4m3_tEfNS_4arch4Sm90ELb0ELb1ELb1ELb1ELb0ELb1ELb0ELb1ELb1ELb0ELb0ELb0EEENS1_21CollectiveEpilogueFwdINS6_IJSA_SA_SA_EEES9_NS_10bfloat16_tESF_Li256ELb1ELb0ELb0ELb1EEENS1_36VarlenDynamicPersistentTileSchedulerILi128ELi128ELi256ELi128ELb0ELb0ELb1ELb1ELb0ELb1EEEEEEEEEvNT_6ParamsE --------------------------
	.section	.text._ZN7cutlass13device_kernelIN5flash11enable_sm90INS1_16FlashAttnFwdSm90INS1_25CollectiveMainloopFwdSm90ILi2EN4cute5tupleIJNS5_1CILi1EEES8_S8_EEENS6_IJNS7_ILi128EEESA_NS7_ILi192EEEEEELi128ENS_12float_e4m3_tEfNS_4arch4Sm90ELb0ELb1ELb1ELb1ELb0ELb1ELb0ELb1ELb1ELb0ELb0ELb0EEENS1_21CollectiveEpilogueFwdINS6_IJSA_SA_SA_EEES9_NS_10bfloat16_tESF_Li256ELb1ELb0ELb0ELb1EEENS1_36VarlenDynamicPersistentTileSchedulerILi128ELi128ELi256ELi128ELb0ELb0ELb1ELb1ELb0ELb1EEEEEEEEEvNT_6ParamsE,"ax",@progbits
	.align	128
.text._ZN7cutlass13device_kernelIN5flash11enable_sm90INS1_16FlashAttnFwdSm90INS1_25CollectiveMainloopFwdSm90ILi2EN4cute5tupleIJNS5_1CILi1EEES8_S8_EEENS6_IJNS7_ILi128EEESA_NS7_ILi192EEEEEELi128ENS_12float_e4m3_tEfNS_4arch4Sm90ELb0ELb1ELb1ELb1ELb0ELb1ELb0ELb1ELb1ELb0ELb0ELb0EEENS1_21CollectiveEpilogueFwdINS6_IJSA_SA_SA_EEES9_NS_10bfloat16_tESF_Li256ELb1ELb0ELb0ELb1EEENS1_36VarlenDynamicPersistentTileSchedulerILi128ELi128ELi256ELi128ELb0ELb0ELb1ELb1ELb0ELb1EEEEEEEEEvNT_6ParamsE:
        .type           _ZN7cutlass13device_kernelIN5flash11enable_sm90INS1_16FlashAttnFwdSm90INS1_25CollectiveMainloopFwdSm90ILi2EN4cute5tupleIJNS5_1CILi1EEES8_S8_EEENS6_IJNS7_ILi128EEESA_NS7_ILi192EEEEEELi128ENS_12float_e4m3_tEfNS_4arch4Sm90ELb0ELb1ELb1ELb1ELb0ELb1ELb0ELb1ELb1ELb0ELb0ELb0EEENS1_21CollectiveEpilogueFwdINS6_IJSA_SA_SA_EEES9_NS_10bfloat16_tESF_Li256ELb1ELb0ELb0ELb1EEENS1_36VarlenDynamicPersistentTileSchedulerILi128ELi128ELi256ELi128ELb0ELb0ELb1ELb1ELb0ELb1EEEEEEEEEvNT_6ParamsE,@function
        .size           _ZN7cutlass13device_kernelIN5flash11enable_sm90INS1_16FlashAttnFwdSm90INS1_25CollectiveMainloopFwdSm90ILi2EN4cute5tupleIJNS5_1CILi1EEES8_S8_EEENS6_IJNS7_ILi128EEESA_NS7_ILi192EEEEEELi128ENS_12float_e4m3_tEfNS_4arch4Sm90ELb0ELb1ELb1ELb1ELb0ELb1ELb0ELb1ELb1ELb0ELb0ELb0EEENS1_21CollectiveEpilogueFwdINS6_IJSA_SA_SA_EEES9_NS_10bfloat16_tESF_Li256ELb1ELb0ELb0ELb1EEENS1_36VarlenDynamicPersistentTileSchedulerILi128ELi128ELi256ELi128ELb0ELb0ELb1ELb1ELb0ELb1EEEEEEEEEvNT_6ParamsE,(.L_x_2628 - _ZN7cutlass13device_kernelIN5flash11enable_sm90INS1_16FlashAttnFwdSm90INS1_25CollectiveMainloopFwdSm90ILi2EN4cute5tupleIJNS5_1CILi1EEES8_S8_EEENS6_IJNS7_ILi128EEESA_NS7_ILi192EEEEEELi128ENS_12float_e4m3_tEfNS_4arch4Sm90ELb0ELb1ELb1ELb1ELb0ELb1ELb0ELb1ELb1ELb0ELb0ELb0EEENS1_21CollectiveEpilogueFwdINS6_IJSA_SA_SA_EEES9_NS_10bfloat16_tESF_Li256ELb1ELb0ELb0ELb1EEENS1_36VarlenDynamicPersistentTileSchedulerILi128ELi128ELi256ELi128ELb0ELb0ELb1ELb1ELb0ELb1EEEEEEEEEvNT_6ParamsE)
        .other          _ZN7cutlass13device_kernelIN5flash11enable_sm90INS1_16FlashAttnFwdSm90INS1_25CollectiveMainloopFwdSm90ILi2EN4cute5tupleIJNS5_1CILi1EEES8_S8_EEENS6_IJNS7_ILi128EEESA_NS7_ILi192EEEEEELi128ENS_12float_e4m3_tEfNS_4arch4Sm90ELb0ELb1ELb1ELb1ELb0ELb1ELb0ELb1ELb1ELb0ELb0ELb0EEENS1_21CollectiveEpilogueFwdINS6_IJSA_SA_SA_EEES9_NS_10bfloat16_tESF_Li256ELb1ELb0ELb0ELb1EEENS1_36VarlenDynamicPersistentTileSchedulerILi128ELi128ELi256ELi128ELb0ELb0ELb1ELb1ELb0ELb1EEEEEEEEEvNT_6ParamsE,@"STO_CUDA_ENTRY STV_DEFAULT"
_ZN7cutlass13device_kernelIN5flash11enable_sm90INS1_16FlashAttnFwdSm90INS1_25CollectiveMainloopFwdSm90ILi2EN4cute5tupleIJNS5_1CILi1EEES8_S8_EEENS6_IJNS7_ILi128EEESA_NS7_ILi192EEEEEELi128ENS_12float_e4m3_tEfNS_4arch4Sm90ELb0ELb1ELb1ELb1ELb0ELb1ELb0ELb1ELb1ELb0ELb0ELb0EEENS1_21CollectiveEpilogueFwdINS6_IJSA_SA_SA_EEES9_NS_10bfloat16_tESF_Li256ELb1ELb0ELb0ELb1EEENS1_36VarlenDynamicPersistentTileSchedulerILi128ELi128ELi256ELi128ELb0ELb0ELb1ELb1ELb0ELb1EEEEEEEEEvNT_6ParamsE:
        /* <DEDUP_REMOVED lines=27> */
.L_x_1308:
[----:B------:R-:W-:Y:S05]  /*01b0*/  BSYNC B0 ;  /* 0x0000000000007941 */ /* 0x000fea0003800000 */
.L_x_1307:
        /* <DEDUP_REMOVED lines=41> */
.L_x_1309:
        /* <DEDUP_REMOVED lines=22> */
.L_x_1310:
        /* <DEDUP_REMOVED lines=18> */
.L_x_1311:
        /* <DEDUP_REMOVED lines=22> */
.L_x_1312:
        /* <DEDUP_REMOVED lines=22> */
.L_x_1313:
        /* <DEDUP_REMOVED lines=8> */
.L_x_1316:
        /* <DEDUP_REMOVED lines=8> */
[----:B-1----:R-:W-:-:S06]  /*0a90*/  ULEA UR4, UR38, UR4, 0x18 ;  /* 0x0000000426047291 */ /* 0x002fcc000f8ec03f */
[----:B------:R-:W-:Y:S01]  /*0aa0*/  IMAD.U32 R16, RZ, RZ, UR4 ;  /* 0x00000004ff107e24 */ /* 0x000fe2000f8e00ff */
[----:B0-----:R-:W-:Y:S01]  /*0ab0*/  SHF.R.U32.HI R0, RZ, 0x7, R0 ;  /* 0x00000007ff007819 */ /* 0x001fe20000011600 */
[----:B------:R-:W-:-:S03]  /*0ac0*/  ULDC UR4, c[0x0][0xc14] ;  /* 0x0003050000047ab9 */ /* 0x000fc60000000800 */
[----:B------:R-:W-:-:S13]  /*0ad0*/  ISETP.NE.AND P0, PT, R0, 0x1, PT ;  /* 0x000000010000780c */ /* 0x000fda0003f05270 */
[----:B------:R-:W-:Y:S08]  /*0ae0*/  @!P0 BAR.ARV 0x9, 0x100 ;  /* 0x0244000000008b1d */ /* 0x000ff00000002000 */
[----:B------:R-:W-:Y:S06]  /*0af0*/  BAR.SYNC.DEFER_BLOCKING 0x5, 0x180 ;  /* 0x0146000000007b1d */ /* 0x000fec0000010000 */
[----:B------:R-:W0:Y:S02]  /*0b00*/  LDS.128 R176, [R16+0x228d0] ;  /* 0x0228d00010b07984 */ /* 0x000e240000000c00 */
[----:B------:R-:W-:Y:S06]  /*0b10*/  BAR.ARV 0x4, 0x180 ;  /* 0x0106000000007b1d */ /* 0x000fec0000002000 */
[----:B0-----:R-:W-:-:S13]  /*0b20*/  ISETP.GE.AND P0, PT, R179, UR4, PT ;  /* 0x00000004b3007c0c */ /* 0x001fda000bf06270 */
[----:B------:R-:W-:Y:S05]  /*0b30*/  @P0 BRA `(.L_x_1317) ;  /* 0x0000027400c00947 */ /* 0x000fea0003800000 */
[----:B------:R-:W0:Y:S01]  /*0b40*/  S2R R0, SR_TID.X ;  /* 0x0000000000007919 */ /* 0x000e220000002100 */
[----:B------:R-:W-:Y:S01]  /*0b50*/  R2UR UR42, R16 ;  /* 0x00000000102a72ca */ /* 0x000fe200000e0000 */
[----:B------:R-:W-:Y:S01]  /*0b60*/  IMAD.MOV.U32 R17, RZ, RZ, RZ ;  /* 0x000000ffff117224 */ /* 0x000fe200078e00ff */
[----:B------:R-:W-:Y:S01]  /*0b70*/  MOV R195, 0x20 ;  /* 0x0000002000c37802 */ /* 0x000fe20000000f00 */
        /* <DEDUP_REMOVED lines=10> */
[-C--:B------:R-:W-:Y:S02]  /*0c20*/  LEA.HI R0, R3, R206.reuse, RZ, 0x4 ;  /* 0x000000ce03007211 */ /* 0x080fe400078f20ff */
[--C-:B------:R-:W-:Y:S01]  /*0c30*/  SHF.R.S32.HI R6, RZ, 0x2, R4.reuse ;  /* 0x00000002ff067819 */ /* 0x100fe20000011404 */
[----:B------:R-:W-:Y:S01]  /*0c40*/  IMAD.SHL.U32 R2, R2, 0x20, RZ ;  /* 0x0000002002027824 */ /* 0x000fe200078e00ff */
[----:B------:R-:W-:Y:S02]  /*0c50*/  SHF.R.S32.HI R7, RZ, 0x1f, R4 ;  /* 0x0000001fff077819 */ /* 0x000fe40000011404 */
[----:B------:R-:W-:-:S02]  /*0c60*/  LEA.HI R4, R206, R206, RZ, 0x1 ;  /* 0x000000cece047211 */ /* 0x000fc400078f08ff */
[----:B------:R-:W-:Y:S02]  /*0c70*/  LOP3.LUT R5, R0, 0x3fffff0, RZ, 0xc0, !PT ;  /* 0x03fffff000057812 */ /* 0x000fe400078ec0ff */
[--C-:B------:R-:W-:Y:S02]  /*0c80*/  SHF.R.S32.HI R19, RZ, 0x1, R4.reuse ;  /* 0x00000001ff137819 */ /* 0x100fe40000011404 */
[----:B------:R-:W-:Y:S01]  /*0c90*/  SHF.R.S32.HI R8, RZ, 0x1f, R4 ;  /* 0x0000001fff087819 */ /* 0x000fe20000011404 */
[----:B------:R-:W-:Y:S01]  /*0ca0*/  IMAD.IADD R5, R206, 0x1, -R5 ;  /* 0x00000001ce057824 */ /* 0x000fe200078e0a05 */
[----:B------:R-:W-:Y:S02]  /*0cb0*/  LOP3.LUT R2, R2, 0xfffffc00, RZ, 0xc0, !PT ;  /* 0xfffffc0002027812 */ /* 0x000fe400078ec0ff */
[----:B------:R-:W-:Y:S02]  /*0cc0*/  LEA.HI R8, R8, R19, RZ, 0x3 ;  /* 0x0000001308087211 */ /* 0x000fe400078f18ff */
[----:B------:R-:W-:Y:S01]  /*0cd0*/  LEA.HI R7, R7, R6, RZ, 0x2 ;  /* 0x0000000607077211 */ /* 0x000fe200078f10ff */
[----:B------:R-:W-:Y:S01]  /*0ce0*/  IMAD R205, R5, 0x40, R2 ;  /* 0x0000004005cd7824 */ /* 0x000fe200078e0202 */
[----:B------:R-:W-:-:S02]  /*0cf0*/  LOP3.LUT R8, R8, 0xfffffff8, RZ, 0xc0, !PT ;  /* 0xfffffff808087812 */ /* 0x000fc400078ec0ff */
[----:B------:R-:W-:Y:S02]  /*0d00*/  LOP3.LUT R7, R7, 0xfffffffc, RZ, 0xc0, !PT ;  /* 0xfffffffc07077812 */ /* 0x000fe400078ec0ff */
[----:B------:R-:W-:Y:S01]  /*0d10*/  LEA.HI R5, R3, R206, RZ, 0x7 ;  /* 0x000000ce03057211 */ /* 0x000fe200078f38ff */
[----:B------:R-:W-:Y:S01]  /*0d20*/  IMAD.IADD R183, R19, 0x1, -R8 ;  /* 0x0000000113b77824 */ /* 0x000fe200078e0a08 */
[----:B------:R-:W-:Y:S01]  /*0d30*/  LOP3.LUT R169, R4, 0xfffffffe, RZ, 0xc0, !PT ;  /* 0xfffffffe04a97812 */ /* 0x000fe200078ec0ff */
[----:B------:R-:W-:Y:S01]  /*0d40*/  IMAD.IADD R6, R6, 0x1, -R7 ;  /* 0x0000000106067824 */ /* 0x000fe200078e0a07 */
[----:B------:R-:W-:Y:S01]  /*0d50*/  LOP3.LUT R197, R5, 0xffffff80, RZ, 0xc0, !PT ;  /* 0xffffff8005c57812 */ /* 0x000fe200078ec0ff */
[----:B------:R-:W-:Y:S01]  /*0d60*/  IMAD.SHL.U32 R2, R183, 0x80, RZ ;  /* 0x00000080b7027824 */ /* 0x000fe200078e00ff */
[----:B------:R-:W-:Y:S01]  /*0d70*/  SHF.R.S32.HI R7, RZ, 0x4, R0 ;  /* 0x00000004ff077819 */ /* 0x000fe20000011400 */
[----:B------:R-:W-:Y:S01]  /*0d80*/  IMAD.IADD R169, R206, 0x1, -R169 ;  /* 0x00000001cea97824 */ /* 0x000fe200078e0aa9 */
[----:B------:R-:W-:Y:S01]  /*0d90*/  LEA.HI R4, R4, R19, RZ, 0x1 ;  /* 0x0000001304047211 */ /* 0x000fe200078f08ff */
[----:B------:R-:W-:Y:S01]  /*0da0*/  IMAD.IADD R197, R206, 0x1, -R197 ;  /* 0x00000001cec57824 */ /* 0x000fe200078e0ac5 */
[----:B------:R-:W-:Y:S01]  /*0db0*/  LEA.HI R0, R0, R7, RZ, 0x1 ;  /* 0x0000000700007211 */ /* 0x000fe200078f08ff */
[C---:B------:R-:W-:Y:S01]  /*0dc0*/  IMAD.SHL.U32 R22, R169.reuse, 0x10, RZ ;  /* 0x00000010a9167824 */ /* 0x040fe200078e00ff */
[----:B------:R-:W-:Y:S01]  /*0dd0*/  LOP3.LUT R9, R2, 0x380, RZ, 0xc0, !PT ;  /* 0x0000038002097812 */ /* 0x000fe200078ec0ff */
[----:B------:R-:W-:Y:S01]  /*0de0*/  IMAD.SHL.U32 R180, R6, 0x80, RZ ;  /* 0x0000008006b47824 */ /* 0x000fe200078e00ff */
[----:B------:R-:W-:Y:S01]  /*0df0*/  SHF.R.S32.HI R8, RZ, 0x1f, R197 ;  /* 0x0000001fff087819 */ /* 0x000fe200000114c5 */
[----:B------:R-:W-:Y:S01]  /*0e00*/  VIADD R175, R22, 0x20 ;  /* 0x0000002016af7836 */ /* 0x000fe20000000000 */
[----:B------:R-:W-:Y:S01]  /*0e10*/  LOP3.LUT R0, R0, 0x1ffffffe, RZ, 0xc0, !PT ;  /* 0x1ffffffe00007812 */ /* 0x000fe200078ec0ff */
[----:B------:R-:W-:Y:S01]  /*0e20*/  VIADD R174, R22, 0x40 ;  /* 0x0000004016ae7836 */ /* 0x000fe20000000000 */
[----:B------:R-:W-:Y:S01]  /*0e30*/  SHF.R.U32.HI R2, RZ, 0x3, R9 ;  /* 0x00000003ff027819 */ /* 0x000fe20000011609 */
[----:B------:R-:W-:Y:S01]  /*0e40*/  IMAD.SHL.U32 R172, R169, 0x8, RZ ;  /* 0x00000008a9ac7824 */ /* 0x000fe200078e00ff */
[----:B------:R-:W-:Y:S01]  /*0e50*/  LOP3.LUT R4, R4, 0x3fffffe, RZ, 0xc0, !PT ;  /* 0x03fffffe04047812 */ /* 0x000fe200078ec0ff */
[----:B------:R-:W-:Y:S01]  /*0e60*/  IMAD.IADD R0, R7, 0x1, -R0 ;  /* 0x0000000107007824 */ /* 0x000fe200078e0a00 */
[----:B------:R-:W-:-:S02]  /*0e70*/  LEA.HI R10, R8, R197, RZ, 0x2 ;  /* 0x000000c5080a7211 */ /* 0x000fc400078f10ff */
[----:B------:R-:W-:Y:S01]  /*0e80*/  LOP3.LUT R9, R9, 0x10, R22, 0xf8, !PT ;  /* 0x0000001009097812 */ /* 0x000fe200078ef816 */
[----:B------:R-:W-:Y:S01]  /*0e90*/  IMAD R205, R0, 0x8, R205 ;  /* 0x0000000800cd7824 */ /* 0x000fe200078e02cd */
[----:B------:R-:W-:Y:S01]  /*0ea0*/  SHF.R.S32.HI R11, RZ, 0x2, R10 ;  /* 0x00000002ff0b7819 */ /* 0x000fe2000001140a */
[----:B------:R-:W-:Y:S01]  /*0eb0*/  IMAD.IADD R4, R19, 0x1, -R4 ;  /* 0x0000000113047824 */ /* 0x000fe200078e0a04 */
[----:B------:R-:W-:Y:S02]  /*0ec0*/  SHF.R.S32.HI R12, RZ, 0x1f, R10 ;  /* 0x0000001fff0c7819 */ /* 0x000fe4000001140a */
[----:B------:R-:W-:Y:S01]  /*0ed0*/  LOP3.LUT R2, R9, R2, RZ, 0x3c, !PT ;  /* 0x0000000209027212 */ /* 0x000fe200078e3cff */
[C---:B------:R-:W-:Y:S01]  /*0ee0*/  IMAD R4, R7.reuse, 0x8, R4 ;  /* 0x0000000807047824 */ /* 0x040fe200078e0204 */
[----:B------:R-:W-:Y:S02]  /*0ef0*/  SHF.R.S32.HI R0, RZ, 0x1f, R175 ;  /* 0x0000001fff007819 */ /* 0x000fe400000114af */
[----:B------:R-:W-:Y:S01]  /*0f00*/  LEA.HI R12, R12, R11, RZ, 0x3 ;  /* 0x0000000b0c0c7211 */ /* 0x000fe200078f18ff */
[----:B------:R-:W-:Y:S01]  /*0f10*/  IMAD R190, R7, 0x400, R2 ;  /* 0x0000040007be7824 */ /* 0x000fe200078e0202 */
[----:B------:R-:W-:Y:S01]  /*0f20*/  SHF.R.S32.HI R202, RZ, 0x7, R5 ;  /* 0x00000007ffca7819 */ /* 0x000fe20000011405 */
[----:B------:R-:W-:Y:S01]  /*0f30*/  IMAD.SHL.U32 R182, R4, 0x40, RZ ;  /* 0x0000004004b67824 */ /* 0x000fe200078e00ff */
[----:B------:R-:W-:-:S02]  /*0f40*/  LEA.HI R7, R0, R175, RZ, 0x4 ;  /* 0x000000af00077211 */ /* 0x000fc400078f20ff */
[----:B------:R-:W-:Y:S02]  /*0f50*/  LEA.HI R0, R0, R175, RZ, 0x6 ;  /* 0x000000af00007211 */ /* 0x000fe400078f30ff */
[----:B------:R-:W-:Y:S02]  /*0f60*/  LOP3.LUT R12, R12, 0xfffffff8, RZ, 0xc0, !PT ;  /* 0xfffffff80c0c7812 */ /* 0x000fe400078ec0ff */
[----:B------:R-:W-:Y:S01]  /*0f70*/  LEA.HI R5, R5, R202, RZ, 0x1 ;  /* 0x000000ca05057211 */ /* 0x000fe200078f08ff */
[----:B------:R-:W-:Y:S01]  /*0f80*/  IMAD.SHL.U32 R2, R0, 0x80, RZ ;  /* 0x0000008000027824 */ /* 0x000fe200078e00ff */
[----:B------:R-:W-:Y:S01]  /*0f90*/  LEA.HI R8, R8, R197, RZ, 0x5 ;  /* 0x000000c508087211 */ /* 0x000fe200078f28ff */
[----:B------:R-:W-:Y:S01]  /*0fa0*/  IMAD.IADD R11, R11, 0x1, -R12 ;  /* 0x000000010b0b7824 */ /* 0x000fe200078e0a0c */
[----:B------:R-:W-:Y:S02]  /*0fb0*/  LOP3.LUT R180, R180, 0x180, RZ, 0xc0, !PT ;  /* 0x00000180b4b47812 */ /* 0x000fe400078ec0ff */
[----:B------:R-:W-:-:S02]  /*0fc0*/  LOP3.LUT R5, R5, 0x3fffffe, RZ, 0xc0, !PT ;  /* 0x03fffffe05057812 */ /* 0x000fc400078ec0ff */
[----:B------:R-:W-:Y:S02]  /*0fd0*/  SHF.R.S32.HI R9, RZ, 0x1f, R174 ;  /* 0x0000001fff097819 */ /* 0x000fe400000114ae */
[----:B------:R-:W-:Y:S01]  /*0fe0*/  SHF.R.S32.HI R8, RZ, 0x5, R8 ;  /* 0x00000005ff087819 */ /* 0x000fe20000011408 */
[----:B------:R-:W-:Y:S01]  /*0ff0*/  IMAD.IADD R5, R202, 0x1, -R5 ;  /* 0x00000001ca057824 */ /* 0x000fe200078e0a05 */
[----:B------:R-:W-:Y:S02]  /*1000*/  LOP3.LUT R0, R180, 0x30, R7, 0xf8, !PT ;  /* 0x00000030b4007812 */ /* 0x000fe400078ef807 */
[----:B------:R-:W-:Y:S01]  /*1010*/  SHF.R.U32.HI R181, RZ, 0x3, R180 ;  /* 0x00000003ffb57819 */ /* 0x000fe200000116b4 */
[----:B------:R-:W-:Y:S01]  /*1020*/  IMAD R8, R8, 0x10, R11 ;  /* 0x0000001008087824 */ /* 0x000fe200078e020b */
[CC--:B------:R-:W-:Y:S02]  /*1030*/  LEA.HI R4, R9.reuse, R174.reuse, RZ, 0x6 ;  /* 0x000000ae09047211 */ /* 0x0c0fe400078f30ff */
[----:B------:R-:W-:Y:S01]  /*1040*/  LEA.HI R203, R9, R174, RZ, 0x4 ;  /* 0x000000ae09cb7211 */ /* 0x000fe200078f20ff */
[----:B------:R-:W-:Y:S01]  /*1050*/  IMAD R201, R5, 0x40, R8 ;  /* 0x0000004005c97824 */ /* 0x000fe200078e0208 */
[----:B------:R-:W-:-:S02]  /*1060*/  LOP3.LUT R9, R2, 0xffffe000, RZ, 0xc0, !PT ;  /* 0xffffe00002097812 */ /* 0x000fc400078ec0ff */
[----:B------:R-:W-:Y:S02]  /*1070*/  LOP3.LUT R0, R0, R181, RZ, 0x3c, !PT ;  /* 0x000000b500007212 */ /* 0x000fe400078e3cff */
[----:B------:R-:W-:Y:S02]  /*1080*/  LEA.HI R3, R3, R206, RZ, 0x3 ;  /* 0x000000ce03037211 */ /* 0x000fe400078f18ff */
[----:B------:R-:W-:Y:S01]  /*1090*/  LOP3.LUT P0, RZ, R6, 0x2, RZ, 0xc0, !PT ;  /* 0x0000000206ff7812 */ /* 0x000fe2000780c0ff */
[----:B------:R-:W-:Y:S01]  /*10a0*/  IMAD.SHL.U32 R6, R4, 0x80, RZ ;  /* 0x0000008004067824 */ /* 0x000fe200078e00ff */
[----:B------:R-:W-:Y:S02]  /*10b0*/  IADD3 R9, R0, R182, R9 ;  /* 0x000000b600097210 */ /* 0x000fe40007ffe009 */
[----:B------:R-:W-:Y:S02]  /*10c0*/  LOP3.LUT R5, R3, 0x1ffffff8, RZ, 0xc0, !PT ;  /* 0x1ffffff803057812 */ /* 0x000fe400078ec0ff */
[----:B------:R-:W-:Y:S01]  /*10d0*/  LOP3.LUT R0, R180, 0x10, R22, 0xf8, !PT ;  /* 0x00000010b4007812 */ /* 0x000fe200078ef816 */
[----:B------:R-:W-:Y:S01]  /*10e0*/  IMAD.IADD R199, R16, 0x1, R9 ;  /* 0x0000000110c77824 */ /* 0x000fe200078e0209 */
[----:B------:R-:W-:Y:S01]  /*10f0*/  LOP3.LUT R4, R180, 0x30, R203, 0xf8, !PT ;  /* 0x00000030b4047812 */ /* 0x000fe200078ef8cb */
[----:B------:R-:W-:Y:S01]  /*1100*/  IMAD.IADD R5, R206, 0x1, -R5 ;  /* 0x00000001ce057824 */ /* 0x000fe200078e0a05 */
[----:B------:R-:W-:-:S02]  /*1110*/  SHF.R.S32.HI R186, RZ, 0x3, R3 ;  /* 0x00000003ffba7819 */ /* 0x000fc40000011403 */
[-C--:B------:R-:W-:Y:S01]  /*1120*/  LOP3.LUT R3, R0, R181.reuse, RZ, 0x3c, !PT ;  /* 0x000000b500037212 */ /* 0x080fe200078e3cff */
[----:B------:R-:W-:Y:S01]  /*1130*/  IMAD.SHL.U32 R184, R5, 0x8, RZ ;  /* 0x0000000805b87824 */ /* 0x000fe200078e00ff */
[----:B------:R-:W-:Y:S02]  /*1140*/  LOP3.LUT R13, R6, 0xffffe000, RZ, 0xc0, !PT ;  /* 0xffffe000060d7812 */ /* 0x000fe400078ec0ff */
[----:B------:R-:W-:Y:S01]  /*1150*/  LOP3.LUT R4, R4, R181, RZ, 0x3c, !PT ;  /* 0x000000b504047212 */ /* 0x000fe200078e3cff */
[----:B------:R-:W-:Y:S01]  /*1160*/  IMAD.IADD R188, R182, 0x1, R3 ;  /* 0x00000001b6bc7824 */ /* 0x000fe200078e0203 */
[----:B------:R-:W-:Y:S02]  /*1170*/  LOP3.LUT R2, R180, 0x30, R22, 0xf8, !PT ;  /* 0x00000030b4027812 */ /* 0x000fe400078ef816 */
[----:B------:R-:W-:Y:S02]  /*1180*/  SEL R195, R195, 0xffffffe0, !P0 ;  /* 0xffffffe0c3c37807 */ /* 0x000fe40004000000 */
[----:B------:R-:W-:-:S02]  /*1190*/  IADD3 R13, R4, R182, R13 ;  /* 0x000000b6040d7210 */ /* 0x000fc40007ffe00d */
[----:B------:R-:W-:Y:S01]  /*11a0*/  LOP3.LUT R10, R10, 0x7ffffffc, RZ, 0xc0, !PT ;  /* 0x7ffffffc0a0a7812 */ /* 0x000fe200078ec0ff */
[----:B------:R-:W-:Y:S01]  /*11b0*/  IMAD.IADD R189, R195, 0x1, R188 ;  /* 0x00000001c3bd7824 */ /* 0x000fe200078e02bc */
[----:B------:R-:W-:Y:S01]  /*11c0*/  LOP3.LUT R5, R2, R181, RZ, 0x3c, !PT ;  /* 0x000000b502057212 */ /* 0x000fe200078e3cff */
[C---:B------:R-:W-:Y:S01]  /*11d0*/  IMAD.IADD R198, R16.reuse, 0x1, R13 ;  /* 0x0000000110c67824 */ /* 0x040fe200078e020d */
[----:B------:R-:W-:Y:S01]  /*11e0*/  SHF.R.S32.HI R196, RZ, 0x1f, R19 ;  /* 0x0000001fffc47819 */ /* 0x000fe20000011413 */
[----:B------:R-:W-:Y:S01]  /*11f0*/  IMAD.IADD R23, R197, 0x1, -R10 ;  /* 0x00000001c5177824 */ /* 0x000fe200078e0a0a */
[----:B------:R-:W-:Y:S02]  /*1200*/  SHF.R.S32.HI R204, RZ, 0x4, R7 ;  /* 0x00000004ffcc7819 */ /* 0x000fe40000011407 */
[----:B------:R-:W-:Y:S02]  /*1210*/  SHF.R.S32.HI R203, RZ, 0x4, R203 ;  /* 0x00000004ffcb7819 */ /* 0x000fe400000114cb */
[----:B------:R-:W-:-:S02]  /*1220*/  IADD3 R200, R16, R182, R5 ;  /* 0x000000b610c87210 */ /* 0x000fc40007ffe005 */
[----:B------:R-:W-:-:S07]  /*1230*/  IADD3 R195, R195, UR42, R188 ;  /* 0x0000002ac3c37c10 */ /* 0x000fce000fffe0bc */
.L_x_1538:
[----:B------:R-:W-:Y:S05]  /*1240*/  YIELD ;  /* 0x0000000000007946 */ /* 0x000fea0003800000 */
[----:B------:R-:W-:Y:S01]  /*1250*/  ULDC.64 UR4, c[0x0][0xa28] ;  /* 0x00028a0000047ab9 */ /* 0x000fe20000000a00 */
[----:B0-2345:R-:W0:Y:S01]  /*1260*/  LDC.64 R4, c[0x0][0xa08] ;  /* 0x00028200ff047b82 */ /* 0x03de220000000a00 */
[----:B------:R-:W-:Y:S01]  /*1270*/  ISETP.NE.U32.AND P1, PT, RZ, UR4, PT ;  /* 0x00000004ff007c0c */ /* 0x000fe2000bf25070 */
[----:B------:R-:W-:Y:S02]  /*1280*/  IMAD.MOV.U32 R11, RZ, RZ, RZ ;  /* 0x000000ffff0b7224 */ /* 0x000fe400078e00ff */
[----:B------:R-:W-:Y:S01]  /*1290*/  IMAD.MOV.U32 R25, RZ, RZ, RZ ;  /* 0x000000ffff197224 */ /* 0x000fe200078e00ff */
[----:B------:R-:W-:Y:S01]  /*12a0*/  ISETP.NE.AND.EX P1, PT, RZ, UR5, PT, P1 ;  /* 0x00000005ff007c0c */ /* 0x000fe2000bf25310 */
[----:B------:R-:W-:-:S02]  /*12b0*/  ULDC.64 UR4, c[0x0][0xa18] ;  /* 0x0002860000047ab9 */ /* 0x000fc40000000a00 */
[----:B------:R-:W-:-:S04]  /*12c0*/  ISETP.NE.U32.AND P2, PT, RZ, UR4, PT ;  /* 0x00000004ff007c0c */ /* 0x000fc8000bf45070 */
[----:B------:R-:W-:Y:S01]  /*12d0*/  ISETP.NE.AND.EX P2, PT, RZ, UR5, PT, P2 ;  /* 0x00000005ff007c0c */ /* 0x000fe2000bf45320 */
[----:B------:R-:W-:Y:S02]  /*12e0*/  ULDC.64 UR4, c[0x0][0xa08] ;  /* 0x0002820000047ab9 */ /* 0x000fe40000000a00 */
[----:B------:R-:W-:-:S03]  /*12f0*/  ISETP.NE.U32.AND P0, PT, RZ, UR4, PT ;  /* 0x00000004ff007c0c */ /* 0x000fc6000bf05070 */
[----:B------:R-:W1:Y:S01]  /*1300*/  @P1 LDC.64 R2, c[0x0][0xa28] ;  /* 0x00028a00ff021b82 */ /* 0x000e620000000a00 */
[----:B------:R-:W-:Y:S01]  /*1310*/  ISETP.NE.AND.EX P0, PT, RZ, UR5, PT, P0 ;  /* 0x00000005ff007c0c */ /* 0x000fe2000bf05300 */
[----:B0-----:R-:W-:-:S06]  /*1320*/  IMAD.WIDE R8, R179, 0x4, R4 ;  /* 0x00000004b3087825 */ /* 0x001fcc00078e0204 */
[----:B------:R-:W0:Y:S01]  /*1330*/  @P2 LDC.64 R6, c[0x0][0xa18] ;  /* 0x00028600ff062b82 */ /* 0x000e220000000a00 */
[----:B------:R-:W-:Y:S02]  /*1340*/  ULDC UR4, c[0x0][0x288] ;  /* 0x0000a20000047ab9 */ /* 0x000fe40000000800 */
[----:B------:R-:W-:Y:S01]  /*1350*/  IMAD.U32 R171, RZ, RZ, UR4 ;  /* 0x00000004ffab7e24 */ /* 0x000fe2000f8e00ff */
[----:B------:R-:W-:Y:S02]  /*1360*/  ULDC.64 UR4, c[0x0][0x3f8] ;  /* 0x0000fe0000047ab9 */ /* 0x000fe40000000a00 */
[----:B------:R2:W5:Y:S01]  /*1370*/  @P0 LDG.E R25, desc[UR40][R8.64] ;  /* 0x0000002808190981 */ /* 0x000562000c1e1900 */
[----:B-1----:R-:W-:-:S05]  /*1380*/  @P1 IMAD.WIDE R2, R179, 0x4, R2 ;  /* 0x00000004b3021825 */ /* 0x002fca00078e0202 */
[----:B------:R2:W5:Y:S01]  /*1390*/  @P1 LDG.E R11, desc[UR40][R2.64] ;  /* 0x00000028020b1981 */ /* 0x000562000c1e1900 */
[----:B0-----:R-:W-:-:S05]  /*13a0*/  @P2 IMAD.WIDE R4, R179, 0x4, R6 ;  /* 0x00000004b3042825 */ /* 0x001fca00078e0206 */
        /* <DEDUP_REMOVED lines=8> */
[----:B------:R-:W-:Y:S02]  /*1430*/  IMAD.U32 R58, RZ, RZ, UR5 ;  /* 0x00000005ff3a7e24 */ /* 0x000fe4000f8e00ff */
[----:B------:R-:W-:Y:S01]  /*1440*/  IMAD.U32 R24, RZ, RZ, UR4 ;  /* 0x00000004ff187e24 */ /* 0x000fe2000f8e00ff */
[----:B--2---:R-:W-:Y:S06]  /*1450*/  @P2 BRA `(.L_x_1318) ;  /* 0x0000000000242947 */ /* 0x004fec0003800000 */
        /* <DEDUP_REMOVED lines=9> */
.L_x_1318:
[----:B------:R-:W-:Y:S01]  /*14f0*/  ULDC.64 UR4, c[0x0][0xa20] ;  /* 0x0002880000047ab9 */ /* 0x000fe20000000a00 */
[----:B------:R-:W-:Y:S01]  /*1500*/  IMAD.MOV.U32 R194, RZ, RZ, R177 ;  /* 0x000000ffffc27224 */ /* 0x000fe200078e00b1 */
[----:B------:R-:W-:Y:S01]  /*1510*/  ISETP.NE.U32.AND P1, PT, RZ, UR4, PT ;  /* 0x00000004ff007c0c */ /* 0x000fe2000bf25070 */
[----:B------:R-:W-:Y:S02]  /*1520*/  IMAD.MOV.U32 R192, RZ, RZ, R178 ;  /* 0x000000ffffc07224 */ /* 0x000fe400078e00b2 */
[----:B------:R-:W-:Y:S01]  /*1530*/  IMAD.MOV.U32 R193, RZ, RZ, R179 ;  /* 0x000000ffffc17224 */ /* 0x000fe200078e00b3 */
[----:B------:R-:W-:-:S13]  /*1540*/  ISETP.NE.AND.EX P1, PT, RZ, UR5, PT, P1 ;  /* 0x00000005ff007c0c */ /* 0x000fda000bf25310 */
[----:B------:R-:W-:Y:S05]  /*1550*/  @!P1 BRA `(.L_x_1319) ;  /* 0x0000000000109947 */ /* 0x000fea0003800000 */
[----:B------:R-:W0:Y:S02]  /*1560*/  LDC.64 R2, c[0x0][0xa20] ;  /* 0x00028800ff027b82 */ /* 0x000e240000000a00 */
[----:B0-----:R-:W-:-:S05]  /*1570*/  IMAD.WIDE R2, R179, 0x4, R2 ;  /* 0x00000004b3027825 */ /* 0x001fca00078e0202 */
[----:B------:R0:W5:Y:S01]  /*1580*/  LDG.E R24, desc[UR40][R2.64] ;  /* 0x0000002802187981 */ /* 0x000162000c1e1900 */
[----:B------:R-:W-:Y:S05]  /*1590*/  BRA `(.L_x_1320) ;  /* 0x0000000000107947 */ /* 0x000fea0003800000 */
.L_x_1319:
[----:B------:R-:W-:Y:S05]  /*15a0*/  @!P0 BRA `(.L_x_1320) ;  /* 0x00000000000c8947 */ /* 0x000fea0003800000 */
[----:B------:R-:W2:Y:S04]  /*15b0*/  LDG.E R3, desc[UR40][R8.64] ;  /* 0x0000002808037981 */ /* 0x000ea8000c1e1900 */
[----:B------:R-:W2:Y:S02]  /*15c0*/  LDG.E R24, desc[UR40][R8.64+0x4] ;  /* 0x0000042808187981 */ /* 0x000ea4000c1e1900 */
[----:B--2---:R-:W-:-:S07]  /*15d0*/  IMAD.IADD R24, R24, 0x1, -R3 ;  /* 0x0000000118187824 */ /* 0x004fce00078e0a03 */
.L_x_1320:
[----:B------:R-:W-:Y:S01]  /*15e0*/  ULDC.64 UR4, c[0x0][0xa10] ;  /* 0x0002840000047ab9 */ /* 0x000fe20000000a00 */
[----:B------:R-:W1:Y:S01]  /*15f0*/  LDC.64 R8, c[0x0][0x9e0] ;  /* 0x00027800ff087b82 */ /* 0x000e620000000a00 */
[----:B------:R-:W-:-:S04]  /*1600*/  ISETP.NE.U32.AND P0, PT, RZ, UR4, PT ;  /* 0x00000004ff007c0c */ /* 0x000fc8000bf05070 */
[----:B------:R-:W-:Y:S01]  /*1610*/  ISETP.NE.AND.EX P0, PT, RZ, UR5, PT, P0 ;  /* 0x00000005ff007c0c */ /* 0x000fe2000bf05300 */
[----:B------:R-:W-:Y:S02]  /*1620*/  ULDC.64 UR4, c[0x0][0xa30] ;  /* 0x00028c0000047ab9 */ /* 0x000fe40000000a00 */
[----:B------:R-:W-:-:S04]  /*1630*/  ISETP.NE.U32.AND P1, PT, RZ, UR4, PT ;  /* 0x00000004ff007c0c */ /* 0x000fc8000bf25070 */
[----:B------:R-:W-:-:S06]  /*1640*/  ISETP.NE.AND.EX P1, PT, RZ, UR5, PT, P1 ;  /* 0x00000005ff007c0c */ /* 0x000fcc000bf25310 */
[----:B0-----:R-:W0:Y:S08]  /*1650*/  @P0 LDC.64 R2, c[0x0][0xa10] ;  /* 0x00028400ff020b82 */ /* 0x001e300000000a00 */
[----:B------:R-:W2:Y:S01]  /*1660*/  @P1 LDC.64 R4, c[0x0][0xa30] ;  /* 0x00028c00ff041b82 */ /* 0x000ea20000000a00 */
[----:B0-----:R-:W-:-:S05]  /*1670*/  @P0 IMAD.WIDE R2, R179, 0x4, R2 ;  /* 0x00000004b3020825 */ /* 0x001fca00078e0202 */
[----:B------:R-:W3:Y:S04]  /*1680*/  @P0 LDG.E R0, desc[UR40][R2.64] ;  /* 0x0000002802000981 */ /* 0x000ee8000c1e1900 */
[----:B------:R-:W3:Y:S01]  /*1690*/  @P0 LDG.E R7, desc[UR40][R2.64+0x4] ;  /* 0x0000042802070981 */ /* 0x000ee2000c1e1900 */
[----:B-----5:R-:W-:Y:S02]  /*16a0*/  IMAD.MOV.U32 R55, RZ, RZ, R24 ;  /* 0x000000ffff377224 */ /* 0x020fe400078e0018 */
[----:B--2---:R-:W-:-:S04]  /*16b0*/  @P1 IMAD.WIDE R4, R179, 0x4, R4 ;  /* 0x00000004b3041825 */ /* 0x004fc800078e0204 */
[----:B------:R-:W-:Y:S01]  /*16c0*/  IMAD.IADD R10, R24, 0x1, -R11 ;  /* 0x00000001180a7824 */ /* 0x000fe200078e0a0b */
[----:B------:R0:W5:Y:S01]  /*16d0*/  @P1 LDG.E R55, desc[UR40][R4.64] ;  /* 0x0000002804371981 */ /* 0x000162000c1e1900 */
[----:B-1----:R-:W-:Y:S02]  /*16e0*/  ISETP.GE.AND P1, PT, R9, 0x1, PT ;  /* 0x000000010900780c */ /* 0x002fe40003f26270 */
[----:B------:R-:W-:Y:S01]  /*16f0*/  LEA R6, R177, 0x80, 0x7 ;  /* 0x00000080b1067811 */ /* 0x000fe200078e38ff */
[----:B---3--:R-:W-:-:S04]  /*1700*/  @P0 IMAD.IADD R58, R7, 0x1, -R0 ;  /* 0x00000001073a0824 */ /* 0x008fc800078e0a00 */
[----:B------:R-:W-:-:S04]  /*1710*/  IMAD.IADD R170, R10, 0x1, R58 ;  /* 0x000000010aaa7824 */ /* 0x000fc800078e023a */
[C---:B------:R-:W-:Y:S01]  /*1720*/  VIADD R0, R170.reuse, 0x7f ;  /* 0x0000007faa007836 */ /* 0x040fe20000000000 */
[----:B------:R-:W-:-:S04]  /*1730*/  IADD3 R3, R170, R6, -R171 ;  /* 0x00000006aa037210 */ /* 0x000fc80007ffe8ab */
[----:B------:R-:W-:-:S04]  /*1740*/  SHF.R.S32.HI R7, RZ, 0x1f, R0 ;  /* 0x0000001fff077819 */ /* 0x000fc80000011400 */
[----:B------:R-:W-:Y:S02]  /*1750*/  LEA.HI R7, R7, R0, RZ, 0x7 ;  /* 0x0000000007077211 */ /* 0x000fe400078f38ff */
[----:B------:R-:W-:Y:S02]  /*1760*/  IADD3 R0, R3, R8, RZ ;  /* 0x0000000803007210 */ /* 0x000fe40007ffe0ff */
[----:B------:R-:W-:Y:S01]  /*1770*/  SHF.R.S32.HI R54, RZ, 0x7, R7 ;  /* 0x00000007ff367819 */ /* 0x000fe20000011407 */
[----:B0-----:R-:W-:Y:S06]  /*1780*/  @!P1 BRA `(.L_x_1321) ;  /* 0x0000000000489947 */ /* 0x001fec0003800000 */
[C---:B------:R-:W-:Y:S01]  /*1790*/  ISETP.GT.AND P0, PT, R3.reuse, RZ, PT ;  /* 0x000000ff0300720c */ /* 0x040fe20003f04270 */
[----:B------:R-:W-:Y:S01]  /*17a0*/  BSSY B0, `(.L_x_1322) ;  /* 0x000000e000007945 */ /* 0x000fe20003800000 */
[----:B------:R-:W-:-:S11]  /*17b0*/  VIADD R2, R3, 0xffffffff ;  /* 0xffffffff03027836 */ /* 0x000fd60000000000 */
        /* <DEDUP_REMOVED lines=8> */
.L_x_1323:
[----:B------:R-:W-:-:S13]  /*1840*/  ISETP.NE.AND P0, PT, R9, 0x1, PT ;  /* 0x000000010900780c */ /* 0x000fda0003f05270 */
[----:B------:R-:W0:Y:S02]  /*1850*/  @P0 LDC.64 R4, c[0x0][0x9e8] ;  /* 0x00027a00ff040b82 */ /* 0x000e240000000a00 */
[----:B0-----:R-:W-:-:S05]  /*1860*/  @P0 IMAD.HI.U32 R4, R2, R4, RZ ;  /* 0x0000000402040227 */ /* 0x001fca00078e00ff */
[----:B------:R-:W-:-:S07]  /*1870*/  @P0 SHF.R.U32.HI R2, RZ, R5, R4 ;  /* 0x00000005ff020219 */ /* 0x000fce0000011604 */
.L_x_1324:
[----:B------:R-:W-:Y:S05]  /*1880*/  BSYNC B0 ;  /* 0x0000000000007941 */ /* 0x000fea0003800000 */
.L_x_1322:
[----:B------:R-:W-:-:S05]  /*1890*/  IMAD R3, R2, R9, R9 ;  /* 0x0000000902037224 */ /* 0x000fca00078e0209 */
[----:B------:R-:W-:-:S07]  /*18a0*/  VIMNMX R0, R0, R3, PT ;  /* 0x0000000300007248 */ /* 0x000fce0003fe0100 */
.L_x_1321:
[----:B------:R-:W-:Y:S01]  /*18b0*/  IMAD R3, R177, 0x80, -R171 ;  /* 0x00000080b1037824 */ /* 0x000fe200078e0aab */
[----:B------:R-:W-:-:S03]  /*18c0*/  ULDC UR4, c[0x0][0x9dc] ;  /* 0x0002770000047ab9 */ /* 0x000fc60000000800 */
[----:B------:R-:W-:-:S04]  /*18d0*/  IMAD.IADD R3, R170, 0x1, R3 ;  /* 0x00000001aa037824 */ /* 0x000fc800078e0203 */
[----:B------:R-:W-:Y:S01]  /*18e0*/  VIADD R2, R3, -UR4 ;  /* 0x8000000403027c36 */ /* 0x000fe20008000000 */
[----:B------:R-:W-:Y:S06]  /*18f0*/  @!P1 BRA `(.L_x_1325) ;  /* 0x0000000000449947 */ /* 0x000fec0003800000 */
[----:B------:R-:W-:Y:S01]  /*1900*/  ISETP.GT.AND P0, PT, R3, -0x1, PT ;  /* 0xffffffff0300780c */ /* 0x000fe20003f04270 */
[----:B------:R-:W-:-:S12]  /*1910*/  BSSY B0, `(.L_x_1326) ;  /* 0x000000d000007945 */ /* 0x000fd80003800000 */
        /* <DEDUP_REMOVED lines=8> */
.L_x_1327:
[----:B------:R-:W-:-:S13]  /*19a0*/  ISETP.NE.AND P0, PT, R9, 0x1, PT ;  /* 0x000000010900780c */ /* 0x000fda0003f05270 */
[----:B------:R-:W0:Y:S02]  /*19b0*/  @P0 LDC.64 R4, c[0x0][0x9e8] ;  /* 0x00027a00ff040b82 */ /* 0x000e240000000a00 */
[----:B0-----:R-:W-:-:S05]  /*19c0*/  @P0 IMAD.HI.U32 R4, R3, R4, RZ ;  /* 0x0000000403040227 */ /* 0x001fca00078e00ff */
[----:B------:R-:W-:-:S07]  /*19d0*/  @P0 SHF.R.U32.HI R3, RZ, R5, R4 ;  /* 0x00000005ff030219 */ /* 0x000fce0000011604 */
.L_x_1328:
[----:B------:R-:W-:Y:S05]  /*19e0*/  BSYNC B0 ;  /* 0x0000000000007941 */ /* 0x000fea0003800000 */
.L_x_1326:
[----:B------:R-:W-:-:S05]  /*19f0*/  IMAD R3, R3, R9, RZ ;  /* 0x0000000903037224 */ /* 0x000fca00078e02ff */
[----:B------:R-:W-:-:S07]  /*1a00*/  VIMNMX R2, R2, R3, !PT ;  /* 0x0000000302027248 */ /* 0x000fce0007fe0100 */
.L_x_1325:
[----:B------:R-:W-:Y:S01]  /*1a10*/  VIADD R0, R0, 0x7f ;  /* 0x0000007f00007836 */ /* 0x000fe20000000000 */
[----:B------:R-:W-:-:S04]  /*1a20*/  SHF.R.S32.HI R5, RZ, 0x1f, R2 ;  /* 0x0000001fff057819 */ /* 0x000fc80000011402 */
[----:B------:R-:W-:Y:S02]  /*1a30*/  SHF.R.S32.HI R3, RZ, 0x1f, R0 ;  /* 0x0000001fff037819 */ /* 0x000fe40000011400 */
[----:B------:R-:W-:Y:S02]  /*1a40*/  LEA.HI R5, R5, R2, RZ, 0x7 ;  /* 0x0000000205057211 */ /* 0x000fe400078f38ff */
[----:B------:R-:W-:Y:S02]  /*1a50*/  LEA.HI R3, R3, R0, RZ, 0x7 ;  /* 0x0000000003037211 */ /* 0x000fe400078f38ff */
[----:B------:R-:W-:Y:S02]  /*1a60*/  SHF.R.S32.HI R5, RZ, 0x7, R5 ;  /* 0x00000007ff057819 */ /* 0x000fe40000011405 */
[----:B------:R-:W-:Y:S02]  /*1a70*/  SHF.R.S32.HI R3, RZ, 0x7, R3 ;  /* 0x00000007ff037819 */ /* 0x000fe40000011403 */
[----:B------:R-:W-:-:S02]  /*1a80*/  VIMNMX R5, RZ, R5, !PT ;  /* 0x00000005ff057248 */ /* 0x000fc40007fe0100 */
[----:B------:R-:W-:-:S03]  /*1a90*/  VIMNMX R3, R54, R3, PT ;  /* 0x0000000336037248 */ /* 0x000fc60003fe0100 */
[--C-:B------:R-:W-:Y:S02]  /*1aa0*/  IMAD R5, R5, 0x80, -R10.reuse ;  /* 0x0000008005057824 */ /* 0x100fe400078e0a0a */
[----:B------:R-:W-:-:S03]  /*1ab0*/  IMAD R3, R3, 0x80, -R10 ;  /* 0x0000008003037824 */ /* 0x000fc600078e0a0a */
[----:B------:R-:W-:Y:S02]  /*1ac0*/  VIMNMX R5, RZ, R5, !PT ;  /* 0x00000005ff057248 */ /* 0x000fe40007fe0100 */
[----:B------:R-:W-:Y:S02]  /*1ad0*/  VIMNMX R0, R3, R58, PT ;  /* 0x0000003a03007248 */ /* 0x000fe40003fe0100 */
[----:B------:R-:W-:Y:S02]  /*1ae0*/  SHF.R.U32.HI R56, RZ, 0x7, R5 ;  /* 0x00000007ff387819 */ /* 0x000fe40000011605 */
[----:B------:R-:W-:-:S03]  /*1af0*/  ISETP.GT.AND P0, PT, R0, R5, PT ;  /* 0x000000050000720c */ /* 0x000fc60003f04270 */
[----:B------:R-:W-:-:S10]  /*1b00*/  IMAD.MOV.U32 R57, RZ, RZ, R56 ;  /* 0x000000ffff397224 */ /* 0x000fd400078e0038 */
[----:B------:R-:W-:-:S05]  /*1b10*/  @P0 VIADD R0, R0, 0x7f ;  /* 0x0000007f00000836 */ /* 0x000fca0000000000 */
[----:B------:R-:W-:-:S04]  /*1b20*/  @P0 SHF.R.S32.HI R3, RZ, 0x1f, R0 ;  /* 0x0000001fff030819 */ /* 0x000fc80000011400 */
[----:B------:R-:W-:-:S04]  /*1b30*/  @P0 LEA.HI R3, R3, R0, RZ, 0x7 ;  /* 0x0000000003030211 */ /* 0x000fc800078f38ff */
[----:B------:R-:W-:Y:S02]  /*1b40*/  @P0 SHF.R.S32.HI R57, RZ, 0x7, R3 ;  /* 0x00000007ff390819 */ /* 0x000fe40000011403 */
[----:B------:R-:W-:Y:S02]  /*1b50*/  PLOP3.LUT P0, PT, PT, PT, PT, 0x80, 0x0 ;  /* 0x000000000000781c */ /* 0x000fe40003f0f070 */
[----:B------:R-:W-:-:S13]  /*1b60*/  ISETP.GT.AND P1, PT, R57, R56, PT ;  /* 0x000000383900720c */ /* 0x000fda0003f24270 */
[----:B------:R-:W-:Y:S05]  /*1b70*/  @!P1 BRA `(.L_x_1329) ;  /* 0x0000007800989947 */ /* 0x000fea0003800000 */
        /* <DEDUP_REMOVED lines=19> */
[----:B-1---5:R-:W-:Y:S05]  /*1cb0*/  CALL.ABS.NOINC R2 ;  /* 0x0000000002007343 */ /* 0x022fea0003c00000 */
.L_x_1331:
[----:B------:R-:W-:Y:S05]  /*1cc0*/  BSYNC B6 ;  /* 0x0000000000067941 */ /* 0x000fea0003800000 */
.L_x_1330:
        /* <DEDUP_REMOVED lines=12> */
[----:B------:R-:W-:Y:S01]  /*1d90*/  MOV R8, 0x70 ;  /* 0x0000007000087802 */ /* 0x000fe20000000f00 */
[----:B------:R-:W-:Y:S02]  /*1da0*/  IMAD.U32 R7, RZ, RZ, UR7 ;  /* 0x00000007ff077e24 */ /* 0x000fe4000f8e00ff */
[----:B------:R-:W-:-:S02]  /*1db0*/  IMAD.U32 R10, RZ, RZ, UR4 ;  /* 0x00000004ff0a7e24 */ /* 0x000fc4000f8e00ff */
[----:B------:R-:W-:Y:S02]  /*1dc0*/  IMAD.U32 R11, RZ, RZ, UR5 ;  /* 0x00000005ff0b7e24 */ /* 0x000fe4000f8e00ff */
[----:B------:R-:W-:Y:S02]  /*1dd0*/  IMAD.MOV.U32 R12, RZ, RZ, 0x1 ;  /* 0x00000001ff0c7424 */ /* 0x000fe400078e00ff */
[----:B0-----:R-:W-:-:S07]  /*1de0*/  IMAD.MOV.U32 R13, RZ, RZ, RZ ;  /* 0x000000ffff0d7224 */ /* 0x001fce00078e00ff */
[----:B------:R-:W-:-:S07]  /*1df0*/  LEPC R20, `(.L_x_1333) ;  /* 0x000000001014794e */ /* 0x000fce0000000000 */
[----:B-1---5:R-:W-:Y:S05]  /*1e00*/  CALL.ABS.NOINC R2 ;  /* 0x0000000002007343 */ /* 0x022fea0003c00000 */
.L_x_1333:
[----:B------:R-:W-:Y:S05]  /*1e10*/  BSYNC B6 ;  /* 0x0000000000067941 */ /* 0x000fea0003800000 */
.L_x_1332:
[----:B------:R-:W-:Y:S01]  /*1e20*/  ULDC.64 UR4, c[0x0][0x9f8] ;  /* 0x00027e0000047ab9 */ /* 0x000fe20000000a00 */
[----:B------:R-:W-:Y:S01]  /*1e30*/  IMAD.MOV.U32 R6, RZ, RZ, R179 ;  /* 0x000000ffff067224 */ /* 0x000fe200078e00b3 */
[----:B------:R-:W-:Y:S01]  /*1e40*/  ISETP.NE.U32.AND P0, PT, RZ, UR4, PT ;  /* 0x00000004ff007c0c */ /* 0x000fe2000bf05070 */
[----:B------:R-:W0:Y:S08]  /*1e50*/  LDC R0, c[0x0][0x428] ;  /* 0x00010a00ff007b82 */ /* 0x000e300000000800 */
[----:B------:R-:W1:Y:S01]  /*1e60*/  LDC.64 R2, c[0x0][0x2f0] ;  /* 0x0000bc00ff027b82 */ /* 0x000e620000000a00 */
[----:B------:R-:W-:Y:S01]  /*1e70*/  ISETP.NE.AND.EX P0, PT, RZ, UR5, PT, P0 ;  /* 0x00000005ff007c0c */ /* 0x000fe2000bf05300 */
[----:B------:R-:W2:Y:S01]  /*1e80*/  S2R R21, SR_TID.X ;  /* 0x0000000000157919 */ /* 0x000ea20000002100 */
[----:B------:R-:W-:Y:S01]  /*1e90*/  IMAD.IADD R44, R25, 0x1, R24 ;  /* 0x00000001192c7824 */ /* 0x000fe200078e0218 */
[----:B------:R-:W-:Y:S01]  /*1ea0*/  ULDC.64 UR4, c[0x0][0x2f8] ;  /* 0x0000be0000047ab9 */ /* 0x000fe20000000a00 */
[----:B------:R-:W-:Y:S01]  /*1eb0*/  IMAD.MOV.U32 R11, RZ, RZ, R178 ;  /* 0x000000ffff0b7224 */ /* 0x000fe200078e00b2 */
[----:B------:R-:W-:-:S02]  /*1ec0*/  ULDC.64 UR6, c[0x0][0xa08] ;  /* 0x0002820000067ab9 */ /* 0x000fc40000000a00 */
[----:B------:R-:W3:Y:S08]  /*1ed0*/  LDC R93, c[0x0][0x3d4] ;  /* 0x0000f500ff5d7b82 */ /* 0x000ef00000000800 */
[----:B------:R-:W4:Y:S02]  /*1ee0*/  @P0 LDC.64 R4, c[0x0][0x9f8] ;  /* 0x00027e00ff040b82 */ /* 0x000f240000000a00 */
[----:B----4-:R-:W-:-:S05]  /*1ef0*/  @P0 IMAD.WIDE R4, R179, 0x4, R4 ;  /* 0x00000004b3040825 */ /* 0x010fca00078e0204 */
[----:B------:R4:W3:Y:S01]  /*1f00*/  @P0 LDG.E R6, desc[UR40][R4.64] ;  /* 0x0000002804060981 */ /* 0x0008e2000c1e1900 */
[----:B0-----:R-:W-:Y:S01]  /*1f10*/  ISETP.NE.AND P0, PT, R0, 0x1, PT ;  /* 0x000000010000780c */ /* 0x001fe20003f05270 */
[----:B------:R-:W-:Y:S01]  /*1f20*/  VIADD R100, R22, 0x60 ;  /* 0x0000006016647836 */ /* 0x000fe20000000000 */
[----:B------:R-:W-:Y:S01]  /*1f30*/  SHF.R.S32.HI R31, RZ, 0x1f, R44 ;  /* 0x0000001fff1f7819 */ /* 0x000fe2000001142c */
[--C-:B------:R-:W-:Y:S01]  /*1f40*/  IMAD.MOV.U32 R12, RZ, RZ, R172.reuse ;  /* 0x000000ffff0c7224 */ /* 0x100fe200078e00ac */
[----:B--2---:R-:W-:Y:S01]  /*1f50*/  SHF.R.U32.HI R28, RZ, 0x7, R21 ;  /* 0x00000007ff1c7819 */ /* 0x004fe20000011615 */
[----:B-1----:R-:W-:Y:S01]  /*1f60*/  IMAD.SHL.U32 R81, R2, 0x80, RZ ;  /* 0x0000008002517824 */ /* 0x002fe200078e00ff */
[----:B------:R-:W-:Y:S01]  /*1f70*/  SHF.R.S32.HI R13, RZ, 0x1f, R172 ;  /* 0x0000001fff0d7819 */ /* 0x000fe200000114ac */
[-C--:B------:R-:W-:Y:S01]  /*1f80*/  IMAD R8, R31, R2.reuse, RZ ;  /* 0x000000021f087224 */ /* 0x080fe200078e02ff */
[----:B------:R-:W-:Y:S01]  /*1f90*/  ISETP.NE.AND P6, PT, R28, 0x1, PT ;  /* 0x000000011c00780c */ /* 0x000fe20003fc5270 */
[----:B----4-:R-:W-:Y:S01]  /*1fa0*/  IMAD.WIDE.U32 R4, R44, R2, RZ ;  /* 0x000000022c047225 */ /* 0x010fe200078e00ff */
[----:B---3--:R-:W-:-:S02]  /*1fb0*/  ISETP.GE.AND P5, PT, R175, R93, PT ;  /* 0x0000005daf00720c */ /* 0x008fc40003fa6270 */
[----:B------:R-:W-:Y:S01]  /*1fc0*/  ISETP.GE.AND P4, PT, R174, R93, PT ;  /* 0x0000005dae00720c */ /* 0x000fe20003f86270 */
[----:B------:R-:W0:Y:S01]  /*1fd0*/  @P0 LDC R7, c[0x0][0x42c] ;  /* 0x00010b00ff070b82 */ /* 0x000e220000000800 */
[----:B-----5:R-:W-:Y:S01]  /*1fe0*/  SHF.R.S32.HI R29, RZ, 0x1f, R55 ;  /* 0x0000001fff1d7819 */ /* 0x020fe20000011437 */
[----:B------:R-:W-:Y:S01]  /*1ff0*/  VIADD R76, R28, 0x8 ;  /* 0x000000081c4c7836 */ /* 0x000fe20000000000 */
[----:B------:R-:W-:Y:S01]  /*2000*/  SHF.L.U64.HI R82, R2, 0x7, R3 ;  /* 0x0000000702527819 */ /* 0x000fe20000010203 */
[----:B------:R-:W-:-:S04]  /*2010*/  IMAD.SHL.U32 R75, R93, 0x2, RZ ;  /* 0x000000025d4b7824 */ /* 0x000fc800078e00ff */
[----:B------:R-:W1:Y:S01]  /*2020*/  @P0 LDC R9, c[0x0][0x430] ;  /* 0x00010c00ff090b82 */ /* 0x000e620000000800 */
[----:B0-----:R-:W-:-:S04]  /*2030*/  @P0 IMAD.HI.U32 R0, R178, R7, RZ ;  /* 0x00000007b2000227 */ /* 0x001fc800078e00ff */
[----:B------:R-:W-:Y:S02]  /*2040*/  IMAD R7, R44, R3, R8 ;  /* 0x000000032c077224 */ /* 0x000fe400078e0208 */
[----:B------:R-:W-:Y:S01]  /*2050*/  IMAD.MOV.U32 R8, RZ, RZ, R22 ;  /* 0x000000ffff087224 */ /* 0x000fe200078e0016 */
[----:B-1----:R-:W-:Y:S01]  /*2060*/  @P0 SHF.R.U32.HI R11, RZ, R9, R0 ;  /* 0x00000009ff0b0219 */ /* 0x002fe20000011600 */
[----:B------:R-:W-:Y:S01]  /*2070*/  IMAD.IADD R5, R5, 0x1, R7 ;  /* 0x0000000105057824 */ /* 0x000fe200078e0207 */
[----:B------:R-:W-:Y:S02]  /*2080*/  ISETP.NE.U32.AND P0, PT, RZ, UR6, PT ;  /* 0x00000006ff007c0c */ /* 0x000fe4000bf05070 */
[----:B------:R-:W-:Y:S01]  /*2090*/  SHF.R.S32.HI R10, RZ, 0x1f, R11 ;  /* 0x0000001fff0a7819 */ /* 0x000fe2000001140b */
[----:B------:R-:W-:Y:S01]  /*20a0*/  IMAD.WIDE.U32 R4, R11, UR4, R4 ;  /* 0x000000040b047c25 */ /* 0x000fe2000f8e0004 */
[----:B------:R-:W-:Y:S02]  /*20b0*/  ISETP.NE.AND.EX P0, PT, RZ, UR7, PT, P0 ;  /* 0x00000007ff007c0c */ /* 0x000fe4000bf05300 */
[----:B------:R-:W-:Y:S01]  /*20c0*/  SHF.R.S32.HI R9, RZ, 0x1f, R22 ;  /* 0x0000001fff097819 */ /* 0x000fe20000011416 */
[----:B------:R-:W-:-:S04]  /*20d0*/  IMAD R0, R10, UR4, RZ ;  /* 0x000000040a007c24 */ /* 0x000fc8000f8e02ff */
[----:B------:R-:W-:Y:S01]  /*20e0*/  IMAD R7, R11, UR5, R0 ;  /* 0x000000050b077c24 */ /* 0x000fe2000f8e0200 */
[----:B------:R-:W-:-:S03]  /*20f0*/  ULDC.64 UR4, c[0x0][0x300] ;  /* 0x0000c00000047ab9 */ /* 0x000fc60000000a00 */
[----:B------:R-:W-:Y:S01]  /*2100*/  IMAD.IADD R5, R5, 0x1, R7 ;  /* 0x0000000105057824 */ /* 0x000fe200078e0207 */
[----:B------:R-:W-:Y:S02]  /*2110*/  SHF.R.S32.HI R0, RZ, 0x1f, R6 ;  /* 0x0000001fff007819 */ /* 0x000fe40000011406 */
[----:B------:R-:W-:Y:S01]  /*2120*/  SEL R25, R6, RZ, !P0 ;  /* 0x000000ff06197207 */ /* 0x000fe20004000000 */
[----:B------:R-:W-:Y:S01]  /*2130*/  IMAD R6, R196, R2, RZ ;  /* 0x00000002c4067224 */ /* 0x000fe200078e02ff */
[----:B------:R-:W-:-:S03]  /*2140*/  SEL R20, R0, RZ, !P0 ;  /* 0x000000ff00147207 */ /* 0x000fc60004000000 */
[----:B------:R-:W-:Y:S02]  /*2150*/  IMAD R90, R19, R3, R6 ;  /* 0x00000003135a7224 */ /* 0x000fe400078e0206 */
[----:B------:R-:W-:Y:S02]  /*2160*/  IMAD R0, R20, UR4, RZ ;  /* 0x0000000414007c24 */ /* 0x000fe4000f8e02ff */
[C---:B------:R-:W-:Y:S02]  /*2170*/  IMAD.WIDE.U32 R52, R25.reuse, UR4, R4 ;  /* 0x0000000419347c25 */ /* 0x040fe4000f8e0004 */
[----:B------:R-:W0:Y:S02]  /*2180*/  LDC.64 R4, c[0x0][0x3e8] ;  /* 0x0000fa00ff047b82 */ /* 0x000e240000000a00 */
[----:B------:R-:W-:Y:S01]  /*2190*/  IMAD R91, R25, UR5, R0 ;  /* 0x00000005195b7c24 */ /* 0x000fe2000f8e0200 */
[----:B------:R-:W-:Y:S05]  /*21a0*/  @!P6 WARPSYNC.ALL ;  /* 0x000000000000e948 */ /* 0x000fea0003800000 */
[----:B------:R-:W-:Y:S01]  /*21b0*/  IMAD.WIDE.U32 R6, R19, R2, R8 ;  /* 0x0000000213067225 */ /* 0x000fe200078e0008 */
[----:B------:R-:W-:-:S03]  /*21c0*/  ULDC.64 UR4, c[0x0][0x320] ;  /* 0x0000c80000047ab9 */ /* 0x000fc60000000a00 */
[----:B------:R-:W-:Y:S01]  /*21d0*/  IMAD.IADD R91, R53, 0x1, R91 ;  /* 0x00000001355b7824 */ /* 0x000fe200078e025b */
[----:B------:R-:W-:Y:S01]  /*21e0*/  @!P6 BAR.SYNC.DEFER_BLOCKING 0x9, 0x100 ;  /* 0x024400000000eb1d */ /* 0x000fe20000010000 */
[----:B------:R-:W-:Y:S01]  /*21f0*/  IADD3 R89, P0, R52, R6, RZ ;  /* 0x0000000634597210 */ /* 0x000fe20007f1e0ff */
[----:B------:R-:W-:Y:S02]  /*2200*/  IMAD R0, R10, UR4, RZ ;  /* 0x000000040a007c24 */ /* 0x000fe4000f8e02ff */
[----:B------:R-:W-:Y:S01]  /*2210*/  VIADD R10, R22, 0xa0 ;  /* 0x000000a0160a7836 */ /* 0x000fe20000000000 */
[----:B------:R-:W-:Y:S01]  /*2220*/  IADD3.X R90, R91, R7, R90, P0, !PT ;  /* 0x000000075b5a7210 */ /* 0x000fe200007fe45a */
[----:B------:R-:W-:Y:S01]  /*2230*/  IMAD.WIDE.U32 R6, R11, UR4, R8 ;  /* 0x000000040b067c25 */ /* 0x000fe2000f8e0008 */
[----:B------:R-:W-:Y:S02]  /*2240*/  ULDC UR4, c[0x0][0x2e4] ;  /* 0x0000b90000047ab9 */ /* 0x000fe40000000800 */
[----:B------:R-:W-:Y:S01]  /*2250*/  ISETP.GE.AND P2, PT, R175, UR4, PT ;  /* 0x00000004af007c0c */ /* 0x000fe2000bf46270 */
[----:B------:R-:W-:Y:S01]  /*2260*/  IMAD R51, R11, UR5, R0 ;  /* 0x000000050b337c24 */ /* 0x000fe2000f8e0200 */
[----:B------:R-:W-:Y:S01]  /*2270*/  ISETP.GE.AND P0, PT, R10, UR4, PT ;  /* 0x000000040a007c0c */ /* 0x000fe2000bf06270 */
[----:B------:R-:W-:Y:S01]  /*2280*/  IMAD.MOV.U32 R50, RZ, RZ, R6 ;  /* 0x000000ffff327224 */ /* 0x000fe200078e0006 */
[----:B------:R-:W-:Y:S01]  /*2290*/  SEL R10, RZ, 0xffffffff, P2 ;  /* 0xffffffffff0a7807 */ /* 0x000fe20001000000 */
[----:B------:R-:W-:Y:S01]  /*22a0*/  IMAD.IADD R51, R7, 0x1, R51 ;  /* 0x0000000107337824 */ /* 0x000fe200078e0233 */
[C---:B------:R-:W-:Y:S01]  /*22b0*/  ISETP.GE.AND P1, PT, R22.reuse, UR4, PT ;  /* 0x0000000416007c0c */ /* 0x040fe2000bf26270 */
[----:B------:R-:W1:Y:S01]  /*22c0*/  LDC.64 R6, c[0x0][0x3d8] ;  /* 0x0000f600ff067b82 */ /* 0x000e620000000a00 */
[----:B------:R-:W-:Y:S01]  /*22d0*/  VIADD R0, R22, 0x80 ;  /* 0x0000008016007836 */ /* 0x000fe20000000000 */
[----:B------:R-:W-:Y:S01]  /*22e0*/  ISETP.GE.AND P2, PT, R100, UR4, PT ;  /* 0x0000000464007c0c */ /* 0x000fe2000bf46270 */
[----:B------:R-:W-:Y:S01]  /*22f0*/  IMAD.SHL.U32 R11, R10, 0x2, RZ ;  /* 0x000000020a0b7824 */ /* 0x000fe200078e00ff */
[----:B0-----:R-:W-:Y:S01]  /*2300*/  SHF.L.U64.HI R80, R4, 0x7, R5 ;  /* 0x0000000704507819 */ /* 0x001fe20000010205 */
[-C--:B------:R-:W-:Y:S01]  /*2310*/  IMAD R10, R196, R4.reuse, RZ ;  /* 0x00000004c40a7224 */ /* 0x080fe200078e02ff */
[----:B------:R-:W-:Y:S01]  /*2320*/  ISETP.GE.AND P3, PT, R0, UR4, PT ;  /* 0x0000000400007c0c */ /* 0x000fe2000bf66270 */
[----:B------:R-:W-:Y:S01]  /*2330*/  IMAD.WIDE.U32 R48, R19, R4, R8 ;  /* 0x0000000413307225 */ /* 0x000fe200078e0008 */
[----:B------:R-:W-:-:S02]  /*2340*/  SEL R0, RZ, 0x1, P1 ;  /* 0x00000001ff007807 */ /* 0x000fc40000800000 */
[----:B------:R-:W-:Y:S01]  /*2350*/  ISETP.GE.AND P1, PT, R174, UR4, PT ;  /* 0x00000004ae007c0c */ /* 0x000fe2000bf26270 */
[----:B------:R-:W-:Y:S01]  /*2360*/  IMAD R21, R19, R5, R10 ;  /* 0x0000000513157224 */ /* 0x000fe200078e020a */
[----:B------:R-:W-:Y:S01]  /*2370*/  LOP3.LUT R0, R11, 0x2, R0, 0xe2, !PT ;  /* 0x000000020b007812 */ /* 0x000fe200078ee200 */
[----:B------:R-:W-:Y:S01]  /*2380*/  IMAD.WIDE.U32 R10, R19, R4, R12 ;  /* 0x00000004130a7225 */ /* 0x000fe200078e000c */
[----:B------:R-:W-:Y:S01]  /*2390*/  SEL R15, RZ, 0x4, P1 ;  /* 0x00000004ff0f7807 */ /* 0x000fe20000800000 */
[----:B------:R-:W-:Y:S01]  /*23a0*/  ULDC.64 UR4, c[0x0][0x328] ;  /* 0x0000ca0000047ab9 */ /* 0x000fe20000000a00 */
[----:B------:R-:W-:Y:S01]  /*23b0*/  SEL R14, RZ, 0x8, P2 ;  /* 0x00000008ff0e7807 */ /* 0x000fe20001000000 */
[----:B------:R-:W-:Y:S01]  /*23c0*/  IMAD.IADD R49, R49, 0x1, R21 ;  /* 0x0000000131317824 */ /* 0x000fe200078e0215 */
[----:B------:R-:W-:Y:S01]  /*23d0*/  ISETP.GE.AND P1, PT, R22, R93, PT ;  /* 0x0000005d1600720c */ /* 0x000fe20003f26270 */
[----:B------:R-:W-:Y:S01]  /*23e0*/  IMAD.IADD R11, R21, 0x1, R11 ;  /* 0x00000001150b7824 */ /* 0x000fe200078e020b */
[----:B------:R-:W-:Y:S01]  /*23f0*/  LOP3.LUT R0, R14, R0, R15, 0xfe, !PT ;  /* 0x000000000e007212 */ /* 0x000fe200078efe0f */
[----:B------:R-:W-:Y:S01]  /*2400*/  IMAD R14, R20, UR4, RZ ;  /* 0x00000004140e7c24 */ /* 0x000fe2000f8e02ff */
[----:B------:R-:W-:Y:S01]  /*2410*/  SEL R15, RZ, 0x10, P3 ;  /* 0x00000010ff0f7807 */ /* 0x000fe20001800000 */
[----:B------:R-:W-:Y:S01]  /*2420*/  IMAD.WIDE.U32 R50, R25, UR4, R50 ;  /* 0x0000000419327c25 */ /* 0x000fe2000f8e0032 */
[----:B------:R-:W-:-:S02]  /*2430*/  SEL R21, R93, RZ, P1 ;  /* 0x000000ff5d157207 */ /* 0x000fc40000800000 */
[----:B------:R-:W-:Y:S01]  /*2440*/  LOP3.LUT R15, R0, R15, RZ, 0xfc, !PT ;  /* 0x0000000f000f7212 */ /* 0x000fe200078efcff */
[----:B-1----:R-:W-:Y:S01]  /*2450*/  IMAD R0, R196, R6, RZ ;  /* 0x00000006c4007224 */ /* 0x002fe200078e02ff */
[----:B------:R-:W-:Y:S01]  /*2460*/  IADD3 R44, P1, R19, R44, RZ ;  /* 0x0000002c132c7210 */ /* 0x000fe20007f3e0ff */
[----:B------:R-:W-:Y:S01]  /*2470*/  IMAD R65, R25, UR5, R14 ;  /* 0x0000000519417c24 */ /* 0x000fe2000f8e020e */
[----:B------:R-:W-:Y:S01]  /*2480*/  SEL R25, R93, RZ, P4 ;  /* 0x000000ff5d197207 */ /* 0x000fe20002000000 */
[----:B------:R-:W-:Y:S01]  /*2490*/  IMAD R27, R19, R7, R0 ;  /* 0x00000007131b7224 */ /* 0x000fe200078e0200 */
[----:B------:R-:W-:Y:S01]  /*24a0*/  SEL R0, R93, RZ, P5 ;  /* 0x000000ff5d007207 */ /* 0x000fe20002800000 */
[----:B------:R-:W-:Y:S01]  /*24b0*/  IMAD.IADD R21, R22, 0x1, R21 ;  /* 0x0000000116157824 */ /* 0x000fe200078e0215 */
[----:B------:R-:W-:Y:S01]  /*24c0*/  SHF.L.U32 R79, R4, 0x7, RZ ;  /* 0x00000007044f7819 */ /* 0x000fe200000006ff */
[----:B------:R-:W-:Y:S01]  /*24d0*/  IMAD.WIDE.U32 R8, R19, R6, R8 ;  /* 0x0000000613087225 */ /* 0x000fe200078e0008 */
[----:B------:R-:W-:-:S02]  /*24e0*/  SHF.L.U64.HI R78, R6, 0x7, R7 ;  /* 0x00000007064e7819 */ /* 0x000fc40000010207 */
[----:B------:R-:W-:Y:S01]  /*24f0*/  LOP3.LUT R59, R15, 0x1, RZ, 0xc0, !PT ;  /* 0x000000010f3b7812 */ /* 0x000fe200078ec0ff */
[----:B------:R-:W-:-:S04]  /*2500*/  IMAD.WIDE.U32 R12, R19, R6, R12 ;  /* 0x00000006130c7225 */ /* 0x000fc800078e000c */
[----:B------:R-:W-:Y:S01]  /*2510*/  IMAD.IADD R14, R175, 0x1, R0 ;  /* 0x00000001af0e7824 */ /* 0x000fe200078e0200 */
[----:B------:R-:W-:Y:S01]  /*2520*/  SHF.R.S32.HI R0, RZ, 0x1f, R21 ;  /* 0x0000001fff007819 */ /* 0x000fe20000011415 */
[----:B------:R-:W-:Y:S02]  /*2530*/  IMAD.IADD R20, R174, 0x1, R25 ;  /* 0x00000001ae147824 */ /* 0x000fe400078e0219 */
[----:B------:R-:W-:Y:S01]  /*2540*/  IMAD.IADD R9, R9, 0x1, R27 ;  /* 0x0000000109097824 */ /* 0x000fe200078e021b */
[----:B------:R-:W-:Y:S01]  /*2550*/  SHF.R.S32.HI R25, RZ, 0x1f, R14 ;  /* 0x0000001fff197819 */ /* 0x000fe2000001140e */
[----:B------:R-:W-:Y:S01]  /*2560*/  IMAD.IADD R13, R27, 0x1, R13 ;  /* 0x000000011b0d7824 */ /* 0x000fe200078e020d */
[----:B------:R-:W-:Y:S01]  /*2570*/  SHF.R.S32.HI R27, RZ, 0x1f, R20 ;  /* 0x0000001fff1b7819 */ /* 0x000fe20000011414 */
[CC--:B------:R-:W-:Y:S01]  /*2580*/  IMAD.WIDE.U32 R48, R55.reuse, R4.reuse, R48 ;  /* 0x0000000437307225 */ /* 0x0c0fe200078e0030 */
[CC--:B------:R-:W-:Y:S02]  /*2590*/  LEA.HI R87, R0.reuse, R21.reuse, RZ, 0x4 ;  /* 0x0000001500577211 */ /* 0x0c0fe400078f20ff */
[----:B------:R-:W-:Y:S01]  /*25a0*/  LEA.HI R0, R0, R21, RZ, 0x6 ;  /* 0x0000001500007211 */ /* 0x000fe200078f30ff */
[----:B------:R-:W-:Y:S01]  /*25b0*/  IMAD.WIDE.U32 R46, R55, R4, R10 ;  /* 0x00000004372e7225 */ /* 0x000fe200078e000a */
[----:B------:R-:W-:-:S02]  /*25c0*/  LEA.HI R85, R25, R14, RZ, 0x4 ;  /* 0x0000000e19557211 */ /* 0x000fc400078f20ff */
[----:B------:R-:W-:Y:S01]  /*25d0*/  LEA.HI R83, R27, R20, RZ, 0x4 ;  /* 0x000000141b537211 */ /* 0x000fe200078f20ff */
[----:B------:R-:W-:Y:S01]  /*25e0*/  IMAD.WIDE.U32 R2, R55, R6, R12 ;  /* 0x0000000637027225 */ /* 0x000fe200078e000c */
[----:B------:R-:W-:Y:S02]  /*25f0*/  LEA.HI R25, R25, R14, RZ, 0x6 ;  /* 0x0000000e19197211 */ /* 0x000fe400078f30ff */
[----:B------:R-:W-:Y:S01]  /*2600*/  LEA.HI R20, R27, R20, RZ, 0x6 ;  /* 0x000000141b147211 */ /* 0x000fe200078f30ff */
[----:B------:R-:W-:Y:S01]  /*2610*/  IMAD.SHL.U32 R14, R0, 0x80, RZ ;  /* 0x00000080000e7824 */ /* 0x000fe200078e00ff */
[C---:B------:R-:W-:Y:S01]  /*2620*/  LOP3.LUT R0, R180.reuse, 0x30, R87, 0xf8, !PT ;  /* 0x00000030b4007812 */ /* 0x040fe200078ef857 */
[----:B------:R-:W-:Y:S01]  /*2630*/  IMAD.SHL.U32 R25, R25, 0x80, RZ ;  /* 0x0000008019197824 */ /* 0x000fe200078e00ff */
[----:B------:R-:W-:Y:S01]  /*2640*/  LOP3.LUT R24, R180, 0x30, R83, 0xf8, !PT ;  /* 0x00000030b4187812 */ /* 0x000fe200078ef853 */
[----:B------:R-:W-:Y:S01]  /*2650*/  IMAD.SHL.U32 R26, R20, 0x80, RZ ;  /* 0x00000080141a7824 */ /* 0x000fe200078e00ff */
[----:B------:R-:W-:Y:S01]  /*2660*/  LOP3.LUT R20, R180, 0x30, R85, 0xf8, !PT ;  /* 0x00000030b4147812 */ /* 0x000fe200078ef855 */
[----:B------:R-:W-:Y:S01]  /*2670*/  IMAD.SHL.U32 R77, R6, 0x80, RZ ;  /* 0x00000080064d7824 */ /* 0x000fe200078e00ff */
[----:B------:R-:W-:Y:S01]  /*2680*/  LOP3.LUT R21, R14, 0xffffe000, RZ, 0xc0, !PT ;  /* 0xffffe0000e157812 */ /* 0x000fe200078ec0ff */
[----:B------:R-:W-:Y:S01]  /*2690*/  IMAD.X R45, R196, 0x1, R31, P1 ;  /* 0x00000001c42d7824 */ /* 0x000fe200008e061f */
[----:B------:R-:W-:Y:S01]  /*26a0*/  LOP3.LUT R0, R0, R181, RZ, 0x3c, !PT ;  /* 0x000000b500007212 */ /* 0x000fe200078e3cff */
[----:B------:R-:W-:Y:S01]  /*26b0*/  IMAD.IADD R65, R51, 0x1, R65 ;  /* 0x0000000133417824 */ /* 0x000fe200078e0241 */
[----:B------:R-:W-:-:S02]  /*26c0*/  LOP3.LUT R25, R25, 0xffffe000, RZ, 0xc0, !PT ;  /* 0xffffe00019197812 */ /* 0x000fc400078ec0ff */
[----:B------:R-:W-:Y:S02]  /*26d0*/  LOP3.LUT R20, R20, R181, RZ, 0x3c, !PT ;  /* 0x000000b514147212 */ /* 0x000fe400078e3cff */
[--C-:B------:R-:W-:Y:S01]  /*26e0*/  IADD3 R88, R0, R21, R182.reuse ;  /* 0x0000001500587210 */ /* 0x100fe20007ffe0b6 */
[----:B------:R-:W-:Y:S01]  /*26f0*/  IMAD R0, R29, R4, RZ ;  /* 0x000000041d007224 */ /* 0x000fe200078e02ff */
[----:B------:R-:W-:Y:S01]  /*2700*/  IADD3 R86, R20, R25, R182 ;  /* 0x0000001914567210 */ /* 0x000fe20007ffe0b6 */
[CC--:B------:R-:W-:Y:S01]  /*2710*/  IMAD.WIDE.U32 R20, R55.reuse, R6.reuse, R8 ;  /* 0x0000000637147225 */ /* 0x0c0fe200078e0008 */
[----:B------:R-:W-:Y:S02]  /*2720*/  LOP3.LUT R27, R26, 0xffffe000, RZ, 0xc0, !PT ;  /* 0xffffe0001a1b7812 */ /* 0x000fe400078ec0ff */
[----:B------:R-:W-:Y:S01]  /*2730*/  LOP3.LUT R24, R24, R181, RZ, 0x3c, !PT ;  /* 0x000000b518187212 */ /* 0x000fe200078e3cff */
[----:B------:R-:W-:Y:S01]  /*2740*/  IMAD R25, R55, R5, R0 ;  /* 0x0000000537197224 */ /* 0x000fe200078e0200 */
[----:B------:R-:W-:Y:S01]  /*2750*/  LOP3.LUT R73, R87, 0xfffffff0, RZ, 0xc0, !PT ;  /* 0xfffffff057497812 */ /* 0x000fe200078ec0ff */
[----:B------:R-:W-:Y:S01]  /*2760*/  IMAD R0, R29, R6, RZ ;  /* 0x000000061d007224 */ /* 0x000fe200078e02ff */
[----:B------:R-:W-:Y:S01]  /*2770*/  LOP3.LUT R71, R85, 0xfffffff0, RZ, 0xc0, !PT ;  /* 0xfffffff055477812 */ /* 0x000fe200078ec0ff */
[----:B------:R-:W-:Y:S01]  /*2780*/  IMAD.IADD R74, R49, 0x1, R25 ;  /* 0x00000001314a7824 */ /* 0x000fe200078e0219 */
[----:B------:R-:W-:Y:S01]  /*2790*/  LOP3.LUT R69, R83, 0xfffffff0, RZ, 0xc0, !PT ;  /* 0xfffffff053457812 */ /* 0x000fe200078ec0ff */
[----:B------:R-:W-:Y:S01]  /*27a0*/  IMAD R5, R55, R7, R0 ;  /* 0x0000000737057224 */ /* 0x000fe200078e0200 */
[----:B------:R-:W-:Y:S01]  /*27b0*/  SEL R0, RZ, 0x20, P0 ;  /* 0x00000020ff007807 */ /* 0x000fe20000000000 */
[----:B------:R-:W-:Y:S01]  /*27c0*/  IMAD.IADD R72, R25, 0x1, R47 ;  /* 0x0000000119487824 */ /* 0x000fe200078e022f */
[----:B------:R-:W-:Y:S01]  /*27d0*/  IADD3 R84, R24, R27, R182 ;  /* 0x0000001b18547210 */ /* 0x000fe20007ffe0b6 */
[----:B------:R-:W-:Y:S01]  /*27e0*/  IMAD.IADD R70, R21, 0x1, R5 ;  /* 0x0000000115467824 */ /* 0x000fe200078e0205 */
[----:B------:R-:W-:Y:S01]  /*27f0*/  LOP3.LUT R0, R15, R0, RZ, 0xfc, !PT ;  /* 0x000000000f007212 */ /* 0x000fe200078efcff */
[----:B------:R-:W-:Y:S01]  /*2800*/  IMAD.IADD R68, R5, 0x1, R3 ;  /* 0x0000000105447824 */ /* 0x000fe200078e0203 */
[----:B------:R-:W-:-:S02]  /*2810*/  SHF.R.S32.HI R67, RZ, 0x1f, R73 ;  /* 0x0000001fff437819 */ /* 0x000fc40000011449 */
[C---:B------:R-:W-:Y:S02]  /*2820*/  LOP3.LUT R99, R0.reuse, 0x2, RZ, 0xc0, !PT ;  /* 0x0000000200637812 */ /* 0x040fe400078ec0ff */
[C---:B------:R-:W-:Y:S02]  /*2830*/  LOP3.LUT R98, R0.reuse, 0x4, RZ, 0xc0, !PT ;  /* 0x0000000400627812 */ /* 0x040fe400078ec0ff */
[C---:B------:R-:W-:Y:S02]  /*2840*/  LOP3.LUT R97, R0.reuse, 0x8, RZ, 0xc0, !PT ;  /* 0x0000000800617812 */ /* 0x040fe400078ec0ff */
[----:B------:R-:W-:Y:S02]  /*2850*/  LOP3.LUT R96, R0, 0x10, RZ, 0xc0, !PT ;  /* 0x0000001000607812 */ /* 0x000fe400078ec0ff */
[----:B------:R-:W-:Y:S02]  /*2860*/  SHF.R.S32.HI R66, RZ, 0x1f, R71 ;  /* 0x0000001fff427819 */ /* 0x000fe40000011447 */
[----:B------:R-:W-:-:S02]  /*2870*/  SHF.R.S32.HI R64, RZ, 0x1f, R69 ;  /* 0x0000001fff407819 */ /* 0x000fc40000011445 */
[----:B------:R-:W-:-:S07]  /*2880*/  LOP3.LUT R0, R0, 0x20, RZ, 0xc0, !PT ;  /* 0x0000002000007812 */ /* 0x000fce00078ec0ff */
.L_x_1389:
[----:B0-----:R-:W0:Y:S01]  /*2890*/  LDC.64 R60, c[0x0][0x2d8] ;  /* 0x0000b600ff3c7b82 */ /* 0x001e220000000a00 */
[----:B------:R-:W-:Y:S01]  /*28a0*/  VIADD R57, R57, 0xffffffff ;  /* 0xffffffff39397836 */ /* 0x000fe20000000000 */
[----:B------:R-:W-:Y:S05]  /*28b0*/  YIELD ;  /* 0x0000000000007946 */ /* 0x000fea0003800000 */
[----:B------:R-:W-:Y:S01]  /*28c0*/  SHF.R.S32.HI R7, RZ, 0x1f, R57 ;  /* 0x0000001fff077819 */ /* 0x000fe20000011439 */
[----:B------:R-:W1:Y:S01]  /*28d0*/  LDC R101, c[0x0][0x3d4] ;  /* 0x0000f500ff657b82 */ /* 0x000e620000000800 */
[-C--:B------:R-:W-:Y:S01]  /*28e0*/  IMAD R4, R82, R57.reuse, RZ ;  /* 0x0000003952047224 */ /* 0x080fe200078e02ff */
[----:B------:R-:W-:Y:S01]  /*28f0*/  BSSY B0, `(.L_x_1334) ;  /* 0x0000671000007945 */ /* 0x000fe20003800000 */
[----:B------:R-:W-:Y:S01]  /*2900*/  IMAD.WIDE.U32 R40, R81, R57, RZ ;  /* 0x0000003951287225 */ /* 0x000fe200078e00ff */
[----:B------:R-:W-:-:S03]  /*2910*/  ISETP.GT.AND P0, PT, R57, R56, PT ;  /* 0x000000383900720c */ /* 0x000fc60003f04270 */
[----:B------:R-:W-:Y:S02]  /*2920*/  IMAD R5, R7, R81, R4 ;  /* 0x0000005107057224 */ /* 0x000fe400078e0204 */
[----:B------:R-:W-:Y:S02]  /*2930*/  IMAD R63, R17, 0x6000, R188 ;  /* 0x00006000113f7824 */ /* 0x000fe400078e02bc */
[----:B------:R-:W-:Y:S02]  /*2940*/  IMAD.IADD R43, R41, 0x1, R5 ;  /* 0x00000001292b7824 */ /* 0x000fe400078e0205 */
[----:B------:R-:W-:Y:S02]  /*2950*/  IMAD R5, R17, 0x6000, R189 ;  /* 0x0000600011057824 */ /* 0x000fe400078e02bd */
[----:B------:R-:W-:Y:S01]  /*2960*/  IMAD.IADD R63, R16, 0x1, R63 ;  /* 0x00000001103f7824 */ /* 0x000fe200078e023f */
[----:B0-----:R-:W-:Y:S01]  /*2970*/  IADD3 R28, P1, P2, R40, R60, R89 ;  /* 0x0000003c281c7210 */ /* 0x001fe20007a3e059 */
[----:B------:R-:W-:-:S03]  /*2980*/  IMAD.IADD R62, R16, 0x1, R5 ;  /* 0x00000001103e7824 */ /* 0x000fc600078e0205 */
[----:B------:R-:W-:Y:S02]  /*2990*/  IADD3.X R29, R43, R61, R90, P1, P2 ;  /* 0x0000003d2b1d7210 */ /* 0x000fe40000fe445a */
[----:B-1----:R-:W-:-:S13]  /*29a0*/  ISETP.GE.AND P1, PT, R101, 0x1, PT ;  /* 0x000000016500780c */ /* 0x002fda0003f26270 */
[----:B---3--:R-:W-:Y:S05]  /*29b0*/  @!P1 BRA `(.L_x_1335) ;  /* 0x0000006400109947 */ /* 0x008fea0003800000 */
[----:B------:R-:W-:Y:S01]  /*29c0*/  ULDC.U8 UR4, c[0x0][0x3f0] ;  /* 0x0000fc0000047ab9 */ /* 0x000fe20000000000 */
[-C--:B------:R-:W-:Y:S01]  /*29d0*/  IMAD R4, R78, R57.reuse, RZ ;  /* 0x000000394e047224 */ /* 0x080fe200078e02ff */
[----:B------:R-:W-:Y:S01]  /*29e0*/  ISETP.NE.AND P1, PT, RZ, UR4, PT ;  /* 0x00000004ff007c0c */ /* 0x000fe2000bf25270 */
[----:B------:R-:W-:Y:S02]  /*29f0*/  IMAD R6, R80, R57, RZ ;  /* 0x0000003950067224 */ /* 0x000fe400078e02ff */
[----:B------:R-:W-:Y:S02]  /*2a00*/  IMAD R5, R7, R77, R4 ;  /* 0x0000004d07057224 */ /* 0x000fe400078e0204 */
[----:B------:R-:W-:Y:S02]  /*2a10*/  IMAD R94, R57, -0x80, R58 ;  /* 0xffffff80395e7824 */ /* 0x000fe400078e023a */
[----:B------:R-:W-:Y:S02]  /*2a20*/  IMAD R7, R7, R79, R6 ;  /* 0x0000004f07077224 */ /* 0x000fe400078e0206 */
[----:B------:R-:W-:Y:S01]  /*2a30*/  IMAD.WIDE.U32 R38, R77, R57, RZ ;  /* 0x000000394d267225 */ /* 0x000fe200078e00ff */
[----:B------:R-:W-:-:S03]  /*2a40*/  VIMNMX R94, R94, 0x80, PT ;  /* 0x000000805e5e7848 */ /* 0x000fc60003fe0100 */
[----:B------:R-:W-:-:S04]  /*2a50*/  IMAD.WIDE.U32 R36, R79, R57, RZ ;  /* 0x000000394f247225 */ /* 0x000fc800078e00ff */
[----:B------:R-:W-:Y:S02]  /*2a60*/  IMAD.IADD R95, R39, 0x1, R5 ;  /* 0x00000001275f7824 */ /* 0x000fe400078e0205 */
        /* <DEDUP_REMOVED lines=17> */
[----:B------:R-:W-:Y:S01]  /*2b80*/  ULDC.64 UR4, c[0x0][0x3c8] ;  /* 0x0000f20000047ab9 */ /* 0x000fe20000000a00 */
[----:B------:R-:W-:Y:S02]  /*2b90*/  CS2R R60, SRZ ;  /* 0x00000000003c7805 */ /* 0x000fe4000001ff00 */
[----:B------:R-:W-:Y:S02]  /*2ba0*/  IADD3 R38, P1, P3, R2, UR4, R38 ;  /* 0x0000000402267c10 */ /* 0x000fe4000fb3e026 */
        /* <DEDUP_REMOVED lines=38> */
.L_x_1338:
[----:B------:R-:W-:Y:S05]  /*2e10*/  BSYNC B1 ;  /* 0x0000000000017941 */ /* 0x000fea0003800000 */
.L_x_1337:
[----:B------:R-:W-:Y:S01]  /*2e20*/  UISETP.NE.AND UP0, UPT, UR39, 0x3, UPT ;  /* 0x000000032700788c */ /* 0x000fe2000bf05270 */
[----:B0----5:R-:W-:Y:S01]  /*2e30*/  IMAD.MOV.U32 R36, RZ, RZ, R8 ;  /* 0x000000ffff247224 */ /* 0x021fe200078e0008 */
[----:B------:R-:W-:Y:S01]  /*2e40*/  MOV R39, R14 ;  /* 0x0000000e00277202 */ /* 0x000fe20000000f00 */
[----:B------:R-:W-:Y:S02]  /*2e50*/  IMAD.MOV.U32 R38, RZ, RZ, R12 ;  /* 0x000000ffff267224 */ /* 0x000fe400078e000c */
[----:B------:R-:W-:Y:S01]  /*2e60*/  IMAD.MOV.U32 R102, RZ, RZ, R24 ;  /* 0x000000ffff667224 */ /* 0x000fe200078e0018 */
[----:B------:R-:W-:Y:S01]  /*2e70*/  PLOP3.LUT P1, PT, PT, PT, UP0, 0x80, 0x0 ;  /* 0x000000000000781c */ /* 0x000fe20003f2f008 */
[----:B------:R-:W-:Y:S02]  /*2e80*/  IMAD.MOV.U32 R104, RZ, RZ, R32 ;  /* 0x000000ffff687224 */ /* 0x000fe400078e0020 */
[----:B------:R-:W-:Y:S02]  /*2e90*/  IMAD.MOV.U32 R106, RZ, RZ, R40 ;  /* 0x000000ffff6a7224 */ /* 0x000fe400078e0028 */
[----:B------:R-:W-:-:S02]  /*2ea0*/  IMAD.MOV.U32 R119, RZ, RZ, R60 ;  /* 0x000000ffff777224 */ /* 0x000fc400078e003c */
[----:B------:R-:W-:Y:S02]  /*2eb0*/  IMAD.MOV.U32 R37, RZ, RZ, R10 ;  /* 0x000000ffff257224 */ /* 0x000fe400078e000a */
[----:B------:R-:W-:Y:S02]  /*2ec0*/  IMAD.MOV.U32 R103, RZ, RZ, R26 ;  /* 0x000000ffff677224 */ /* 0x000fe400078e001a */
[----:B------:R-:W-:Y:S02]  /*2ed0*/  IMAD.MOV.U32 R105, RZ, RZ, R30 ;  /* 0x000000ffff697224 */ /* 0x000fe400078e001e */
[----:B------:R-:W-:Y:S02]  /*2ee0*/  IMAD.MOV.U32 R107, RZ, RZ, R34 ;  /* 0x000000ffff6b7224 */ /* 0x000fe400078e0022 */
[----:B------:R-:W-:Y:S01]  /*2ef0*/  IMAD.MOV.U32 R116, RZ, RZ, R42 ;  /* 0x000000ffff747224 */ /* 0x000fe200078e002a */
[----:B------:R-:W-:Y:S06]  /*2f00*/  @!P1 BRA `(.L_x_1339) ;  /* 0x0000000000049947 */ /* 0x000fec0003800000 */
[----:B------:R-:W-:Y:S01]  /*2f10*/  BPT.TRAP 0x1 ;  /* 0x000000040000795c */ /* 0x000fe20000300000 */
.L_x_1339:
[----:B------:R-:W-:Y:S01]  /*2f20*/  IMAD R92, R17, 0x8, R16 ;  /* 0x00000008115c7824 */ /* 0x000fe200078e0210 */
[----:B------:R-:W-:Y:S01]  /*2f30*/  SHF.L.U32 R95, R173, 0x1f, RZ ;  /* 0x0000001fad5f7819 */ /* 0x000fe200000006ff */
[----:B------:R-:W-:Y:S03]  /*2f40*/  BSSY B1, `(.L_x_1340) ;  /* 0x0000003000017945 */ /* 0x000fe60003800000 */
[----:B------:R-:W0:Y:S02]  /*2f50*/  SYNCS.PHASECHK.TRANS64.TRYWAIT P3, [R92+URZ+0x22890], R95 ;  /* 0x0228905f5c0075a7 */ /* 0x000e24000806017f */
[----:B0-----:R-:W-:Y:S05]  /*2f60*/  @!P3 BRA `(.L_x_1341) ;  /* 0x0000025000bcb947 */ /* 0x001fea0003800000 */
.L_x_1684:
[----:B------:R-:W-:Y:S05]  /*2f70*/  BSYNC B1 ;  /* 0x0000000000017941 */ /* 0x000fea0003800000 */
.L_x_1340:
[----:B------:R-:W-:Y:S05]  /*2f80*/  @P2 BRA `(.L_x_1342) ;  /* 0x00000060001c2947 */ /* 0x000fea0003800000 */
[----:B------:R-:W-:Y:S01]  /*2f90*/  ISETP.NE.AND P2, PT, R59, RZ, PT ;  /* 0x000000ff3b00720c */ /* 0x000fe20003f45270 */
[----:B------:R-:W-:-:S12]  /*2fa0*/  BSSY B1, `(.L_x_1343) ;  /* 0x0000071000017945 */ /* 0x000fd80003800000 */
[----:B------:R-:W-:Y:S05]  /*2fb0*/  @!P2 BRA `(.L_x_1344) ;  /* 0x0000000400bca947 */ /* 0x000fea0003800000 */
[----:B------:R1:W2:Y:S01]  /*2fc0*/  LDS.128 R4, [R63+0x16400] ;  /* 0x016400003f047984 */ /* 0x0002a20000000c00 */
[----:B------:R-:W-:Y:S01]  /*2fd0*/  ISETP.GE.AND P2, PT, R172, R101, PT ;  /* 0x00000065ac00720c */ /* 0x000fe20003f46270 */
[----:B------:R-:W-:-:S12]  /*2fe0*/  BSSY B2, `(.L_x_1345) ;  /* 0x000006b000027945 */ /* 0x000fd80003800000 */
[----:B-1----:R-:W-:Y:S05]  /*2ff0*/  @P2 BRA `(.L_x_1346) ;  /* 0x0000000400a42947 */ /* 0x002fea0003800000 */
[----:B------:R-:W-:Y:S01]  /*3000*/  SHF.R.U32.HI R110, RZ, 0x8, R61 ;  /* 0x00000008ff6e7819 */ /* 0x000fe2000001163d */
[----:B--2---:R-:W-:Y:S01]  /*3010*/  IMAD.MOV.U32 R60, RZ, RZ, R7 ;  /* 0x000000ffff3c7224 */ /* 0x004fe200078e0007 */
[--C-:B------:R-:W-:Y:S02]  /*3020*/  SHF.R.U32.HI R42, RZ, 0x8, R43.reuse ;  /* 0x00000008ff2a7819 */ /* 0x100fe4000001162b */
[----:B------:R-:W-:Y:S02]  /*3030*/  SHF.R.U32.HI R109, RZ, 0x10, R43 ;  /* 0x00000010ff6d7819 */ /* 0x000fe4000001162b */
[----:B------:R-:W-:Y:S01]  /*3040*/  LOP3.LUT R108, R43, 0xff0000ff, RZ, 0xc0, !PT ;  /* 0xff0000ff2b6c7812 */ /* 0x000fe200078ec0ff */
[----:B------:R-:W-:Y:S01]  /*3050*/  IMAD.MOV.U32 R43, RZ, RZ, R6 ;  /* 0x000000ffff2b7224 */ /* 0x000fe200078e0006 */
[----:B------:R-:W-:Y:S01]  /*3060*/  SHF.R.U32.HI R111, RZ, 0x10, R61 ;  /* 0x00000010ff6f7819 */ /* 0x000fe2000001163d */
[----:B------:R-:W-:Y:S01]  /*3070*/  IMAD.SHL.U32 R6, R110, 0x100, RZ ;  /* 0x000001006e067824 */ /* 0x000fe200078e00ff */
[----:B------:R-:W-:Y:S01]  /*3080*/  LOP3.LUT R61, R61, 0xff0000ff, RZ, 0xc0, !PT ;  /* 0xff0000ff3d3d7812 */ /* 0x000fe200078ec0ff */
[----:B------:R-:W-:-:S03]  /*3090*/  IMAD.SHL.U32 R7, R42, 0x100, RZ ;  /* 0x000001002a077824 */ /* 0x000fc600078e00ff */
        /* <DEDUP_REMOVED lines=11> */
[----:B------:R-:W-:Y:S01]  /*3150*/  HADD2.F32 R7, -RZ, R6.H1_H1 ;  /* 0x30000006ff077230 */ /* 0x000fe20000004100 */
[----:B------:R-:W-:Y:S01]  /*3160*/  F2FP.F16.E4M3.UNPACK_B R61, R119.H1 ;  /* 0x00000077ff3d723e */ /* 0x000fe200030006ff */
[----:B------:R-:W-:-:S02]  /*3170*/  HADD2.F32 R42, -RZ, R5.H1_H1 ;  /* 0x30000005ff2a7230 */ /* 0x000fc40000004100 */
[----:B------:R-:W-:Y:S02]  /*3180*/  HADD2.F32 R6, -RZ, R6.H0_H0 ;  /* 0x20000006ff067230 */ /* 0x000fe40000004100 */
        /* <DEDUP_REMOVED lines=14> */
[--C-:B------:R-:W-:Y:S01]  /*3270*/  HADD2.F32 R110, -RZ, R6.reuse.H1_H1 ;  /* 0x30000006ff6e7230 */ /* 0x100fe20000004100 */
[----:B------:R-:W-:Y:S01]  /*3280*/  F2FP.F16.E4M3.UNPACK_B R42, R119 ;  /* 0x00000077ff2a723e */ /* 0x000fe200020006ff */
[----:B------:R-:W-:Y:S01]  /*3290*/  HADD2.F32 R108, -RZ, R6.H0_H0 ;  /* 0x20000006ff6c7230 */ /* 0x000fe20000004100 */
[----:B------:R-:W-:Y:S01]  /*32a0*/  F2FP.SATFINITE.E4M3.F32.PACK_AB_MERGE_C R120, R118, R117, RZ ;  /* 0x000000757678723e */ /* 0x000fe200048070ff */
[----:B------:R-:W-:-:S02]  /*32b0*/  HADD2.F32 R6, -RZ, R5.H0_H0 ;  /* 0x20000005ff067230 */ /* 0x000fc40000004100 */
[----:B------:R-:W-:Y:S02]  /*32c0*/  HADD2.F32 R7, -RZ, R5.H1_H1 ;  /* 0x30000005ff077230 */ /* 0x000fe40000004100 */
[--C-:B------:R-:W-:Y:S02]  /*32d0*/  HADD2.F32 R5, -RZ, R4.reuse.H0_H0 ;  /* 0x20000004ff057230 */ /* 0x100fe40000004100 */
[-C--:B------:R-:W-:Y:S01]  /*32e0*/  FMUL.FTZ R114, R6, R110.reuse ;  /* 0x0000006e06727220 */ /* 0x080fe20000410000 */
[----:B------:R-:W-:Y:S02]  /*32f0*/  HADD2.F32 R4, -RZ, R4.H1_H1 ;  /* 0x30000004ff047230 */ /* 0x000fe40000004100 */
[----:B------:R-:W-:Y:S01]  /*3300*/  FMUL.FTZ R113, R7, R110 ;  /* 0x0000006e07717220 */ /* 0x000fe20000410000 */
[--C-:B------:R-:W-:Y:S02]  /*3310*/  HADD2.F32 R61, -RZ, R42.reuse.H1_H1 ;  /* 0x3000002aff3d7230 */ /* 0x100fe40000004100 */
[----:B------:R-:W-:Y:S01]  /*3320*/  FMUL.FTZ R111, R5, R108 ;  /* 0x0000006c056f7220 */ /* 0x000fe20000410000 */
[----:B------:R-:W-:-:S02]  /*3330*/  HADD2.F32 R42, -RZ, R42.H0_H0 ;  /* 0x2000002aff2a7230 */ /* 0x000fc40000004100 */
[----:B------:R-:W-:Y:S01]  /*3340*/  FMUL.FTZ R110, R4, R108 ;  /* 0x0000006c046e7220 */ /* 0x000fe20000410000 */
[----:B------:R-:W-:Y:S01]  /*3350*/  F2FP.F16.E4M3.UNPACK_B R108, R112.H1 ;  /* 0x00000070ff6c723e */ /* 0x000fe200030006ff */
[-C--:B------:R-:W-:Y:S01]  /*3360*/  FFMA.FTZ R6, R6, R61.reuse, -R113 ;  /* 0x0000003d06067223 */ /* 0x080fe20000010871 */
[----:B------:R-:W-:Y:S01]  /*3370*/  FFMA.FTZ R7, R7, R61, R114 ;  /* 0x0000003d07077223 */ /* 0x000fe20000010072 */
[----:B------:R-:W-:Y:S01]  /*3380*/  FFMA.FTZ R113, R5, R42, -R110 ;  /* 0x0000002a05717223 */ /* 0x000fe2000001086e */
[----:B------:R-:W-:Y:S01]  /*3390*/  F2FP.F16.E4M3.UNPACK_B R5, R60.H1 ;  /* 0x0000003cff05723e */ /* 0x000fe200030006ff */
[----:B------:R-:W-:Y:S01]  /*33a0*/  FFMA.FTZ R114, R4, R42, R111 ;  /* 0x0000002a04727223 */ /* 0x000fe2000001006f */
[----:B------:R-:W-:Y:S01]  /*33b0*/  F2FP.F16.E4M3.UNPACK_B R42, R109.H1 ;  /* 0x0000006dff2a723e */ /* 0x000fe200030006ff */
[----:B------:R-:W-:Y:S01]  /*33c0*/  HADD2.F32 R111, -RZ, R108.H1_H1 ;  /* 0x3000006cff6f7230 */ /* 0x000fe20000004100 */
[----:B------:R-:W-:Y:S01]  /*33d0*/  F2FP.SATFINITE.E4M3.F32.PACK_AB_MERGE_C R119, R7, R6, RZ ;  /* 0x000000060777723e */ /* 0x000fe200048070ff */
[--C-:B------:R-:W-:Y:S01]  /*33e0*/  HADD2.F32 R7, -RZ, R5.reuse.H1_H1 ;  /* 0x30000005ff077230 */ /* 0x100fe20000004100 */
        /* <DEDUP_REMOVED lines=42> */
.L_x_1346:
[----:B------:R-:W-:Y:S05]  /*3690*/  BSYNC B2 ;  /* 0x0000000000027941 */ /* 0x000fea0003800000 */
.L_x_1345:
[----:B--2---:R1:W-:Y:S02]  /*36a0*/  STG.E.128 desc[UR40][R28.64], R4 ;  /* 0x000000041c007986 */ /* 0x0043e4000c101d28 */
.L_x_1344:
[----:B------:R-:W-:Y:S05]  /*36b0*/  BSYNC B1 ;  /* 0x0000000000017941 */ /* 0x000fea0003800000 */
.L_x_1343:
[----:B------:R-:W-:Y:S01]  /*36c0*/  ISETP.NE.AND P2, PT, R99, RZ, PT ;  /* 0x000000ff6300720c */ /* 0x000fe20003f45270 */
[----:B------:R-:W-:-:S12]  /*36d0*/  BSSY B1, `(.L_x_1347) ;  /* 0x0000072000017945 */ /* 0x000fd80003800000 */
[----:B------:R-:W-:Y:S05]  /*36e0*/  @!P2 BRA `(.L_x_1348) ;  /* 0x0000000400c0a947 */ /* 0x000fea0003800000 */
[----:B-1----:R1:W2:Y:S01]  /*36f0*/  LDS.128 R4, [R62+0x16400] ;  /* 0x016400003e047984 */ /* 0x0022a20000000c00 */
[----:B------:R-:W-:Y:S01]  /*3700*/  VIADD R42, R172, 0x10 ;  /* 0x00000010ac2a7836 */ /* 0x000fe20000000000 */
[----:B------:R-:W-:Y:S04]  /*3710*/  BSSY B2, `(.L_x_1349) ;  /* 0x000006c000027945 */ /* 0x000fe80003800000 */
[----:B------:R-:W-:-:S13]  /*3720*/  ISETP.GE.AND P2, PT, R42, R101, PT ;  /* 0x000000652a00720c */ /* 0x000fda0003f46270 */
[----:B-1----:R-:W-:Y:S05]  /*3730*/  @P2 BRA `(.L_x_1350) ;  /* 0x0000000400a42947 */ /* 0x002fea0003800000 */
[----:B------:R-:W-:Y:S01]  /*3740*/  SHF.R.U32.HI R61, RZ, 0x8, R41 ;  /* 0x00000008ff3d7819 */ /* 0x000fe20000011629 */
[----:B--2---:R-:W-:Y:S01]  /*3750*/  IMAD.MOV.U32 R40, RZ, RZ, R7 ;  /* 0x000000ffff287224 */ /* 0x004fe200078e0007 */
[----:B------:R-:W-:Y:S02]  /*3760*/  SHF.R.U32.HI R42, RZ, 0x8, R35 ;  /* 0x00000008ff2a7819 */ /* 0x000fe40000011623 */
[----:B------:R-:W-:Y:S01]  /*3770*/  LOP3.LUT R34, R41, 0xff0000ff, RZ, 0xc0, !PT ;  /* 0xff0000ff29227812 */ /* 0x000fe200078ec0ff */
[----:B------:R-:W-:Y:S01]  /*3780*/  IMAD.SHL.U32 R7, R61, 0x100, RZ ;  /* 0x000001003d077824 */ /* 0x000fe200078e00ff */
[----:B------:R-:W-:Y:S02]  /*3790*/  SHF.R.U32.HI R43, RZ, 0x10, R41 ;  /* 0x00000010ff2b7819 */ /* 0x000fe40000011629 */
[----:B------:R-:W-:Y:S02]  /*37a0*/  LOP3.LUT R41, R35, 0xff0000ff, RZ, 0xc0, !PT ;  /* 0xff0000ff23297812 */ /* 0x000fe400078ec0ff */
[----:B------:R-:W-:Y:S01]  /*37b0*/  SHF.R.U32.HI R60, RZ, 0x10, R35 ;  /* 0x00000010ff3c7819 */ /* 0x000fe20000011623 */
[----:B------:R-:W-:Y:S01]  /*37c0*/  IMAD.MOV.U32 R35, RZ, RZ, R6 ;  /* 0x000000ffff237224 */ /* 0x000fe200078e0006 */
[----:B------:R-:W-:Y:S01]  /*37d0*/  LOP3.LUT R7, R34, 0xff00, R7, 0xf8, !PT ;  /* 0x0000ff0022077812 */ /* 0x000fe200078ef807 */
[----:B------:R-:W-:Y:S01]  /*37e0*/  IMAD.SHL.U32 R6, R42, 0x100, RZ ;  /* 0x000001002a067824 */ /* 0x000fe200078e00ff */
[-C--:B------:R-:W-:Y:S01]  /*37f0*/  F2FP.F16.E4M3.UNPACK_B R42, R107.reuse.H1 ;  /* 0x0000006bff2a723e */ /* 0x080fe200030006ff */
[----:B------:R-:W-:Y:S01]  /*3800*/  IMAD.U32 R60, R60, 0x10000, RZ ;  /* 0x000100003c3c7824 */ /* 0x000fe200078e00ff */
[----:B------:R-:W-:Y:S01]  /*3810*/  F2FP.F16.E4M3.UNPACK_B R107, R107 ;  /* 0x0000006bff6b723e */ /* 0x000fe200020006ff */
[----:B------:R-:W-:Y:S01]  /*3820*/  IMAD.U32 R34, R43, 0x10000, RZ ;  /* 0x000100002b227824 */ /* 0x000fe200078e00ff */
[----:B------:R-:W-:Y:S01]  /*3830*/  LOP3.LUT R41, R41, 0xff00, R6, 0xf8, !PT ;  /* 0x0000ff0029297812 */ /* 0x000fe200078ef806 */
[----:B------:R-:W-:Y:S01]  /*3840*/  HADD2.F32 R61, -RZ, R42.H1_H1 ;  /* 0x3000002aff3d7230 */ /* 0x000fe20000004100 */
[----:B------:R-:W-:-:S02]  /*3850*/  F2FP.F16.E4M3.UNPACK_B R6, R5 ;  /* 0x00000005ff06723e */ /* 0x000fc400020006ff */
[----:B------:R-:W-:Y:S01]  /*3860*/  LOP3.LUT R108, R41, 0xff0000, R60, 0xf8, !PT ;  /* 0x00ff0000296c7812 */ /* 0x000fe200078ef83c */
[----:B------:R-:W-:Y:S01]  /*3870*/  HADD2.F32 R60, -RZ, R42.H0_H0 ;  /* 0x2000002aff3c7230 */ /* 0x000fe20000004100 */
[----:B------:R-:W-:Y:S01]  /*3880*/  LOP3.LUT R43, R7, 0xff0000, R34, 0xf8, !PT ;  /* 0x00ff0000072b7812 */ /* 0x000fe200078ef822 */
[--C-:B------:R-:W-:Y:S01]  /*3890*/  HADD2.F32 R7, -RZ, R6.reuse.H1_H1 ;  /* 0x30000006ff077230 */ /* 0x100fe20000004100 */
[----:B------:R-:W-:Y:S01]  /*38a0*/  F2FP.F16.E4M3.UNPACK_B R41, R106.H1 ;  /* 0x0000006aff29723e */ /* 0x000fe200030006ff */
[----:B------:R-:W-:Y:S01]  /*38b0*/  HADD2.F32 R6, -RZ, R6.H0_H0 ;  /* 0x20000006ff067230 */ /* 0x000fe20000004100 */
[----:B------:R-:W-:Y:S02]  /*38c0*/  F2FP.F16.E4M3.UNPACK_B R5, R5.H1 ;  /* 0x00000005ff05723e */ /* 0x000fe400030006ff */
[-C--:B------:R-:W-:Y:S01]  /*38d0*/  FMUL.FTZ R109, R7, R60.reuse ;  /* 0x0000003c076d7220 */ /* 0x080fe20000410000 */
[----:B------:R-:W-:Y:S02]  /*38e0*/  HADD2.F32 R42, -RZ, R41.H0_H0 ;  /* 0x20000029ff2a7230 */ /* 0x000fe40000004100 */
[----:B------:R-:W-:Y:S01]  /*38f0*/  FMUL.FTZ R60, R6, R60 ;  /* 0x0000003c063c7220 */ /* 0x000fe20000410000 */
[--C-:B------:R-:W-:Y:S01]  /*3900*/  HADD2.F32 R34, -RZ, R5.reuse.H1_H1 ;  /* 0x30000005ff227230 */ /* 0x100fe20000004100 */
[----:B------:R-:W-:Y:S01]  /*3910*/  F2FP.F16.E4M3.UNPACK_B R106, R106 ;  /* 0x0000006aff6a723e */ /* 0x000fe200020006ff */
[----:B------:R-:W-:-:S02]  /*3920*/  HADD2.F32 R5, -RZ, R5.H0_H0 ;  /* 0x20000005ff057230 */ /* 0x000fc40000004100 */
[-C--:B------:R-:W-:Y:S01]  /*3930*/  FFMA.FTZ R109, R6, R42.reuse, -R109 ;  /* 0x0000002a066d7223 */ /* 0x080fe2000001086d */
[----:B------:R-:W-:Y:S02]  /*3940*/  HADD2.F32 R41, -RZ, R41.H1_H1 ;  /* 0x30000029ff297230 */ /* 0x000fe40000004100 */
[CC--:B------:R-:W-:Y:S01]  /*3950*/  FMUL.FTZ R6, R34.reuse, R61.reuse ;  /* 0x0000003d22067220 */ /* 0x0c0fe20000410000 */
[----:B------:R-:W-:Y:S01]  /*3960*/  FFMA.FTZ R110, R7, R42, R60 ;  /* 0x0000002a076e7223 */ /* 0x000fe2000001003c */
[C---:B------:R-:W-:Y:S02]  /*3970*/  FMUL.FTZ R61, R5.reuse, R61 ;  /* 0x0000003d053d7220 */ /* 0x040fe40000410000 */
        /* <DEDUP_REMOVED lines=69> */
.L_x_1350:
[----:B------:R-:W-:Y:S05]  /*3dd0*/  BSYNC B2 ;  /* 0x0000000000027941 */ /* 0x000fea0003800000 */
.L_x_1349:
[----:B--2---:R2:W-:Y:S02]  /*3de0*/  STG.E.128 desc[UR40][R28.64+0x20], R4 ;  /* 0x000020041c007986 */ /* 0x0045e4000c101d28 */
.L_x_1348:
[----:B------:R-:W-:Y:S05]  /*3df0*/  BSYNC B1 ;  /* 0x0000000000017941 */ /* 0x000fea0003800000 */
.L_x_1347:
[----:B------:R-:W-:Y:S01]  /*3e00*/  ISETP.NE.AND P2, PT, R98, RZ, PT ;  /* 0x000000ff6200720c */ /* 0x000fe20003f45270 */
[----:B------:R-:W-:-:S12]  /*3e10*/  BSSY B1, `(.L_x_1351) ;  /* 0x0000072000017945 */ /* 0x000fd80003800000 */
[----:B------:R-:W-:Y:S05]  /*3e20*/  @!P2 BRA `(.L_x_1352) ;  /* 0x0000000400c0a947 */ /* 0x000fea0003800000 */
[----:B-12---:R1:W2:Y:S01]  /*3e30*/  LDS.128 R4, [R63+0x18400] ;  /* 0x018400003f047984 */ /* 0x0062a20000000c00 */
[----:B------:R-:W-:Y:S01]  /*3e40*/  VIADD R34, R172, 0x20 ;  /* 0x00000020ac227836 */ /* 0x000fe20000000000 */
[----:B------:R-:W-:Y:S04]  /*3e50*/  BSSY B2, `(.L_x_1353) ;  /* 0x000006c000027945 */ /* 0x000fe80003800000 */
[----:B------:R-:W-:-:S13]  /*3e60*/  ISETP.GE.AND P2, PT, R34, R101, PT ;  /* 0x000000652200720c */ /* 0x000fda0003f46270 */
        /* <DEDUP_REMOVED lines=11> */
[----:B------:R-:W-:Y:S02]  /*3f20*/  LOP3.LUT R30, R33, 0xff00, R6, 0xf8, !PT ;  /* 0x0000ff00211e7812 */ /* 0x000fe400078ef806 */
[----:B------:R-:W-:Y:S01]  /*3f30*/  LOP3.LUT R40, R34, 0xff00, R7, 0xf8, !PT ;  /* 0x0000ff0022287812 */ /* 0x000fe200078ef807 */
[----:B------:R-:W-:Y:S01]  /*3f40*/  IMAD.U32 R7, R41, 0x10000, RZ ;  /* 0x0001000029077824 */ /* 0x000fe200078e00ff */
[----:B------:R-:W-:Y:S02]  /*3f50*/  SHF.L.U32 R33, R35, 0x10, RZ ;  /* 0x0000001023217819 */ /* 0x000fe400000006ff */
        /* <DEDUP_REMOVED lines=91> */
.L_x_1354:
[----:B------:R-:W-:Y:S05]  /*4510*/  BSYNC B2 ;  /* 0x0000000000027941 */ /* 0x000fea0003800000 */
.L_x_1353:
[----:B--2---:R3:W-:Y:S02]  /*4520*/  STG.E.128 desc[UR40][R28.64+0x40], R4 ;  /* 0x000040041c007986 */ /* 0x0047e4000c101d28 */
.L_x_1352:
[----:B------:R-:W-:Y:S05]  /*4530*/  BSYNC B1 ;  /* 0x0000000000017941 */ /* 0x000fea0003800000 */
.L_x_1351:
[----:B------:R-:W-:Y:S01]  /*4540*/  ISETP.NE.AND P2, PT, R97, RZ, PT ;  /* 0x000000ff6100720c */ /* 0x000fe20003f45270 */
[----:B------:R-:W-:-:S12]  /*4550*/  BSSY B1, `(.L_x_1355) ;  /* 0x0000072000017945 */ /* 0x000fd80003800000 */
[----:B------:R-:W-:Y:S05]  /*4560*/  @!P2 BRA `(.L_x_1356) ;  /* 0x0000000400c0a947 */ /* 0x000fea0003800000 */
[----:B-123--:R1:W2:Y:S01]  /*4570*/  LDS.128 R4, [R62+0x18400] ;  /* 0x018400003e047984 */ /* 0x00e2a20000000c00 */
[----:B------:R-:W-:Y:S01]  /*4580*/  VIADD R30, R172, 0x30 ;  /* 0x00000030ac1e7836 */ /* 0x000fe20000000000 */
[----:B------:R-:W-:Y:S04]  /*4590*/  BSSY B2, `(.L_x_1357) ;  /* 0x000006c000027945 */ /* 0x000fe80003800000 */
[----:B------:R-:W-:-:S13]  /*45a0*/  ISETP.GE.AND P2, PT, R30, R101, PT ;  /* 0x000000651e00720c */ /* 0x000fda0003f46270 */
[----:B-1----:R-:W-:Y:S05]  /*45b0*/  @P2 BRA `(.L_x_1358) ;  /* 0x0000000400a42947 */ /* 0x002fea0003800000 */
[----:B------:R-:W-:Y:S01]  /*45c0*/  SHF.R.U32.HI R34, RZ, 0x8, R25 ;  /* 0x00000008ff227819 */ /* 0x000fe20000011619 */
[----:B--2---:R-:W-:Y:S01]  /*45d0*/  IMAD.MOV.U32 R26, RZ, RZ, R7 ;  /* 0x000000ffff1a7224 */ /* 0x004fe200078e0007 */
[--C-:B------:R-:W-:Y:S02]  /*45e0*/  SHF.R.U32.HI R31, RZ, 0x8, R27.reuse ;  /* 0x00000008ff1f7819 */ /* 0x100fe4000001161b */
[----:B------:R-:W-:Y:S01]  /*45f0*/  LOP3.LUT R30, R27, 0xff0000ff, RZ, 0xc0, !PT ;  /* 0xff0000ff1b1e7812 */ /* 0x000fe200078ec0ff */
[----:B------:R-:W-:Y:S01]  /*4600*/  IMAD.SHL.U32 R7, R34, 0x100, RZ ;  /* 0x0000010022077824 */ /* 0x000fe200078e00ff */
[----:B------:R-:W-:Y:S01]  /*4610*/  SHF.R.U32.HI R32, RZ, 0x10, R27 ;  /* 0x00000010ff207819 */ /* 0x000fe2000001161b */
[----:B------:R-:W-:Y:S01]  /*4620*/  IMAD.SHL.U32 R27, R31, 0x100, RZ ;  /* 0x000001001f1b7824 */ /* 0x000fe200078e00ff */
[----:B------:R-:W-:Y:S02]  /*4630*/  LOP3.LUT R24, R25, 0xff0000ff, RZ, 0xc0, !PT ;  /* 0xff0000ff19187812 */ /* 0x000fe400078ec0ff */
[----:B------:R-:W-:Y:S01]  /*4640*/  SHF.R.U32.HI R33, RZ, 0x10, R25 ;  /* 0x00000010ff217819 */ /* 0x000fe20000011619 */
[----:B------:R-:W-:Y:S01]  /*4650*/  IMAD.U32 R32, R32, 0x10000, RZ ;  /* 0x0001000020207824 */ /* 0x000fe200078e00ff */
[----:B------:R-:W-:Y:S01]  /*4660*/  LOP3.LUT R7, R24, 0xff00, R7, 0xf8, !PT ;  /* 0x0000ff0018077812 */ /* 0x000fe200078ef807 */
[----:B------:R-:W-:Y:S01]  /*4670*/  IMAD.MOV.U32 R25, RZ, RZ, R6 ;  /* 0x000000ffff197224 */ /* 0x000fe200078e0006 */
[----:B------:R-:W-:Y:S01]  /*4680*/  LOP3.LUT R27, R30, 0xff00, R27, 0xf8, !PT ;  /* 0x0000ff001e1b7812 */ /* 0x000fe200078ef81b */
[----:B------:R-:W-:Y:S01]  /*4690*/  IMAD.U32 R24, R33, 0x10000, RZ ;  /* 0x0001000021187824 */ /* 0x000fe200078e00ff */
[----:B------:R-:W-:-:S02]  /*46a0*/  F2FP.F16.E4M3.UNPACK_B R30, R103.H1 ;  /* 0x00000067ff1e723e */ /* 0x000fc400030006ff */
        /* <DEDUP_REMOVED lines=8> */
[----:B------:R-:W-:Y:S02]  /*4730*/  HADD2.F32 R6, -RZ, R6.H0_H0 ;  /* 0x20000006ff067230 */ /* 0x000fe40000004100 */
[----:B------:R-:W-:Y:S01]  /*4740*/  FMUL.FTZ R35, R7, R32 ;  /* 0x0000002007237220 */ /* 0x000fe20000410000 */
[----:B------:R-:W-:Y:S01]  /*4750*/  HADD2.F32 R30, -RZ, R27.H0_H0 ;  /* 0x2000001bff1e7230 */ /* 0x000fe20000004100 */
[----:B------:R-:W-:Y:S01]  /*4760*/  F2FP.F16.E4M3.UNPACK_B R103, R103 ;  /* 0x00000067ff67723e */ /* 0x000fe200020006ff */
[----:B------:R-:W-:-:S02]  /*4770*/  HADD2.F32 R24, -RZ, R5.H1_H1 ;  /* 0x30000005ff187230 */ /* 0x000fc40000004100 */
        /* <DEDUP_REMOVED lines=77> */
.L_x_1358:
[----:B------:R-:W-:Y:S05]  /*4c50*/  BSYNC B2 ;  /* 0x0000000000027941 */ /* 0x000fea0003800000 */
.L_x_1357:
[----:B--2---:R4:W-:Y:S02]  /*4c60*/  STG.E.128 desc[UR40][R28.64+0x60], R4 ;  /* 0x000060041c007986 */ /* 0x0049e4000c101d28 */
.L_x_1356:
[----:B------:R-:W-:Y:S05]  /*4c70*/  BSYNC B1 ;  /* 0x0000000000017941 */ /* 0x000fea0003800000 */
.L_x_1355:
[----:B------:R-:W-:Y:S01]  /*4c80*/  ISETP.NE.AND P2, PT, R96, RZ, PT ;  /* 0x000000ff6000720c */ /* 0x000fe20003f45270 */
[----:B------:R-:W-:-:S12]  /*4c90*/  BSSY B1, `(.L_x_1359) ;  /* 0x0000072000017945 */ /* 0x000fd80003800000 */
[----:B------:R-:W-:Y:S05]  /*4ca0*/  @!P2 BRA `(.L_x_1360) ;  /* 0x0000000400c0a947 */ /* 0x000fea0003800000 */
[----:B-1234-:R1:W2:Y:S01]  /*4cb0*/  LDS.128 R4, [R63+0x1a400] ;  /* 0x01a400003f047984 */ /* 0x01e2a20000000c00 */
[----:B------:R-:W-:Y:S01]  /*4cc0*/  VIADD R24, R172, 0x40 ;  /* 0x00000040ac187836 */ /* 0x000fe20000000000 */
[----:B------:R-:W-:Y:S04]  /*4cd0*/  BSSY B2, `(.L_x_1361) ;  /* 0x000006c000027945 */ /* 0x000fe80003800000 */
[----:B------:R-:W-:-:S13]  /*4ce0*/  ISETP.GE.AND P2, PT, R24, R101, PT ;  /* 0x000000651800720c */ /* 0x000fda0003f46270 */
[----:B-1----:R-:W-:Y:S05]  /*4cf0*/  @P2 BRA `(.L_x_1362) ;  /* 0x0000000400a42947 */ /* 0x002fea0003800000 */
[----:B------:R-:W-:Y:S01]  /*4d00*/  SHF.R.U32.HI R12, RZ, 0x8, R15 ;  /* 0x00000008ff0c7819 */ /* 0x000fe2000001160f */
[----:B--2---:R-:W-:Y:S01]  /*4d10*/  IMAD.MOV.U32 R14, RZ, RZ, R7 ;  /* 0x000000ffff0e7224 */ /* 0x004fe200078e0007 */
[--C-:B------:R-:W-:Y:S02]  /*4d20*/  SHF.R.U32.HI R26, RZ, 0x8, R13.reuse ;  /* 0x00000008ff1a7819 */ /* 0x100fe4000001160d */
[----:B------:R-:W-:Y:S01]  /*4d30*/  SHF.R.U32.HI R30, RZ, 0x10, R13 ;  /* 0x00000010ff1e7819 */ /* 0x000fe2000001160d */
[----:B------:R-:W-:Y:S01]  /*4d40*/  IMAD.SHL.U32 R7, R12, 0x100, RZ ;  /* 0x000001000c077824 */ /* 0x000fe200078e00ff */
[----:B------:R-:W-:Y:S01]  /*4d50*/  LOP3.LUT R25, R13, 0xff0000ff, RZ, 0xc0, !PT ;  /* 0xff0000ff0d197812 */ /* 0x000fe200078ec0ff */
[----:B------:R-:W-:Y:S01]  /*4d60*/  IMAD.MOV.U32 R13, RZ, RZ, R6 ;  /* 0x000000ffff0d7224 */ /* 0x000fe200078e0006 */
[----:B------:R-:W-:Y:S01]  /*4d70*/  SHF.R.U32.HI R27, RZ, 0x10, R15 ;  /* 0x00000010ff1b7819 */ /* 0x000fe2000001160f */
[----:B------:R-:W-:Y:S01]  /*4d80*/  IMAD.SHL.U32 R6, R26, 0x100, RZ ;  /* 0x000001001a067824 */ /* 0x000fe200078e00ff */
[----:B------:R-:W-:-:S03]  /*4d90*/  LOP3.LUT R24, R15, 0xff0000ff, RZ, 0xc0, !PT ;  /* 0xff0000ff0f187812 */ /* 0x000fc600078ec0ff */
[----:B------:R-:W-:Y:S01]  /*4da0*/  IMAD.U32 R15, R27, 0x10000, RZ ;  /* 0x000100001b0f7824 */ /* 0x000fe200078e00ff */
[----:B------:R-:W-:Y:S01]  /*4db0*/  LOP3.LUT R26, R24, 0xff00, R7, 0xf8, !PT ;  /* 0x0000ff00181a7812 */ /* 0x000fe200078ef807 */
[----:B------:R-:W-:Y:S01]  /*4dc0*/  IMAD.U32 R7, R30, 0x10000, RZ ;  /* 0x000100001e077824 */ /* 0x000fe200078e00ff */
[----:B------:R-:W-:Y:S02]  /*4dd0*/  LOP3.LUT R12, R25, 0xff00, R6, 0xf8, !PT ;  /* 0x0000ff00190c7812 */ /* 0x000fe400078ef806 */
        /* <DEDUP_REMOVED lines=91> */
.L_x_1362:
[----:B------:R-:W-:Y:S05]  /*5390*/  BSYNC B2 ;  /* 0x0000000000027941 */ /* 0x000fea0003800000 */
.L_x_1361:
[----:B--2---:R1:W-:Y:S02]  /*53a0*/  STG.E.128 desc[UR40][R28.64+0x80], R4 ;  /* 0x000080041c007986 */ /* 0x0043e4000c101d28 */
.L_x_1360:
[----:B------:R-:W-:Y:S05]  /*53b0*/  BSYNC B1 ;  /* 0x0000000000017941 */ /* 0x000fea0003800000 */
.L_x_1359:
[----:B------:R-:W-:-:S13]  /*53c0*/  ISETP.NE.AND P2, PT, R0, RZ, PT ;  /* 0x000000ff0000720c */ /* 0x000fda0003f45270 */
        /* <DEDUP_REMOVED lines=111> */
.L_x_1364:
[----:B------:R-:W-:Y:S05]  /*5ac0*/  BSYNC B1 ;  /* 0x0000000000017941 */ /* 0x000fea0003800000 */
.L_x_1363:
[----:B--2---:R1:W-:Y:S01]  /*5ad0*/  STG.E.128 desc[UR40][R28.64+0xa0], R4 ;  /* 0x0000a0041c007986 */ /* 0x0043e2000c101d28 */
[----:B------:R-:W-:Y:S05]  /*5ae0*/  BRA `(.L_x_1342) ;  /* 0x0000003400447947 */ /* 0x000fea0003800000 */
.L_x_1336:
        /* <DEDUP_REMOVED lines=42> */
.L_x_1366:
[----:B------:R-:W-:Y:S05]  /*5d90*/  BSYNC B1 ;  /* 0x0000000000017941 */ /* 0x000fea0003800000 */
.L_x_1365:
[----:B------:R-:W-:Y:S01]  /*5da0*/  UISETP.NE.AND UP0, UPT, UR39, 0x3, UPT ;  /* 0x000000032700788c */ /* 0x000fe2000bf05270 */
[----:B-----5:R-:W-:Y:S01]  /*5db0*/  IMAD.MOV.U32 R106, RZ, RZ, R6 ;  /* 0x000000ffff6a7224 */ /* 0x020fe200078e0006 */
        /* <DEDUP_REMOVED lines=14> */
.L_x_1367:
[----:B------:R-:W-:Y:S01]  /*5ea0*/  IMAD R92, R17, 0x8, R16 ;  /* 0x00000008115c7824 */ /* 0x000fe200078e0210 */
[----:B------:R-:W-:Y:S01]  /*5eb0*/  SHF.L.U32 R95, R173, 0x1f, RZ ;  /* 0x0000001fad5f7819 */ /* 0x000fe200000006ff */
[----:B------:R-:W-:Y:S03]  /*5ec0*/  BSSY B1, `(.L_x_1368) ;  /* 0x0000003000017945 */ /* 0x000fe60003800000 */
[----:B------:R-:W1:Y:S02]  /*5ed0*/  SYNCS.PHASECHK.TRANS64.TRYWAIT P3, [R92+URZ+0x22890], R95 ;  /* 0x0228905f5c0075a7 */ /* 0x000e64000806017f */
[----:B-1----:R-:W-:Y:S05]  /*5ee0*/  @!P3 BRA `(.L_x_1369) ;  /* 0x0000022000f0b947 */ /* 0x002fea0003800000 */
.L_x_1685:
[----:B------:R-:W-:Y:S05]  /*5ef0*/  BSYNC B1 ;  /* 0x0000000000017941 */ /* 0x000fea0003800000 */
.L_x_1368:
[----:B------:R-:W-:Y:S05]  /*5f00*/  @P2 BRA `(.L_x_1342) ;  /* 0x00000030003c2947 */ /* 0x000fea0003800000 */
[----:B------:R-:W2:Y:S01]  /*5f10*/  LDC R110, c[0x0][0x2e4] ;  /* 0x0000b900ff6e7b82 */ /* 0x000ea20000000800 */
[----:B------:R-:W-:Y:S01]  /*5f20*/  ISETP.NE.AND P2, PT, R59, RZ, PT ;  /* 0x000000ff3b00720c */ /* 0x000fe20003f45270 */
[----:B------:R-:W-:Y:S01]  /*5f30*/  ULDC.64 UR4, c[0x0][0x2f0] ;  /* 0x0000bc0000047ab9 */ /* 0x000fe20000000a00 */
[----:B------:R-:W-:Y:S01]  /*5f40*/  IMAD.MOV.U32 R62, RZ, RZ, R40 ;  /* 0x000000ffff3e7224 */ /* 0x000fe200078e0028 */
[----:B------:R-:W-:Y:S01]  /*5f50*/  BSSY B1, `(.L_x_1370) ;  /* 0x00000f8000017945 */ /* 0x000fe20003800000 */
[----:B0-----:R-:W-:Y:S02]  /*5f60*/  IMAD R36, R196, UR4, RZ ;  /* 0x00000004c4247c24 */ /* 0x001fe4000f8e02ff */
[----:B------:R-:W-:Y:S02]  /*5f70*/  IMAD.MOV.U32 R63, RZ, RZ, R43 ;  /* 0x000000ffff3f7224 */ /* 0x000fe400078e002b */
[C---:B------:R-:W-:Y:S02]  /*5f80*/  IMAD R37, R19.reuse, UR5, R36 ;  /* 0x0000000513257c24 */ /* 0x040fe4000f8e0224 */
[----:B------:R-:W-:-:S04]  /*5f90*/  IMAD.WIDE.U32 R62, R19, UR4, R62 ;  /* 0x00000004133e7c25 */ /* 0x000fc8000f8e003e */
[----:B------:R-:W-:Y:S02]  /*5fa0*/  IMAD.IADD R112, R37, 0x1, R63 ;  /* 0x0000000125707824 */ /* 0x000fe400078e023f */
[----:B--2---:R-:W-:Y:S01]  /*5fb0*/  IMAD.IADD R116, R110, 0x1, -R75 ;  /* 0x000000016e747824 */ /* 0x004fe200078e0a4b */
[----:B------:R-:W-:Y:S06]  /*5fc0*/  @!P2 BRA `(.L_x_1371) ;  /* 0x0000000c00c0a947 */ /* 0x000fec0003800000 */
[----:B------:R-:W-:Y:S01]  /*5fd0*/  ISETP.GE.AND P4, PT, R22, R93, PT ;  /* 0x0000005d1600720c */ /* 0x000fe20003f86270 */
[----:B------:R-:W-:Y:S01]  /*5fe0*/  BSSY B2, `(.L_x_1372) ;  /* 0x00000ec000027945 */ /* 0x000fe20003800000 */
[----:B------:R-:W-:Y:S02]  /*5ff0*/  IADD3 R103, P2, P3, R52, R62, R73 ;  /* 0x0000003e34677210 */ /* 0x000fe40007b5e049 */
[----:B------:R-:W-:Y:S02]  /*6000*/  SEL R36, R75, R116, !P4 ;  /* 0x000000744b247207 */ /* 0x000fe40006000000 */
[----:B------:R-:W-:Y:S02]  /*6010*/  IADD3.X R40, R91, R112, R67, P2, P3 ;  /* 0x000000705b287210 */ /* 0x000fe400017e6443 */
[----:B------:R-:W-:-:S04]  /*6020*/  SHF.R.S32.HI R37, RZ, 0x1f, R36 ;  /* 0x0000001fff257819 */ /* 0x000fc80000011424 */
[----:B------:R-:W-:-:S04]  /*6030*/  LEA.HI R37, R37, R36, RZ, 0x5 ;  /* 0x0000002425257211 */ /* 0x000fc800078f28ff */
[----:B------:R-:W-:-:S04]  /*6040*/  SHF.R.S32.HI R36, RZ, 0x5, R37 ;  /* 0x00000005ff247819 */ /* 0x000fc80000011425 */
[----:B------:R-:W-:-:S04]  /*6050*/  LEA.HI.SX32 R36, R87, R36, 0x1c ;  /* 0x0000002457247211 */ /* 0x000fc800078fe2ff */
[----:B------:R-:W-:Y:S01]  /*6060*/  SHF.R.S32.HI R39, RZ, 0x1f, R36 ;  /* 0x0000001fff277819 */ /* 0x000fe20000011424 */
[----:B------:R-:W-:-:S03]  /*6070*/  IMAD.SHL.U32 R37, R36, 0x10, RZ ;  /* 0x0000001024257824 */ /* 0x000fc600078e00ff */
[----:B------:R-:W-:Y:S02]  /*6080*/  LEA.HI R39, R39, R36, RZ, 0x2 ;  /* 0x0000002427277211 */ /* 0x000fe400078f10ff */
[----:B------:R-:W-:Y:S02]  /*6090*/  ISETP.GE.AND P2, PT, R37, R110, PT ;  /* 0x0000006e2500720c */ /* 0x000fe40003f46270 */
[----:B------:R-:W-:Y:S01]  /*60a0*/  LOP3.LUT R36, R180, 0x30, R37, 0xf8, !PT ;  /* 0x00000030b4247812 */ /* 0x000fe200078ef825 */
[----:B------:R-:W-:-:S03]  /*60b0*/  IMAD.SHL.U32 R39, R39, 0x800, RZ ;  /* 0x0000080027277824 */ /* 0x000fc600078e00ff */
[----:B------:R-:W-:Y:S02]  /*60c0*/  LOP3.LUT R36, R36, R181, RZ, 0x3c, !PT ;  /* 0x000000b524247212 */ /* 0x000fe400078e3cff */
[----:B------:R-:W-:-:S04]  /*60d0*/  LOP3.LUT R39, R39, 0xffffe000, RZ, 0xc0, !PT ;  /* 0xffffe00027277812 */ /* 0x000fc800078ec0ff */
[----:B------:R-:W-:Y:S02]  /*60e0*/  IADD3 R36, R36, R39, R182 ;  /* 0x0000002724247210 */ /* 0x000fe40007ffe0b6 */
[--C-:B------:R-:W-:Y:S02]  /*60f0*/  @!P2 SHF.R.S32.HI R38, RZ, 0x1f, R37.reuse ;  /* 0x0000001fff26a819 */ /* 0x100fe40000011425 */
[----:B------:R-:W-:Y:S01]  /*6100*/  @!P2 IADD3 R105, P3, P4, R52, R62, R37 ;  /* 0x0000003e3469a210 */ /* 0x000fe20007c7e025 */
[C---:B------:R-:W-:Y:S02]  /*6110*/  IMAD R37, R17.reuse, 0x6000, R88 ;  /* 0x0000600011257824 */ /* 0x040fe400078e0258 */
[----:B------:R-:W-:Y:S01]  /*6120*/  IMAD R39, R17, 0x6000, R36 ;  /* 0x0000600011277824 */ /* 0x000fe200078e0224 */
[----:B------:R-:W-:Y:S01]  /*6130*/  @!P2 IADD3.X R38, R91, R112, R38, P3, P4 ;  /* 0x000000705b26a210 */ /* 0x000fe20001fe8426 */
[----:B------:R-:W-:Y:S01]  /*6140*/  IMAD.IADD R37, R16, 0x1, R37 ;  /* 0x0000000110257824 */ /* 0x000fe200078e0225 */
[----:B------:R-:W-:-:S05]  /*6150*/  IADD3 R102, P3, R103, R60, RZ ;  /* 0x0000003c67667210 */ /* 0x000fca0007f7e0ff */
[----:B------:R-:W-:Y:S01]  /*6160*/  IMAD.X R103, R40, 0x1, R61, P3 ;  /* 0x0000000128677824 */ /* 0x000fe200018e063d */
[----:B------:R-:W-:Y:S01]  /*6170*/  @!P2 IADD3 R104, P3, R105, R60, RZ ;  /* 0x0000003c6968a210 */ /* 0x000fe20007f7e0ff */
[----:B------:R-:W-:-:S04]  /*6180*/  IMAD.IADD R40, R16, 0x1, R39 ;  /* 0x0000000110287824 */ /* 0x000fc800078e0227 */
[----:B------:R-:W-:Y:S01]  /*6190*/  @!P2 IMAD.X R105, R38, 0x1, R61, P3 ;  /* 0x000000012669a824 */ /* 0x000fe200018e063d */
[----:B------:R-:W-:Y:S01]  /*61a0*/  ISETP.GE.AND P3, PT, R22, R101, PT ;  /* 0x000000651600720c */ /* 0x000fe20003f66270 */
[----:B------:R-:W0:Y:S04]  /*61b0*/  LDS.128 R36, [R37+0x16400] ;  /* 0x0164000025247984 */ /* 0x000e280000000c00 */
[----:B------:R-:W2:Y:S08]  /*61c0*/  LDS.128 R40, [R40+0x16400] ;  /* 0x0164000028287984 */ /* 0x000eb00000000c00 */
[----:B------:R-:W-:Y:S05]  /*61d0*/  @P3 BRA `(.L_x_1373) ;  /* 0x0000000c00303947 */ /* 0x000fea0003800000 */
[----:B------:R-:W-:Y:S02]  /*61e0*/  SHF.R.U32.HI R28, RZ, 0x8, R29 ;  /* 0x00000008ff1c7819 */ /* 0x000fe4000001161d */
[----:B------:R-:W-:Y:S02]  /*61f0*/  SHF.R.U32.HI R34, RZ, 0x8, R35 ;  /* 0x00000008ff227819 */ /* 0x000fe40000011623 */
[----:B------:R-:W-:Y:S01]  /*6200*/  SHF.R.U32.HI R32, RZ, 0x8, R33 ;  /* 0x00000008ff207819 */ /* 0x000fe20000011621 */
[----:B------:R-:W-:Y:S01]  /*6210*/  IMAD.SHL.U32 R28, R28, 0x100, RZ ;  /* 0x000001001c1c7824 */ /* 0x000fe200078e00ff */
[----:B------:R-:W-:Y:S01]  /*6220*/  SHF.R.U32.HI R123, RZ, 0x10, R29 ;  /* 0x00000010ff7b7819 */ /* 0x000fe2000001161d */
[----:B------:R-:W-:Y:S01]  /*6230*/  IMAD.SHL.U32 R34, R34, 0x100, RZ ;  /* 0x0000010022227824 */ /* 0x000fe200078e00ff */
[----:B------:R-:W-:Y:S01]  /*6240*/  LOP3.LUT R29, R29, 0xff0000ff, RZ, 0xc0, !PT ;  /* 0xff0000ff1d1d7812 */ /* 0x000fe200078ec0ff */
[----:B------:R-:W-:Y:S01]  /*6250*/  IMAD.SHL.U32 R32, R32, 0x100, RZ ;  /* 0x0000010020207824 */ /* 0x000fe200078e00ff */
[----:B------:R-:W-:-:S02]  /*6260*/  SHF.R.U32.HI R30, RZ, 0x8, R31 ;  /* 0x00000008ff1e7819 */ /* 0x000fc4000001161f */
[----:B------:R-:W-:Y:S02]  /*6270*/  SHF.R.U32.HI R122, RZ, 0x10, R35 ;  /* 0x00000010ff7a7819 */ /* 0x000fe40000011623 */
[----:B------:R-:W-:Y:S02]  /*6280*/  SHF.R.U32.HI R125, RZ, 0x10, R33 ;  /* 0x00000010ff7d7819 */ /* 0x000fe40000011621 */
[----:B------:R-:W-:Y:S02]  /*6290*/  LOP3.LUT R35, R35, 0xff0000ff, RZ, 0xc0, !PT ;  /* 0xff0000ff23237812 */ /* 0x000fe400078ec0ff */
[----:B------:R-:W-:Y:S02]  /*62a0*/  LOP3.LUT R33, R33, 0xff0000ff, RZ, 0xc0, !PT ;  /* 0xff0000ff21217812 */ /* 0x000fe400078ec0ff */
[----:B------:R-:W-:Y:S01]  /*62b0*/  LOP3.LUT R29, R29, 0xff00, R28, 0xf8, !PT ;  /* 0x0000ff001d1d7812 */ /* 0x000fe200078ef81c */
[----:B------:R-:W-:Y:S01]  /*62c0*/  IMAD.SHL.U32 R28, R30, 0x100, RZ ;  /* 0x000001001e1c7824 */ /* 0x000fe200078e00ff */
[----:B------:R-:W-:Y:S01]  /*62d0*/  SHF.R.U32.HI R121, RZ, 0x10, R31 ;  /* 0x00000010ff797819 */ /* 0x000fe2000001161f */
[----:B------:R-:W-:Y:S01]  /*62e0*/  IMAD.U32 R30, R123, 0x10000, RZ ;  /* 0x000100007b1e7824 */ /* 0x000fe200078e00ff */
[----:B------:R-:W-:-:S02]  /*62f0*/  LOP3.LUT R31, R31, 0xff0000ff, RZ, 0xc0, !PT ;  /* 0xff0000ff1f1f7812 */ /* 0x000fc400078ec0ff */
[----:B------:R-:W-:Y:S02]  /*6300*/  LOP3.LUT R128, R35, 0xff00, R34, 0xf8, !PT ;  /* 0x0000ff0023807812 */ /* 0x000fe400078ef822 */
[----:B------:R-:W-:Y:S02]  /*6310*/  LOP3.LUT R126, R33, 0xff00, R32, 0xf8, !PT ;  /* 0x0000ff00217e7812 */ /* 0x000fe400078ef820 */
[----:B------:R-:W-:Y:S02]  /*6320*/  F2FP.F16.E4M3.UNPACK_B R123, R120.H1 ;  /* 0x00000078ff7b723e */ /* 0x000fe400030006ff */
[----:B--2---:R-:W-:Y:S02]  /*6330*/  F2FP.F16.E4M3.UNPACK_B R34, R40.H1 ;  /* 0x00000028ff22723e */ /* 0x004fe400030006ff */
[----:B0-----:R-:W-:Y:S01]  /*6340*/  F2FP.F16.E4M3.UNPACK_B R32, R36.H1 ;  /* 0x00000024ff20723e */ /* 0x001fe200030006ff */
[----:B------:R-:W-:Y:S01]  /*6350*/  HADD2.F32 R124, -RZ, R123.H0_H0 ;  /* 0x2000007bff7c7230 */ /* 0x000fe20000004100 */
[----:B------:R-:W-:Y:S01]  /*6360*/  LOP3.LUT R31, R31, 0xff00, R28, 0xf8, !PT ;  /* 0x0000ff001f1f7812 */ /* 0x000fe200078ef81c */
[----:B------:R-:W-:Y:S01]  /*6370*/  HADD2.F32 R35, -RZ, R34.H0_H0 ;  /* 0x20000022ff237230 */ /* 0x000fe20000004100 */
[----:B------:R-:W-:Y:S01]  /*6380*/  SHF.L.U32 R28, R121, 0x10, RZ ;  /* 0x00000010791c7819 */ /* 0x000fe200000006ff */
[----:B------:R-:W-:Y:S01]  /*6390*/  HADD2.F32 R33, -RZ, R32.H0_H0 ;  /* 0x20000020ff217230 */ /* 0x000fe20000004100 */
[----:B------:R-:W-:-:S02]  /*63a0*/  F2FP.F16.E4M3.UNPACK_B R121, R119.H1 ;  /* 0x00000077ff79723e */ /* 0x000fc400030006ff */
[----:B------:R-:W-:Y:S01]  /*63b0*/  LOP3.LUT R30, R29, 0xff0000, R30, 0xf8, !PT ;  /* 0x00ff00001d1e7812 */ /* 0x000fe200078ef81e */
[----:B------:R-:W-:Y:S01]  /*63c0*/  IMAD.U32 R29, R122, 0x10000, RZ ;  /* 0x000100007a1d7824 */ /* 0x000fe200078e00ff */
[----:B------:R-:W-:Y:S01]  /*63d0*/  LOP3.LUT R28, R31, 0xff0000, R28, 0xf8, !PT ;  /* 0x00ff00001f1c7812 */ /* 0x000fe200078ef81c */
[----:B------:R-:W-:Y:S02]  /*63e0*/  IMAD.U32 R31, R125, 0x10000, RZ ;  /* 0x000100007d1f7824 */ /* 0x000fe400078e00ff */
[-C--:B------:R-:W-:Y:S01]  /*63f0*/  FMUL.FTZ R130, R35, R124.reuse ;  /* 0x0000007c23827220 */ /* 0x080fe20000410000 */
[----:B------:R-:W-:Y:S02]  /*6400*/  HADD2.F32 R122, -RZ, R121.H0_H0 ;  /* 0x20000079ff7a7230 */ /* 0x000fe40000004100 */
[----:B------:R-:W-:Y:S01]  /*6410*/  FMUL.FTZ R124, R33, R124 ;  /* 0x0000007c217c7220 */ /* 0x000fe20000410000 */
[----:B------:R-:W-:Y:S02]  /*6420*/  F2FP.F16.E4M3.UNPACK_B R120, R120 ;  /* 0x00000078ff78723e */ /* 0x000fe400020006ff */
[----:B------:R-:W-:Y:S01]  /*6430*/  LOP3.LUT R31, R126, 0xff0000, R31, 0xf8, !PT ;  /* 0x00ff00007e1f7812 */ /* 0x000fe200078ef81f */
[-C--:B------:R-:W-:Y:S01]  /*6440*/  FFMA.FTZ R126, R35, R122.reuse, R124 ;  /* 0x0000007a237e7223 */ /* 0x080fe2000001007c */
[----:B------:R-:W-:Y:S01]  /*6450*/  FFMA.FTZ R130, R33, R122, -R130 ;  /* 0x0000007a21827223 */ /* 0x000fe20000010882 */
[----:B------:R-:W-:Y:S01]  /*6460*/  HADD2.F32 R124, -RZ, R123.H1_H1 ;  /* 0x3000007bff7c7230 */ /* 0x000fe20000004100 */
[----:B------:R-:W-:Y:S01]  /*6470*/  F2FP.F16.E4M3.UNPACK_B R40, R40 ;  /* 0x00000028ff28723e */ /* 0x000fe200020006ff */
[----:B------:R-:W-:Y:S01]  /*6480*/  HADD2.F32 R35, -RZ, R34.H1_H1 ;  /* 0x30000022ff237230 */ /* 0x000fe20000004100 */
[----:B------:R-:W-:Y:S01]  /*6490*/  F2FP.F16.E4M3.UNPACK_B R36, R36 ;  /* 0x00000024ff24723e */ /* 0x000fe200020006ff */
[----:B------:R-:W-:Y:S01]  /*64a0*/  HADD2.F32 R33, -RZ, R32.H1_H1 ;  /* 0x30000020ff217230 */ /* 0x000fe20000004100 */
[----:B------:R-:W-:Y:S01]  /*64b0*/  LOP3.LUT R29, R128, 0xff0000, R29, 0xf8, !PT ;  /* 0x00ff0000801d7812 */ /* 0x000fe200078ef81d */
[----:B------:R-:W-:-:S02]  /*64c0*/  HADD2.F32 R122, -RZ, R121.H1_H1 ;  /* 0x30000079ff7a7230 */ /* 0x000fc40000004100 */
[-C--:B------:R-:W-:Y:S01]  /*64d0*/  FMUL.FTZ R128, R35, R124.reuse ;  /* 0x0000007c23807220 */ /* 0x080fe20000410000 */
[----:B------:R-:W-:Y:S01]  /*64e0*/  F2FP.F16.E4M3.UNPACK_B R119, R119 ;  /* 0x00000077ff77723e */ /* 0x000fe200020006ff */
[----:B------:R-:W-:Y:S02]  /*64f0*/  HADD2.F32 R121, -RZ, R120.H0_H0 ;  /* 0x20000078ff797230 */ /* 0x000fe40000004100 */
[C---:B------:R-:W-:Y:S01]  /*6500*/  FMUL.FTZ R124, R33.reuse, R124 ;  /* 0x0000007c217c7220 */ /* 0x040fe20000410000 */
[----:B------:R-:W-:Y:S02]  /*6510*/  HADD2.F32 R34, -RZ, R40.H0_H0 ;  /* 0x20000028ff227230 */ /* 0x000fe40000004100 */
[-C--:B------:R-:W-:Y:S01]  /*6520*/  FFMA.FTZ R129, R33, R122.reuse, -R128 ;  /* 0x0000007a21817223 */ /* 0x080fe20000010880 */
[----:B------:R-:W-:Y:S02]  /*6530*/  HADD2.F32 R32, -RZ, R36.H0_H0 ;  /* 0x20000024ff207230 */ /* 0x000fe40000004100 */
[----:B------:R-:W-:Y:S01]  /*6540*/  FFMA.FTZ R131, R35, R122, R124 ;  /* 0x0000007a23837223 */ /* 0x000fe2000001007c */
        /* <DEDUP_REMOVED lines=9> */
[-C--:B------:R-:W-:Y:S01]  /*65e0*/  FMUL.FTZ R125, R40, R35.reuse ;  /* 0x00000023287d7220 */ /* 0x080fe20000410000 */
[----:B------:R-:W-:Y:S01]  /*65f0*/  F2FP.F16.E4M3.UNPACK_B R33, R118.H1 ;  /* 0x00000076ff21723e */ /* 0x000fe200030006ff */
[C---:B------:R-:W-:Y:S01]  /*6600*/  FMUL.FTZ R127, R36.reuse, R35 ;  /* 0x00000023247f7220 */ /* 0x040fe20000410000 */
[----:B------:R-:W-:Y:S01]  /*6610*/  F2FP.F16.E4M3.UNPACK_B R34, R42.H1 ;  /* 0x0000002aff22723e */ /* 0x000fe200030006ff */
[----:B------:R-:W-:Y:S01]  /*6620*/  FFMA.FTZ R122, R36, R119, -R125 ;  /* 0x00000077247a7223 */ /* 0x000fe2000001087d */
[----:B------:R-:W-:Y:S01]  /*6630*/  F2FP.F16.E4M3.UNPACK_B R36, R117.H1 ;  /* 0x00000075ff24723e */ /* 0x000fe200030006ff */
[--C-:B------:R-:W-:Y:S01]  /*6640*/  HADD2.F32 R120, -RZ, R33.reuse.H0_H0 ;  /* 0x20000021ff787230 */ /* 0x100fe20000004100 */
[----:B------:R-:W-:Y:S01]  /*6650*/  F2FP.F16.E4M3.UNPACK_B R32, R38.H1 ;  /* 0x00000026ff20723e */ /* 0x000fe200030006ff */
[----:B------:R-:W-:Y:S02]  /*6660*/  HADD2.F32 R35, -RZ, R34.H0_H0 ;  /* 0x20000022ff237230 */ /* 0x000fe40000004100 */
[----:B------:R-:W-:Y:S01]  /*6670*/  FFMA.FTZ R124, R40, R119, R127 ;  /* 0x00000077287c7223 */ /* 0x000fe2000001007f */
[----:B------:R-:W-:Y:S01]  /*6680*/  HADD2.F32 R119, -RZ, R33.H1_H1 ;  /* 0x30000021ff777230 */ /* 0x000fe20000004100 */
[----:B------:R-:W-:Y:S01]  /*6690*/  F2FP.F16.E4M3.UNPACK_B R118, R118 ;  /* 0x00000076ff76723e */ /* 0x000fe200020006ff */
[----:B------:R-:W-:-:S02]  /*66a0*/  HADD2.F32 R33, -RZ, R32.H0_H0 ;  /* 0x20000020ff217230 */ /* 0x000fc40000004100 */
[----:B------:R-:W-:Y:S01]  /*66b0*/  FMUL.FTZ R128, R35, R120 ;  /* 0x0000007823807220 */ /* 0x000fe20000410000 */
[----:B------:R-:W-:Y:S01]  /*66c0*/  HADD2.F32 R40, -RZ, R36.H0_H0 ;  /* 0x20000024ff287230 */ /* 0x000fe20000004100 */
[----:B------:R-:W-:Y:S01]  /*66d0*/  F2FP.F16.E4M3.UNPACK_B R38, R38 ;  /* 0x00000026ff26723e */ /* 0x000fe200020006ff */
[----:B------:R-:W-:Y:S02]  /*66e0*/  HADD2.F32 R34, -RZ, R34.H1_H1 ;  /* 0x30000022ff227230 */ /* 0x000fe40000004100 */
[C---:B------:R-:W-:Y:S01]  /*66f0*/  FMUL.FTZ R120, R33.reuse, R120 ;  /* 0x0000007821787220 */ /* 0x040fe20000410000 */
[----:B------:R-:W-:Y:S02]  /*6700*/  HADD2.F32 R32, -RZ, R32.H1_H1 ;  /* 0x30000020ff207230 */ /* 0x000fe40000004100 */
[----:B------:R-:W-:Y:S01]  /*6710*/  FFMA.FTZ R128, R33, R40, -R128 ;  /* 0x0000002821807223 */ /* 0x000fe20000010880 */
[----:B------:R-:W-:Y:S02]  /*6720*/  HADD2.F32 R33, -RZ, R36.H1_H1 ;  /* 0x30000024ff217230 */ /* 0x000fe40000004100 */
[-C--:B------:R-:W-:Y:S01]  /*6730*/  FMUL.FTZ R125, R34, R119.reuse ;  /* 0x00000077227d7220 */ /* 0x080fe20000410000 */
[----:B------:R-:W-:Y:S01]  /*6740*/  F2FP.F16.E4M3.UNPACK_B R42, R42 ;  /* 0x0000002aff2a723e */ /* 0x000fe200020006ff */
[C---:B------:R-:W-:Y:S01]  /*6750*/  FMUL.FTZ R119, R32.reuse, R119 ;  /* 0x0000007720777220 */ /* 0x040fe20000410000 */
[----:B------:R-:W-:Y:S01]  /*6760*/  FFMA.FTZ R120, R35, R40, R120 ;  /* 0x0000002823787223 */ /* 0x000fe20000010078 */
[----:B------:R-:W-:Y:S01]  /*6770*/  FFMA.FTZ R133, R32, R33, -R125 ;  /* 0x0000002120857223 */ /* 0x000fe2000001087d */
[----:B------:R-:W-:-:S02]  /*6780*/  HADD2.F32 R35, -RZ, R118.H0_H0 ;  /* 0x20000076ff237230 */ /* 0x000fc40000004100 */
[----:B------:R-:W-:Y:S01]  /*6790*/  FFMA.FTZ R135, R34, R33, R119 ;  /* 0x0000002122877223 */ /* 0x000fe20000010077 */
[----:B------:R-:W-:Y:S01]  /*67a0*/  F2FP.F16.E4M3.UNPACK_B R117, R117 ;  /* 0x00000075ff75723e */ /* 0x000fe200020006ff */
[----:B------:R-:W-:Y:S01]  /*67b0*/  HADD2.F32 R32, -RZ, R38.H0_H0 ;  /* 0x20000026ff207230 */ /* 0x000fe20000004100 */
[----:B------:R-:W-:Y:S01]  /*67c0*/  F2FP.SATFINITE.E4M3.F32.PACK_AB_MERGE_C R128, R133, R128, RZ ;  /* 0x000000808580723e */ /* 0x000fe200048070ff */
[----:B------:R-:W-:Y:S01]  /*67d0*/  HADD2.F32 R33, -RZ, R42.H0_H0 ;  /* 0x2000002aff217230 */ /* 0x000fe20000004100 */
[----:B------:R-:W-:Y:S01]  /*67e0*/  F2FP.SATFINITE.E4M3.F32.PACK_AB_MERGE_C R40, R131, R126, RZ ;  /* 0x0000007e8328723e */ /* 0x000fe200048070ff */
[----:B------:R-:W-:Y:S02]  /*67f0*/  HADD2.F32 R119, -RZ, R118.H1_H1 ;  /* 0x30000076ff777230 */ /* 0x000fe40000004100 */
[-C--:B------:R-:W-:Y:S01]  /*6800*/  FMUL.FTZ R36, R32, R35.reuse ;  /* 0x0000002320247220 */ /* 0x080fe20000410000 */
[----:B------:R-:W-:Y:S02]  /*6810*/  HADD2.F32 R42, -RZ, R42.H1_H1 ;  /* 0x3000002aff2a7230 */ /* 0x000fe40000004100 */
[----:B------:R-:W-:Y:S01]  /*6820*/  FMUL.FTZ R125, R33, R35 ;  /* 0x00000023217d7220 */ /* 0x000fe20000410000 */
[----:B------:R-:W-:Y:S01]  /*6830*/  HADD2.F32 R38, -RZ, R38.H1_H1 ;  /* 0x30000026ff267230 */ /* 0x000fe20000004100 */
[----:B------:R-:W-:Y:S01]  /*6840*/  F2FP.SATFINITE.E4M3.F32.PACK_AB_MERGE_C R40, R124, R121, R40 ;  /* 0x000000797c28723e */ /* 0x000fe20004807028 */
[----:B------:R-:W-:-:S02]  /*6850*/  HADD2.F32 R34, -RZ, R117.H0_H0 ;  /* 0x20000075ff227230 */ /* 0x000fc40000004100 */
[-C--:B------:R-:W-:Y:S01]  /*6860*/  FMUL.FTZ R35, R42, R119.reuse ;  /* 0x000000772a237220 */ /* 0x080fe20000410000 */
[----:B------:R-:W-:Y:S02]  /*6870*/  HADD2.F32 R117, -RZ, R117.H1_H1 ;  /* 0x30000075ff757230 */ /* 0x000fe40000004100 */
[----:B------:R-:W-:Y:S01]  /*6880*/  FMUL.FTZ R119, R38, R119 ;  /* 0x0000007726777220 */ /* 0x000fe20000410000 */
[-C--:B------:R-:W-:Y:S01]  /*6890*/  FFMA.FTZ R125, R32, R34.reuse, -R125 ;  /* 0x00000022207d7223 */ /* 0x080fe2000001087d */
[----:B------:R-:W-:Y:S02]  /*68a0*/  FFMA.FTZ R118, R33, R34, R36 ;  /* 0x0000002221767223 */ /* 0x000fe40000010024 */
[----:B------:R-:W-:Y:S01]  /*68b0*/  FFMA.FTZ R127, R42, R117, R119 ;  /* 0x000000752a7f7223 */ /* 0x000fe20000010077 */
[----:B------:R-:W-:Y:S01]  /*68c0*/  F2FP.F16.E4M3.UNPACK_B R34, R41 ;  /* 0x00000029ff22723e */ /* 0x000fe200020006ff */
[----:B------:R-:W-:Y:S01]  /*68d0*/  FFMA.FTZ R38, R38, R117, -R35 ;  /* 0x0000007526267223 */ /* 0x000fe20000010823 */
[----:B------:R-:W-:-:S02]  /*68e0*/  F2FP.F16.E4M3.UNPACK_B R119, R31 ;  /* 0x0000001fff77723e */ /* 0x000fc400020006ff */
[----:B------:R-:W-:Y:S01]  /*68f0*/  F2FP.SATFINITE.E4M3.F32.PACK_AB_MERGE_C R42, R135, R120, RZ ;  /* 0x00000078872a723e */ /* 0x000fe200048070ff */
[--C-:B------:R-:W-:Y:S01]  /*6900*/  HADD2.F32 R35, -RZ, R34.reuse.H0_H0 ;  /* 0x20000022ff237230 */ /* 0x100fe20000004100 */
[----:B------:R-:W-:Y:S01]  /*6910*/  F2FP.F16.E4M3.UNPACK_B R32, R37 ;  /* 0x00000025ff20723e */ /* 0x000fe200020006ff */
[----:B------:R-:W-:Y:S01]  /*6920*/  HADD2.F32 R120, -RZ, R119.H0_H0 ;  /* 0x20000077ff787230 */ /* 0x000fe20000004100 */
[----:B------:R-:W-:Y:S01]  /*6930*/  F2FP.F16.E4M3.UNPACK_B R117, R30 ;  /* 0x0000001eff75723e */ /* 0x000fe200020006ff */
[----:B------:R-:W-:Y:S01]  /*6940*/  HADD2.F32 R34, -RZ, R34.H1_H1 ;  /* 0x30000022ff227230 */ /* 0x000fe20000004100 */
[----:B------:R-:W-:Y:S01]  /*6950*/  F2FP.SATFINITE.E4M3.F32.PACK_AB_MERGE_C R36, R129, R130, RZ ;  /* 0x000000828124723e */ /* 0x000fe200048070ff */
[----:B------:R-:W-:Y:S01]  /*6960*/  HADD2.F32 R33, -RZ, R32.H0_H0 ;  /* 0x20000020ff217230 */ /* 0x000fe20000004100 */
[----:B------:R-:W-:Y:S01]  /*6970*/  F2FP.SATFINITE.E4M3.F32.PACK_AB_MERGE_C R42, R127, R118, R42 ;  /* 0x000000767f2a723e */ /* 0x000fe2000480702a */
[----:B------:R-:W-:Y:S01]  /*6980*/  HADD2.F32 R118, -RZ, R117.H0_H0 ;  /* 0x20000075ff767230 */ /* 0x000fe20000004100 */
[----:B------:R-:W-:Y:S01]  /*6990*/  F2FP.SATFINITE.E4M3.F32.PACK_AB_MERGE_C R36, R122, R123, R36 ;  /* 0x0000007b7a24723e */ /* 0x000fe20004807024 */
[----:B------:R-:W-:Y:S01]  /*69a0*/  FMUL.FTZ R122, R35, R120 ;  /* 0x00000078237a7220 */ /* 0x000fe20000410000 */
[----:B------:R-:W-:-:S02]  /*69b0*/  HADD2.F32 R119, -RZ, R119.H1_H1 ;  /* 0x30000077ff777230 */ /* 0x000fc40000004100 */
[C---:B------:R-:W-:Y:S01]  /*69c0*/  FMUL.FTZ R120, R33.reuse, R120 ;  /* 0x0000007821787220 */ /* 0x040fe20000410000 */
[----:B------:R-:W-:Y:S02]  /*69d0*/  HADD2.F32 R32, -RZ, R32.H1_H1 ;  /* 0x30000020ff207230 */ /* 0x000fe40000004100 */
[----:B------:R-:W-:Y:S01]  /*69e0*/  FFMA.FTZ R122, R33, R118, -R122 ;  /* 0x00000076217a7223 */ /* 0x000fe2000001087a */
[----:B------:R-:W-:Y:S02]  /*69f0*/  HADD2.F32 R117, -RZ, R117.H1_H1 ;  /* 0x30000075ff757230 */ /* 0x000fe40000004100 */
[----:B------:R-:W-:Y:S01]  /*6a00*/  FMUL.FTZ R33, R34, R119 ;  /* 0x0000007722217220 */ /* 0x000fe20000410000 */
[----:B------:R-:W-:Y:S01]  /*6a10*/  F2FP.F16.E4M3.UNPACK_B R37, R37.H1 ;  /* 0x00000025ff25723e */ /* 0x000fe200030006ff */
[C---:B------:R-:W-:Y:S01]  /*6a20*/  FMUL.FTZ R119, R32.reuse, R119 ;  /* 0x0000007720777220 */ /* 0x040fe20000410000 */
[----:B------:R-:W-:Y:S01]  /*6a30*/  F2FP.F16.E4M3.UNPACK_B R41, R41.H1 ;  /* 0x00000029ff29723e */ /* 0x000fe200030006ff */
[----:B------:R-:W-:Y:S01]  /*6a40*/  FFMA.FTZ R123, R32, R117, -R33 ;  /* 0x00000075207b7223 */ /* 0x000fe20000010821 */
[----:B------:R-:W-:Y:S01]  /*6a50*/  F2FP.F16.E4M3.UNPACK_B R33, R31.H1 ;  /* 0x0000001fff21723e */ /* 0x000fe200030006ff */
[----:B------:R-:W-:Y:S01]  /*6a60*/  HADD2.F32 R31, -RZ, R37.H0_H0 ;  /* 0x20000025ff1f7230 */ /* 0x000fe20000004100 */
[----:B------:R-:W-:Y:S01]  /*6a70*/  F2FP.SATFINITE.E4M3.F32.PACK_AB_MERGE_C R38, R38, R125, R128 ;  /* 0x0000007d2626723e */ /* 0x000fe20004807080 */
[----:B------:R-:W-:Y:S01]  /*6a80*/  FFMA.FTZ R125, R34, R117, R119 ;  /* 0x00000075227d7223 */ /* 0x000fe20000010077 */
[----:B------:R-:W-:-:S02]  /*6a90*/  HADD2.F32 R32, -RZ, R41.H0_H0 ;  /* 0x20000029ff207230 */ /* 0x000fc40000004100 */
[----:B------:R-:W-:Y:S01]  /*6aa0*/  FFMA.FTZ R120, R35, R118, R120 ;  /* 0x0000007623787223 */ /* 0x000fe20000010078 */
[----:B------:R-:W-:Y:S01]  /*6ab0*/  HADD2.F32 R34, -RZ, R33.H0_H0 ;  /* 0x20000021ff227230 */ /* 0x000fe20000004100 */
[----:B------:R-:W-:Y:S01]  /*6ac0*/  F2FP.F16.E4M3.UNPACK_B R30, R30.H1 ;  /* 0x0000001eff1e723e */ /* 0x000fe200030006ff */
[----:B------:R-:W-:Y:S01]  /*6ad0*/  HADD2.F32 R41, -RZ, R41.H1_H1 ;  /* 0x30000029ff297230 */ /* 0x000fe20000004100 */
[----:B------:R-:W-:Y:S01]  /*6ae0*/  F2FP.F16.E4M3.UNPACK_B R117, R29 ;  /* 0x0000001dff75723e */ /* 0x000fe200020006ff */
[----:B------:R-:W-:Y:S02]  /*6af0*/  HADD2.F32 R118, -RZ, R33.H1_H1 ;  /* 0x30000021ff767230 */ /* 0x000fe40000004100 */
[-C--:B------:R-:W-:Y:S01]  /*6b00*/  FMUL.FTZ R124, R32, R34.reuse ;  /* 0x00000022207c7220 */ /* 0x080fe20000410000 */
[----:B------:R-:W-:Y:S02]  /*6b10*/  HADD2.F32 R37, -RZ, R37.H1_H1 ;  /* 0x30000025ff257230 */ /* 0x000fe40000004100 */
[----:B------:R-:W-:Y:S01]  /*6b20*/  FMUL.FTZ R35, R31, R34 ;  /* 0x000000221f237220 */ /* 0x000fe20000410000 */
[----:B------:R-:W-:-:S02]  /*6b30*/  HADD2.F32 R33, -RZ, R30.H0_H0 ;  /* 0x2000001eff217230 */ /* 0x000fc40000004100 */
[----:B------:R-:W-:Y:S02]  /*6b40*/  HADD2.F32 R34, -RZ, R30.H1_H1 ;  /* 0x3000001eff227230 */ /* 0x000fe40000004100 */
[-C--:B------:R-:W-:Y:S01]  /*6b50*/  FMUL.FTZ R30, R41, R118.reuse ;  /* 0x00000076291e7220 */ /* 0x080fe20000410000 */
[----:B------:R-:W-:Y:S01]  /*6b60*/  FMUL.FTZ R118, R37, R118 ;  /* 0x0000007625767220 */ /* 0x000fe20000410000 */
[-C--:B------:R-:W-:Y:S01]  /*6b70*/  FFMA.FTZ R124, R31, R33.reuse, -R124 ;  /* 0x000000211f7c7223 */ /* 0x080fe2000001087c */
[----:B------:R-:W-:Y:S01]  /*6b80*/  FFMA.FTZ R126, R32, R33, R35 ;  /* 0x00000021207e7223 */ /* 0x000fe20000010023 */
[-C--:B------:R-:W-:Y:S01]  /*6b90*/  FFMA.FTZ R127, R37, R34.reuse, -R30 ;  /* 0x00000022257f7223 */ /* 0x080fe2000001081e */
[----:B------:R-:W-:Y:S01]  /*6ba0*/  F2FP.F16.E4M3.UNPACK_B R33, R43 ;  /* 0x0000002bff21723e */ /* 0x000fe200020006ff */
[----:B------:R-:W-:Y:S01]  /*6bb0*/  FFMA.FTZ R129, R41, R34, R118 ;  /* 0x0000002229817223 */ /* 0x000fe20000010076 */
[----:B------:R-:W-:Y:S01]  /*6bc0*/  F2FP.F16.E4M3.UNPACK_B R30, R39 ;  /* 0x00000027ff1e723e */ /* 0x000fe200020006ff */
[----:B------:R-:W-:Y:S01]  /*6bd0*/  HADD2.F32 R119, -RZ, R117.H0_H0 ;  /* 0x20000075ff777230 */ /* 0x000fe20000004100 */
[----:B------:R-:W-:Y:S01]  /*6be0*/  F2FP.F16.E4M3.UNPACK_B R43, R43.H1 ;  /* 0x0000002bff2b723e */ /* 0x000fe200030006ff */
[----:B------:R-:W-:Y:S01]  /*6bf0*/  HADD2.F32 R34, -RZ, R33.H0_H0 ;  /* 0x20000021ff227230 */ /* 0x000fe20000004100 */
[----:B------:R-:W-:Y:S01]  /*6c00*/  F2FP.F16.E4M3.UNPACK_B R118, R29.H1 ;  /* 0x0000001dff76723e */ /* 0x000fe200030006ff */
[--C-:B------:R-:W-:Y:S01]  /*6c10*/  HADD2.F32 R31, -RZ, R30.reuse.H0_H0 ;  /* 0x2000001eff1f7230 */ /* 0x100fe20000004100 */
[----:B------:R-:W-:Y:S01]  /*6c20*/  F2FP.F16.E4M3.UNPACK_B R39, R39.H1 ;  /* 0x00000027ff27723e */ /* 0x000fe200030006ff */
[----:B------:R-:W-:Y:S01]  /*6c30*/  HADD2.F32 R30, -RZ, R30.H1_H1 ;  /* 0x3000001eff1e7230 */ /* 0x000fe20000004100 */
        /* <DEDUP_REMOVED lines=12> */
[----:B------:R-:W-:Y:S01]  /*6d00*/  FFMA.FTZ R119, R34, R37, R119 ;  /* 0x0000002522777223 */ /* 0x000fe20000010077 */
[----:B------:R-:W-:Y:S02]  /*6d10*/  HADD2.F32 R118, -RZ, R118.H1_H1 ;  /* 0x30000076ff767230 */ /* 0x000fe40000004100 */
[----:B------:R-:W-:Y:S01]  /*6d20*/  FFMA.FTZ R121, R28, R41, R121 ;  /* 0x000000291c797223 */ /* 0x000fe20000010079 */
[----:B------:R-:W-:Y:S02]  /*6d30*/  HADD2.F32 R39, -RZ, R39.H1_H1 ;  /* 0x30000027ff277230 */ /* 0x000fe40000004100 */
[----:B------:R-:W-:Y:S01]  /*6d40*/  FFMA.FTZ R128, R31, R37, -R128 ;  /* 0x000000251f807223 */ /* 0x000fe20000010880 */
[----:B------:R-:W-:Y:S02]  /*6d50*/  HADD2.F32 R33, -RZ, R33.H1_H1 ;  /* 0x30000021ff217230 */ /* 0x000fe40000004100 */
[----:B------:R-:W-:Y:S01]  /*6d60*/  FMUL.FTZ R34, R43, R118 ;  /* 0x000000762b227220 */ /* 0x000fe20000410000 */
[----:B------:R-:W-:-:S02]  /*6d70*/  HADD2.F32 R117, -RZ, R117.H1_H1 ;  /* 0x30000075ff757230 */ /* 0x000fc40000004100 */
[----:B------:R-:W-:Y:S01]  /*6d80*/  FMUL.FTZ R118, R39, R118 ;  /* 0x0000007627767220 */ /* 0x000fe20000410000 */
[----:B------:R-:W-:Y:S02]  /*6d90*/  HADD2.F32 R28, -RZ, R35.H1_H1 ;  /* 0x30000023ff1c7230 */ /* 0x000fe40000004100 */
[----:B------:R-:W-:Y:S01]  /*6da0*/  FFMA.FTZ R131, R32, R41, -R131 ;  /* 0x0000002920837223 */ /* 0x000fe20000010883 */
[----:B------:R-:W-:Y:S02]  /*6db0*/  HADD2.F32 R29, -RZ, R29.H1_H1 ;  /* 0x3000001dff1d7230 */ /* 0x000fe40000004100 */
[-C--:B------:R-:W-:Y:S01]  /*6dc0*/  FMUL.FTZ R31, R33, R117.reuse ;  /* 0x00000075211f7220 */ /* 0x080fe20000410000 */
[C---:B------:R-:W-:Y:S01]  /*6dd0*/  FMUL.FTZ R32, R30.reuse, R117 ;  /* 0x000000751e207220 */ /* 0x040fe20000410000 */
[-C--:B------:R-:W-:Y:S01]  /*6de0*/  FFMA.FTZ R34, R39, R28.reuse, -R34 ;  /* 0x0000001c27227223 */ /* 0x080fe20000010822 */
[----:B------:R-:W-:Y:S01]  /*6df0*/  FFMA.FTZ R118, R43, R28, R118 ;  /* 0x0000001c2b767223 */ /* 0x000fe20000010076 */
[-C--:B------:R-:W-:Y:S01]  /*6e00*/  FFMA.FTZ R31, R30, R29.reuse, -R31 ;  /* 0x0000001d1e1f7223 */ /* 0x080fe2000001081f */
        /* <DEDUP_REMOVED lines=8> */
[----:B------:R-:W-:-:S07]  /*6e90*/  F2FP.SATFINITE.E4M3.F32.PACK_AB_MERGE_C R43, R32, R119, R118 ;  /* 0x00000077202b723e */ /* 0x000fce0004807076 */
.L_x_1373:
[----:B------:R-:W-:Y:S05]  /*6ea0*/  BSYNC B2 ;  /* 0x0000000000027941 */ /* 0x000fea0003800000 */
.L_x_1372:
[----:B0-----:R0:W-:Y:S04]  /*6eb0*/  STG.E.128 desc[UR40][R102.64], R36 ;  /* 0x0000002466007986 */ /* 0x0011e8000c101d28 */
[----:B--2---:R0:W-:Y:S02]  /*6ec0*/  @!P2 STG.E.128 desc[UR40][R104.64], R40 ;  /* 0x000000286800a986 */ /* 0x0041e4000c101d28 */
.L_x_1371:
[----:B------:R-:W-:Y:S05]  /*6ed0*/  BSYNC B1 ;  /* 0x0000000000017941 */ /* 0x000fea0003800000 */
.L_x_1370:
[----:B------:R-:W-:Y:S01]  /*6ee0*/  ISETP.NE.AND P2, PT, R99, RZ, PT ;  /* 0x000000ff6300720c */ /* 0x000fe20003f45270 */
[----:B------:R-:W-:-:S12]  /*6ef0*/  BSSY B1, `(.L_x_1374) ;  /* 0x00000f7000017945 */ /* 0x000fd80003800000 */
[----:B------:R-:W-:Y:S05]  /*6f00*/  @!P2 BRA `(.L_x_1375) ;  /* 0x0000000c00d4a947 */ /* 0x000fea0003800000 */
[----:B------:R-:W-:Y:S01]  /*6f10*/  ISETP.GE.AND P4, PT, R175, R93, PT ;  /* 0x0000005daf00720c */ /* 0x000fe20003f86270 */
[----:B------:R-:W-:Y:S01]  /*6f20*/  BSSY B2, `(.L_x_1376) ;  /* 0x00000f1000027945 */ /* 0x000fe20003800000 */
[----:B0-----:R-:W-:Y:S02]  /*6f30*/  IADD3 R37, P2, P3, R52, R62, R71 ;  /* 0x0000003e34257210 */ /* 0x001fe40007b5e047 */
        /* <DEDUP_REMOVED lines=32> */
[----:B------:R-:W-:Y:S02]  /*7140*/  SHF.R.U32.HI R103, RZ, 0x8, R13 ;  /* 0x00000008ff677819 */ /* 0x000fe4000001160d */
[----:B------:R-:W-:Y:S02]  /*7150*/  LOP3.LUT R26, R27, 0xff0000ff, RZ, 0xc0, !PT ;  /* 0xff0000ff1b1a7812 */ /* 0x000fe400078ec0ff */
[----:B------:R-:W-:Y:S01]  /*7160*/  SHF.R.U32.HI R118, RZ, 0x10, R27 ;  /* 0x00000010ff767819 */ /* 0x000fe2000001161b */
[----:B------:R-:W-:Y:S01]  /*7170*/  IMAD.SHL.U32 R27, R40, 0x100, RZ ;  /* 0x00000100281b7824 */ /* 0x000fe200078e00ff */
[----:B------:R-:W-:-:S02]  /*7180*/  SHF.R.U32.HI R43, RZ, 0x8, R15 ;  /* 0x00000008ff2b7819 */ /* 0x000fc4000001160f */
[----:B------:R-:W-:Y:S01]  /*7190*/  LOP3.LUT R24, R25, 0xff0000ff, RZ, 0xc0, !PT ;  /* 0xff0000ff19187812 */ /* 0x000fe200078ec0ff */
[----:B------:R-:W-:Y:S01]  /*71a0*/  IMAD.U32 R118, R118, 0x10000, RZ ;  /* 0x0001000076767824 */ /* 0x000fe200078e00ff */
[----:B------:R-:W-:Y:S01]  /*71b0*/  SHF.R.U32.HI R104, RZ, 0x10, R25 ;  /* 0x00000010ff687819 */ /* 0x000fe20000011619 */
[----:B------:R-:W-:Y:S01]  /*71c0*/  IMAD.SHL.U32 R25, R41, 0x100, RZ ;  /* 0x0000010029197824 */ /* 0x000fe200078e00ff */
[----:B------:R-:W-:Y:S02]  /*71d0*/  LOP3.LUT R12, R13, 0xff0000ff, RZ, 0xc0, !PT ;  /* 0xff0000ff0d0c7812 */ /* 0x000fe400078ec0ff */
[----:B------:R-:W-:Y:S01]  /*71e0*/  SHF.R.U32.HI R102, RZ, 0x10, R13 ;  /* 0x00000010ff667819 */ /* 0x000fe2000001160d */
[----:B------:R-:W-:Y:S01]  /*71f0*/  IMAD.SHL.U32 R13, R103, 0x100, RZ ;  /* 0x00000100670d7824 */ /* 0x000fe200078e00ff */
[----:B------:R-:W-:Y:S01]  /*7200*/  LOP3.LUT R14, R15, 0xff0000ff, RZ, 0xc0, !PT ;  /* 0xff0000ff0f0e7812 */ /* 0x000fe200078ec0ff */
[----:B------:R-:W-:Y:S01]  /*7210*/  IMAD.U32 R104, R104, 0x10000, RZ ;  /* 0x0001000068687824 */ /* 0x000fe200078e00ff */
[----:B------:R-:W-:Y:S01]  /*7220*/  SHF.R.U32.HI R42, RZ, 0x10, R15 ;  /* 0x00000010ff2a7819 */ /* 0x000fe2000001160f */
[----:B------:R-:W-:Y:S01]  /*7230*/  IMAD.SHL.U32 R15, R43, 0x100, RZ ;  /* 0x000001002b0f7824 */ /* 0x000fe200078e00ff */
[----:B------:R-:W-:-:S02]  /*7240*/  LOP3.LUT R103, R26, 0xff00, R27, 0xf8, !PT ;  /* 0x0000ff001a677812 */ /* 0x000fc400078ef81b */
[----:B------:R-:W-:Y:S02]  /*7250*/  LOP3.LUT R43, R24, 0xff00, R25, 0xf8, !PT ;  /* 0x0000ff00182b7812 */ /* 0x000fe400078ef819 */
[----:B------:R-:W-:Y:S02]  /*7260*/  F2FP.F16.E4M3.UNPACK_B R41, R115.H1 ;  /* 0x00000073ff29723e */ /* 0x000fe400030006ff */
[----:B--2---:R-:W-:Y:S02]  /*7270*/  F2FP.F16.E4M3.UNPACK_B R26, R32.H1 ;  /* 0x00000020ff1a723e */ /* 0x004fe400030006ff */
[----:B------:R-:W-:Y:S01]  /*7280*/  LOP3.LUT R12, R12, 0xff00, R13, 0xf8, !PT ;  /* 0x0000ff000c0c7812 */ /* 0x000fe200078ef80d */
[----:B------:R-:W-:Y:S01]  /*7290*/  IMAD.U32 R13, R102, 0x10000, RZ ;  /* 0x00010000660d7824 */ /* 0x000fe200078e00ff */
[----:B0-----:R-:W-:Y:S01]  /*72a0*/  F2FP.F16.E4M3.UNPACK_B R24, R28.H1 ;  /* 0x0000001cff18723e */ /* 0x001fe200030006ff */
[----:B------:R-:W-:Y:S01]  /*72b0*/  HADD2.F32 R102, -RZ, R41.H0_H0 ;  /* 0x20000029ff667230 */ /* 0x000fe20000004100 */
[----:B------:R-:W-:Y:S01]  /*72c0*/  F2FP.F16.E4M3.UNPACK_B R40, R113.H1 ;  /* 0x00000071ff28723e */ /* 0x000fe200030006ff */
[----:B------:R-:W-:Y:S01]  /*72d0*/  HADD2.F32 R27, -RZ, R26.H0_H0 ;  /* 0x2000001aff1b7230 */ /* 0x000fe20000004100 */
[----:B------:R-:W-:Y:S01]  /*72e0*/  LOP3.LUT R15, R14, 0xff00, R15, 0xf8, !PT ;  /* 0x0000ff000e0f7812 */ /* 0x000fe200078ef80f */
[----:B------:R-:W-:Y:S01]  /*72f0*/  HADD2.F32 R25, -RZ, R24.H0_H0 ;  /* 0x20000018ff197230 */ /* 0x000fe20000004100 */
[----:B------:R-:W-:Y:S01]  /*7300*/  LOP3.LUT R14, R12, 0xff0000, R13, 0xf8, !PT ;  /* 0x00ff00000c0e7812 */ /* 0x000fe200078ef80d */
[----:B------:R-:W-:-:S02]  /*7310*/  IMAD.U32 R12, R42, 0x10000, RZ ;  /* 0x000100002a0c7824 */ /* 0x000fc400078e00ff */
[-C--:B------:R-:W-:Y:S01]  /*7320*/  FMUL.FTZ R120, R27, R102.reuse ;  /* 0x000000661b787220 */ /* 0x080fe20000410000 */
[--C-:B------:R-:W-:Y:S02]  /*7330*/  HADD2.F32 R42, -RZ, R40.reuse.H0_H0 ;  /* 0x20000028ff2a7230 */ /* 0x100fe40000004100 */
[----:B------:R-:W-:Y:S01]  /*7340*/  FMUL.FTZ R102, R25, R102 ;  /* 0x0000006619667220 */ /* 0x000fe20000410000 */
[----:B------:R-:W-:Y:S01]  /*7350*/  F2FP.F16.E4M3.UNPACK_B R115, R115 ;  /* 0x00000073ff73723e */ /* 0x000fe200020006ff */
[----:B------:R-:W-:Y:S01]  /*7360*/  HADD2.F32 R40, -RZ, R40.H1_H1 ;  /* 0x30000028ff287230 */ /* 0x000fe20000004100 */
[----:B------:R-:W-:Y:S01]  /*7370*/  LOP3.LUT R12, R15, 0xff0000, R12, 0xf8, !PT ;  /* 0x00ff00000f0c7812 */ /* 0x000fe200078ef80c */
[-C--:B------:R-:W-:Y:S01]  /*7380*/  FFMA.FTZ R120, R25, R42.reuse, -R120 ;  /* 0x0000002a19787223 */ /* 0x080fe20000010878 */
[----:B------:R-:W-:Y:S01]  /*7390*/  LOP3.LUT R15, R43, 0xff0000, R104, 0xf8, !PT ;  /* 0x00ff00002b0f7812 */ /* 0x000fe200078ef868 */
        /* <DEDUP_REMOVED lines=8> */
[-C--:B------:R-:W-:Y:S01]  /*7420*/  FMUL.FTZ R102, R27, R42.reuse ;  /* 0x0000002a1b667220 */ /* 0x080fe20000410000 */
[----:B------:R-:W-:Y:S02]  /*7430*/  HADD2.F32 R26, -RZ, R32.H0_H0 ;  /* 0x20000020ff1a7230 */ /* 0x000fe40000004100 */
[C---:B------:R-:W-:Y:S01]  /*7440*/  FMUL.FTZ R42, R25.reuse, R42 ;  /* 0x0000002a192a7220 */ /* 0x040fe20000410000 */
[----:B------:R-:W-:Y:S02]  /*7450*/  HADD2.F32 R24, -RZ, R28.H0_H0 ;  /* 0x2000001cff187230 */ /* 0x000fe40000004100 */
[-C--:B------:R-:W-:Y:S01]  /*7460*/  FFMA.FTZ R105, R25, R40.reuse, -R102 ;  /* 0x0000002819697223 */ /* 0x080fe20000010866 */
[----:B------:R-:W-:Y:S02]  /*7470*/  HADD2.F32 R25, -RZ, R113.H0_H0 ;  /* 0x20000071ff197230 */ /* 0x000fe40000004100 */
[----:B------:R-:W-:Y:S01]  /*7480*/  FFMA.FTZ R117, R27, R40, R42 ;  /* 0x000000281b757223 */ /* 0x000fe2000001002a */
        /* <DEDUP_REMOVED lines=10> */
[----:B------:R-:W-:Y:S01]  /*7530*/  FMUL.FTZ R115, R28, R115 ;  /* 0x000000731c737220 */ /* 0x000fe20000410000 */
[----:B------:R-:W-:-:S02]  /*7540*/  F2FP.F16.E4M3.UNPACK_B R26, R34.H1 ;  /* 0x00000022ff1a723e */ /* 0x000fc400030006ff */
[----:B------:R-:W-:Y:S01]  /*7550*/  LOP3.LUT R13, R103, 0xff0000, R118, 0xf8, !PT ;  /* 0x00ff0000670d7812 */ /* 0x000fe200078ef876 */
        /* <DEDUP_REMOVED lines=22> */
[----:B------:R-:W-:Y:S01]  /*76c0*/  F2FP.F16.E4M3.UNPACK_B R111, R111 ;  /* 0x0000006fff6f723e */ /* 0x000fe200020006ff */
[----:B------:R-:W-:Y:S01]  /*76d0*/  FFMA.FTZ R119, R26, R25, R41 ;  /* 0x000000191a777223 */ /* 0x000fe20000010029 */
[----:B------:R-:W-:Y:S01]  /*76e0*/  HADD2.F32 R27, -RZ, R114.H0_H0 ;  /* 0x20000072ff1b7230 */ /* 0x000fe20000004100 */
[----:B------:R-:W-:Y:S01]  /*76f0*/  F2FP.SATFINITE.E4M3.F32.PACK_AB_MERGE_C R104, R117, R104, RZ ;  /* 0x000000687568723e */ /* 0x000fe200048070ff */
[----:B------:R-:W-:Y:S01]  /*7700*/  HADD2.F32 R24, -RZ, R30.H0_H0 ;  /* 0x2000001eff187230 */ /* 0x000fe20000004100 */
[----:B------:R-:W-:Y:S01]  /*7710*/  F2FP.SATFINITE.E4M3.F32.PACK_AB_MERGE_C R115, R115, R118, RZ ;  /* 0x000000767373723e */ /* 0x000fe200048070ff */
[----:B------:R-:W-:Y:S01]  /*7720*/  HADD2.F32 R25, -RZ, R34.H0_H0 ;  /* 0x20000022ff197230 */ /* 0x000fe20000004100 */
[----:B------:R-:W-:Y:S01]  /*7730*/  F2FP.SATFINITE.E4M3.F32.PACK_AB_MERGE_C R119, R119, R32, RZ ;  /* 0x000000207777723e */ /* 0x000fe200048070ff */
[----:B------:R-:W-:-:S02]  /*7740*/  HADD2.F32 R41, -RZ, R114.H1_H1 ;  /* 0x30000072ff297230 */ /* 0x000fc40000004100 */
[-C--:B------:R-:W-:Y:S01]  /*7750*/  FMUL.FTZ R28, R24, R27.reuse ;  /* 0x0000001b181c7220 */ /* 0x080fe20000410000 */
[----:B------:R-:W-:Y:S02]  /*7760*/  HADD2.F32 R34, -RZ, R34.H1_H1 ;  /* 0x30000022ff227230 */ /* 0x000fe40000004100 */
[C---:B------:R-:W-:Y:S01]  /*7770*/  FMUL.FTZ R113, R25.reuse, R27 ;  /* 0x0000001b19717220 */ /* 0x040fe20000410000 */
[--C-:B------:R-:W-:Y:S01]  /*7780*/  HADD2.F32 R26, -RZ, R111.reuse.H0_H0 ;  /* 0x2000006fff1a7230 */ /* 0x100fe20000004100 */
[----:B------:R-:W-:Y:S01]  /*7790*/  F2FP.F16.E4M3.UNPACK_B R32, R15 ;  /* 0x0000000fff20723e */ /* 0x000fe200020006ff */
[----:B------:R-:W-:Y:S02]  /*77a0*/  HADD2.F32 R30, -RZ, R30.H1_H1 ;  /* 0x3000001eff1e7230 */ /* 0x000fe40000004100 */
[-C--:B------:R-:W-:Y:S01]  /*77b0*/  FMUL.FTZ R27, R34, R41.reuse ;  /* 0x00000029221b7220 */ /* 0x080fe20000410000 */
[----:B------:R-:W-:Y:S02]  /*77c0*/  HADD2.F32 R111, -RZ, R111.H1_H1 ;  /* 0x3000006fff6f7230 */ /* 0x000fe40000004100 */
[-C--:B------:R-:W-:Y:S01]  /*77d0*/  FFMA.FTZ R113, R24, R26.reuse, -R113 ;  /* 0x0000001a18717223 */ /* 0x080fe20000010871 */
[----:B------:R-:W-:Y:S01]  /*77e0*/  FFMA.FTZ R40, R25, R26, R28 ;  /* 0x0000001a19287223 */ /* 0x000fe2000001001c */
[C---:B------:R-:W-:Y:S01]  /*77f0*/  FMUL.FTZ R41, R30.reuse, R41 ;  /* 0x000000291e297220 */ /* 0x040fe20000410000 */
[----:B------:R-:W-:Y:S01]  /*7800*/  F2FP.F16.E4M3.UNPACK_B R26, R33 ;  /* 0x00000021ff1a723e */ /* 0x000fe200020006ff */
[----:B------:R-:W-:Y:S01]  /*7810*/  FFMA.FTZ R30, R30, R111, -R27 ;  /* 0x0000006f1e1e7223 */ /* 0x000fe2000001081b */
[----:B------:R-:W-:Y:S01]  /*7820*/  F2FP.F16.E4M3.UNPACK_B R24, R29 ;  /* 0x0000001dff18723e */ /* 0x000fe200020006ff */
[----:B------:R-:W-:Y:S01]  /*7830*/  FFMA.FTZ R41, R34, R111, R41 ;  /* 0x0000006f22297223 */ /* 0x000fe20000010029 */
[----:B------:R-:W-:Y:S01]  /*7840*/  F2FP.F16.E4M3.UNPACK_B R28, R14 ;  /* 0x0000000eff1c723e */ /* 0x000fe200020006ff */
[----:B------:R-:W-:Y:S01]  /*7850*/  HADD2.F32 R27, -RZ, R26.H0_H0 ;  /* 0x2000001aff1b7230 */ /* 0x000fe20000004100 */
[----:B------:R-:W-:Y:S01]  /*7860*/  F2FP.SATFINITE.E4M3.F32.PACK_AB_MERGE_C R115, R30, R113, R115 ;  /* 0x000000711e73723e */ /* 0x000fe20004807073 */
[----:B------:R-:W-:Y:S01]  /*7870*/  HADD2.F32 R34, -RZ, R32.H0_H0 ;  /* 0x20000020ff227230 */ /* 0x000fe20000004100 */
[----:B------:R-:W-:Y:S01]  /*7880*/  F2FP.SATFINITE.E4M3.F32.PACK_AB_MERGE_C R119, R41, R40, R119 ;  /* 0x000000282977723e */ /* 0x000fe20004807077 */
[----:B------:R-:W-:Y:S01]  /*7890*/  HADD2.F32 R25, -RZ, R24.H0_H0 ;  /* 0x20000018ff197230 */ /* 0x000fe20000004100 */
[----:B------:R-:W-:Y:S01]  /*78a0*/  F2FP.SATFINITE.E4M3.F32.PACK_AB_MERGE_C R117, R102, R43, R104 ;  /* 0x0000002b6675723e */ /* 0x000fe20004807068 */
        /* <DEDUP_REMOVED lines=10> */
[----:B------:R-:W-:Y:S01]  /*7950*/  F2FP.SATFINITE.E4M3.F32.PACK_AB_MERGE_C R105, R105, R120, RZ ;  /* 0x000000786969723e */ /* 0x000fe200048070ff */
[C---:B------:R-:W-:Y:S01]  /*7960*/  FMUL.FTZ R41, R24.reuse, R41 ;  /* 0x0000002918297220 */ /* 0x040fe20000410000 */
[----:B------:R-:W-:Y:S01]  /*7970*/  F2FP.F16.E4M3.UNPACK_B R29, R29.H1 ;  /* 0x0000001dff1d723e */ /* 0x000fe200030006ff */
[----:B------:R-:W-:Y:S01]  /*7980*/  FFMA.FTZ R43, R24, R25, -R27 ;  /* 0x00000019182b7223 */ /* 0x000fe2000001081b */
[----:B------:R-:W-:Y:S02]  /*7990*/  F2FP.F16.E4M3.UNPACK_B R33, R33.H1 ;  /* 0x00000021ff21723e */ /* 0x000fe400030006ff */
[----:B------:R-:W-:Y:S01]  /*79a0*/  F2FP.F16.E4M3.UNPACK_B R27, R15.H1 ;  /* 0x0000000fff1b723e */ /* 0x000fe200030006ff */
[----:B------:R-:W-:Y:S01]  /*79b0*/  HADD2.F32 R15, -RZ, R29.H0_H0 ;  /* 0x2000001dff0f7230 */ /* 0x000fe20000004100 */
[----:B------:R-:W-:Y:S01]  /*79c0*/  F2FP.SATFINITE.E4M3.F32.PACK_AB_MERGE_C R114, R103, R42, R105 ;  /* 0x0000002a6772723e */ /* 0x000fe20004807069 */
[----:B------:R-:W-:Y:S01]  /*79d0*/  FFMA.FTZ R103, R26, R25, R41 ;  /* 0x000000191a677223 */ /* 0x000fe20000010029 */
[----:B------:R-:W-:Y:S01]  /*79e0*/  HADD2.F32 R24, -RZ, R33.H0_H0 ;  /* 0x20000021ff187230 */ /* 0x000fe20000004100 */
[----:B------:R-:W-:Y:S01]  /*79f0*/  F2FP.F16.E4M3.UNPACK_B R14, R14.H1 ;  /* 0x0000000eff0e723e */ /* 0x000fe200030006ff */
[----:B------:R-:W-:Y:S01]  /*7a00*/  HADD2.F32 R26, -RZ, R27.H0_H0 ;  /* 0x2000001bff1a7230 */ /* 0x000fe20000004100 */
[----:B------:R-:W-:Y:S01]  /*7a10*/  F2FP.F16.E4M3.UNPACK_B R32, R13.H1 ;  /* 0x0000000dff20723e */ /* 0x000fe200030006ff */
[----:B------:R-:W-:-:S02]  /*7a20*/  HADD2.F32 R33, -RZ, R33.H1_H1 ;  /* 0x30000021ff217230 */ /* 0x000fc40000004100 */
[----:B------:R-:W-:Y:S02]  /*7a30*/  HADD2.F32 R28, -RZ, R27.H1_H1 ;  /* 0x3000001bff1c7230 */ /* 0x000fe40000004100 */
[CC--:B------:R-:W-:Y:S01]  /*7a40*/  FMUL.FTZ R30, R24.reuse, R26.reuse ;  /* 0x0000001a181e7220 */ /* 0x0c0fe20000410000 */
[--C-:B------:R-:W-:Y:S02]  /*7a50*/  HADD2.F32 R25, -RZ, R14.reuse.H0_H0 ;  /* 0x2000000eff197230 */ /* 0x100fe40000004100 */
[----:B------:R-:W-:Y:S01]  /*7a60*/  FMUL.FTZ R27, R15, R26 ;  /* 0x0000001a0f1b7220 */ /* 0x000fe20000410000 */
[----:B------:R-:W-:Y:S02]  /*7a70*/  HADD2.F32 R29, -RZ, R29.H1_H1 ;  /* 0x3000001dff1d7230 */ /* 0x000fe40000004100 */
[----:B------:R-:W-:Y:S02]  /*7a80*/  HADD2.F32 R26, -RZ, R14.H1_H1 ;  /* 0x3000000eff1a7230 */ /* 0x000fe40000004100 */
[----:B------:R-:W-:Y:S01]  /*7a90*/  FMUL.FTZ R14, R33, R28 ;  /* 0x0000001c210e7220 */ /* 0x000fe20000410000 */
[-C--:B------:R-:W-:Y:S01]  /*7aa0*/  FFMA.FTZ R42, R15, R25.reuse, -R30 ;  /* 0x000000190f2a7223 */ /* 0x080fe2000001081e */
[----:B------:R-:W-:Y:S01]  /*7ab0*/  FFMA.FTZ R102, R24, R25, R27 ;  /* 0x0000001918667223 */ /* 0x000fe2000001001b */
[----:B------:R-:W-:Y:S01]  /*7ac0*/  F2FP.F16.E4M3.UNPACK_B R25, R35 ;  /* 0x00000023ff19723e */ /* 0x000fe200020006ff */
[C---:B------:R-:W-:Y:S01]  /*7ad0*/  FFMA.FTZ R105, R29.reuse, R26, -R14 ;  /* 0x0000001a1d697223 */ /* 0x040fe2000001080e */
[----:B------:R-:W-:Y:S01]  /*7ae0*/  F2FP.F16.E4M3.UNPACK_B R14, R31 ;  /* 0x0000001fff0e723e */ /* 0x000fe200020006ff */
[----:B------:R-:W-:Y:S01]  /*7af0*/  FMUL.FTZ R28, R29, R28 ;  /* 0x0000001c1d1c7220 */ /* 0x000fe20000410000 */
[----:B------:R-:W-:Y:S01]  /*7b00*/  F2FP.F16.E4M3.UNPACK_B R35, R35.H1 ;  /* 0x00000023ff23723e */ /* 0x000fe200030006ff */
[----:B------:R-:W-:Y:S01]  /*7b10*/  HADD2.F32 R41, -RZ, R32.H0_H0 ;  /* 0x20000020ff297230 */ /* 0x000fe20000004100 */
        /* <DEDUP_REMOVED lines=8> */
[----:B------:R-:W-:Y:S01]  /*7ba0*/  F2FP.SATFINITE.E4M3.F32.PACK_AB_MERGE_C R102, R111, R102, RZ ;  /* 0x000000666f66723e */ /* 0x000fe200048070ff */
[----:B------:R-:W-:Y:S01]  /*7bb0*/  HADD2.F32 R33, -RZ, R30.H0_H0 ;  /* 0x2000001eff217230 */ /* 0x000fe20000004100 */
[----:B------:R-:W-:Y:S01]  /*7bc0*/  F2FP.SATFINITE.E4M3.F32.PACK_AB_MERGE_C R42, R105, R42, RZ ;  /* 0x0000002a692a723e */ /* 0x000fe200048070ff */
[----:B------:R-:W-:-:S02]  /*7bd0*/  HADD2.F32 R29, -RZ, R27.H0_H0 ;  /* 0x2000001bff1d7230 */ /* 0x000fc40000004100 */
[-C--:B------:R-:W-:Y:S01]  /*7be0*/  FMUL.FTZ R113, R12, R41.reuse ;  /* 0x000000290c717220 */ /* 0x080fe20000410000 */
[----:B------:R-:W-:Y:S01]  /*7bf0*/  FMUL.FTZ R41, R24, R41 ;  /* 0x0000002918297220 */ /* 0x000fe20000410000 */
[----:B------:R-:W-:Y:S02]  /*7c00*/  HADD2.F32 R35, -RZ, R35.H1_H1 ;  /* 0x30000023ff237230 */ /* 0x000fe40000004100 */
[----:B------:R-:W-:Y:S01]  /*7c10*/  FMUL.FTZ R104, R26, R33 ;  /* 0x000000211a687220 */ /* 0x000fe20000410000 */
[----:B------:R-:W-:Y:S02]  /*7c20*/  HADD2.F32 R32, -RZ, R32.H1_H1 ;  /* 0x30000020ff207230 */ /* 0x000fe40000004100 */
[-C--:B------:R-:W-:Y:S01]  /*7c30*/  FFMA.FTZ R113, R24, R29.reuse, -R113 ;  /* 0x0000001d18717223 */ /* 0x080fe20000010871 */
[----:B------:R-:W-:Y:S02]  /*7c40*/  HADD2.F32 R31, -RZ, R31.H1_H1 ;  /* 0x3000001fff1f7230 */ /* 0x000fe40000004100 */
[----:B------:R-:W-:Y:S01]  /*7c50*/  FFMA.FTZ R41, R12, R29, R41 ;  /* 0x0000001d0c297223 */ /* 0x000fe20000010029 */
[----:B------:R-:W-:-:S02]  /*7c60*/  HADD2.F32 R15, -RZ, R14.H0_H0 ;  /* 0x2000000eff0f7230 */ /* 0x000fc40000004100 */
[-C--:B------:R-:W-:Y:S01]  /*7c70*/  FMUL.FTZ R24, R35, R32.reuse ;  /* 0x0000002023187220 */ /* 0x080fe20000410000 */
[----:B------:R-:W-:Y:S02]  /*7c80*/  HADD2.F32 R28, -RZ, R13.H0_H0 ;  /* 0x2000000dff1c7230 */ /* 0x000fe40000004100 */
[----:B------:R-:W-:Y:S01]  /*7c90*/  FMUL.FTZ R32, R31, R32 ;  /* 0x000000201f207220 */ /* 0x000fe20000410000 */
[----:B------:R-:W-:Y:S02]  /*7ca0*/  HADD2.F32 R25, -RZ, R25.H1_H1 ;  /* 0x30000019ff197230 */ /* 0x000fe40000004100 */
[C---:B------:R-:W-:Y:S01]  /*7cb0*/  FMUL.FTZ R33, R15.reuse, R33 ;  /* 0x000000210f217220 */ /* 0x040fe20000410000 */
[----:B------:R-:W-:Y:S02]  /*7cc0*/  HADD2.F32 R30, -RZ, R30.H1_H1 ;  /* 0x3000001eff1e7230 */ /* 0x000fe40000004100 */
[----:B------:R-:W-:Y:S01]  /*7cd0*/  FFMA.FTZ R104, R15, R28, -R104 ;  /* 0x0000001c0f687223 */ /* 0x000fe20000010868 */
[----:B------:R-:W-:-:S02]  /*7ce0*/  HADD2.F32 R14, -RZ, R14.H1_H1 ;  /* 0x3000000eff0e7230 */ /* 0x000fc40000004100 */
[----:B------:R-:W-:Y:S01]  /*7cf0*/  FFMA.FTZ R33, R26, R28, R33 ;  /* 0x0000001c1a217223 */ /* 0x000fe20000010021 */
[----:B------:R-:W-:Y:S02]  /*7d00*/  HADD2.F32 R12, -RZ, R27.H1_H1 ;  /* 0x3000001bff0c7230 */ /* 0x000fe40000004100 */
[-C--:B------:R-:W-:Y:S01]  /*7d10*/  FMUL.FTZ R15, R25, R30.reuse ;  /* 0x0000001e190f7220 */ /* 0x080fe20000410000 */
[----:B------:R-:W-:Y:S02]  /*7d20*/  HADD2.F32 R13, -RZ, R13.H1_H1 ;  /* 0x3000000dff0d7230 */ /* 0x000fe40000004100 */
[C---:B------:R-:W-:Y:S01]  /*7d30*/  FMUL.FTZ R30, R14.reuse, R30 ;  /* 0x0000001e0e1e7220 */ /* 0x040fe20000410000 */
[----:B------:R-:W-:Y:S01]  /*7d40*/  F2FP.SATFINITE.E4M3.F32.PACK_AB_MERGE_C R34, R103, R34, R102 ;  /* 0x000000226722723e */ /* 0x000fe20004807066 */
[-C--:B------:R-:W-:Y:S01]  /*7d50*/  FFMA.FTZ R32, R35, R12.reuse, R32 ;  /* 0x0000000c23207223 */ /* 0x080fe20000010020 */
[----:B------:R-:W-:Y:S01]  /*7d60*/  FFMA.FTZ R24, R31, R12, -R24 ;  /* 0x0000000c1f187223 */ /* 0x000fe20000010818 */
[-C--:B------:R-:W-:Y:S01]  /*7d70*/  FFMA.FTZ R30, R25, R13.reuse, R30 ;  /* 0x0000000d191e7223 */ /* 0x080fe2000001001e */
[----:B------:R-:W-:Y:S01]  /*7d80*/  FFMA.FTZ R15, R14, R13, -R15 ;  /* 0x0000000d0e0f7223 */ /* 0x000fe2000001080f */
[----:B------:R-:W-:Y:S01]  /*7d90*/  F2FP.SATFINITE.E4M3.F32.PACK_AB_MERGE_C R29, R43, R40, R42 ;  /* 0x000000282b1d723e */ /* 0x000fe2000480702a */
[----:B------:R-:W-:Y:S01]  /*7da0*/  IMAD.MOV.U32 R28, RZ, RZ, R114 ;  /* 0x000000ffff1c7224 */ /* 0x000fe200078e0072 */
[----:B------:R-:W-:-:S02]  /*7db0*/  F2FP.SATFINITE.E4M3.F32.PACK_AB_MERGE_C R32, R32, R41, RZ ;  /* 0x000000292020723e */ /* 0x000fc400048070ff */
[----:B------:R-:W-:Y:S02]  /*7dc0*/  F2FP.SATFINITE.E4M3.F32.PACK_AB_MERGE_C R24, R24, R113, RZ ;  /* 0x000000711818723e */ /* 0x000fe400048070ff */
[----:B------:R-:W-:Y:S01]  /*7dd0*/  F2FP.SATFINITE.E4M3.F32.PACK_AB_MERGE_C R35, R30, R33, R32 ;  /* 0x000000211e23723e */ /* 0x000fe20004807020 */
[----:B------:R-:W-:Y:S01]  /*7de0*/  IMAD.MOV.U32 R33, RZ, RZ, R34 ;  /* 0x000000ffff217224 */ /* 0x000fe200078e0022 */
[----:B------:R-:W-:Y:S01]  /*7df0*/  F2FP.SATFINITE.E4M3.F32.PACK_AB_MERGE_C R31, R15, R104, R24 ;  /* 0x000000680f1f723e */ /* 0x000fe20004807018 */
[----:B------:R-:W-:Y:S02]  /*7e00*/  IMAD.MOV.U32 R32, RZ, RZ, R117 ;  /* 0x000000ffff207224 */ /* 0x000fe400078e0075 */
[----:B------:R-:W-:Y:S02]  /*7e10*/  IMAD.MOV.U32 R30, RZ, RZ, R115 ;  /* 0x000000ffff1e7224 */ /* 0x000fe400078e0073 */
[----:B------:R-:W-:-:S07]  /*7e20*/  IMAD.MOV.U32 R34, RZ, RZ, R119 ;  /* 0x000000ffff227224 */ /* 0x000fce00078e0077 */
.L_x_1377:
[----:B------:R-:W-:Y:S05]  /*7e30*/  BSYNC B2 ;  /* 0x0000000000027941 */ /* 0x000fea0003800000 */
.L_x_1376:
[----:B0-----:R3:W-:Y:S04]  /*7e40*/  STG.E.128 desc[UR40][R36.64], R28 ;  /* 0x0000001c24007986 */ /* 0x0017e8000c101d28 */
[----:B--2---:R3:W-:Y:S02]  /*7e50*/  @!P2 STG.E.128 desc[UR40][R38.64], R32 ;  /* 0x000000202600a986 */ /* 0x0047e4000c101d28 */
.L_x_1375:
[----:B------:R-:W-:Y:S05]  /*7e60*/  BSYNC B1 ;  /* 0x0000000000017941 */ /* 0x000fea0003800000 */
.L_x_1374:
[----:B------:R-:W-:-:S13]  /*7e70*/  ISETP.NE.AND P2, PT, R98, RZ, PT ;  /* 0x000000ff6200720c */ /* 0x000fda0003f45270 */
[----:B------:R-:W-:Y:S05]  /*7e80*/  @!P2 BRA `(.L_x_1342) ;  /* 0x00000010005ca947 */ /* 0x000fea0003800000 */
[----:B------:R-:W-:Y:S01]  /*7e90*/  ISETP.GE.AND P4, PT, R174, R93, PT ;  /* 0x0000005dae00720c */ /* 0x000fe20003f86270 */
[----:B------:R-:W-:Y:S01]  /*7ea0*/  BSSY B1, `(.L_x_1378) ;  /* 0x00000eb000017945 */ /* 0x000fe20003800000 */
[----:B---3--:R-:W-:Y:S02]  /*7eb0*/  IADD3 R29, P2, P3, R52, R62, R69 ;  /* 0x0000003e341d7210 */ /* 0x008fe40007b5e045 */
[----:B------:R-:W-:Y:S02]  /*7ec0*/  SEL R116, R75, R116, !P4 ;  /* 0x000000744b747207 */ /* 0x000fe40006000000 */
[----:B------:R-:W-:Y:S02]  /*7ed0*/  IADD3.X R14, R91, R112, R64, P2, P3 ;  /* 0x000000705b0e7210 */ /* 0x000fe400017e6440 */
[----:B------:R-:W-:Y:S02]  /*7ee0*/  SHF.R.S32.HI R13, RZ, 0x1f, R116 ;  /* 0x0000001fff0d7819 */ /* 0x000fe40000011474 */
[----:B------:R-:W-:-:S02]  /*7ef0*/  IADD3 R28, P2, R29, R60, RZ ;  /* 0x0000003c1d1c7210 */ /* 0x000fc40007f5e0ff */
[----:B------:R-:W-:-:S03]  /*7f00*/  LEA.HI R13, R13, R116, RZ, 0x5 ;  /* 0x000000740d0d7211 */ /* 0x000fc600078f28ff */
[----:B------:R-:W-:Y:S01]  /*7f10*/  IMAD.X R29, R14, 0x1, R61, P2 ;  /* 0x000000010e1d7824 */ /* 0x000fe200010e063d */
[----:B------:R-:W-:Y:S02]  /*7f20*/  SHF.R.S32.HI R12, RZ, 0x5, R13 ;  /* 0x00000005ff0c7819 */ /* 0x000fe4000001140d */
[----:B------:R-:W-:Y:S02]  /*7f30*/  ISETP.GE.AND P2, PT, R174, R101, PT ;  /* 0x00000065ae00720c */ /* 0x000fe40003f46270 */
[----:B------:R-:W-:-:S04]  /*7f40*/  LEA.HI.SX32 R12, R83, R12, 0x1c ;  /* 0x0000000c530c7211 */ /* 0x000fc800078fe2ff */
[----:B------:R-:W-:Y:S01]  /*7f50*/  SHF.R.S32.HI R13, RZ, 0x1f, R12 ;  /* 0x0000001fff0d7819 */ /* 0x000fe2000001140c */
[----:B------:R-:W-:-:S03]  /*7f60*/  IMAD.SHL.U32 R31, R12, 0x10, RZ ;  /* 0x000000100c1f7824 */ /* 0x000fc600078e00ff */
[----:B------:R-:W-:Y:S02]  /*7f70*/  LEA.HI R13, R13, R12, RZ, 0x2 ;  /* 0x0000000c0d0d7211 */ /* 0x000fe400078f10ff */
[----:B------:R-:W-:-:S03]  /*7f80*/  LOP3.LUT R12, R180, 0x30, R31, 0xf8, !PT ;  /* 0x00000030b40c7812 */ /* 0x000fc600078ef81f */
[----:B------:R-:W-:Y:S01]  /*7f90*/  IMAD.SHL.U32 R13, R13, 0x800, RZ ;  /* 0x000008000d0d7824 */ /* 0x000fe200078e00ff */
[----:B------:R-:W-:-:S04]  /*7fa0*/  LOP3.LUT R12, R12, R181, RZ, 0x3c, !PT ;  /* 0x000000b50c0c7212 */ /* 0x000fc800078e3cff */
[----:B------:R-:W-:-:S04]  /*7fb0*/  LOP3.LUT R13, R13, 0xffffe000, RZ, 0xc0, !PT ;  /* 0xffffe0000d0d7812 */ /* 0x000fc800078ec0ff */
[----:B------:R-:W-:Y:S01]  /*7fc0*/  IADD3 R12, R12, R13, R182 ;  /* 0x0000000d0c0c7210 */ /* 0x000fe20007ffe0b6 */
[----:B------:R-:W-:-:S04]  /*7fd0*/  IMAD R13, R17, 0x6000, R84 ;  /* 0x00006000110d7824 */ /* 0x000fc800078e0254 */
[----:B------:R-:W-:Y:S02]  /*7fe0*/  IMAD R15, R17, 0x6000, R12 ;  /* 0x00006000110f7824 */ /* 0x000fe400078e020c */
[C---:B------:R-:W-:Y:S02]  /*7ff0*/  IMAD.IADD R13, R16.reuse, 0x1, R13 ;  /* 0x00000001100d7824 */ /* 0x040fe400078e020d */
[----:B------:R-:W-:-:S04]  /*8000*/  IMAD.IADD R24, R16, 0x1, R15 ;  /* 0x0000000110187824 */ /* 0x000fc800078e020f */
[----:B------:R-:W2:Y:S04]  /*8010*/  LDS.128 R12, [R13+0x16400] ;  /* 0x016400000d0c7984 */ /* 0x000ea80000000c00 */
[----:B------:R-:W3:Y:S01]  /*8020*/  LDS.128 R24, [R24+0x16400] ;  /* 0x0164000018187984 */ /* 0x000ee20000000c00 */
[----:B------:R-:W-:Y:S05]  /*8030*/  @P2 BRA `(.L_x_1379) ;  /* 0x0000000c00442947 */ /* 0x000fea0003800000 */
[----:B------:R-:W-:Y:S02]  /*8040*/  SHF.R.U32.HI R4, RZ, 0x8, R5 ;  /* 0x00000008ff047819 */ /* 0x000fe40000011605 */
[----:B------:R-:W-:Y:S02]  /*8050*/  SHF.R.U32.HI R10, RZ, 0x8, R11 ;  /* 0x00000008ff0a7819 */ /* 0x000fe4000001160b */
[----:B------:R-:W-:Y:S02]  /*8060*/  SHF.R.U32.HI R8, RZ, 0x8, R9 ;  /* 0x00000008ff087819 */ /* 0x000fe40000011609 */
[----:B------:R-:W-:Y:S01]  /*8070*/  SHF.R.U32.HI R33, RZ, 0x10, R5 ;  /* 0x00000010ff217819 */ /* 0x000fe20000011605 */
[----:B------:R-:W-:Y:S01]  /*8080*/  IMAD.SHL.U32 R10, R10, 0x100, RZ ;  /* 0x000001000a0a7824 */ /* 0x000fe200078e00ff */
[----:B------:R-:W-:Y:S01]  /*8090*/  LOP3.LUT R5, R5, 0xff0000ff, RZ, 0xc0, !PT ;  /* 0xff0000ff05057812 */ /* 0x000fe200078ec0ff */
[----:B------:R-:W-:Y:S01]  /*80a0*/  IMAD.SHL.U32 R8, R8, 0x100, RZ ;  /* 0x0000010008087824 */ /* 0x000fe200078e00ff */
[----:B------:R-:W-:-:S02]  /*80b0*/  SHF.R.U32.HI R6, RZ, 0x8, R7 ;  /* 0x00000008ff067819 */ /* 0x000fc40000011607 */
[----:B------:R-:W-:Y:S02]  /*80c0*/  SHF.L.U32 R4, R4, 0x8, RZ ;  /* 0x0000000804047819 */ /* 0x000fe400000006ff */
        /* <DEDUP_REMOVED lines=9> */
[----:B0-----:R-:W-:Y:S02]  /*8160*/  LOP3.LUT R38, R11, 0xff00, R10, 0xf8, !PT ;  /* 0x0000ff000b267812 */ /* 0x001fe400078ef80a */
[----:B------:R-:W-:Y:S02]  /*8170*/  LOP3.LUT R36, R9, 0xff00, R8, 0xf8, !PT ;  /* 0x0000ff0009247812 */ /* 0x000fe400078ef808 */
[----:B------:R-:W-:Y:S02]  /*8180*/  F2FP.F16.E4M3.UNPACK_B R33, R109.H1 ;  /* 0x0000006dff21723e */ /* 0x000fe400030006ff */
[----:B---3--:R-:W-:Y:S02]  /*8190*/  F2FP.F16.E4M3.UNPACK_B R10, R24.H1 ;  /* 0x00000018ff0a723e */ /* 0x008fe400030006ff */
[----:B--2---:R-:W-:Y:S01]  /*81a0*/  F2FP.F16.E4M3.UNPACK_B R8, R12.H1 ;  /* 0x0000000cff08723e */ /* 0x004fe200030006ff */
[----:B------:R-:W-:Y:S01]  /*81b0*/  HADD2.F32 R34, -RZ, R33.H0_H0 ;  /* 0x20000021ff227230 */ /* 0x000fe20000004100 */
[----:B------:R-:W-:Y:S01]  /*81c0*/  LOP3.LUT R7, R7, 0xff00, R4, 0xf8, !PT ;  /* 0x0000ff0007077812 */ /* 0x000fe200078ef804 */
[----:B------:R-:W-:Y:S01]  /*81d0*/  IMAD.U32 R4, R30, 0x10000, RZ ;  /* 0x000100001e047824 */ /* 0x000fe200078e00ff */
[----:B------:R-:W-:Y:S01]  /*81e0*/  F2FP.F16.E4M3.UNPACK_B R30, R107.H1 ;  /* 0x0000006bff1e723e */ /* 0x000fe200030006ff */
[----:B------:R-:W-:Y:S01]  /*81f0*/  HADD2.F32 R11, -RZ, R10.H0_H0 ;  /* 0x2000000aff0b7230 */ /* 0x000fe20000004100 */
[----:B------:R-:W-:Y:S01]  /*8200*/  LOP3.LUT R6, R5, 0xff0000, R6, 0xf8, !PT ;  /* 0x00ff000005067812 */ /* 0x000fe200078ef806 */
[----:B------:R-:W-:Y:S01]  /*8210*/  HADD2.F32 R9, -RZ, R8.H0_H0 ;  /* 0x20000008ff097230 */ /* 0x000fe20000004100 */
[----:B------:R-:W-:Y:S01]  /*8220*/  LOP3.LUT R4, R7, 0xff0000, R4, 0xf8, !PT ;  /* 0x00ff000007047812 */ /* 0x000fe200078ef804 */
[----:B------:R-:W-:-:S02]  /*8230*/  IMAD.U32 R7, R35, 0x10000, RZ ;  /* 0x0001000023077824 */ /* 0x000fc400078e00ff */
[-C--:B------:R-:W-:Y:S01]  /*8240*/  FMUL.FTZ R40, R11, R34.reuse ;  /* 0x000000220b287220 */ /* 0x080fe20000410000 */
[----:B------:R-:W-:Y:S02]  /*8250*/  IMAD.U32 R5, R32, 0x10000, RZ ;  /* 0x0001000020057824 */ /* 0x000fe400078e00ff */
[C---:B------:R-:W-:Y:S01]  /*8260*/  FMUL.FTZ R34, R9.reuse, R34 ;  /* 0x0000002209227220 */ /* 0x040fe20000410000 */
[--C-:B------:R-:W-:Y:S01]  /*8270*/  HADD2.F32 R32, -RZ, R30.reuse.H0_H0 ;  /* 0x2000001eff207230 */ /* 0x100fe20000004100 */
[----:B------:R-:W-:Y:S01]  /*8280*/  LOP3.LUT R7, R36, 0xff0000, R7, 0xf8, !PT ;  /* 0x00ff000024077812 */ /* 0x000fe200078ef807 */
[----:B------:R-:W-:Y:S01]  /*8290*/  HADD2.F32 R30, -RZ, R30.H1_H1 ;  /* 0x3000001eff1e7230 */ /* 0x000fe20000004100 */
[----:B------:R-:W-:Y:S02]  /*82a0*/  F2FP.F16.E4M3.UNPACK_B R109, R109 ;  /* 0x0000006dff6d723e */ /* 0x000fe400020006ff */
        /* <DEDUP_REMOVED lines=35> */
[----:B------:R-:W-:Y:S01]  /*84e0*/  LOP3.LUT R5, R38, 0xff0000, R5, 0xf8, !PT ;  /* 0x00ff000026057812 */ /* 0x000fe200078ef805 */
[----:B------:R-:W-:Y:S02]  /*84f0*/  HADD2.F32 R9, -RZ, R8.H0_H0 ;  /* 0x20000008ff097230 */ /* 0x000fe40000004100 */
[----:B------:R-:W-:Y:S01]  /*8500*/  FMUL.FTZ R38, R11, R30 ;  /* 0x0000001e0b267220 */ /* 0x000fe20000410000 */
[----:B------:R-:W-:Y:S01]  /*8510*/  HADD2.F32 R24, -RZ, R12.H0_H0 ;  /* 0x2000000cff187230 */ /* 0x000fe20000004100 */
[----:B------:R-:W-:Y:S01]  /*8520*/  F2FP.F16.E4M3.UNPACK_B R108, R108 ;  /* 0x0000006cff6c723e */ /* 0x000fe200020006ff */
[----:B------:R-:W-:Y:S02]  /*8530*/  HADD2.F32 R10, -RZ, R10.H1_H1 ;  /* 0x3000000aff0a7230 */ /* 0x000fe40000004100 */
[----:B------:R-:W-:Y:S01]  /*8540*/  FMUL.FTZ R30, R9, R30 ;  /* 0x0000001e091e7220 */ /* 0x000fe20000410000 */
[----:B------:R-:W-:-:S02]  /*8550*/  HADD2.F32 R8, -RZ, R8.H1_H1 ;  /* 0x30000008ff087230 */ /* 0x000fc40000004100 */
[----:B------:R-:W-:Y:S01]  /*8560*/  FFMA.FTZ R38, R9, R24, -R38 ;  /* 0x0000001809267223 */ /* 0x000fe20000010826 */
[----:B------:R-:W-:Y:S02]  /*8570*/  HADD2.F32 R9, -RZ, R12.H1_H1 ;  /* 0x3000000cff097230 */ /* 0x000fe40000004100 */
[-C--:B------:R-:W-:Y:S01]  /*8580*/  FMUL.FTZ R41, R10, R33.reuse ;  /* 0x000000210a297220 */ /* 0x080fe20000410000 */
[----:B------:R-:W-:Y:S01]  /*8590*/  F2FP.F16.E4M3.UNPACK_B R26, R26 ;  /* 0x0000001aff1a723e */ /* 0x000fe200020006ff */
[C---:B------:R-:W-:Y:S01]  /*85a0*/  FMUL.FTZ R33, R8.reuse, R33 ;  /* 0x0000002108217220 */ /* 0x040fe20000410000 */
[----:B------:R-:W-:Y:S01]  /*85b0*/  F2FP.F16.E4M3.UNPACK_B R14, R14 ;  /* 0x0000000eff0e723e */ /* 0x000fe200020006ff */
[-C--:B------:R-:W-:Y:S01]  /*85c0*/  FFMA.FTZ R101, R8, R9.reuse, -R41 ;  /* 0x0000000908657223 */ /* 0x080fe20000010829 */
[----:B------:R-:W-:Y:S02]  /*85d0*/  HADD2.F32 R12, -RZ, R108.H0_H0 ;  /* 0x2000006cff0c7230 */ /* 0x000fe40000004100 */
[----:B------:R-:W-:Y:S01]  /*85e0*/  FFMA.FTZ R103, R10, R9, R33 ;  /* 0x000000090a677223 */ /* 0x000fe20000010021 */
[----:B------:R-:W-:Y:S01]  /*85f0*/  F2FP.F16.E4M3.UNPACK_B R106, R106 ;  /* 0x0000006aff6a723e */ /* 0x000fe200020006ff */
[----:B------:R-:W-:-:S02]  /*8600*/  HADD2.F32 R9, -RZ, R26.H0_H0 ;  /* 0x2000001aff097230 */ /* 0x000fc40000004100 */
[----:B------:R-:W-:Y:S01]  /*8610*/  FFMA.FTZ R24, R11, R24, R30 ;  /* 0x000000180b187223 */ /* 0x000fe2000001001e */
[----:B------:R-:W-:Y:S01]  /*8620*/  HADD2.F32 R8, -RZ, R14.H0_H0 ;  /* 0x2000000eff087230 */ /* 0x000fe20000004100 */
[----:B------:R-:W-:Y:S01]  /*8630*/  F2FP.SATFINITE.E4M3.F32.PACK_AB_MERGE_C R101, R101, R38, RZ ;  /* 0x000000266565723e */ /* 0x000fe200048070ff */
[----:B------:R-:W-:Y:S02]  /*8640*/  HADD2.F32 R33, -RZ, R108.H1_H1 ;  /* 0x3000006cff217230 */ /* 0x000fe40000004100 */
[-C--:B------:R-:W-:Y:S01]  /*8650*/  FMUL.FTZ R41, R9, R12.reuse ;  /* 0x0000000c09297220 */ /* 0x080fe20000410000 */
[----:B------:R-:W-:Y:S02]  /*8660*/  HADD2.F32 R26, -RZ, R26.H1_H1 ;  /* 0x3000001aff1a7230 */ /* 0x000fe40000004100 */
[----:B------:R-:W-:Y:S01]  /*8670*/  FMUL.FTZ R12, R8, R12 ;  /* 0x0000000c080c7220 */ /* 0x000fe20000410000 */
[----:B------:R-:W-:Y:S01]  /*8680*/  HADD2.F32 R10, -RZ, R106.H0_H0 ;  /* 0x2000006aff0a7230 */ /* 0x000fe20000004100 */
[----:B------:R-:W-:Y:S01]  /*8690*/  F2FP.SATFINITE.E4M3.F32.PACK_AB_MERGE_C R103, R103, R24, RZ ;  /* 0x000000186767723e */ /* 0x000fe200048070ff */
        /* <DEDUP_REMOVED lines=12> */
[----:B------:R-:W-:Y:S01]  /*8760*/  F2FP.F16.E4M3.UNPACK_B R12, R6 ;  /* 0x00000006ff0c723e */ /* 0x000fe200020006ff */
        /* <DEDUP_REMOVED lines=9> */
[----:B------:R-:W-:Y:S01]  /*8800*/  FFMA.FTZ R30, R9, R14, -R30 ;  /* 0x0000000e091e7223 */ /* 0x000fe2000001081e */
[----:B------:R-:W-:Y:S01]  /*8810*/  F2FP.SATFINITE.E4M3.F32.PACK_AB_MERGE_C R37, R37, R40, RZ ;  /* 0x000000282525723e */ /* 0x000fe200048070ff */
[----:B------:R-:W-:Y:S02]  /*8820*/  HADD2.F32 R8, -RZ, R8.H1_H1 ;  /* 0x30000008ff087230 */ /* 0x000fe40000004100 */
[----:B------:R-:W-:Y:S01]  /*8830*/  FFMA.FTZ R26, R11, R14, R26 ;  /* 0x0000000e0b1a7223 */ /* 0x000fe2000001001a */
[----:B------:R-:W-:-:S02]  /*8840*/  HADD2.F32 R9, -RZ, R12.H1_H1 ;  /* 0x3000000cff097230 */ /* 0x000fc40000004100 */
[-C--:B------:R-:W-:Y:S01]  /*8850*/  FMUL.FTZ R11, R10, R33.reuse ;  /* 0x000000210a0b7220 */ /* 0x080fe20000410000 */
[----:B------:R-:W-:Y:S01]  /*8860*/  F2FP.SATFINITE.E4M3.F32.PACK_AB_MERGE_C R38, R35, R32, R37 ;  /* 0x000000202326723e */ /* 0x000fe20004807025 */
[C---:B------:R-:W-:Y:S01]  /*8870*/  FMUL.FTZ R33, R8.reuse, R33 ;  /* 0x0000002108217220 */ /* 0x040fe20000410000 */
[----:B------:R-:W-:Y:S01]  /*8880*/  F2FP.F16.E4M3.UNPACK_B R13, R13.H1 ;  /* 0x0000000dff0d723e */ /* 0x000fe200030006ff */
[----:B------:R-:W-:Y:S01]  /*8890*/  FFMA.FTZ R35, R8, R9, -R11 ;  /* 0x0000000908237223 */ /* 0x000fe2000001080b */
[----:B------:R-:W-:Y:S01]  /*88a0*/  F2FP.F16.E4M3.UNPACK_B R25, R25.H1 ;  /* 0x00000019ff19723e */ /* 0x000fe200030006ff */
[----:B------:R-:W-:Y:S01]  /*88b0*/  FFMA.FTZ R37, R10, R9, R33 ;  /* 0x000000090a257223 */ /* 0x000fe20000010021 */
[----:B------:R-:W-:Y:S01]  /*88c0*/  F2FP.F16.E4M3.UNPACK_B R11, R7.H1 ;  /* 0x00000007ff0b723e */ /* 0x000fe200030006ff */
[----:B------:R-:W-:Y:S01]  /*88d0*/  HADD2.F32 R7, -RZ, R13.H0_H0 ;  /* 0x2000000dff077230 */ /* 0x000fe20000004100 */
[----:B------:R-:W-:Y:S01]  /*88e0*/  F2FP.F16.E4M3.UNPACK_B R6, R6.H1 ;  /* 0x00000006ff06723e */ /* 0x000fe200030006ff */
[----:B------:R-:W-:Y:S01]  /*88f0*/  HADD2.F32 R8, -RZ, R25.H0_H0 ;  /* 0x20000019ff087230 */ /* 0x000fe20000004100 */
[----:B------:R-:W-:Y:S01]  /*8900*/  F2FP.SATFINITE.E4M3.F32.PACK_AB_MERGE_C R36, R39, R36, RZ ;  /* 0x000000242724723e */ /* 0x000fe200048070ff */
[----:B------:R-:W-:Y:S01]  /*8910*/  HADD2.F32 R10, -RZ, R11.H0_H0 ;  /* 0x2000000bff0a7230 */ /* 0x000fe20000004100 */
[----:B------:R-:W-:Y:S01]  /*8920*/  F2FP.F16.E4M3.UNPACK_B R24, R5.H1 ;  /* 0x00000005ff18723e */ /* 0x000fe200030006ff */
[----:B------:R-:W-:Y:S01]  /*8930*/  HADD2.F32 R25, -RZ, R25.H1_H1 ;  /* 0x30000019ff197230 */ /* 0x000fe20000004100 */
[----:B------:R-:W-:Y:S01]  /*8940*/  F2FP.SATFINITE.E4M3.F32.PACK_AB_MERGE_C R109, R109, R34, R36 ;  /* 0x000000226d6d723e */ /* 0x000fe20004807024 */
[----:B------:R-:W-:-:S02]  /*8950*/  HADD2.F32 R12, -RZ, R11.H1_H1 ;  /* 0x3000000bff0c7230 */ /* 0x000fc40000004100 */
        /* <DEDUP_REMOVED lines=63> */
.L_x_1379:
[----:B------:R-:W-:Y:S05]  /*8d50*/  BSYNC B1 ;  /* 0x0000000000017941 */ /* 0x000fea0003800000 */
.L_x_1378:
[----:B--2---:R2:W-:Y:S01]  /*8d60*/  STG.E.128 desc[UR40][R28.64], R12 ;  /* 0x0000000c1c007986 */ /* 0x0045e2000c101d28 */
[----:B------:R-:W-:-:S13]  /*8d70*/  ISETP.GE.AND P2, PT, R31, R110, PT ;  /* 0x0000006e1f00720c */ /* 0x000fda0003f46270 */
[----:B------:R-:W-:Y:S05]  /*8d80*/  @P2 BRA `(.L_x_1342) ;  /* 0x00000000009c2947 */ /* 0x000fea0003800000 */
[--C-:B------:R-:W-:Y:S02]  /*8d90*/  SHF.R.S32.HI R4, RZ, 0x1f, R31.reuse ;  /* 0x0000001fff047819 */ /* 0x100fe4000001141f */
[----:B------:R-:W-:-:S04]  /*8da0*/  IADD3 R31, P2, P3, R52, R62, R31 ;  /* 0x0000003e341f7210 */ /* 0x000fc80007b5e01f */
[----:B------:R-:W-:Y:S02]  /*8db0*/  IADD3.X R4, R91, R112, R4, P2, P3 ;  /* 0x000000705b047210 */ /* 0x000fe400017e6404 */
[----:B------:R-:W-:-:S05]  /*8dc0*/  IADD3 R60, P2, R31, R60, RZ ;  /* 0x0000003c1f3c7210 */ /* 0x000fca0007f5e0ff */
[----:B------:R-:W-:-:S05]  /*8dd0*/  IMAD.X R61, R4, 0x1, R61, P2 ;  /* 0x00000001043d7824 */ /* 0x000fca00010e063d */
[----:B---3--:R3:W-:Y:S01]  /*8de0*/  STG.E.128 desc[UR40][R60.64], R24 ;  /* 0x000000183c007986 */ /* 0x0087e2000c101d28 */
[----:B------:R-:W-:Y:S05]  /*8df0*/  BRA `(.L_x_1342) ;  /* 0x0000000000807947 */ /* 0x000fea0003800000 */
.L_x_1335:
[----:B------:R-:W-:-:S06]  /*8e00*/  UISETP.NE.AND UP0, UPT, UR39, 0x3, UPT ;  /* 0x000000032700788c */ /* 0x000fcc000bf05270 */
[----:B------:R-:W-:-:S13]  /*8e10*/  PLOP3.LUT P1, PT, PT, PT, UP0, 0x80, 0x0 ;  /* 0x000000000000781c */ /* 0x000fda0003f2f008 */
[----:B------:R-:W-:Y:S05]  /*8e20*/  @!P1 BRA `(.L_x_1380) ;  /* 0x0000000000049947 */ /* 0x000fea0003800000 */
[----:B------:R-:W-:Y:S01]  /*8e30*/  BPT.TRAP 0x1 ;  /* 0x000000040000795c */ /* 0x000fe20000300000 */
.L_x_1380:
[----:B------:R-:W-:Y:S01]  /*8e40*/  IMAD R92, R17, 0x8, R16 ;  /* 0x00000008115c7824 */ /* 0x000fe200078e0210 */
[----:B------:R-:W-:Y:S01]  /*8e50*/  SHF.L.U32 R95, R173, 0x1f, RZ ;  /* 0x0000001fad5f7819 */ /* 0x000fe200000006ff */
[----:B------:R-:W-:Y:S01]  /*8e60*/  IMAD R94, R57, -0x80, R58 ;  /* 0xffffff80395e7824 */ /* 0x000fe200078e023a */
[----:B------:R-:W-:Y:S02]  /*8e70*/  BSSY B1, `(.L_x_1381) ;  /* 0x0000004000017945 */ /* 0x000fe40003800000 */
[----:B------:R-:W0:Y:S02]  /*8e80*/  SYNCS.PHASECHK.TRANS64.TRYWAIT P2, [R92+URZ+0x22890], R95 ;  /* 0x0228905f5c0075a7 */ /* 0x000e24000804017f */
[----:B------:R-:W-:Y:S01]  /*8e90*/  VIMNMX R94, R94, 0x80, PT ;  /* 0x000000805e5e7848 */ /* 0x000fe20003fe0100 */
[----:B0-----:R-:W-:Y:S06]  /*8ea0*/  @!P2 BRA `(.L_x_1382) ;  /* 0x000001f40014a947 */ /* 0x001fec0003800000 */
.L_x_1686:
[----:B------:R-:W-:Y:S05]  /*8eb0*/  BSYNC B1 ;  /* 0x0000000000017941 */ /* 0x000fea0003800000 */
.L_x_1381:
[----:B------:R-:W-:-:S13]  /*8ec0*/  ISETP.GE.AND P2, PT, R19, R94, PT ;  /* 0x0000005e1300720c */ /* 0x000fda0003f46270 */
[----:B------:R-:W-:Y:S05]  /*8ed0*/  @P2 BRA `(.L_x_1342) ;  /* 0x0000000000482947 */ /* 0x000fea0003800000 */
[----:B------:R-:W-:-:S13]  /*8ee0*/  ISETP.NE.AND P2, PT, R59, RZ, PT ;  /* 0x000000ff3b00720c */ /* 0x000fda0003f45270 */
[----:B------:R-:W1:Y:S04]  /*8ef0*/  @P2 LDS.128 R4, [R63+0x16400] ;  /* 0x016400003f042984 */ /* 0x000e680000000c00 */
[----:B-1----:R-:W-:Y:S01]  /*8f00*/  @P2 STG.E.128 desc[UR40][R28.64], R4 ;  /* 0x000000041c002986 */ /* 0x002fe2000c101d28 */
        /* <DEDUP_REMOVED lines=14> */
[----:B-1----:R1:W-:Y:S02]  /*8ff0*/  @P2 STG.E.128 desc[UR40][R28.64+0xa0], R8 ;  /* 0x0000a0081c002986 */ /* 0x0023e4000c101d28 */
.L_x_1342:
[----:B------:R-:W-:Y:S05]  /*9000*/  BSYNC B0 ;  /* 0x0000000000007941 */ /* 0x000fea0003800000 */
.L_x_1334:
[----:B-1234-:R-:W1:Y:S01]  /*9010*/  S2R R4, SR_TID.X ;  /* 0x0000000000047919 */ /* 0x01ee620000002100 */
[----:B------:R-:W-:Y:S01]  /*9020*/  @!PT LDS RZ, [RZ] ;  /* 0x00000000fffff984 */ /* 0x000fe20000000800 */
[----:B------:R-:W-:Y:S01]  /*9030*/  @!PT LDS RZ, [RZ] ;  /* 0x00000000fffff984 */ /* 0x000fe20000000800 */
[----:B------:R-:W-:Y:S01]  /*9040*/  @!PT LDS RZ, [RZ] ;  /* 0x00000000fffff984 */ /* 0x000fe20000000800 */
[----:B------:R-:W-:Y:S01]  /*9050*/  @!PT LDS RZ, [RZ] ;  /* 0x00000000fffff984 */ /* 0x000fe20000000800 */
[----:B------:R2:W-:Y:S06]  /*9060*/  MEMBAR.ALL.CTA ;  /* 0x0000000000007992 */ /* 0x0005ec0000008000 */
[----:B--2---:R-:W2:Y:S01]  /*9070*/  FENCE.VIEW.ASYNC.S ;  /* 0x00000000000073c6 */ /* 0x004ea20000000000 */
[----:B------:R-:W-:Y:S05]  /*9080*/  WARPSYNC.ALL ;  /* 0x0000000000007948 */ /* 0x000fea0003800000 */
[----:B------:R-:W-:Y:S01]  /*9090*/  BSSY B0, `(.L_x_1383) ;  /* 0x0000009000007945 */ /* 0x000fe20003800000 */
[----:B-1----:R-:W-:Y:S01]  /*90a0*/  LOP3.LUT R4, R4, 0x7f, RZ, 0xc0, !PT ;  /* 0x0000007f04047812 */ /* 0x002fe200078ec0ff */
[----:B--2---:R1:W-:Y:S03]  /*90b0*/  BAR.SYNC.DEFER_BLOCKING R76, 0x80 ;  /* 0x0002004c0000751d */ /* 0x0043e60000010000 */
[----:B------:R-:W-:-:S13]  /*90c0*/  ISETP.NE.AND P3, PT, R4, RZ, PT ;  /* 0x000000ff0400720c */ /* 0x000fda0003f65270 */
[----:B------:R-:W-:-:S05]  /*90d0*/  @!P3 VIADD R4, R92, 0x228a0 ;  /* 0x000228a05c04b836 */ /* 0x000fca0000000000 */
[----:B------:R-:W-:-:S04]  /*90e0*/  @!P3 PRMT R4, RZ, 0x654, R4 ;  /* 0x00000654ff04b816 */ /* 0x000fc80000000004 */
[----:B------:R1:W-:Y:S01]  /*90f0*/  @!P3 SYNCS.ARRIVE.TRANS64.RED.A1T0 RZ, [R4+URZ], RZ ;  /* 0x000000ff04ffb9a7 */ /* 0x0003e2000810043f */
[----:B------:R-:W-:Y:S05]  /*9100*/  @!P1 BRA `(.L_x_1384) ;  /* 0x0000000000049947 */ /* 0x000fea0003800000 */
[----:B------:R-:W-:Y:S01]  /*9110*/  BPT.TRAP 0x1 ;  /* 0x000000040000795c */ /* 0x000fe20000300000 */
.L_x_1384:
[----:B------:R-:W-:Y:S05]  /*9120*/  BSYNC B0 ;  /* 0x0000000000007941 */ /* 0x000fea0003800000 */
.L_x_1383:
[----:B------:R-:W2:Y:S01]  /*9130*/  SYNCS.PHASECHK.TRANS64.TRYWAIT P1, [R92+URZ+0x228b0], R95 ;  /* 0x0228b05f5c0075a7 */ /* 0x000ea2000802017f */
[----:B------:R-:W-:Y:S04]  /*9140*/  BSSY B0, `(.L_x_1385) ;  /* 0x0000002000007945 */ /* 0x000fe80003800000 */
[----:B--2---:R-:W-:Y:S05]  /*9150*/  @!P1 BRA `(.L_x_1386) ;  /* 0x000001f0007c9947 */ /* 0x004fea0003800000 */
.L_x_1687:
[----:B------:R-:W-:Y:S05]  /*9160*/  BSYNC B0 ;  /* 0x0000000000007941 */ /* 0x000fea0003800000 */
.L_x_1385:
[----:B------:R-:W-:Y:S01]  /*9170*/  ISETP.GE.AND P1, PT, R19, R94, PT ;  /* 0x0000005e1300720c */ /* 0x000fe20003f26270 */
[----:B------:R-:W-:-:S12]  /*9180*/  BSSY B0, `(.L_x_1387) ;  /* 0x0000030000007945 */ /* 0x000fd80003800000 */
[----:B------:R-:W-:Y:S05]  /*9190*/  @P1 BRA `(.L_x_1388) ;  /* 0x0000000000b81947 */ /* 0x000fea0003800000 */
[----:B------:R-:W-:Y:S01]  /*91a0*/  ULDC UR4, c[0x0][0x310] ;  /* 0x0000c40000047ab9 */ /* 0x000fe20000000800 */
[----:B------:R-:W-:Y:S01]  /*91b0*/  PLOP3.LUT P5, PT, PT, PT, PT, 0x8, 0x0 ;  /* 0x000000000000781c */ /* 0x000fe20003fae170 */
[----:B------:R-:W-:Y:S01]  /*91c0*/  IMAD R27, R17, 0x4000, R190 ;  /* 0x00004000111b7824 */ /* 0x000fe200078e02be */
[----:B------:R-:W-:Y:S01]  /*91d0*/  ISETP.GE.AND P2, PT, R175, UR4, PT ;  /* 0x00000004af007c0c */ /* 0x000fe2000bf46270 */
[----:B-1----:R-:W-:Y:S01]  /*91e0*/  IMAD.WIDE R4, R57, 0x80, R44 ;  /* 0x0000008039047825 */ /* 0x002fe200078e022c */
[----:B------:R-:W-:Y:S01]  /*91f0*/  PLOP3.LUT P4, PT, PT, PT, PT, 0x8, 0x0 ;  /* 0x000000000000781c */ /* 0x000fe20003f8e170 */
[----:B------:R-:W-:Y:S01]  /*9200*/  ULDC.64 UR6, c[0x0][0x318] ;  /* 0x0000c60000067ab9 */ /* 0x000fe20000000a00 */
[----:B------:R-:W-:Y:S01]  /*9210*/  ULDC.64 UR8, c[0x0][0x308] ;  /* 0x0000c20000087ab9 */ /* 0x000fe20000000a00 */
[----:B------:R-:W-:Y:S02]  /*9220*/  IMAD.MOV.U32 R6, RZ, RZ, R50 ;  /* 0x000000ffff067224 */ /* 0x000fe400078e0032 */
[----:B------:R-:W-:-:S02]  /*9230*/  IMAD.MOV.U32 R7, RZ, RZ, R65 ;  /* 0x000000ffff077224 */ /* 0x000fc400078e0041 */
[----:B------:R-:W-:Y:S02]  /*9240*/  IMAD R5, R5, UR6, RZ ;  /* 0x0000000605057c24 */ /* 0x000fe4000f8e02ff */
[C---:B------:R-:W-:Y:S02]  /*9250*/  IMAD.WIDE.U32 R6, R4.reuse, UR6, R6 ;  /* 0x0000000604067c25 */ /* 0x040fe4000f8e0006 */
[----:B------:R-:W-:Y:S02]  /*9260*/  @!P2 LOP3.LUT P1, RZ, R183, 0x2, RZ, 0xc0, !PT ;  /* 0x00000002b7ffa812 */ /* 0x000fe4000782c0ff */
[----:B------:R-:W-:Y:S02]  /*9270*/  IMAD R5, R4, UR7, R5 ;  /* 0x0000000704057c24 */ /* 0x000fe4000f8e0205 */
[----:B------:R-:W-:Y:S01]  /*9280*/  @!P2 PLOP3.LUT P5, PT, P1, PT, PT, 0x80, 0x0 ;  /* 0x000000000000a81c */ /* 0x000fe20000faf070 */
[----:B------:R-:W-:Y:S01]  /*9290*/  @!P2 VIADD R4, R27, 0x20 ;  /* 0x000000201b04a836 */ /* 0x000fe20000000000 */
[----:B------:R-:W-:-:S11]  /*92a0*/  ISETP.GE.AND P1, PT, R174, UR4, PT ;  /* 0x00000004ae007c0c */ /* 0x000fd6000bf26270 */
[----:B------:R-:W-:Y:S02]  /*92b0*/  @P5 VIADD R4, R27, 0xffffffe0 ;  /* 0xffffffe01b045836 */ /* 0x000fe40000000000 */
[----:B------:R-:W-:Y:S01]  /*92c0*/  @!P1 LOP3.LUT P6, RZ, R183, 0x4, RZ, 0xc0, !PT ;  /* 0x00000004b7ff9812 */ /* 0x000fe200078cc0ff */
[----:B------:R-:W-:Y:S02]  /*92d0*/  @!P1 VIADD R8, R27, 0x40 ;  /* 0x000000401b089836 */ /* 0x000fe40000000000 */
[----:B------:R-:W-:Y:S01]  /*92e0*/  @!P2 IMAD.IADD R4, R16, 0x1, R4 ;  /* 0x000000011004a824 */ /* 0x000fe200078e0204 */
[----:B------:R-:W-:Y:S02]  /*92f0*/  @!P1 PLOP3.LUT P4, PT, P6, PT, PT, 0x80, 0x0 ;  /* 0x000000000000981c */ /* 0x000fe4000378f070 */
[----:B------:R-:W-:-:S04]  /*9300*/  IADD3 R24, P6, R6, UR8, RZ ;  /* 0x0000000806187c10 */ /* 0x000fc8000ffde0ff */
[----:B------:R-:W-:Y:S02]  /*9310*/  IADD3.X R25, R7, UR9, R5, P6, !PT ;  /* 0x0000000907197c10 */ /* 0x000fe4000b7fe405 */
[----:B------:R-:W1:Y:S05]  /*9320*/  @!P2 LDS.128 R4, [R4+0x8400] ;  /* 0x008400000404a984 */ /* 0x000e6a0000000c00 */
[----:B------:R-:W-:-:S04]  /*9330*/  @P4 VIADD R8, R27, 0xffffffc0 ;  /* 0xffffffc01b084836 */ /* 0x000fc80000000000 */
[----:B------:R-:W-:-:S06]  /*9340*/  @!P1 IMAD.IADD R8, R16, 0x1, R8 ;  /* 0x0000000110089824 */ /* 0x000fcc00078e0208 */
[----:B------:R-:W3:Y:S04]  /*9350*/  @!P1 LDS.128 R8, [R8+0x8400] ;  /* 0x0084000008089984 */ /* 0x000ee80000000c00 */
[----:B-1----:R-:W-:Y:S04]  /*9360*/  @!P2 STG.E.128 desc[UR40][R24.64+0x20], R4 ;  /* 0x000020041800a986 */ /* 0x002fe8000c101d28 */
[----:B---3--:R-:W-:Y:S01]  /*9370*/  @!P1 STG.E.128 desc[UR40][R24.64+0x40], R8 ;  /* 0x0000400818009986 */ /* 0x008fe2000c101d28 */
[----:B------:R-:W-:-:S13]  /*9380*/  ISETP.GE.AND P1, PT, R22, UR4, PT ;  /* 0x0000000416007c0c */ /* 0x000fda000bf26270 */
[----:B------:R-:W-:-:S06]  /*9390*/  @!P1 IMAD.IADD R12, R16, 0x1, R27 ;  /* 0x00000001100c9824 */ /* 0x000fcc00078e021b */
[----:B------:R-:W1:Y:S04]  /*93a0*/  @!P1 LDS.128 R12, [R12+0x8400] ;  /* 0x008400000c0c9984 */ /* 0x000e680000000c00 */
[----:B-1----:R3:W-:Y:S01]  /*93b0*/  @!P1 STG.E.128 desc[UR40][R24.64], R12 ;  /* 0x0000000c18009986 */ /* 0x0027e2000c101d28 */
[----:B------:R-:W-:-:S13]  /*93c0*/  ISETP.GE.AND P1, PT, R100, UR4, PT ;  /* 0x0000000464007c0c */ /* 0x000fda000bf26270 */
[----:B------:R-:W-:Y:S05]  /*93d0*/  @P1 BRA `(.L_x_1388) ;  /* 0x0000000000281947 */ /* 0x000fea0003800000 */
[----:B------:R-:W-:Y:S01]  /*93e0*/  R2P PR, R183, 0x6 ;  /* 0x00000006b7007804 */ /* 0x000fe20000000000 */
[----:B------:R-:W-:Y:S01]  /*93f0*/  IMAD.MOV.U32 R4, RZ, RZ, -0x40 ;  /* 0xffffffc0ff047424 */ /* 0x000fe200078e00ff */
[----:B------:R-:W-:Y:S01]  /*9400*/  MOV R6, 0x40 ;  /* 0x0000004000067802 */ /* 0x000fe20000000f00 */
[----:B------:R-:W-:-:S03]  /*9410*/  IMAD.MOV.U32 R5, RZ, RZ, 0x60 ;  /* 0x00000060ff057424 */ /* 0x000fc600078e00ff */
[----:B------:R-:W-:-:S07]  /*9420*/  SEL R4, R4, 0x40, P2 ;  /* 0x0000004004047807 */ /* 0x000fce0001000000 */
[----:B------:R-:W-:Y:S01]  /*9430*/  @P2 IADD3 R5, -R6, 0x20, RZ ;  /* 0x0000002006052810 */ /* 0x000fe20007ffe1ff */
[----:B------:R-:W-:-:S05]  /*9440*/  @P1 VIADD R5, R4, 0xffffffe0 ;  /* 0xffffffe004051836 */ /* 0x000fca0000000000 */
[----:B------:R-:W-:-:S06]  /*9450*/  IADD3 R5, R16, R27, R5 ;  /* 0x0000001b10057210 */ /* 0x000fcc0007ffe005 */
[----:B------:R-:W1:Y:S04]  /*9460*/  LDS.128 R4, [R5+0x8400] ;  /* 0x0084000005047984 */ /* 0x000e680000000c00 */
[----:B-1----:R4:W-:Y:S02]  /*9470*/  STG.E.128 desc[UR40][R24.64+0x60], R4 ;  /* 0x0000600418007986 */ /* 0x0029e4000c101d28 */
.L_x_1388:
[----:B------:R-:W-:Y:S05]  /*9480*/  BSYNC B0 ;  /* 0x0000000000007941 */ /* 0x000fea0003800000 */
.L_x_1387:
[----:B------:R-:W-:Y:S01]  /*9490*/  @!PT LDS RZ, [RZ] ;  /* 0x00000000fffff984 */ /* 0x000fe20000000800 */
[----:B------:R-:W-:Y:S01]  /*94a0*/  @!PT LDS RZ, [RZ] ;  /* 0x00000000fffff984 */ /* 0x000fe20000000800 */
[----:B------:R-:W-:Y:S01]  /*94b0*/  @!PT LDS RZ, [RZ] ;  /* 0x00000000fffff984 */ /* 0x000fe20000000800 */
[----:B------:R-:W-:Y:S01]  /*94c0*/  @!PT LDS RZ, [RZ] ;  /* 0x00000000fffff984 */ /* 0x000fe20000000800 */
[----:B------:R5:W-:Y:S06]  /*94d0*/  MEMBAR.ALL.CTA ;  /* 0x0000000000007992 */ /* 0x000bec0000008000 */
[----:B-----5:R-:W5:Y:S01]  /*94e0*/  FENCE.VIEW.ASYNC.S ;  /* 0x00000000000073c6 */ /* 0x020f620000000000 */
[----:B------:R-:W-:Y:S02]  /*94f0*/  VIADD R17, R17, 0x1 ;  /* 0x0000000111117836 */ /* 0x000fe40000000000 */
[----:B0-2---:R-:W-:Y:S01]  /*9500*/  @!P3 VIADD R92, R92, 0x228c0 ;  /* 0x000228c05c5cb836 */ /* 0x005fe20000000000 */
[----:B-----5:R0:W-:Y:S02]  /*9510*/  BAR.SYNC.DEFER_BLOCKING R76, 0x80 ;  /* 0x0002004c0000751d */ /* 0x0201e40000010000 */
[----:B------:R-:W-:-:S02]  /*9520*/  ISETP.NE.AND P1, PT, R17, 0x2, PT ;  /* 0x000000021100780c */ /* 0x000fc40003f25270 */
[----:B------:R-:W-:Y:S02]  /*9530*/  @!P3 PRMT R92, RZ, 0x654, R92 ;  /* 0x00000654ff5cb816 */ /* 0x000fe4000000005c */
[----:B-1--4-:R-:W-:Y:S02]  /*9540*/  SEL R4, RZ, 0x1, P1 ;  /* 0x00000001ff047807 */ /* 0x012fe40000800000 */
[----:B------:R-:W-:Y:S02]  /*9550*/  SEL R17, R17, RZ, P1 ;  /* 0x000000ff11117207 */ /* 0x000fe40000800000 */
[----:B------:R-:W-:Y:S01]  /*9560*/  LOP3.LUT R173, R173, R4, RZ, 0x3c, !PT ;  /* 0x00000004adad7212 */ /* 0x000fe200078e3cff */
[----:B------:R0:W-:Y:S01]  /*9570*/  @!P3 SYNCS.ARRIVE.TRANS64.RED.A1T0 RZ, [R92+URZ], RZ ;  /* 0x000000ff5cffb9a7 */ /* 0x0001e2000810043f */
[----:B------:R-:W-:Y:S05]  /*9580*/  @P0 BRA `(.L_x_1389) ;  /* 0xffffff9000c00947 */ /* 0x000fea000383ffff */
[----:B------:R-:W1:Y:S01]  /*9590*/  S2R R5, SR_TID.X ;  /* 0x0000000000057919 */ /* 0x000e620000002100 */
[----:B------:R-:W-:Y:S02]  /*95a0*/  PLOP3.LUT P0, PT, PT, PT, PT, 0x8, 0x0 ;  /* 0x000000000000781c */ /* 0x000fe40003f0e170 */
[----:B-1----:R-:W-:-:S04]  /*95b0*/  SHF.R.U32.HI R5, RZ, 0x7, R5 ;  /* 0x00000007ff057819 */ /* 0x002fc80000011605 */
[----:B------:R-:W-:-:S13]  /*95c0*/  ISETP.NE.AND P2, PT, R5, 0x1, PT ;  /* 0x000000010500780c */ /* 0x000fda0003f45270 */
[----:B------:R-:W-:Y:S06]  /*95d0*/  @!P2 BAR.ARV 0x9, 0x100 ;  /* 0x024400000000ab1d */ /* 0x000fec0000002000 */
.L_x_1329:
[----:B------:R-:W1:Y:S01]  /*95e0*/  LDC R0, c[0x0][0x428] ;  /* 0x00010a00ff007b82 */ /* 0x000e620000000800 */
[----:B------:R-:W-:-:S07]  /*95f0*/  IMAD.MOV.U32 R191, RZ, RZ, R178 ;  /* 0x000000ffffbf7224 */ /* 0x000fce00078e00b2 */
[----:B------:R-:W2:Y:S01]  /*9600*/  LDC.64 R4, c[0x0][0x9e0] ;  /* 0x00027800ff047b82 */ /* 0x000ea20000000a00 */
[----:B-1----:R-:W-:Y:S02]  /*9610*/  ISETP.NE.AND P1, PT, R0, 0x1, PT ;  /* 0x000000010000780c */ /* 0x002fe40003f25270 */
[----:B------:R-:W-:-:S05]  /*9620*/  IADD3 R0, R170, 0x80, -R171 ;  /* 0x00000080aa007810 */ /* 0x000fca0007ffe8ab */
[----:B------:R-:W-:Y:S01]  /*9630*/  IMAD R185, R177, 0x80, R0 ;  /* 0x00000080b1b97824 */ /* 0x000fe200078e0200 */
[----:B--2---:R-:W-:-:S05]  /*9640*/  ISETP.GE.AND P2, PT, R5, 0x1, PT ;  /* 0x000000010500780c */ /* 0x004fca0003f46270 */
[----:B------:R-:W1:Y:S08]  /*9650*/  @P1 LDC R3, c[0x0][0x42c] ;  /* 0x00010b00ff031b82 */ /* 0x000e700000000800 */
[----:B------:R-:W2:Y:S01]  /*9660*/  @P1 LDC R2, c[0x0][0x430] ;  /* 0x00010c00ff021b82 */ /* 0x000ea20000000800 */
[----:B-1----:R-:W-:Y:S01]  /*9670*/  @P1 IMAD.HI.U32 R3, R178, R3, RZ ;  /* 0x00000003b2031227 */ /* 0x002fe200078e00ff */
[----:B------:R-:W-:Y:S06]  /*9680*/  @P0 BRA `(.L_x_1390) ;  /* 0x00000000000c0947 */ /* 0x000fec0003800000 */
[----:B------:R-:W1:Y:S01]  /*9690*/  FENCE.VIEW.ASYNC.G ;  /* 0x00000000000073c6 */ /* 0x000e620000000100 */
[----:B------:R-:W-:Y:S05]  /*96a0*/  WARPSYNC.ALL ;  /* 0x0000000000007948 */ /* 0x000fea0003800000 */
[----:B-1----:R-:W-:Y:S06]  /*96b0*/  BAR.ARV 0xc, 0x180 ;  /* 0x0306000000007b1d */ /* 0x002fec0000002000 */
.L_x_1390:
[----:B--2---:R-:W-:Y:S01]  /*96c0*/  @P1 SHF.R.U32.HI R191, RZ, R2, R3 ;  /* 0x00000002ffbf1219 */ /* 0x004fe20000011603 */
[----:B------:R-:W-:Y:S01]  /*96d0*/  IMAD.IADD R0, R185, 0x1, R4 ;  /* 0x00000001b9007824 */ /* 0x000fe200078e0204 */
[----:B------:R-:W-:Y:S06]  /*96e0*/  @!P2 BRA `(.L_x_1391) ;  /* 0x000000000048a947 */ /* 0x000fec0003800000 */
[C---:B------:R-:W-:Y:S01]  /*96f0*/  ISETP.GT.AND P0, PT, R185.reuse, RZ, PT ;  /* 0x000000ffb900720c */ /* 0x040fe20003f04270 */
[----:B------:R-:W-:Y:S01]  /*9700*/  BSSY B0, `(.L_x_1392) ;  /* 0x000000e000007945 */ /* 0x000fe20003800000 */
[----:B------:R-:W-:-:S11]  /*9710*/  VIADD R2, R185, 0xffffffff ;  /* 0xffffffffb9027836 */ /* 0x000fd60000000000 */
        /* <DEDUP_REMOVED lines=8> */
.L_x_1393:
[----:B------:R-:W-:-:S13]  /*97a0*/  ISETP.NE.AND P0, PT, R5, 0x1, PT ;  /* 0x000000010500780c */ /* 0x000fda0003f05270 */
[----:B------:R-:W1:Y:S02]  /*97b0*/  @P0 LDC.64 R6, c[0x0][0x9e8] ;  /* 0x00027a00ff060b82 */ /* 0x000e640000000a00 */
[----:B-1----:R-:W-:-:S05]  /*97c0*/  @P0 IMAD.HI.U32 R4, R2, R6, RZ ;  /* 0x0000000602040227 */ /* 0x002fca00078e00ff */
[----:B------:R-:W-:-:S07]  /*97d0*/  @P0 SHF.R.U32.HI R2, RZ, R7, R4 ;  /* 0x00000007ff020219 */ /* 0x000fce0000011604 */
.L_x_1394:
[----:B------:R-:W-:Y:S05]  /*97e0*/  BSYNC B0 ;  /* 0x0000000000007941 */ /* 0x000fea0003800000 */
.L_x_1392:
[----:B------:R-:W-:-:S05]  /*97f0*/  IMAD R3, R2, R5, R5 ;  /* 0x0000000502037224 */ /* 0x000fca00078e0205 */
[----:B------:R-:W-:-:S07]  /*9800*/  VIMNMX R0, R0, R3, PT ;  /* 0x0000000300007248 */ /* 0x000fce0003fe0100 */
.L_x_1391:
[----:B------:R-:W-:Y:S01]  /*9810*/  VIADD R0, R0, 0x7f ;  /* 0x0000007f00007836 */ /* 0x000fe20000000000 */
[----:B------:R-:W-:Y:S01]  /*9820*/  ULDC UR4, c[0x0][0x9dc] ;  /* 0x0002770000047ab9 */ /* 0x000fe20000000800 */
[----:B------:R-:W-:-:S03]  /*9830*/  IMAD.IADD R207, R170, 0x1, -R171 ;  /* 0x00000001aacf7824 */ /* 0x000fc600078e0aab */
[----:B------:R-:W-:Y:S01]  /*9840*/  SHF.R.S32.HI R3, RZ, 0x1f, R0 ;  /* 0x0000001fff037819 */ /* 0x000fe20000011400 */
[----:B------:R-:W-:-:S03]  /*9850*/  IMAD R89, R177, 0x80, R207 ;  /* 0x00000080b1597824 */ /* 0x000fc600078e02cf */
[----:B------:R-:W-:Y:S01]  /*9860*/  LEA.HI R3, R3, R0, RZ, 0x7 ;  /* 0x0000000003037211 */ /* 0x000fe200078f38ff */
[----:B------:R-:W-:-:S03]  /*9870*/  VIADD R0, R89, -UR4 ;  /* 0x8000000459007c36 */ /* 0x000fc60008000000 */
[----:B------:R-:W-:-:S04]  /*9880*/  SHF.R.S32.HI R3, RZ, 0x7, R3 ;  /* 0x00000007ff037819 */ /* 0x000fc80000011403 */
[----:B------:R-:W-:Y:S01]  /*9890*/  VIMNMX R91, R54, R3, PT ;  /* 0x00000003365b7248 */ /* 0x000fe20003fe0100 */
[----:B------:R-:W-:Y:S06]  /*98a0*/  @!P2 BRA `(.L_x_1395) ;  /* 0x000000000048a947 */ /* 0x000fec0003800000 */
[----:B------:R-:W-:Y:S01]  /*98b0*/  ISETP.GT.AND P0, PT, R89, -0x1, PT ;  /* 0xffffffff5900780c */ /* 0x000fe20003f04270 */
[----:B------:R-:W-:-:S12]  /*98c0*/  BSSY B0, `(.L_x_1396) ;  /* 0x000000e000007945 */ /* 0x000fd80003800000 */
        /* <DEDUP_REMOVED lines=8> */
.L_x_1397:
[----:B------:R-:W-:-:S13]  /*9950*/  ISETP.NE.AND P0, PT, R5, 0x1, PT ;  /* 0x000000010500780c */ /* 0x000fda0003f05270 */
[----:B------:R-:W1:Y:S02]  /*9960*/  @P0 LDC.64 R2, c[0x0][0x9e8] ;  /* 0x00027a00ff020b82 */ /* 0x000e640000000a00 */
[----:B-1----:R-:W-:-:S04]  /*9970*/  @P0 IMAD.HI.U32 R4, R89, R2, RZ ;  /* 0x0000000259040227 */ /* 0x002fc800078e00ff */
[----:B------:R-:W-:Y:S01]  /*9980*/  IMAD.MOV.U32 R2, RZ, RZ, R89 ;  /* 0x000000ffff027224 */ /* 0x000fe200078e0059 */
[----:B------:R-:W-:-:S07]  /*9990*/  @P0 SHF.R.U32.HI R2, RZ, R3, R4 ;  /* 0x00000003ff020219 */ /* 0x000fce0000011604 */
.L_x_1398:
[----:B------:R-:W-:Y:S05]  /*99a0*/  BSYNC B0 ;  /* 0x0000000000007941 */ /* 0x000fea0003800000 */
.L_x_1396:
[----:B------:R-:W-:-:S05]  /*99b0*/  IMAD R3, R2, R5, RZ ;  /* 0x0000000502037224 */ /* 0x000fca00078e02ff */
[----:B------:R-:W-:-:S07]  /*99c0*/  VIMNMX R0, R0, R3, !PT ;  /* 0x0000000300007248 */ /* 0x000fce0007fe0100 */
.L_x_1395:
[----:B------:R-:W-:Y:S01]  /*99d0*/  SHF.R.S32.HI R3, RZ, 0x1f, R0 ;  /* 0x0000001fff037819 */ /* 0x000fe20000011400 */
[----:B------:R-:W-:Y:S01]  /*99e0*/  IMAD.MOV.U32 R62, RZ, RZ, RZ ;  /* 0x000000ffff3e7224 */ /* 0x000fe200078e00ff */
[----:B------:R-:W-:Y:S01]  /*99f0*/  PLOP3.LUT P0, PT, PT, PT, PT, 0x80, 0x0 ;  /* 0x000000000000781c */ /* 0x000fe20003f0f070 */
[----:B------:R-:W-:Y:S01]  /*9a00*/  IMAD.MOV.U32 R64, RZ, RZ, RZ ;  /* 0x000000ffff407224 */ /* 0x000fe200078e00ff */
[----:B------:R-:W-:Y:S02]  /*9a10*/  LEA.HI R3, R3, R0, RZ, 0x7 ;  /* 0x0000000003037211 */ /* 0x000fe400078f38ff */
[----:B------:R-:W-:Y:S02]  /*9a20*/  CS2R R150, SRZ ;  /* 0x0000000000967805 */ /* 0x000fe4000001ff00 */
        /* <DEDUP_REMOVED lines=11> */
[----:B---3--:R-:W-:Y:S02]  /*9ae0*/  CS2R R12, SRZ ;  /* 0x00000000000c7805 */ /* 0x008fe4000001ff00 */
        /* <DEDUP_REMOVED lines=20> */
[----:B0-----:R-:W-:Y:S02]  /*9c30*/  CS2R R92, SRZ ;  /* 0x00000000005c7805 */ /* 0x001fe4000001ff00 */
[----:B------:R-:W-:Y:S01]  /*9c40*/  CS2R R40, SRZ ;  /* 0x0000000000287805 */ /* 0x000fe2000001ff00 */
[----:B------:R-:W-:Y:S06]  /*9c50*/  @!P1 BRA `(.L_x_1399) ;  /* 0x0000015000d89947 */ /* 0x000fec0003800000 */
[----:B------:R-:W-:-:S03]  /*9c60*/  UMOV UR4, 0xffffffff ;  /* 0xffffffff00047882 */ /* 0x000fc60000000000 */
[----:B------:R-:W-:Y:S05]  /*9c70*/  BRA.DIV UR4, `(.L_x_1400) ;  /* 0x000001e604c87947 */ /* 0x000fea000b800000 */
[----:B------:R0:W1:Y:S02]  /*9c80*/  SHFL.IDX PT, R176, R202, RZ, 0x1f ;  /* 0x00001fffcab07589 */ /* 0x00006400000e0000 */
.L_x_1690:
        /* <DEDUP_REMOVED lines=24> */
[----:B0-2--5:R-:W-:Y:S05]  /*9e10*/  CALL.ABS.NOINC R2 ;  /* 0x0000000002007343 */ /* 0x025fea0003c00000 */
.L_x_1401:
[----:B------:R-:W-:Y:S01]  /*9e20*/  ULDC.64 UR4, c[0x0][0x990] ;  /* 0x0002640000047ab9 */ /* 0x000fe20000000a00 */
[----:B------:R-:W-:Y:S01]  /*9e30*/  ULDC.64 UR6, c[0x0][0x998] ;  /* 0x0002660000067ab9 */ /* 0x000fe20000000a00 */
[----:B------:R-:W-:Y:S02]  /*9e40*/  ISETP.NE.U32.AND P0, PT, RZ, UR4, PT ;  /* 0x00000004ff007c0c */ /* 0x000fe4000bf05070 */
[----:B------:R-:W-:Y:S02]  /*9e50*/  ISETP.NE.U32.AND P1, PT, RZ, UR6, PT ;  /* 0x00000006ff007c0c */ /* 0x000fe4000bf25070 */
[----:B------:R-:W-:Y:S02]  /*9e60*/  ISETP.NE.AND.EX P0, PT, RZ, UR5, PT, P0 ;  /* 0x00000005ff007c0c */ /* 0x000fe4000bf05300 */
[----:B------:R-:W-:-:S11]  /*9e70*/  ISETP.NE.AND.EX P1, PT, RZ, UR7, PT, P1 ;  /* 0x00000007ff007c0c */ /* 0x000fd6000bf25310 */
[----:B------:R-:W1:Y:S01]  /*9e80*/  @P0 LDC.64 R8, c[0x0][0x9a8] ;  /* 0x00026a00ff080b82 */ /* 0x000e620000000a00 */
[--C-:B------:R-:W-:Y:S02]  /*9e90*/  @P0 SHF.R.S32.HI R3, RZ, 0x1f, R179.reuse ;  /* 0x0000001fff030819 */ /* 0x100fe400000114b3 */
[----:B------:R-:W-:Y:S02]  /*9ea0*/  @P1 SHF.R.S32.HI R5, RZ, 0x1f, R179 ;  /* 0x0000001fff051819 */ /* 0x000fe400000114b3 */
[----:B------:R-:W-:-:S03]  /*9eb0*/  @P0 SHF.R.S32.HI R7, RZ, 0x1f, R191 ;  /* 0x0000001fff070819 */ /* 0x000fc600000114bf */
[----:B------:R-:W2:Y:S08]  /*9ec0*/  @P1 LDC.64 R10, c[0x0][0x9b8] ;  /* 0x00026e00ff0a1b82 */ /* 0x000eb00000000a00 */
[----:B------:R-:W3:Y:S08]  /*9ed0*/  @P0 LDC.64 R12, c[0x0][0x9b0] ;  /* 0x00026c00ff0c0b82 */ /* 0x000ef00000000a00 */
[----:B------:R-:W4:Y:S01]  /*9ee0*/  @P1 LDC.64 R14, c[0x0][0x9c0] ;  /* 0x00027000ff0e1b82 */ /* 0x000f220000000a00 */
[----:B-1----:R-:W-:-:S02]  /*9ef0*/  @P0 IMAD R0, R3, R8, RZ ;  /* 0x0000000803000224 */ /* 0x002fc400078e02ff */
[----:B------:R-:W-:-:S04]  /*9f00*/  @P0 IMAD.WIDE.U32 R2, R179, R8, RZ ;  /* 0x00000008b3020225 */ /* 0x000fc800078e00ff */
[----:B------:R-:W-:Y:S02]  /*9f10*/  @P0 IMAD R9, R179, R9, R0 ;  /* 0x00000009b3090224 */ /* 0x000fe400078e0200 */
[----:B--2---:R-:W-:-:S03]  /*9f20*/  @P1 IMAD R4, R5, R10, RZ ;  /* 0x0000000a05041224 */ /* 0x004fc600078e02ff */
[----:B------:R-:W-:Y:S01]  /*9f30*/  @P0 IADD3 R3, R3, R9, RZ ;  /* 0x0000000903030210 */ /* 0x000fe20007ffe0ff */
[C---:B------:R-:W-:Y:S01]  /*9f40*/  @P1 IMAD R11, R179.reuse, R11, R4 ;  /* 0x0000000bb30b1224 */ /* 0x040fe200078e0204 */
[----:B------:R-:W-:Y:S01]  /*9f50*/  @P1 SHF.R.S32.HI R9, RZ, 0x1f, R191 ;  /* 0x0000001fff091819 */ /* 0x000fe200000114bf */
        /* <DEDUP_REMOVED lines=11> */
[----:B------:R-:W-:Y:S01]  /*a010*/  @P1 LEA R8, P3, R6, UR6, 0x2 ;  /* 0x0000000606081c11 */ /* 0x000fe2000f8610ff */
[----:B------:R-:W-:-:S02]  /*a020*/  @P1 IMAD.IADD R3, R7, 0x1, R11 ;  /* 0x0000000107031824 */ /* 0x000fc400078e020b */
[----:B------:R-:W-:Y:S01]  /*a030*/  IMAD.MOV.U32 R0, RZ, RZ, 0x3f800000 ;  /* 0x3f800000ff007424 */ /* 0x000fe200078e00ff */
        /* <DEDUP_REMOVED lines=20> */
.L_x_1405:
[----:B--2---:R2:W3:Y:S02]  /*a180*/  SYNCS.PHASECHK.TRANS64.TRYWAIT P0, [R16+URZ+0x22800], R3 ;  /* 0x02280003100075a7 */ /* 0x0044e4000800017f */
[----:B---3--:R-:W-:Y:S05]  /*a190*/  @!P0 NANOSLEEP.SYNCS 0x989680 ;  /* 0x009896800000895d */ /* 0x008fea0003900000 */
[----:B------:R-:W3:Y:S02]  /*a1a0*/  @!P0 SYNCS.PHASECHK.TRANS64 P0, [R16+URZ+0x22800], R3 ;  /* 0x02280003100085a7 */ /* 0x000ee4000800007f */
[----:B---3--:R-:W-:Y:S05]  /*a1b0*/  @!P0 BRA `(.L_x_1405) ;  /* 0xfffffffc00f08947 */ /* 0x008fea000383ffff */
.L_x_1404:
[----:B------:R-:W-:Y:S05]  /*a1c0*/  BSYNC B0 ;  /* 0x0000000000007941 */ /* 0x000fea0003800000 */
.L_x_1403:
[----:B------:R-:W-:Y:S05]  /*a1d0*/  BRA `(.L_x_1406) ;  /* 0x0000006c00d87947 */ /* 0x000fea0003800000 */
.L_x_1402:
[----:B------:R-:W-:Y:S01]  /*a1e0*/  ULOP3.LUT UP0, URZ, UR42, 0x1bf, URZ, 0xc0, !UPT ;  /* 0x000001bf2a3f7892 */ /* 0x000fe2000f80c03f */
[----:B-----5:R-:W-:Y:S01]  /*a1f0*/  SHF.R.S32.HI R0, RZ, 0x1f, R55 ;  /* 0x0000001fff007819 */ /* 0x020fe20000011437 */
[----:B------:R-:W-:Y:S01]  /*a200*/  ULDC.64 UR4, c[0x0][0x3d8] ;  /* 0x0000f60000047ab9 */ /* 0x000fe20000000a00 */
[----:B------:R-:W-:Y:S01]  /*a210*/  ULDC.64 UR6, c[0x0][0x3e8] ;  /* 0x0000fa0000067ab9 */ /* 0x000fe20000000a00 */
[----:B------:R-:W-:Y:S01]  /*a220*/  IMAD.WIDE.U32 R46, R55, UR4, RZ ;  /* 0x00000004372e7c25 */ /* 0x000fe2000f8e00ff */
[----:B------:R-:W-:Y:S02]  /*a230*/  SHF.R.S32.HI R59, RZ, 0x1f, R172 ;  /* 0x0000001fff3b7819 */ /* 0x000fe400000114ac */
[----:B------:R-:W-:Y:S01]  /*a240*/  PLOP3.LUT P0, PT, PT, PT, UP0, 0x80, 0x0 ;  /* 0x000000000000781c */ /* 0x000fe20003f0f008 */
[C---:B------:R-:W-:Y:S01]  /*a250*/  IMAD R4, R0.reuse, UR4, RZ ;  /* 0x0000000400047c24 */ /* 0x040fe2000f8e02ff */
[----:B------:R-:W-:Y:S01]  /*a260*/  SHF.R.S32.HI R61, RZ, 0x1f, R22 ;  /* 0x0000001fff3d7819 */ /* 0x000fe20000011416 */
[----:B------:R-:W-:-:S02]  /*a270*/  IMAD R0, R0, UR6, RZ ;  /* 0x0000000600007c24 */ /* 0x000fc4000f8e02ff */
[C---:B------:R-:W-:Y:S02]  /*a280*/  IMAD R53, R55.reuse, UR5, R4 ;  /* 0x0000000537357c24 */ /* 0x040fe4000f8e0204 */
[C---:B------:R-:W-:Y:S02]  /*a290*/  IMAD R51, R55.reuse, UR7, R0 ;  /* 0x0000000737337c24 */ /* 0x040fe4000f8e0200 */
[----:B------:R-:W-:-:S04]  /*a2a0*/  IMAD.WIDE.U32 R48, R55, UR6, RZ ;  /* 0x0000000637307c25 */ /* 0x000fc8000f8e00ff */
[----:B------:R-:W-:Y:S02]  /*a2b0*/  IMAD.IADD R53, R53, 0x1, R47 ;  /* 0x0000000135357824 */ /* 0x000fe400078e022f */
[----:B------:R-:W-:Y:S01]  /*a2c0*/  IMAD.IADD R51, R51, 0x1, R49 ;  /* 0x0000000133337824 */ /* 0x000fe200078e0231 */
        /* <DEDUP_REMOVED lines=16> */
[----:B0-2---:R-:W-:Y:S05]  /*a3d0*/  CALL.ABS.NOINC R14 ;  /* 0x000000000e007343 */ /* 0x005fea0003c00000 */
.L_x_1407:
[----:B------:R-:W1:Y:S01]  /*a3e0*/  LDC.64 R12, c[0x0][0x3d8] ;  /* 0x0000f600ff0c7b82 */ /* 0x000e620000000a00 */
[----:B------:R-:W-:Y:S01]  /*a3f0*/  SHF.R.S32.HI R3, RZ, 0x1f, R177 ;  /* 0x0000001fff037819 */ /* 0x000fe200000114b1 */
[----:B------:R-:W-:Y:S01]  /*a400*/  ULDC.U8 UR4, c[0x0][0x3f0] ;  /* 0x0000fc0000047ab9 */ /* 0x000fe20000000000 */
[----:B------:R-:W-:Y:S01]  /*a410*/  BSSY B0, `(.L_x_1408) ;  /* 0x00006ca000007945 */ /* 0x000fe20003800000 */
[----:B------:R-:W-:-:S04]  /*a420*/  ISETP.NE.AND P0, PT, RZ, UR4, PT ;  /* 0x00000004ff007c0c */ /* 0x000fc8000bf05270 */
[----:B------:R-:W2:Y:S01]  /*a430*/  LDC.64 R10, c[0x0][0x3e8] ;  /* 0x0000fa00ff0a7b82 */ /* 0x000ea20000000a00 */
[-C--:B-1----:R-:W-:Y:S02]  /*a440*/  IMAD R0, R3, R12.reuse, RZ ;  /* 0x0000000c03007224 */ /* 0x082fe400078e02ff */
[----:B------:R-:W-:-:S04]  /*a450*/  IMAD.WIDE.U32 R4, R177, R12, RZ ;  /* 0x0000000cb1047225 */ /* 0x000fc800078e00ff */
[----:B------:R-:W-:Y:S02]  /*a460*/  IMAD.SHL.U32 R55, R4, 0x80, RZ ;  /* 0x0000008004377824 */ /* 0x000fe400078e00ff */
[-C--:B--2---:R-:W-:Y:S02]  /*a470*/  IMAD R8, R3, R10.reuse, RZ ;  /* 0x0000000a03087224 */ /* 0x084fe400078e02ff */
[C---:B------:R-:W-:Y:S02]  /*a480*/  IMAD R3, R177.reuse, R13, R0 ;  /* 0x0000000db1037224 */ /* 0x040fe400078e0200 */
[----:B------:R-:W-:-:S04]  /*a490*/  IMAD.WIDE.U32 R6, R177, R10, RZ ;  /* 0x0000000ab1067225 */ /* 0x000fc800078e00ff */
[----:B------:R-:W-:Y:S02]  /*a4a0*/  IMAD R9, R177, R11, R8 ;  /* 0x0000000bb1097224 */ /* 0x000fe400078e0208 */
[----:B------:R-:W-:Y:S02]  /*a4b0*/  IMAD.IADD R5, R5, 0x1, R3 ;  /* 0x0000000105057824 */ /* 0x000fe400078e0203 */
[----:B------:R-:W-:Y:S02]  /*a4c0*/  IMAD R0, R177, -0x80, R171 ;  /* 0xffffff80b1007824 */ /* 0x000fe400078e02ab */
[----:B------:R-:W-:Y:S01]  /*a4d0*/  IMAD.IADD R3, R7, 0x1, R9 ;  /* 0x0000000107037824 */ /* 0x000fe200078e0209 */
[----:B------:R-:W-:Y:S01]  /*a4e0*/  SHF.L.U64.HI R52, R4, 0x7, R5 ;  /* 0x0000000704347819 */ /* 0x000fe20000010205 */
[----:B------:R-:W-:Y:S01]  /*a4f0*/  IMAD.SHL.U32 R57, R6, 0x80, RZ ;  /* 0x0000008006397824 */ /* 0x000fe200078e00ff */
[----:B------:R-:W-:Y:S02]  /*a500*/  VIMNMX R4, R0, 0x80, PT ;  /* 0x0000008000047848 */ /* 0x000fe40003fe0100 */
[----:B------:R-:W-:Y:S01]  /*a510*/  SHF.L.U64.HI R54, R6, 0x7, R3 ;  /* 0x0000000706367819 */ /* 0x000fe20000010203 */
[----:B------:R-:W-:Y:S06]  /*a520*/  @!P0 BRA `(.L_x_1409) ;  /* 0x0000003400808947 */ /* 0x000fec0003800000 */
[----:B------:R-:W1:Y:S01]  /*a530*/  LDC R0, c[0x0][0x428] ;  /* 0x00010a00ff007b82 */ /* 0x000e620000000800 */
[----:B------:R-:W-:Y:S01]  /*a540*/  ISETP.GE.AND P0, PT, R19, R4, PT ;  /* 0x000000041300720c */ /* 0x000fe20003f06270 */
[----:B------:R-:W-:Y:S01]  /*a550*/  IMAD R3, R177, 0x80, R19 ;  /* 0x00000080b1037824 */ /* 0x000fe200078e0213 */
[----:B------:R-:W-:Y:S01]  /*a560*/  BSSY B1, `(.L_x_1410) ;  /* 0x0000050000017945 */ /* 0x000fe20003800000 */
        /* <DEDUP_REMOVED lines=12> */
[----:B------:R-:W-:Y:S02]  /*a630*/  IMAD.MOV.U32 R4, RZ, RZ, R46 ;  /* 0x000000ffff047224 */ /* 0x000fe400078e002e */
[----:B------:R-:W-:Y:S02]  /*a640*/  IMAD.MOV.U32 R6, RZ, RZ, R48 ;  /* 0x000000ffff067224 */ /* 0x000fe400078e0030 */
[----:B------:R-:W-:Y:S01]  /*a650*/  IMAD.MOV.U32 R7, RZ, RZ, R51 ;  /* 0x000000ffff077224 */ /* 0x000fe200078e0033 */
[----:B-1----:R-:W-:-:S13]  /*a660*/  ISETP.NE.AND P1, PT, R0, 0x1, PT ;  /* 0x000000010000780c */ /* 0x002fda0003f25270 */
[----:B------:R-:W1:Y:S08]  /*a670*/  @P1 LDC R0, c[0x0][0x42c] ;  /* 0x00010b00ff001b82 */ /* 0x000e700000000800 */
[----:B------:R-:W2:Y:S01]  /*a680*/  @P1 LDC R5, c[0x0][0x430] ;  /* 0x00010c00ff051b82 */ /* 0x000ea20000000800 */
[----:B-1----:R-:W-:-:S05]  /*a690*/  @P1 IMAD.HI.U32 R0, R3, R0, RZ ;  /* 0x0000000003001227 */ /* 0x002fca00078e00ff */
[----:B--2---:R-:W-:Y:S01]  /*a6a0*/  @P1 SHF.R.U32.HI R3, RZ, R5, R0 ;  /* 0x00000005ff031219 */ /* 0x004fe20000011600 */
[----:B------:R-:W-:-:S03]  /*a6b0*/  IMAD.MOV.U32 R5, RZ, RZ, R53 ;  /* 0x000000ffff057224 */ /* 0x000fc600078e0035 */
[----:B------:R-:W-:Y:S01]  /*a6c0*/  SHF.R.S32.HI R45, RZ, 0x1f, R3 ;  /* 0x0000001fff2d7819 */ /* 0x000fe20000011403 */
[----:B------:R-:W-:Y:S06]  /*a6d0*/  @P0 BRA `(.L_x_1411) ;  /* 0x0000000000e00947 */ /* 0x000fec0003800000 */
[----:B------:R-:W-:Y:S01]  /*a6e0*/  MOV R8, R172 ;  /* 0x000000ac00087202 */ /* 0x000fe20000000f00 */
[CC--:B------:R-:W-:Y:S01]  /*a6f0*/  IMAD R0, R196.reuse, R12.reuse, RZ ;  /* 0x0000000cc4007224 */ /* 0x0c0fe200078e02ff */
[----:B------:R-:W-:Y:S01]  /*a700*/  ULDC UR4, c[0x0][0x3d4] ;  /* 0x0000f50000047ab9 */ /* 0x000fe20000000800 */
[----:B------:R-:W-:Y:S01]  /*a710*/  IMAD.MOV.U32 R9, RZ, RZ, R59 ;  /* 0x000000ffff097224 */ /* 0x000fe200078e003b */
[----:B------:R-:W-:Y:S01]  /*a720*/  ULDC.64 UR6, c[0x0][0x3c8] ;  /* 0x0000f20000067ab9 */ /* 0x000fe20000000a00 */
[C---:B------:R-:W-:Y:S01]  /*a730*/  IMAD R21, R19.reuse, R13, R0 ;  /* 0x0000000d13157224 */ /* 0x040fe200078e0200 */
[----:B------:R-:W-:Y:S01]  /*a740*/  ULDC.64 UR8, c[0x0][0x3e0] ;  /* 0x0000f80000087ab9 */ /* 0x000fe20000000a00 */
[----:B------:R-:W-:Y:S01]  /*a750*/  IMAD.WIDE.U32 R14, R19, R12, R8 ;  /* 0x0000000c130e7225 */ /* 0x000fe200078e0008 */
[----:B------:R-:W-:Y:S02]  /*a760*/  CS2R R42, SRZ ;  /* 0x00000000002a7805 */ /* 0x000fe4000001ff00 */
[----:B------:R-:W-:Y:S01]  /*a770*/  CS2R R40, SRZ ;  /* 0x0000000000287805 */ /* 0x000fe2000001ff00 */
[----:B------:R-:W-:Y:S01]  /*a780*/  IMAD R0, R196, R10, RZ ;  /* 0x0000000ac4007224 */ /* 0x000fe200078e02ff */
[----:B------:R-:W-:Y:S01]  /*a790*/  IADD3 R14, P2, P5, R55, R46, R14 ;  /* 0x0000002e370e7210 */ /* 0x000fe20007d5e00e */
[----:B------:R-:W-:-:S02]  /*a7a0*/  IMAD.IADD R21, R21, 0x1, R15 ;  /* 0x0000000115157824 */ /* 0x000fc400078e020f */
[----:B------:R-:W-:-:S04]  /*a7b0*/  IMAD.WIDE.U32 R8, R19, R10, R8 ;  /* 0x0000000a13087225 */ /* 0x000fc800078e0008 */
[----:B------:R-:W-:Y:S01]  /*a7c0*/  IMAD R15, R19, R11, R0 ;  /* 0x0000000b130f7224 */ /* 0x000fe200078e0200 */
[----:B------:R-:W-:Y:S01]  /*a7d0*/  IADD3 R46, P3, P4, R57, R48, R8 ;  /* 0x00000030392e7210 */ /* 0x000fe20007c7e008 */
[C---:B------:R-:W-:Y:S02]  /*a7e0*/  VIADD R8, R172.reuse, 0x10 ;  /* 0x00000010ac087836 */ /* 0x040fe40000000000 */
[----:B------:R-:W-:Y:S02]  /*a7f0*/  IMAD.IADD R0, R15, 0x1, R9 ;  /* 0x000000010f007824 */ /* 0x000fe400078e0209 */
[----:B------:R-:W-:Y:S01]  /*a800*/  VIADD R20, R172, 0x20 ;  /* 0x00000020ac147836 */ /* 0x000fe20000000000 */
[----:B------:R-:W-:Y:S01]  /*a810*/  ISETP.GE.AND P1, PT, R8, UR4, PT ;  /* 0x0000000408007c0c */ /* 0x000fe2000bf26270 */
[----:B------:R-:W-:Y:S01]  /*a820*/  VIADD R9, R172, 0x30 ;  /* 0x00000030ac097836 */ /* 0x000fe20000000000 */
[----:B------:R-:W-:Y:S02]  /*a830*/  IADD3.X R0, R54, R51, R0, P3, P4 ;  /* 0x0000003336007210 */ /* 0x000fe40001fe8400 */
[----:B------:R-:W-:-:S02]  /*a840*/  ISETP.GE.AND P4, PT, R172, UR4, PT ;  /* 0x00000004ac007c0c */ /* 0x000fc4000bf86270 */
[----:B------:R-:W-:Y:S02]  /*a850*/  IADD3.X R8, R52, R53, R21, P2, P5 ;  /* 0x0000003534087210 */ /* 0x000fe400017ea415 */
[----:B------:R-:W-:Y:S02]  /*a860*/  IADD3 R14, P3, R14, UR6, RZ ;  /* 0x000000060e0e7c10 */ /* 0x000fe4000ff7e0ff */
[----:B------:R-:W-:Y:S02]  /*a870*/  IADD3 R46, P5, R46, UR8, RZ ;  /* 0x000000082e2e7c10 */ /* 0x000fe4000ffbe0ff */
[----:B------:R-:W-:Y:S01]  /*a880*/  ISETP.GE.AND P2, PT, R20, UR4, PT ;  /* 0x0000000414007c0c */ /* 0x000fe2000bf46270 */
[----:B------:R-:W-:Y:S01]  /*a890*/  VIADD R20, R172, 0x40 ;  /* 0x00000040ac147836 */ /* 0x000fe20000000000 */
[----:B------:R-:W-:Y:S02]  /*a8a0*/  IADD3.X R15, R8, UR7, RZ, P3, !PT ;  /* 0x00000007080f7c10 */ /* 0x000fe40009ffe4ff */
[----:B------:R-:W-:Y:S01]  /*a8b0*/  IADD3.X R47, R0, UR9, RZ, P5, !PT ;  /* 0x00000009002f7c10 */ /* 0x000fe2000affe4ff */
[----:B------:R-:W-:Y:S01]  /*a8c0*/  VIADD R0, R172, 0x50 ;  /* 0x00000050ac007836 */ /* 0x000fe20000000000 */
[----:B------:R-:W-:Y:S01]  /*a8d0*/  ISETP.GE.AND P3, PT, R9, UR4, PT ;  /* 0x0000000409007c0c */ /* 0x000fe2000bf66270 */
[----:B------:R1:W5:Y:S01]  /*a8e0*/  @!P4 LDG.E.64 R42, desc[UR40][R14.64] ;  /* 0x000000280e2ac981 */ /* 0x000362000c1e1b00 */
[----:B------:R-:W-:-:S03]  /*a8f0*/  ISETP.GE.AND P5, PT, R20, UR4, PT ;  /* 0x0000000414007c0c */ /* 0x000fc6000bfa6270 */
[----:B------:R1:W5:Y:S01]  /*a900*/  @!P4 LDG.E.64 R40, desc[UR40][R46.64] ;  /* 0x000000282e28c981 */ /* 0x000362000c1e1b00 */
[----:B------:R-:W-:Y:S02]  /*a910*/  ISETP.GE.AND P4, PT, R0, UR4, PT ;  /* 0x0000000400007c0c */ /* 0x000fe4000bf86270 */
        /* <DEDUP_REMOVED lines=20> */
.L_x_1411:
[----:B------:R-:W-:Y:S05]  /*aa60*/  BSYNC B1 ;  /* 0x0000000000017941 */ /* 0x000fea0003800000 */
.L_x_1410:
[----:B------:R-:W-:Y:S01]  /*aa70*/  IMAD R0, R45, R12, RZ ;  /* 0x0000000c2d007224 */ /* 0x000fe200078e02ff */
[----:B------:R-:W-:Y:S01]  /*aa80*/  ULDC.64 UR4, c[0x0][0x3c8] ;  /* 0x0000f20000047ab9 */ /* 0x000fe20000000a00 */
[----:B------:R-:W-:Y:S01]  /*aa90*/  IMAD.WIDE.U32 R6, R3, R10, R6 ;  /* 0x0000000a03067225 */ /* 0x000fe200078e0006 */
[----:B------:R-:W-:-:S03]  /*aaa0*/  ULDC.64 UR6, c[0x0][0x3e0] ;  /* 0x0000f80000067ab9 */ /* 0x000fc60000000a00 */
[----:B------:R-:W-:-:S04]  /*aab0*/  IMAD.WIDE.U32 R4, R3, R12, R4 ;  /* 0x0000000c03047225 */ /* 0x000fc800078e0004 */
[----:B------:R-:W-:Y:S01]  /*aac0*/  IMAD R10, R45, R10, RZ ;  /* 0x0000000a2d0a7224 */ /* 0x000fe200078e02ff */
[----:B------:R-:W-:Y:S01]  /*aad0*/  IADD3 R4, P1, R4, UR4, RZ ;  /* 0x0000000404047c10 */ /* 0x000fe2000ff3e0ff */
[C---:B------:R-:W-:Y:S01]  /*aae0*/  IMAD R13, R3.reuse, R13, R0 ;  /* 0x0000000d030d7224 */ /* 0x040fe200078e0200 */
[----:B------:R-:W-:Y:S01]  /*aaf0*/  IADD3 R0, P2, R6, UR6, RZ ;  /* 0x0000000606007c10 */ /* 0x000fe2000ff5e0ff */
[----:B------:R-:W-:Y:S01]  /*ab00*/  IMAD R3, R3, R11, R10 ;  /* 0x0000000b03037224 */ /* 0x000fe200078e020a */
[----:B------:R-:W-:Y:S02]  /*ab10*/  UMOV UR4, 0xffffffff ;  /* 0xffffffff00047882 */ /* 0x000fe40000000000 */
[----:B------:R-:W-:Y:S02]  /*ab20*/  IADD3.X R13, R5, UR5, R13, P1, !PT ;  /* 0x00000005050d7c10 */ /* 0x000fe40008ffe40d */
[----:B------:R-:W-:Y:S01]  /*ab30*/  IADD3.X R3, R7, UR7, R3, P2, !PT ;  /* 0x0000000707037c10 */ /* 0x000fe200097fe403 */
[----:B------:R-:W-:Y:S06]  /*ab40*/  BRA.DIV UR4, `(.L_x_1412) ;  /* 0x000001da04407947 */ /* 0x000fec000b800000 */
.L_x_1693:
[----:B------:R-:W-:-:S03]  /*ab50*/  UMOV UR4, 0xffffffff ;  /* 0xffffffff00047882 */ /* 0x000fc60000000000 */
[----:B------:R-:W-:Y:S05]  /*ab60*/  BRA.DIV UR4, `(.L_x_1413) ;  /* 0x000001da045c7947 */ /* 0x000fea000b800000 */
.L_x_1696:
[----:B------:R-:W-:-:S03]  /*ab70*/  UMOV UR4, 0xffffffff ;  /* 0xffffffff00047882 */ /* 0x000fc60000000000 */
[----:B------:R-:W-:Y:S05]  /*ab80*/  BRA.DIV UR4, `(.L_x_1414) ;  /* 0x000001da047c7947 */ /* 0x000fea000b800000 */
.L_x_1699:
[----:B------:R-:W-:-:S03]  /*ab90*/  UMOV UR4, 0xffffffff ;  /* 0xffffffff00047882 */ /* 0x000fc60000000000 */
[----:B------:R-:W-:Y:S05]  /*aba0*/  BRA.DIV UR4, `(.L_x_1415) ;  /* 0x000001da049c7947 */ /* 0x000fea000b800000 */
.L_x_1702:
        /* <DEDUP_REMOVED lines=8> */
.L_x_1703:
[----:B------:R-:W-:Y:S05]  /*ac30*/  BSYNC B1 ;  /* 0x0000000000017941 */ /* 0x000fea0003800000 */
.L_x_1416:
[----:B------:R-:W-:Y:S05]  /*ac40*/  @P0 BRA `(.L_x_1418) ;  /* 0x0000006400180947 */ /* 0x000fea0003800000 */
[----:B--2---:R-:W2:Y:S01]  /*ac50*/  LDC R3, c[0x0][0x3d4] ;  /* 0x0000f500ff037b82 */ /* 0x004ea20000000800 */
[C---:B------:R-:W-:Y:S01]  /*ac60*/  VIADD R0, R172.reuse, 0x10 ;  /* 0x00000010ac007836 */ /* 0x040fe20000000000 */
[----:B------:R-:W-:Y:S01]  /*ac70*/  BSSY B1, `(.L_x_1419) ;  /* 0x0000083000017945 */ /* 0x000fe20003800000 */
[C---:B------:R-:W-:Y:S02]  /*ac80*/  VIADD R4, R172.reuse, 0x20 ;  /* 0x00000020ac047836 */ /* 0x040fe40000000000 */
[C---:B------:R-:W-:Y:S01]  /*ac90*/  VIADD R6, R172.reuse, 0x30 ;  /* 0x00000030ac067836 */ /* 0x040fe20000000000 */
[-C--:B--2---:R-:W-:Y:S02]  /*aca0*/  ISETP.GE.AND P0, PT, R172, R3.reuse, PT ;  /* 0x00000003ac00720c */ /* 0x084fe40003f06270 */
[-C--:B------:R-:W-:Y:S01]  /*acb0*/  ISETP.GE.AND P1, PT, R0, R3.reuse, PT ;  /* 0x000000030000720c */ /* 0x080fe20003f26270 */
[----:B------:R-:W-:Y:S01]  /*acc0*/  VIADD R0, R172, 0x40 ;  /* 0x00000040ac007836 */ /* 0x000fe20000000000 */
[-C--:B------:R-:W-:Y:S01]  /*acd0*/  ISETP.GE.AND P2, PT, R4, R3.reuse, PT ;  /* 0x000000030400720c */ /* 0x080fe20003f46270 */
[----:B------:R-:W-:Y:S01]  /*ace0*/  VIADD R4, R172, 0x50 ;  /* 0x00000050ac047836 */ /* 0x000fe20000000000 */
[----:B------:R-:W-:-:S02]  /*acf0*/  ISETP.GE.AND P3, PT, R6, R3, PT ;  /* 0x000000030600720c */ /* 0x000fc40003f66270 */
[-C--:B------:R-:W-:Y:S01]  /*ad00*/  ISETP.GE.AND P4, PT, R0, R3.reuse, PT ;  /* 0x000000030000720c */ /* 0x080fe20003f86270 */
[----:B------:R-:W-:Y:S01]  /*ad10*/  IMAD.IADD R0, R16, 0x1, R188 ;  /* 0x0000000110007824 */ /* 0x000fe200078e02bc */
[----:B------:R-:W-:-:S03]  /*ad20*/  ISETP.GE.AND P5, PT, R4, R3, PT ;  /* 0x000000030400720c */ /* 0x000fc60003fa6270 */
[----:B------:R-:W-:Y:S10]  /*ad30*/  @P0 BRA `(.L_x_1420) ;  /* 0x0000000400d80947 */ /* 0x000ff40003800000 */
[----:B------:R-:W2:Y:S01]  /*ad40*/  LDS.128 R4, [R0+0x10400] ;  /* 0x0104000000047984 */ /* 0x000ea20000000c00 */
[----:B-----5:R-:W-:Y:S02]  /*ad50*/  SHF.R.U32.HI R3, RZ, 0x8, R42 ;  /* 0x00000008ff037819 */ /* 0x020fe4000001162a */
[----:B------:R-:W-:Y:S02]  /*ad60*/  SHF.R.U32.HI R11, RZ, 0x8, R43 ;  /* 0x00000008ff0b7819 */ /* 0x000fe4000001162b */
[----:B------:R-:W-:Y:S02]  /*ad70*/  LOP3.LUT R10, R42, 0xff, RZ, 0xc0, !PT ;  /* 0x000000ff2a0a7812 */ /* 0x000fe400078ec0ff */
[----:B------:R-:W-:Y:S02]  /*ad80*/  LOP3.LUT R3, R3, 0xff, RZ, 0xc0, !PT ;  /* 0x000000ff03037812 */ /* 0x000fe400078ec0ff */
[----:B------:R-:W-:Y:S02]  /*ad90*/  LOP3.LUT R12, R43, 0xff, RZ, 0xc0, !PT ;  /* 0x000000ff2b0c7812 */ /* 0x000fe400078ec0ff */
[----:B------:R-:W-:-:S02]  /*ada0*/  LOP3.LUT R11, R11, 0xff, RZ, 0xc0, !PT ;  /* 0x000000ff0b0b7812 */ /* 0x000fc400078ec0ff */
[----:B------:R-:W-:Y:S02]  /*adb0*/  PRMT R3, R3, 0x7604, R10 ;  /* 0x0000760403037816 */ /* 0x000fe4000000000a */
[----:B-1----:R-:W-:Y:S02]  /*adc0*/  SHF.R.U32.HI R46, RZ, 0x10, R43 ;  /* 0x00000010ff2e7819 */ /* 0x002fe4000001162b */
        /* <DEDUP_REMOVED lines=109> */
.L_x_1420:
[----:B------:R-:W-:Y:S05]  /*b4a0*/  BSYNC B1 ;  /* 0x0000000000017941 */ /* 0x000fea0003800000 */
.L_x_1419:
        /* <DEDUP_REMOVED lines=13> */
[----:B-1----:R-:W-:Y:S02]  /*b580*/  LOP3.LUT R15, R13, 0xff, RZ, 0xc0, !PT ;  /* 0x000000ff0d0f7812 */ /* 0x002fe400078ec0ff */
        /* <DEDUP_REMOVED lines=31> */
[CC--:B------:R-:W-:Y:S01]  /*b780*/  FMUL.FTZ R42, R10.reuse, R40.reuse ;  /* 0x000000280a2a7220 */ /* 0x0c0fe20000410000 */
[----:B------:R-:W-:Y:S01]  /*b790*/  F2FP.F16.E4M3.UNPACK_B R7, R5 ;  /* 0x00000005ff07723e */ /* 0x000fe200020006ff */
[----:B------:R-:W-:Y:S01]  /*b7a0*/  FMUL.FTZ R45, R10, R37 ;  /* 0x000000250a2d7220 */ /* 0x000fe20000410000 */
        /* <DEDUP_REMOVED lines=26> */
[CC--:B------:R-:W-:Y:S01]  /*b950*/  FMUL.FTZ R40, R6.reuse, R41.reuse ;  /* 0x0000002906287220 */ /* 0x0c0fe20000410000 */
        /* <DEDUP_REMOVED lines=10> */
[----:B------:R-:W-:Y:S01]  /*ba00*/  HADD2.F32 R6, -RZ, R4.H1_H1 ;  /* 0x30000004ff067230 */ /* 0x000fe20000004100 */
[----:B------:R-:W-:Y:S01]  /*ba10*/  F2FP.SATFINITE.E4M3.F32.PACK_AB_MERGE_C R43, R46, R43, RZ ;  /* 0x0000002b2e2b723e */ /* 0x000fe200048070ff */
[----:B------:R-:W-:-:S02]  /*ba20*/  HADD2.F32 R12, -RZ, R11.H1_H1 ;  /* 0x3000000bff0c7230 */ /* 0x000fc40000004100 */
[----:B------:R-:W-:Y:S02]  /*ba30*/  HADD2.F32 R5, -RZ, R4.H0_H0 ;  /* 0x20000004ff057230 */ /* 0x000fe40000004100 */
[C---:B------:R-:W-:Y:S01]  /*ba40*/  FMUL.FTZ R36, R6.reuse, R15 ;  /* 0x0000000f06247220 */ /* 0x040fe20000410000 */
[----:B------:R-:W-:Y:S02]  /*ba50*/  HADD2.F32 R4, -RZ, R3.H1_H1 ;  /* 0x30000003ff047230 */ /* 0x000fe40000004100 */
[-C--:B------:R-:W-:Y:S01]  /*ba60*/  FMUL.FTZ R40, R6, R12.reuse ;  /* 0x0000000c06287220 */ /* 0x080fe20000410000 */
[----:B------:R-:W-:Y:S02]  /*ba70*/  HADD2.F32 R11, -RZ, R11.H0_H0 ;  /* 0x2000000bff0b7230 */ /* 0x000fe40000004100 */
[C---:B------:R-:W-:Y:S01]  /*ba80*/  FFMA.FTZ R36, R5.reuse, R12, -R36 ;  /* 0x0000000c05247223 */ /* 0x040fe20000010824 */
[----:B------:R-:W-:Y:S02]  /*ba90*/  HADD2.F32 R3, -RZ, R3.H0_H0 ;  /* 0x20000003ff037230 */ /* 0x000fe40000004100 */
[C---:B------:R-:W-:Y:S01]  /*baa0*/  FMUL.FTZ R6, R4.reuse, R13 ;  /* 0x0000000d04067220 */ /* 0x040fe20000410000 */
[----:B------:R-:W-:Y:S01]  /*bab0*/  FFMA.FTZ R15, R5, R15, R40 ;  /* 0x0000000f050f7223 */ /* 0x000fe20000010028 */
[----:B------:R-:W-:Y:S01]  /*bac0*/  FMUL.FTZ R4, R4, R11 ;  /* 0x0000000b04047220 */ /* 0x000fe20000410000 */
[----:B------:R-:W-:-:S02]  /*bad0*/  HADD2.F32 R5, -RZ, R14.H1_H1 ;  /* 0x3000000eff057230 */ /* 0x000fc40000004100 */
[C---:B------:R-:W-:Y:S01]  /*bae0*/  FFMA.FTZ R12, R3.reuse, R11, -R6 ;  /* 0x0000000b030c7223 */ /* 0x040fe20000010806 */
[----:B------:R-:W-:Y:S02]  /*baf0*/  HADD2.F32 R11, -RZ, R38.H1_H1 ;  /* 0x30000026ff0b7230 */ /* 0x000fe40000004100 */
[----:B------:R-:W-:Y:S01]  /*bb00*/  FFMA.FTZ R13, R3, R13, R4 ;  /* 0x0000000d030d7223 */ /* 0x000fe20000010004 */
[----:B------:R-:W-:Y:S02]  /*bb10*/  HADD2.F32 R4, -RZ, R10.H1_H1 ;  /* 0x3000000aff047230 */ /* 0x000fe40000004100 */
[----:B------:R-:W-:Y:S02]  /*bb20*/  HADD2.F32 R38, -RZ, R38.H0_H0 ;  /* 0x20000026ff267230 */ /* 0x000fe40000004100 */
[----:B------:R-:W-:Y:S02]  /*bb30*/  HADD2.F32 R3, -RZ, R7.H1_H1 ;  /* 0x30000007ff037230 */ /* 0x000fe40000004100 */
[----:B------:R-:W-:Y:S01]  /*bb40*/  FMUL.FTZ R37, R4, R11 ;  /* 0x0000000b04257220 */ /* 0x000fe20000410000 */
[----:B------:R-:W-:-:S02]  /*bb50*/  HADD2.F32 R14, -RZ, R14.H0_H0 ;  /* 0x2000000eff0e7230 */ /* 0x000fc40000004100 */
        /* <DEDUP_REMOVED lines=12> */
[----:B------:R-:W-:Y:S02]  /*bc20*/  F2FP.SATFINITE.E4M3.F32.PACK_AB_MERGE_C R6, R39, R42, R43 ;  /* 0x0000002a2706723e */ /* 0x000fe4000480702b */
[----:B------:R-:W-:Y:S02]  /*bc30*/  F2FP.SATFINITE.E4M3.F32.PACK_AB_MERGE_C R7, R48, R45, R7 ;  /* 0x0000002d3007723e */ /* 0x000fe40004807007 */
[----:B------:R-:W-:Y:S02]  /*bc40*/  F2FP.SATFINITE.E4M3.F32.PACK_AB_MERGE_C R4, R13, R12, R4 ;  /* 0x0000000c0d04723e */ /* 0x000fe40004807004 */
[----:B------:R-:W-:-:S05]  /*bc50*/  F2FP.SATFINITE.E4M3.F32.PACK_AB_MERGE_C R5, R38, R5, R37 ;  /* 0x000000052605723e */ /* 0x000fca0004807025 */
[----:B------:R3:W-:Y:S02]  /*bc60*/  STS.128 [R195], R4 ;  /* 0x00000004c3007388 */ /* 0x0007e40000000c00 */
.L_x_1422:
[----:B------:R-:W-:Y:S05]  /*bc70*/  BSYNC B1 ;  /* 0x0000000000017941 */ /* 0x000fea0003800000 */
.L_x_1421:
[----:B------:R-:W-:Y:S04]  /*bc80*/  BSSY B1, `(.L_x_1423) ;  /* 0x0000078000017945 */ /* 0x000fe80003800000 */
[----:B------:R-:W-:Y:S05]  /*bc90*/  @P2 BRA `(.L_x_1424) ;  /* 0x0000000400d82947 */ /* 0x000fea0003800000 */
[----:B--23--:R-:W2:Y:S01]  /*bca0*/  LDS.128 R4, [R0+0x12400] ;  /* 0x0124000000047984 */ /* 0x00cea20000000c00 */
[----:B-----5:R-:W-:Y:S02]  /*bcb0*/  SHF.R.U32.HI R3, RZ, 0x8, R32 ;  /* 0x00000008ff037819 */ /* 0x020fe40000011620 */
[----:B------:R-:W-:Y:S02]  /*bcc0*/  SHF.R.U32.HI R11, RZ, 0x8, R33 ;  /* 0x00000008ff0b7819 */ /* 0x000fe40000011621 */
[----:B------:R-:W-:Y:S02]  /*bcd0*/  LOP3.LUT R10, R32, 0xff, RZ, 0xc0, !PT ;  /* 0x000000ff200a7812 */ /* 0x000fe400078ec0ff */
[----:B------:R-:W-:Y:S02]  /*bce0*/  LOP3.LUT R3, R3, 0xff, RZ, 0xc0, !PT ;  /* 0x000000ff03037812 */ /* 0x000fe400078ec0ff */
[----:B------:R-:W-:Y:S02]  /*bcf0*/  LOP3.LUT R12, R33, 0xff, RZ, 0xc0, !PT ;  /* 0x000000ff210c7812 */ /* 0x000fe400078ec0ff */
[----:B------:R-:W-:-:S02]  /*bd00*/  LOP3.LUT R11, R11, 0xff, RZ, 0xc0, !PT ;  /* 0x000000ff0b0b7812 */ /* 0x000fc400078ec0ff */
[----:B------:R-:W-:Y:S02]  /*bd10*/  PRMT R3, R3, 0x7604, R10 ;  /* 0x0000760403037816 */ /* 0x000fe4000000000a */
[----:B------:R-:W-:Y:S02]  /*bd20*/  SHF.R.U32.HI R36, RZ, 0x10, R33 ;  /* 0x00000010ff247819 */ /* 0x000fe40000011621 */
[--C-:B-1----:R-:W-:Y:S02]  /*bd30*/  SHF.R.U32.HI R14, RZ, 0x8, R35.reuse ;  /* 0x00000008ff0e7819 */ /* 0x102fe40000011623 */
        /* <DEDUP_REMOVED lines=107> */
[----:B------:R4:W-:Y:S02]  /*c3f0*/  STS.128 [R0+0x12400], R4 ;  /* 0x0124000400007388 */ /* 0x0009e40000000c00 */
.L_x_1424:
[----:B------:R-:W-:Y:S05]  /*c400*/  BSYNC B1 ;  /* 0x0000000000017941 */ /* 0x000fea0003800000 */
.L_x_1423:
        /* <DEDUP_REMOVED lines=124> */
.L_x_1426:
[----:B------:R-:W-:Y:S05]  /*cbd0*/  BSYNC B1 ;  /* 0x0000000000017941 */ /* 0x000fea0003800000 */
.L_x_1425:
[----:B------:R-:W-:Y:S04]  /*cbe0*/  BSSY B1, `(.L_x_1427) ;  /* 0x0000078000017945 */ /* 0x000fe80003800000 */
[----:B------:R-:W-:Y:S05]  /*cbf0*/  @P4 BRA `(.L_x_1428) ;  /* 0x0000000400d84947 */ /* 0x000fea0003800000 */
[----:B-1234-:R-:W1:Y:S01]  /*cc00*/  LDS.128 R4, [R0+0x14400] ;  /* 0x0144000000047984 */ /* 0x01ee620000000c00 */
        /* <DEDUP_REMOVED lines=28> */
[----:B-1----:R-:W-:Y:S02]  /*cdd0*/  F2FP.F16.E4M3.UNPACK_B R3, R6.H1 ;  /* 0x00000006ff03723e */ /* 0x002fe400030006ff */
        /* <DEDUP_REMOVED lines=88> */
.L_x_1428:
[----:B------:R-:W-:Y:S05]  /*d360*/  BSYNC B1 ;  /* 0x0000000000017941 */ /* 0x000fea0003800000 */
.L_x_1427:
[----:B------:R-:W-:Y:S05]  /*d370*/  @P5 BRA `(.L_x_1418) ;  /* 0x0000003c004c5947 */ /* 0x000fea0003800000 */
[----:B-1234-:R-:W1:Y:S01]  /*d380*/  LDS.128 R4, [R195+0x4000] ;  /* 0x00400000c3047984 */ /* 0x01ee620000000c00 */
[----:B-----5:R-:W-:Y:S02]  /*d390*/  SHF.R.U32.HI R15, RZ, 0x8, R21 ;  /* 0x00000008ff0f7819 */ /* 0x020fe40000011615 */
[----:B------:R-:W-:Y:S02]  /*d3a0*/  SHF.R.U32.HI R11, RZ, 0x8, R9 ;  /* 0x00000008ff0b7819 */ /* 0x000fe40000011609 */
[----:B------:R-:W-:Y:S02]  /*d3b0*/  SHF.R.U32.HI R13, RZ, 0x8, R20 ;  /* 0x00000008ff0d7819 */ /* 0x000fe40000011614 */
[----:B------:R-:W-:Y:S02]  /*d3c0*/  LOP3.LUT R14, R21, 0xff, RZ, 0xc0, !PT ;  /* 0x000000ff150e7812 */ /* 0x000fe400078ec0ff */
[----:B------:R-:W-:Y:S02]  /*d3d0*/  LOP3.LUT R15, R15, 0xff, RZ, 0xc0, !PT ;  /* 0x000000ff0f0f7812 */ /* 0x000fe400078ec0ff */
[----:B------:R-:W-:-:S02]  /*d3e0*/  LOP3.LUT R10, R9, 0xff, RZ, 0xc0, !PT ;  /* 0x000000ff090a7812 */ /* 0x000fc400078ec0ff */
[----:B------:R-:W-:Y:S02]  /*d3f0*/  LOP3.LUT R11, R11, 0xff, RZ, 0xc0, !PT ;  /* 0x000000ff0b0b7812 */ /* 0x000fe400078ec0ff */
[----:B------:R-:W-:Y:S02]  /*d400*/  SHF.R.U32.HI R3, RZ, 0x8, R8 ;  /* 0x00000008ff037819 */ /* 0x000fe40000011608 */
[----:B------:R-:W-:Y:S02]  /*d410*/  LOP3.LUT R12, R20, 0xff, RZ, 0xc0, !PT ;  /* 0x000000ff140c7812 */ /* 0x000fe400078ec0ff */
[----:B------:R-:W-:Y:S02]  /*d420*/  LOP3.LUT R13, R13, 0xff, RZ, 0xc0, !PT ;  /* 0x000000ff0d0d7812 */ /* 0x000fe400078ec0ff */
[----:B------:R-:W-:Y:S02]  /*d430*/  PRMT R15, R15, 0x7604, R14 ;  /* 0x000076040f0f7816 */ /* 0x000fe4000000000e */
[----:B------:R-:W-:-:S02]  /*d440*/  PRMT R11, R11, 0x7604, R10 ;  /* 0x000076040b0b7816 */ /* 0x000fc4000000000a */
[----:B------:R-:W-:Y:S02]  /*d450*/  SHF.R.U32.HI R14, RZ, 0x10, R21 ;  /* 0x00000010ff0e7819 */ /* 0x000fe40000011615 */
[----:B------:R-:W-:Y:S02]  /*d460*/  SHF.R.U32.HI R10, RZ, 0x10, R9 ;  /* 0x00000010ff0a7819 */ /* 0x000fe40000011609 */
[----:B------:R-:W-:Y:S02]  /*d470*/  LOP3.LUT R0, R8, 0xff, RZ, 0xc0, !PT ;  /* 0x000000ff08007812 */ /* 0x000fe400078ec0ff */
[----:B------:R-:W-:Y:S02]  /*d480*/  LOP3.LUT R3, R3, 0xff, RZ, 0xc0, !PT ;  /* 0x000000ff03037812 */ /* 0x000fe400078ec0ff */
[----:B------:R-:W-:Y:S02]  /*d490*/  PRMT R13, R13, 0x7604, R12 ;  /* 0x000076040d0d7816 */ /* 0x000fe4000000000c */
[----:B------:R-:W-:-:S02]  /*d4a0*/  SHF.R.U32.HI R12, RZ, 0x10, R20 ;  /* 0x00000010ff0c7819 */ /* 0x000fc40000011614 */
[----:B------:R-:W-:Y:S02]  /*d4b0*/  LOP3.LUT R14, R14, 0xff, RZ, 0xc0, !PT ;  /* 0x000000ff0e0e7812 */ /* 0x000fe400078ec0ff */
[----:B------:R-:W-:Y:S02]  /*d4c0*/  LOP3.LUT R10, R10, 0xff, RZ, 0xc0, !PT ;  /* 0x000000ff0a0a7812 */ /* 0x000fe400078ec0ff */
[----:B------:R-:W-:Y:S02]  /*d4d0*/  PRMT R3, R3, 0x7604, R0 ;  /* 0x0000760403037816 */ /* 0x000fe40000000000 */
[----:B------:R-:W-:Y:S02]  /*d4e0*/  SHF.R.U32.HI R0, RZ, 0x10, R8 ;  /* 0x00000010ff007819 */ /* 0x000fe40000011608 */
[----:B------:R-:W-:Y:S02]  /*d4f0*/  LOP3.LUT R12, R12, 0xff, RZ, 0xc0, !PT ;  /* 0x000000ff0c0c7812 */ /* 0x000fe400078ec0ff */
[----:B------:R-:W-:-:S02]  /*d500*/  PRMT R25, R14, 0x7054, R15 ;  /* 0x000070540e197816 */ /* 0x000fc4000000000f */
[----:B------:R-:W-:Y:S02]  /*d510*/  PRMT R11, R10, 0x7054, R11 ;  /* 0x000070540a0b7816 */ /* 0x000fe4000000000b */
[----:B------:R-:W-:Y:S02]  /*d520*/  LOP3.LUT R0, R0, 0xff, RZ, 0xc0, !PT ;  /* 0x000000ff00007812 */ /* 0x000fe400078ec0ff */
[----:B------:R-:W-:Y:S02]  /*d530*/  PRMT R15, R12, 0x7054, R13 ;  /* 0x000070540c0f7816 */ /* 0x000fe4000000000d */
[----:B------:R-:W-:Y:S02]  /*d540*/  LOP3.LUT R25, R25, 0xff000000, R21, 0xf8, !PT ;  /* 0xff00000019197812 */ /* 0x000fe400078ef815 */
[----:B------:R-:W-:Y:S02]  /*d550*/  LOP3.LUT R13, R11, 0xff000000, R9, 0xf8, !PT ;  /* 0xff0000000b0d7812 */ /* 0x000fe400078ef809 */
[----:B------:R-:W-:-:S02]  /*d560*/  PRMT R3, R0, 0x7054, R3 ;  /* 0x0000705400037816 */ /* 0x000fc40000000003 */
[-C--:B-1----:R-:W-:Y:S02]  /*d570*/  F2FP.F16.E4M3.UNPACK_B R0, R6.reuse.H1 ;  /* 0x00000006ff00723e */ /* 0x082fe400030006ff */
[----:B------:R-:W-:Y:S02]  /*d580*/  F2FP.F16.E4M3.UNPACK_B R21, R25 ;  /* 0x00000019ff15723e */ /* 0x000fe400020006ff */
[----:B------:R-:W-:Y:S01]  /*d590*/  F2FP.F16.E4M3.UNPACK_B R14, R13 ;  /* 0x0000000dff0e723e */ /* 0x000fe200020006ff */
[----:B------:R-:W-:Y:S01]  /*d5a0*/  HADD2.F32 R9, -RZ, R0.H1_H1 ;  /* 0x30000000ff097230 */ /* 0x000fe20000004100 */
[----:B------:R-:W-:Y:S01]  /*d5b0*/  LOP3.LUT R20, R15, 0xff000000, R20, 0xf8, !PT ;  /* 0xff0000000f147812 */ /* 0x000fe200078ef814 */
[----:B------:R-:W-:Y:S01]  /*d5c0*/  HADD2.F32 R24, -RZ, R21.H1_H1 ;  /* 0x30000015ff187230 */ /* 0x000fe20000004100 */
[----:B------:R-:W-:Y:S01]  /*d5d0*/  LOP3.LUT R12, R3, 0xff000000, R8, 0xf8, !PT ;  /* 0xff000000030c7812 */ /* 0x000fe200078ef808 */
[----:B------:R-:W-:Y:S01]  /*d5e0*/  HADD2.F32 R15, -RZ, R14.H1_H1 ;  /* 0x3000000eff0f7230 */ /* 0x000fe20000004100 */
[----:B------:R-:W-:Y:S01]  /*d5f0*/  F2FP.F16.E4M3.UNPACK_B R3, R6 ;  /* 0x00000006ff03723e */ /* 0x000fe200020006ff */
[----:B------:R-:W-:-:S02]  /*d600*/  HADD2.F32 R8, -RZ, R0.H0_H0 ;  /* 0x20000000ff087230 */ /* 0x000fc40000004100 */
[CC--:B------:R-:W-:Y:S01]  /*d610*/  FMUL.FTZ R27, R9.reuse, R24.reuse ;  /* 0x00000018091b7220 */ /* 0x0c0fe20000410000 */
[----:B------:R-:W-:Y:S01]  /*d620*/  F2FP.F16.E4M3.UNPACK_B R10, R7 ;  /* 0x00000007ff0a723e */ /* 0x000fe200020006ff */
[----:B------:R-:W-:Y:S01]  /*d630*/  FMUL.FTZ R9, R9, R15 ;  /* 0x0000000f09097220 */ /* 0x000fe20000410000 */
[----:B------:R-:W-:Y:S01]  /*d640*/  F2FP.F16.E4M3.UNPACK_B R11, R7.H1 ;  /* 0x00000007ff0b723e */ /* 0x000fe200030006ff */
[C---:B------:R-:W-:Y:S01]  /*d650*/  FFMA.FTZ R27, R8.reuse, R15, -R27 ;  /* 0x0000000f081b7223 */ /* 0x040fe2000001081b */
[-C--:B------:R-:W-:Y:S01]  /*d660*/  F2FP.F16.E4M3.UNPACK_B R6, R5.reuse ;  /* 0x00000005ff06723e */ /* 0x080fe200020006ff */
[----:B------:R-:W-:Y:S01]  /*d670*/  FFMA.FTZ R26, R8, R24, R9 ;  /* 0x00000018081a7223 */ /* 0x000fe20000010009 */
[----:B------:R-:W-:Y:S01]  /*d680*/  F2FP.F16.E4M3.UNPACK_B R7, R5.H1 ;  /* 0x00000005ff07723e */ /* 0x000fe200030006ff */
[----:B------:R-:W-:Y:S01]  /*d690*/  HADD2.F32 R8, -RZ, R21.H0_H0 ;  /* 0x20000015ff087230 */ /* 0x000fe20000004100 */
[----:B------:R-:W-:Y:S01]  /*d6a0*/  F2FP.F16.E4M3.UNPACK_B R25, R25.H1 ;  /* 0x00000019ff19723e */ /* 0x000fe200030006ff */
[--C-:B------:R-:W-:Y:S01]  /*d6b0*/  HADD2.F32 R5, -RZ, R3.reuse.H1_H1 ;  /* 0x30000003ff057230 */ /* 0x100fe20000004100 */
[----:B------:R-:W-:Y:S01]  /*d6c0*/  F2FP.F16.E4M3.UNPACK_B R13, R13.H1 ;  /* 0x0000000dff0d723e */ /* 0x000fe200030006ff */
[----:B------:R-:W-:Y:S01]  /*d6d0*/  HADD2.F32 R14, -RZ, R14.H0_H0 ;  /* 0x2000000eff0e7230 */ /* 0x000fe20000004100 */
[----:B------:R-:W-:Y:S01]  /*d6e0*/  F2FP.F16.E4M3.UNPACK_B R0, R4 ;  /* 0x00000004ff00723e */ /* 0x000fe200020006ff */
[----:B------:R-:W-:-:S02]  /*d6f0*/  HADD2.F32 R3, -RZ, R3.H0_H0 ;  /* 0x20000003ff037230 */ /* 0x000fc40000004100 */
[C---:B------:R-:W-:Y:S01]  /*d700*/  FMUL.FTZ R24, R5.reuse, R8 ;  /* 0x0000000805187220 */ /* 0x040fe20000410000 */
[----:B------:R-:W-:Y:S02]  /*d710*/  HADD2.F32 R9, -RZ, R25.H0_H0 ;  /* 0x20000019ff097230 */ /* 0x000fe40000004100 */
[-C--:B------:R-:W-:Y:S01]  /*d720*/  FMUL.FTZ R15, R5, R14.reuse ;  /* 0x0000000e050f7220 */ /* 0x080fe20000410000 */
[--C-:B------:R-:W-:Y:S02]  /*d730*/  HADD2.F32 R5, -RZ, R10.reuse.H1_H1 ;  /* 0x3000000aff057230 */ /* 0x100fe40000004100 */
[C---:B------:R-:W-:Y:S01]  /*d740*/  FFMA.FTZ R24, R3.reuse, R14, -R24 ;  /* 0x0000000e03187223 */ /* 0x040fe20000010818 */
[----:B------:R-:W-:Y:S02]  /*d750*/  HADD2.F32 R10, -RZ, R10.H0_H0 ;  /* 0x2000000aff0a7230 */ /* 0x000fe40000004100 */
[----:B------:R-:W-:Y:S01]  /*d760*/  FFMA.FTZ R21, R3, R8, R15 ;  /* 0x0000000803157223 */ /* 0x000fe2000001000f */
[----:B------:R-:W-:-:S02]  /*d770*/  HADD2.F32 R8, -RZ, R13.H0_H0 ;  /* 0x2000000dff087230 */ /* 0x000fc40000004100 */
[CC--:B------:R-:W-:Y:S01]  /*d780*/  FMUL.FTZ R15, R5.reuse, R9.reuse ;  /* 0x00000009050f7220 */ /* 0x0c0fe20000410000 */
[----:B------:R-:W-:Y:S01]  /*d790*/  HADD2.F32 R14, -RZ, R25.H1_H1 ;  /* 0x30000019ff0e7230 */ /* 0x000fe20000004100 */
[----:B------:R-:W-:Y:S01]  /*d7a0*/  F2FP.F16.E4M3.UNPACK_B R4, R4.H1 ;  /* 0x00000004ff04723e */ /* 0x000fe200030006ff */
[----:B------:R-:W-:Y:S02]  /*d7b0*/  HADD2.F32 R3, -RZ, R11.H1_H1 ;  /* 0x3000000bff037230 */ /* 0x000fe40000004100 */
[-C--:B------:R-:W-:Y:S01]  /*d7c0*/  FMUL.FTZ R5, R5, R8.reuse ;  /* 0x0000000805057220 */ /* 0x080fe20000410000 */
[C---:B------:R-:W-:Y:S01]  /*d7d0*/  FFMA.FTZ R25, R10.reuse, R8, -R15 ;  /* 0x000000080a197223 */ /* 0x040fe2000001080f */
[----:B------:R-:W-:Y:S02]  /*d7e0*/  HADD2.F32 R8, -RZ, R13.H1_H1 ;  /* 0x3000000dff087230 */ /* 0x000fe40000004100 */
[----:B------:R-:W-:Y:S02]  /*d7f0*/  HADD2.F32 R11, -RZ, R11.H0_H0 ;  /* 0x2000000bff0b7230 */ /* 0x000fe40000004100 */
[C---:B------:R-:W-:Y:S01]  /*d800*/  FMUL.FTZ R30, R3.reuse, R14 ;  /* 0x0000000e031e7220 */ /* 0x040fe20000410000 */
[----:B------:R-:W-:Y:S01]  /*d810*/  FFMA.FTZ R28, R10, R9, R5 ;  /* 0x000000090a1c7223 */ /* 0x000fe20000010005 */
[----:B------:R-:W-:Y:S01]  /*d820*/  F2FP.F16.E4M3.UNPACK_B R9, R20 ;  /* 0x00000014ff09723e */ /* 0x000fe200020006ff */
[-C--:B------:R-:W-:Y:S01]  /*d830*/  FMUL.FTZ R10, R3, R8.reuse ;  /* 0x00000008030a7220 */ /* 0x080fe20000410000 */
[----:B------:R-:W-:Y:S01]  /*d840*/  FFMA.FTZ R30, R11, R8, -R30 ;  /* 0x000000080b1e7223 */ /* 0x000fe2000001081e */
[----:B------:R-:W-:Y:S01]  /*d850*/  F2FP.F16.E4M3.UNPACK_B R8, R12 ;  /* 0x0000000cff08723e */ /* 0x000fe200020006ff */
[----:B------:R-:W-:-:S02]  /*d860*/  HADD2.F32 R5, -RZ, R4.H1_H1 ;  /* 0x30000004ff057230 */ /* 0x000fc40000004100 */
[----:B------:R-:W-:Y:S01]  /*d870*/  FFMA.FTZ R29, R11, R14, R10 ;  /* 0x0000000e0b1d7223 */ /* 0x000fe2000001000a */
[--C-:B------:R-:W-:Y:S01]  /*d880*/  HADD2.F32 R13, -RZ, R9.reuse.H1_H1 ;  /* 0x30000009ff0d7230 */ /* 0x100fe20000004100 */
[----:B------:R-:W-:Y:S01]  /*d890*/  F2FP.F16.E4M3.UNPACK_B R12, R12.H1 ;  /* 0x0000000cff0c723e */ /* 0x000fe200030006ff */
[----:B------:R-:W-:Y:S01]  /*d8a0*/  HADD2.F32 R10, -RZ, R9.H0_H0 ;  /* 0x20000009ff0a7230 */ /* 0x000fe20000004100 */
[----:B------:R-:W-:Y:S01]  /*d8b0*/  F2FP.F16.E4M3.UNPACK_B R20, R20.H1 ;  /* 0x00000014ff14723e */ /* 0x000fe200030006ff */
[----:B------:R-:W-:Y:S02]  /*d8c0*/  HADD2.F32 R9, -RZ, R8.H1_H1 ;  /* 0x30000008ff097230 */ /* 0x000fe40000004100 */
[----:B------:R-:W-:Y:S01]  /*d8d0*/  FMUL.FTZ R11, R5, R13 ;  /* 0x0000000d050b7220 */ /* 0x000fe20000410000 */
[----:B------:R-:W-:Y:S02]  /*d8e0*/  HADD2.F32 R3, -RZ, R0.H1_H1 ;  /* 0x30000000ff037230 */ /* 0x000fe40000004100 */
        /* <DEDUP_REMOVED lines=10> */
[----:B------:R-:W-:-:S02]  /*d990*/  HADD2.F32 R4, -RZ, R12.H1_H1 ;  /* 0x3000000cff047230 */ /* 0x000fc40000004100 */
[--C-:B------:R-:W-:Y:S02]  /*d9a0*/  HADD2.F32 R3, -RZ, R7.reuse.H1_H1 ;  /* 0x30000007ff037230 */ /* 0x100fe40000004100 */
[--C-:B------:R-:W-:Y:S02]  /*d9b0*/  HADD2.F32 R8, -RZ, R20.reuse.H1_H1 ;  /* 0x30000014ff087230 */ /* 0x100fe40000004100 */
[----:B------:R-:W-:Y:S02]  /*d9c0*/  HADD2.F32 R9, -RZ, R20.H0_H0 ;  /* 0x20000014ff097230 */ /* 0x000fe40000004100 */
[C---:B------:R-:W-:Y:S01]  /*d9d0*/  FMUL.FTZ R13, R3.reuse, R4 ;  /* 0x00000004030d7220 */ /* 0x040fe20000410000 */
[----:B------:R-:W-:Y:S02]  /*d9e0*/  HADD2.F32 R0, -RZ, R6.H1_H1 ;  /* 0x30000006ff007230 */ /* 0x000fe40000004100 */
[----:B------:R-:W-:Y:S02]  /*d9f0*/  HADD2.F32 R5, -RZ, R12.H0_H0 ;  /* 0x2000000cff057230 */ /* 0x000fe40000004100 */
[----:B------:R-:W-:Y:S01]  /*da00*/  FMUL.FTZ R12, R3, R8 ;  /* 0x00000008030c7220 */ /* 0x000fe20000410000 */
[----:B------:R-:W-:-:S02]  /*da10*/  HADD2.F32 R7, -RZ, R7.H0_H0 ;  /* 0x20000007ff077230 */ /* 0x000fc40000004100 */
[C---:B------:R-:W-:Y:S01]  /*da20*/  FMUL.FTZ R3, R0.reuse, R9 ;  /* 0x0000000900037220 */ /* 0x040fe20000410000 */
[----:B------:R-:W-:Y:S02]  /*da30*/  HADD2.F32 R6, -RZ, R6.H0_H0 ;  /* 0x20000006ff067230 */ /* 0x000fe40000004100 */
[-C--:B------:R-:W-:Y:S01]  /*da40*/  FMUL.FTZ R0, R0, R5.reuse ;  /* 0x0000000500007220 */ /* 0x080fe20000410000 */
[C---:B------:R-:W-:Y:S01]  /*da50*/  FFMA.FTZ R12, R7.reuse, R4, -R12 ;  /* 0x00000004070c7223 */ /* 0x040fe2000001080c */
[----:B------:R-:W-:Y:S01]  /*da60*/  FFMA.FTZ R13, R7, R8, R13 ;  /* 0x00000008070d7223 */ /* 0x000fe2000001000d */
[C---:B------:R-:W-:Y:S01]  /*da70*/  FFMA.FTZ R5, R6.reuse, R5, -R3 ;  /* 0x0000000506057223 */ /* 0x040fe20000010803 */
[----:B------:R-:W-:Y:S01]  /*da80*/  FFMA.FTZ R0, R6, R9, R0 ;  /* 0x0000000906007223 */ /* 0x000fe20000010000 */
[----:B------:R-:W-:Y:S02]  /*da90*/  F2FP.SATFINITE.E4M3.F32.PACK_AB_MERGE_C R6, R26, R27, RZ ;  /* 0x0000001b1a06723e */ /* 0x000fe400048070ff */
[----:B------:R-:W-:-:S02]  /*daa0*/  F2FP.SATFINITE.E4M3.F32.PACK_AB_MERGE_C R7, R29, R30, RZ ;  /* 0x0000001e1d07723e */ /* 0x000fc400048070ff */
[----:B------:R-:W-:Y:S02]  /*dab0*/  F2FP.SATFINITE.E4M3.F32.PACK_AB_MERGE_C R4, R15, R14, RZ ;  /* 0x0000000e0f04723e */ /* 0x000fe400048070ff */
[----:B------:R-:W-:Y:S02]  /*dac0*/  F2FP.SATFINITE.E4M3.F32.PACK_AB_MERGE_C R12, R13, R12, RZ ;  /* 0x0000000c0d0c723e */ /* 0x000fe400048070ff */
[----:B------:R-:W-:Y:S02]  /*dad0*/  F2FP.SATFINITE.E4M3.F32.PACK_AB_MERGE_C R6, R21, R24, R6 ;  /* 0x000000181506723e */ /* 0x000fe40004807006 */
[----:B------:R-:W-:Y:S02]  /*dae0*/  F2FP.SATFINITE.E4M3.F32.PACK_AB_MERGE_C R7, R28, R25, R7 ;  /* 0x000000191c07723e */ /* 0x000fe40004807007 */
[----:B------:R-:W-:Y:S02]  /*daf0*/  F2FP.SATFINITE.E4M3.F32.PACK_AB_MERGE_C R4, R10, R11, R4 ;  /* 0x0000000b0a04723e */ /* 0x000fe40004807004 */
[----:B------:R-:W-:-:S05]  /*db00*/  F2FP.SATFINITE.E4M3.F32.PACK_AB_MERGE_C R5, R0, R5, R12 ;  /* 0x000000050005723e */ /* 0x000fca000480700c */
[----:B------:R1:W-:Y:S01]  /*db10*/  STS.128 [R195+0x4000], R4 ;  /* 0x00400004c3007388 */ /* 0x0003e20000000c00 */
[----:B------:R-:W-:Y:S05]  /*db20*/  BRA `(.L_x_1418) ;  /* 0x0000003400607947 */ /* 0x000fea0003800000 */
.L_x_1409:
[----:B------:R-:W1:Y:S01]  /*db30*/  LDC R0, c[0x0][0x428] ;  /* 0x00010a00ff007b82 */ /* 0x000e620000000800 */
[----:B------:R-:W-:Y:S01]  /*db40*/  ISETP.GE.AND P0, PT, R19, R4, PT ;  /* 0x000000041300720c */ /* 0x000fe20003f06270 */
[----:B------:R-:W-:Y:S01]  /*db50*/  IMAD R3, R177, 0x80, R19 ;  /* 0x00000080b1037824 */ /* 0x000fe200078e0213 */
[----:B------:R-:W-:Y:S01]  /*db60*/  BSSY B1, `(.L_x_1429) ;  /* 0x0000041000017945 */ /* 0x000fe20003800000 */
[----:B------:R-:W-:Y:S01]  /*db70*/  IMAD.MOV.U32 R20, RZ, RZ, R46 ;  /* 0x000000ffff147224 */ /* 0x000fe200078e002e */
[----:B------:R-:W-:Y:S01]  /*db80*/  CS2R R40, SRZ ;  /* 0x0000000000287805 */ /* 0x000fe2000001ff00 */
[----:B------:R-:W-:Y:S01]  /*db90*/  IMAD.MOV.U32 R21, RZ, RZ, R53 ;  /* 0x000000ffff157224 */ /* 0x000fe200078e0035 */
[----:B------:R-:W-:Y:S01]  /*dba0*/  CS2R R42, SRZ ;  /* 0x00000000002a7805 */ /* 0x000fe2000001ff00 */
[----:B------:R-:W-:Y:S01]  /*dbb0*/  IMAD.MOV.U32 R50, RZ, RZ, R48 ;  /* 0x000000ffff327224 */ /* 0x000fe200078e0030 */
        /* <DEDUP_REMOVED lines=9> */
[----:B-1----:R-:W-:-:S13]  /*dc50*/  ISETP.NE.AND P1, PT, R0, 0x1, PT ;  /* 0x000000010000780c */ /* 0x002fda0003f25270 */
[----:B------:R-:W1:Y:S08]  /*dc60*/  @P1 LDC R0, c[0x0][0x42c] ;  /* 0x00010b00ff001b82 */ /* 0x000e700000000800 */
[----:B------:R-:W2:Y:S01]  /*dc70*/  @P1 LDC R5, c[0x0][0x430] ;  /* 0x00010c00ff051b82 */ /* 0x000ea20000000800 */
[----:B-1----:R-:W-:-:S05]  /*dc80*/  @P1 IMAD.HI.U32 R0, R3, R0, RZ ;  /* 0x0000000003001227 */ /* 0x002fca00078e00ff */
[----:B--2---:R-:W-:Y:S02]  /*dc90*/  @P1 SHF.R.U32.HI R3, RZ, R5, R0 ;  /* 0x00000005ff031219 */ /* 0x004fe40000011600 */
[----:B------:R-:W-:Y:S02]  /*dca0*/  CS2R R4, SRZ ;  /* 0x0000000000047805 */ /* 0x000fe4000001ff00 */
[----:B------:R-:W-:Y:S01]  /*dcb0*/  SHF.R.S32.HI R45, RZ, 0x1f, R3 ;  /* 0x0000001fff2d7819 */ /* 0x000fe20000011403 */
[----:B------:R-:W-:Y:S06]  /*dcc0*/  @P0 BRA `(.L_x_1430) ;  /* 0x0000000000a80947 */ /* 0x000fec0003800000 */
[----:B------:R-:W-:Y:S01]  /*dcd0*/  MOV R5, R61 ;  /* 0x0000003d00057202 */ /* 0x000fe20000000f00 */
[C---:B------:R-:W-:Y:S01]  /*dce0*/  IMAD R0, R196.reuse, R12, RZ ;  /* 0x0000000cc4007224 */ /* 0x040fe200078e02ff */
[----:B------:R-:W-:Y:S01]  /*dcf0*/  ULDC.64 UR4, c[0x0][0x3c8] ;  /* 0x0000f20000047ab9 */ /* 0x000fe20000000a00 */
[----:B------:R-:W-:Y:S01]  /*dd00*/  IMAD.MOV.U32 R4, RZ, RZ, R22 ;  /* 0x000000ffff047224 */ /* 0x000fe200078e0016 */
[----:B------:R-:W-:Y:S01]  /*dd10*/  ULDC.64 UR6, c[0x0][0x3e0] ;  /* 0x0000f80000067ab9 */ /* 0x000fe20000000a00 */
[----:B------:R-:W-:Y:S01]  /*dd20*/  IMAD R8, R196, R10, RZ ;  /* 0x0000000ac4087224 */ /* 0x000fe200078e02ff */
[----:B------:R-:W-:Y:S01]  /*dd30*/  CS2R R28, SRZ ;  /* 0x00000000001c7805 */ /* 0x000fe2000001ff00 */
[----:B------:R-:W-:Y:S01]  /*dd40*/  IMAD.WIDE.U32 R6, R19, R12, R4 ;  /* 0x0000000c13067225 */ /* 0x000fe200078e0004 */
[----:B------:R-:W-:Y:S02]  /*dd50*/  CS2R R30, SRZ ;  /* 0x00000000001e7805 */ /* 0x000fe4000001ff00 */
[----:B------:R-:W-:-:S02]  /*dd60*/  CS2R R24, SRZ ;  /* 0x0000000000187805 */ /* 0x000fc4000001ff00 */
[----:B------:R-:W-:Y:S01]  /*dd70*/  CS2R R26, SRZ ;  /* 0x00000000001a7805 */ /* 0x000fe2000001ff00 */
[C---:B------:R-:W-:Y:S01]  /*dd80*/  IMAD R9, R19.reuse, R13, R0 ;  /* 0x0000000d13097224 */ /* 0x040fe200078e0200 */
[----:B------:R-:W-:Y:S01]  /*dd90*/  CS2R R40, SRZ ;  /* 0x0000000000287805 */ /* 0x000fe2000001ff00 */
[C---:B------:R-:W-:Y:S01]  /*dda0*/  IMAD.WIDE.U32 R4, R19.reuse, R10, R4 ;  /* 0x0000000a13047225 */ /* 0x040fe200078e0004 */
[----:B------:R-:W-:Y:S02]  /*ddb0*/  CS2R R42, SRZ ;  /* 0x00000000002a7805 */ /* 0x000fe4000001ff00 */
[----:B------:R-:W-:Y:S02]  /*ddc0*/  CS2R R36, SRZ ;  /* 0x0000000000247805 */ /* 0x000fe4000001ff00 */
[----:B------:R-:W-:Y:S01]  /*ddd0*/  CS2R R38, SRZ ;  /* 0x0000000000267805 */ /* 0x000fe2000001ff00 */
[----:B------:R-:W-:Y:S01]  /*dde0*/  IMAD R15, R19, R11, R8 ;  /* 0x0000000b130f7224 */ /* 0x000fe200078e0208 */
[----:B------:R-:W-:Y:S01]  /*ddf0*/  IADD3 R8, P1, P2, R55, R46, R6 ;  /* 0x0000002e37087210 */ /* 0x000fe20007a3e006 */
[----:B------:R-:W-:Y:S01]  /*de00*/  IMAD.IADD R9, R7, 0x1, R9 ;  /* 0x0000000107097824 */ /* 0x000fe200078e0209 */
[----:B------:R-:W-:Y:S01]  /*de10*/  IADD3 R14, P3, P4, R57, R48, R4 ;  /* 0x00000030390e7210 */ /* 0x000fe20007c7e004 */
[----:B------:R-:W-:Y:S01]  /*de20*/  IMAD.IADD R0, R5, 0x1, R15 ;  /* 0x0000000105007824 */ /* 0x000fe200078e020f */
[----:B------:R-:W-:-:S02]  /*de30*/  CS2R R6, SRZ ;  /* 0x0000000000067805 */ /* 0x000fc4000001ff00 */
[----:B------:R-:W-:Y:S02]  /*de40*/  CS2R R32, SRZ ;  /* 0x0000000000207805 */ /* 0x000fe4000001ff00 */
[----:B------:R-:W-:Y:S02]  /*de50*/  IADD3.X R4, R52, R53, R9, P1, P2 ;  /* 0x0000003534047210 */ /* 0x000fe40000fe4409 */
[----:B------:R-:W-:Y:S02]  /*de60*/  CS2R R34, SRZ ;  /* 0x0000000000227805 */ /* 0x000fe4000001ff00 */
[----:B------:R-:W-:Y:S01]  /*de70*/  IADD3 R8, P1, R8, UR4, RZ ;  /* 0x0000000408087c10 */ /* 0x000fe2000ff3e0ff */
[----:B------:R-:W-:Y:S01]  /*de80*/  ULDC UR4, c[0x0][0x3d4] ;  /* 0x0000f50000047ab9 */ /* 0x000fe20000000800 */
[----:B------:R-:W-:Y:S02]  /*de90*/  IADD3.X R0, R54, R51, R0, P3, P4 ;  /* 0x0000003336007210 */ /* 0x000fe40001fe8400 */
[----:B------:R-:W-:-:S02]  /*dea0*/  IADD3 R14, P2, R14, UR6, RZ ;  /* 0x000000060e0e7c10 */ /* 0x000fc4000ff5e0ff */
[----:B------:R-:W-:Y:S02]  /*deb0*/  IADD3.X R9, R4, UR5, RZ, P1, !PT ;  /* 0x0000000504097c10 */ /* 0x000fe40008ffe4ff */
[----:B------:R-:W-:Y:S02]  /*dec0*/  CS2R R4, SRZ ;  /* 0x0000000000047805 */ /* 0x000fe4000001ff00 */
[----:B------:R-:W-:Y:S02]  /*ded0*/  IADD3.X R15, R0, UR7, RZ, P2, !PT ;  /* 0x00000007000f7c10 */ /* 0x000fe400097fe4ff */
[----:B------:R-:W-:Y:S02]  /*dee0*/  ISETP.GE.AND P1, PT, R22, UR4, PT ;  /* 0x0000000416007c0c */ /* 0x000fe4000bf26270 */
[----:B------:R-:W-:Y:S02]  /*def0*/  ISETP.GE.AND P2, PT, R175, UR4, PT ;  /* 0x00000004af007c0c */ /* 0x000fe4000bf46270 */
[----:B------:R-:W-:-:S09]  /*df00*/  ISETP.GE.AND P3, PT, R174, UR4, PT ;  /* 0x00000004ae007c0c */ /* 0x000fd2000bf66270 */
[----:B------:R1:W5:Y:S04]  /*df10*/  @!P1 LDG.E.128 R28, desc[UR40][R8.64] ;  /* 0x00000028081c9981 */ /* 0x000368000c1e1d00 */
[----:B------:R1:W5:Y:S04]  /*df20*/  @!P2 LDG.E.128 R24, desc[UR40][R8.64+0x20] ;  /* 0x000020280818a981 */ /* 0x000368000c1e1d00 */
[----:B------:R1:W5:Y:S04]  /*df30*/  @!P3 LDG.E.128 R4, desc[UR40][R8.64+0x40] ;  /* 0x000040280804b981 */ /* 0x000368000c1e1d00 */
[----:B------:R1:W5:Y:S04]  /*df40*/  @!P1 LDG.E.128 R40, desc[UR40][R14.64] ;  /* 0x000000280e289981 */ /* 0x000368000c1e1d00 */
[----:B------:R1:W5:Y:S04]  /*df50*/  @!P2 LDG.E.128 R36, desc[UR40][R14.64+0x20] ;  /* 0x000020280e24a981 */ /* 0x000368000c1e1d00 */
[----:B------:R1:W5:Y:S02]  /*df60*/  @!P3 LDG.E.128 R32, desc[UR40][R14.64+0x40] ;  /* 0x000040280e20b981 */ /* 0x000364000c1e1d00 */
.L_x_1430:
[----:B------:R-:W-:Y:S05]  /*df70*/  BSYNC B1 ;  /* 0x0000000000017941 */ /* 0x000fea0003800000 */
.L_x_1429:
[----:B------:R-:W-:Y:S01]  /*df80*/  IMAD R0, R45, R12, RZ ;  /* 0x0000000c2d007224 */ /* 0x000fe200078e02ff */
[----:B------:R-:W-:Y:S01]  /*df90*/  ULDC.64 UR4, c[0x0][0x3c8] ;  /* 0x0000f20000047ab9 */ /* 0x000fe20000000a00 */
[----:B-1----:R-:W-:Y:S01]  /*dfa0*/  IMAD.WIDE.U32 R14, R3, R10, R50 ;  /* 0x0000000a030e7225 */ /* 0x002fe200078e0032 */
        /* <DEDUP_REMOVED lines=11> */
.L_x_1706:
[----:B------:R-:W-:-:S03]  /*e060*/  UMOV UR4, 0xffffffff ;  /* 0xffffffff00047882 */ /* 0x000fc60000000000 */
[----:B------:R-:W-:Y:S05]  /*e070*/  BRA.DIV UR4, `(.L_x_1432) ;  /* 0x000001a604c87947 */ /* 0x000fea000b800000 */
.L_x_1709:
[----:B------:R-:W-:-:S03]  /*e080*/  UMOV UR4, 0xffffffff ;  /* 0xffffffff00047882 */ /* 0x000fc60000000000 */
[----:B------:R-:W-:Y:S05]  /*e090*/  BRA.DIV UR4, `(.L_x_1433) ;  /* 0x000001a604e87947 */ /* 0x000fea000b800000 */
.L_x_1712:
[----:B------:R-:W-:-:S03]  /*e0a0*/  UMOV UR4, 0xffffffff ;  /* 0xffffffff00047882 */ /* 0x000fc60000000000 */
[----:B------:R-:W-:Y:S05]  /*e0b0*/  BRA.DIV UR4, `(.L_x_1434) ;  /* 0x000001aa04087947 */ /* 0x000fea000b800000 */
.L_x_1715:
[----:B------:R-:W-:Y:S01]  /*e0c0*/  ULEA.HI UR4, UR36, UR36, URZ, 0x1 ;  /* 0x0000002424047291 */ /* 0x000fe2000f8f083f */
[----:B------:R-:W-:Y:S03]  /*e0d0*/  BSSY B1, `(.L_x_1435) ;  /* 0x0000007000017945 */ /* 0x000fe60003800000 */
[----:B------:R-:W-:-:S04]  /*e0e0*/  ULOP3.LUT UR4, UR4, 0xfffffffe, URZ, 0xc0, !UPT ;  /* 0xfffffffe04047892 */ /* 0x000fc8000f8ec03f */
[----:B------:R-:W-:-:S06]  /*e0f0*/  UIADD3 UR4, UR36, -UR4, URZ ;  /* 0x8000000424047290 */ /* 0x000fcc000fffe03f */
[----:B------:R-:W-:-:S05]  /*e100*/  IMAD.U32 R3, RZ, RZ, UR4 ;  /* 0x00000004ff037e24 */ /* 0x000fca000f8e00ff */
[----:B------:R-:W-:-:S04]  /*e110*/  SHF.L.U32 R3, R3, 0x1f, RZ ;  /* 0x0000001f03037819 */ /* 0x000fc800000006ff */
[----:B------:R-:W1:Y:S02]  /*e120*/  SYNCS.PHASECHK.TRANS64.TRYWAIT P1, [R16+URZ+0x22800], R3 ;  /* 0x02280003100075a7 */ /* 0x000e64000802017f */
[----:B-1----:R-:W-:Y:S05]  /*e130*/  @!P1 BRA `(.L_x_1436) ;  /* 0x000001a800109947 */ /* 0x002fea0003800000 */
.L_x_1716:
[----:B------:R-:W-:Y:S05]  /*e140*/  BSYNC B1 ;  /* 0x0000000000017941 */ /* 0x000fea0003800000 */
.L_x_1435:
[----:B------:R-:W-:Y:S05]  /*e150*/  @P0 BRA `(.L_x_1418) ;  /* 0x0000002c00d40947 */ /* 0x000fea0003800000 */
[----:B------:R-:W2:Y:S01]  /*e160*/  LDC R0, c[0x0][0x3d4] ;  /* 0x0000f500ff007b82 */ /* 0x000ea20000000800 */
[----:B------:R-:W-:Y:S01]  /*e170*/  BSSY B1, `(.L_x_1437) ;  /* 0x00000fb000017945 */ /* 0x000fe20003800000 */
[-C--:B--2---:R-:W-:Y:S02]  /*e180*/  ISETP.GE.AND P0, PT, R22, R0.reuse, PT ;  /* 0x000000001600720c */ /* 0x084fe40003f06270 */
[-C--:B------:R-:W-:Y:S02]  /*e190*/  ISETP.GE.AND P1, PT, R175, R0.reuse, PT ;  /* 0x00000000af00720c */ /* 0x080fe40003f26270 */
[----:B------:R-:W-:-:S09]  /*e1a0*/  ISETP.GE.AND P2, PT, R174, R0, PT ;  /* 0x00000000ae00720c */ /* 0x000fd20003f46270 */
[----:B------:R-:W-:Y:S05]  /*e1b0*/  @P0 BRA `(.L_x_1438) ;  /* 0x0000000c00d80947 */ /* 0x000fea0003800000 */
[----:B-1---5:R-:W-:Y:S02]  /*e1c0*/  SHF.R.U32.HI R3, RZ, 0x8, R28 ;  /* 0x00000008ff037819 */ /* 0x022fe4000001161c */
        /* <DEDUP_REMOVED lines=8> */
[----:B------:R-:W-:Y:S01]  /*e250*/  LEA.HI R9, R8, R3, RZ, 0x2 ;  /* 0x0000000308097211 */ /* 0x000fe200078f10ff */
[----:B------:R-:W-:Y:S01]  /*e260*/  IMAD.SHL.U32 R3, R3, 0x10, RZ ;  /* 0x0000001003037824 */ /* 0x000fe200078e00ff */
[----:B------:R-:W-:Y:S02]  /*e270*/  PRMT R47, R12, 0x7604, R13 ;  /* 0x000076040c2f7816 */ /* 0x000fe4000000000d */
[----:B------:R-:W-:Y:S01]  /*e280*/  SHF.R.U32.HI R12, RZ, 0x8, R40 ;  /* 0x00000008ff0c7819 */ /* 0x000fe20000011628 */
[----:B------:R-:W-:Y:S01]  /*e290*/  IMAD.SHL.U32 R9, R9, 0x800, RZ ;  /* 0x0000080009097824 */ /* 0x000fe200078e00ff */
[----:B------:R-:W-:-:S02]  /*e2a0*/  LOP3.LUT R8, R180, 0x30, R3, 0xf8, !PT ;  /* 0x00000030b4087812 */ /* 0x000fc400078ef803 */
[----:B------:R-:W-:Y:S02]  /*e2b0*/  SHF.R.U32.HI R10, RZ, 0x8, R29 ;  /* 0x00000008ff0a7819 */ /* 0x000fe4000001161d */
[----:B------:R-:W-:Y:S02]  /*e2c0*/  LOP3.LUT R13, R12, 0xff, RZ, 0xc0, !PT ;  /* 0x000000ff0c0d7812 */ /* 0x000fe400078ec0ff */
[----:B------:R-:W-:Y:S02]  /*e2d0*/  LOP3.LUT R12, R8, R181, RZ, 0x3c, !PT ;  /* 0x000000b5080c7212 */ /* 0x000fe400078e3cff */
[----:B------:R-:W-:Y:S02]  /*e2e0*/  LOP3.LUT R3, R9, 0xffffe000, RZ, 0xc0, !PT ;  /* 0xffffe00009037812 */ /* 0x000fe400078ec0ff */
[----:B------:R-:W-:Y:S02]  /*e2f0*/  LOP3.LUT R11, R29, 0xff, RZ, 0xc0, !PT ;  /* 0x000000ff1d0b7812 */ /* 0x000fe400078ec0ff */
[----:B------:R-:W-:-:S02]  /*e300*/  LOP3.LUT R10, R10, 0xff, RZ, 0xc0, !PT ;  /* 0x000000ff0a0a7812 */ /* 0x000fc400078ec0ff */
[----:B------:R-:W-:Y:S02]  /*e310*/  IADD3 R3, R12, R182, R3 ;  /* 0x000000b60c037210 */ /* 0x000fe40007ffe003 */
[----:B------:R-:W-:Y:S02]  /*e320*/  PRMT R20, R10, 0x7604, R11 ;  /* 0x000076040a147816 */ /* 0x000fe4000000000b */
[----:B------:R-:W-:Y:S01]  /*e330*/  SHF.R.U32.HI R10, RZ, 0x8, R31 ;  /* 0x00000008ff0a7819 */ /* 0x000fe2000001161f */
[----:B------:R-:W-:Y:S01]  /*e340*/  IMAD.IADD R3, R16, 0x1, R3 ;  /* 0x0000000110037824 */ /* 0x000fe200078e0203 */
[----:B------:R-:W-:Y:S02]  /*e350*/  LOP3.LUT R14, R40, 0xff, RZ, 0xc0, !PT ;  /* 0x000000ff280e7812 */ /* 0x000fe400078ec0ff */
[----:B------:R-:W-:Y:S02]  /*e360*/  LOP3.LUT R11, R31, 0xff, RZ, 0xc0, !PT ;  /* 0x000000ff1f0b7812 */ /* 0x000fe400078ec0ff */
[----:B------:R-:W-:-:S02]  /*e370*/  LOP3.LUT R10, R10, 0xff, RZ, 0xc0, !PT ;  /* 0x000000ff0a0a7812 */ /* 0x000fc400078ec0ff */
[----:B------:R-:W-:Y:S02]  /*e380*/  PRMT R53, R13, 0x7604, R14 ;  /* 0x000076040d357816 */ /* 0x000fe4000000000e */
[----:B------:R-:W1:Y:S01]  /*e390*/  LDS.128 R12, [R3+0x10400] ;  /* 0x01040000030c7984 */ /* 0x000e620000000c00 */
[----:B------:R-:W-:Y:S02]  /*e3a0*/  PRMT R46, R10, 0x7604, R11 ;  /* 0x000076040a2e7816 */ /* 0x000fe4000000000b */
[----:B------:R-:W-:Y:S01]  /*e3b0*/  SHF.R.U32.HI R49, RZ, 0x8, R42 ;  /* 0x00000008ff317819 */ /* 0x000fe2000001162a */
[----:B------:R-:W2:Y:S01]  /*e3c0*/  LDS.128 R8, [R200+0x10400] ;  /* 0x01040000c8087984 */ /* 0x000ea20000000c00 */
[----:B------:R-:W-:Y:S02]  /*e3d0*/  SHF.R.U32.HI R45, RZ, 0x8, R41 ;  /* 0x00000008ff2d7819 */ /* 0x000fe40000011629 */
[----:B------:R-:W-:Y:S02]  /*e3e0*/  LOP3.LUT R50, R42, 0xff, RZ, 0xc0, !PT ;  /* 0x000000ff2a327812 */ /* 0x000fe400078ec0ff */
[----:B------:R-:W-:-:S02]  /*e3f0*/  LOP3.LUT R49, R49, 0xff, RZ, 0xc0, !PT ;  /* 0x000000ff31317812 */ /* 0x000fc400078ec0ff */
[----:B------:R-:W-:Y:S02]  /*e400*/  LOP3.LUT R48, R41, 0xff, RZ, 0xc0, !PT ;  /* 0x000000ff29307812 */ /* 0x000fe400078ec0ff */
[----:B------:R-:W-:Y:S02]  /*e410*/  LOP3.LUT R45, R45, 0xff, RZ, 0xc0, !PT ;  /* 0x000000ff2d2d7812 */ /* 0x000fe400078ec0ff */
[----:B------:R-:W-:Y:S02]  /*e420*/  PRMT R57, R49, 0x7604, R50 ;  /* 0x0000760431397816 */ /* 0x000fe40000000032 */
[----:B------:R-:W-:Y:S02]  /*e430*/  PRMT R48, R45, 0x7604, R48 ;  /* 0x000076042d307816 */ /* 0x000fe40000000030 */
[----:B------:R-:W-:Y:S02]  /*e440*/  SHF.R.U32.HI R49, RZ, 0x10, R31 ;  /* 0x00000010ff317819 */ /* 0x000fe4000001161f */
[----:B------:R-:W-:-:S02]  /*e450*/  SHF.R.U32.HI R55, RZ, 0x10, R41 ;  /* 0x00000010ff377819 */ /* 0x000fc40000011629 */
[----:B------:R-:W-:Y:S01]  /*e460*/  SHF.R.U32.HI R51, RZ, 0x8, R43 ;  /* 0x00000008ff337819 */ /* 0x000fe2000001162b */
[----:B------:R-:W-:Y:S01]  /*e470*/  IMAD.U32 R49, R49, 0x10000, RZ ;  /* 0x0001000031317824 */ /* 0x000fe200078e00ff */
[----:B------:R-:W-:Y:S01]  /*e480*/  SHF.R.U32.HI R45, RZ, 0x10, R29 ;  /* 0x00000010ff2d7819 */ /* 0x000fe2000001161d */
[----:B------:R-:W-:Y:S01]  /*e490*/  IMAD.U32 R55, R55, 0x10000, RZ ;  /* 0x0001000037377824 */ /* 0x000fe200078e00ff */
[----:B------:R-:W-:Y:S02]  /*e4a0*/  LOP3.LUT R52, R43, 0xff, RZ, 0xc0, !PT ;  /* 0x000000ff2b347812 */ /* 0x000fe400078ec0ff */
[----:B------:R-:W-:Y:S01]  /*e4b0*/  LOP3.LUT R51, R51, 0xff, RZ, 0xc0, !PT ;  /* 0x000000ff33337812 */ /* 0x000fe200078ec0ff */
[----:B------:R-:W-:Y:S01]  /*e4c0*/  IMAD.U32 R45, R45, 0x10000, RZ ;  /* 0x000100002d2d7824 */ /* 0x000fe200078e00ff */
[----:B------:R-:W-:Y:S02]  /*e4d0*/  SHF.R.U32.HI R59, RZ, 0x10, R43 ;  /* 0x00000010ff3b7819 */ /* 0x000fe4000001162b */
[----:B------:R-:W-:-:S02]  /*e4e0*/  LOP3.LUT R21, R21, 0xff0000, R28, 0xf8, !PT ;  /* 0x00ff000015157812 */ /* 0x000fc400078ef81c */
[----:B------:R-:W-:Y:S01]  /*e4f0*/  PRMT R52, R51, 0x7604, R52 ;  /* 0x0000760433347816 */ /* 0x000fe20000000034 */
[----:B------:R-:W-:Y:S01]  /*e500*/  IMAD.U32 R59, R59, 0x10000, RZ ;  /* 0x000100003b3b7824 */ /* 0x000fe200078e00ff */
[----:B------:R-:W-:Y:S02]  /*e510*/  LOP3.LUT R51, R46, 0xff0000, R49, 0xf8, !PT ;  /* 0x00ff00002e337812 */ /* 0x000fe400078ef831 */
[----:B------:R-:W-:Y:S02]  /*e520*/  LOP3.LUT R55, R48, 0xff0000, R55, 0xf8, !PT ;  /* 0x00ff000030377812 */ /* 0x000fe400078ef837 */
[----:B------:R-:W-:Y:S02]  /*e530*/  LOP3.LUT R45, R20, 0xff0000, R45, 0xf8, !PT ;  /* 0x00ff0000142d7812 */ /* 0x000fe400078ef82d */
[----:B------:R-:W-:Y:S02]  /*e540*/  LOP3.LUT R49, R47, 0xff0000, R30, 0xf8, !PT ;  /* 0x00ff00002f317812 */ /* 0x000fe400078ef81e */
[----:B------:R-:W-:-:S02]  /*e550*/  LOP3.LUT R47, R21, 0xff000000, R28, 0xf8, !PT ;  /* 0xff000000152f7812 */ /* 0x000fc400078ef81c */
[--C-:B------:R-:W-:Y:S02]  /*e560*/  LOP3.LUT R21, R53, 0xff0000, R40.reuse, 0xf8, !PT ;  /* 0x00ff000035157812 */ /* 0x100fe400078ef828 */
[----:B------:R-:W-:Y:S02]  /*e570*/  LOP3.LUT R55, R55, 0xff000000, R41, 0xf8, !PT ;  /* 0xff00000037377812 */ /* 0x000fe400078ef829 */
[----:B------:R-:W-:Y:S02]  /*e580*/  LOP3.LUT R48, R45, 0xff000000, R29, 0xf8, !PT ;  /* 0xff0000002d307812 */ /* 0x000fe400078ef81d */
[----:B------:R-:W-:Y:S02]  /*e590*/  LOP3.LUT R59, R52, 0xff0000, R59, 0xf8, !PT ;  /* 0x00ff0000343b7812 */ /* 0x000fe400078ef83b */
[----:B------:R-:W-:Y:S02]  /*e5a0*/  LOP3.LUT R53, R51, 0xff000000, R31, 0xf8, !PT ;  /* 0xff00000033357812 */ /* 0x000fe400078ef81f */
[----:B------:R-:W-:-:S02]  /*e5b0*/  LOP3.LUT R54, R21, 0xff000000, R40, 0xf8, !PT ;  /* 0xff00000015367812 */ /* 0x000fc400078ef828 */
[----:B------:R-:W-:Y:S02]  /*e5c0*/  LOP3.LUT R52, R49, 0xff000000, R30, 0xf8, !PT ;  /* 0xff00000031347812 */ /* 0x000fe400078ef81e */
[----:B------:R-:W-:Y:S02]  /*e5d0*/  F2FP.F16.E4M3.UNPACK_B R51, R55 ;  /* 0x00000037ff33723e */ /* 0x000fe400020006ff */
[----:B-1----:R-:W-:Y:S02]  /*e5e0*/  F2FP.F16.E4M3.UNPACK_B R40, R13 ;  /* 0x0000000dff28723e */ /* 0x002fe400020006ff */
[----:B------:R-:W-:Y:S01]  /*e5f0*/  F2FP.F16.E4M3.UNPACK_B R49, R48 ;  /* 0x00000030ff31723e */ /* 0x000fe200020006ff */
[----:B------:R-:W-:Y:S01]  /*e600*/  HADD2.F32 R56, -RZ, R51.H0_H0 ;  /* 0x20000033ff387230 */ /* 0x000fe20000004100 */
[-C--:B--2---:R-:W-:Y:S02]  /*e610*/  F2FP.F16.E4M3.UNPACK_B R20, R9.reuse ;  /* 0x00000009ff14723e */ /* 0x084fe400020006ff */
[----:B------:R-:W-:Y:S01]  /*e620*/  F2FP.F16.E4M3.UNPACK_B R21, R9.H1 ;  /* 0x00000009ff15723e */ /* 0x000fe200030006ff */
[--C-:B------:R-:W-:Y:S01]  /*e630*/  HADD2.F32 R9, -RZ, R40.reuse.H0_H0 ;  /* 0x20000028ff097230 */ /* 0x100fe20000004100 */
[--C-:B------:R-:W-:Y:S01]  /*e640*/  LOP3.LUT R57, R57, 0xff0000, R42.reuse, 0xf8, !PT ;  /* 0x00ff000039397812 */ /* 0x100fe200078ef82a */
[----:B------:R-:W-:Y:S01]  /*e650*/  HADD2.F32 R50, -RZ, R49.H0_H0 ;  /* 0x20000031ff327230 */ /* 0x000fe20000004100 */
[-C--:B------:R-:W-:Y:S01]  /*e660*/  F2FP.F16.E4M3.UNPACK_B R28, R10.reuse ;  /* 0x0000000aff1c723e */ /* 0x080fe200020006ff */
[----:B------:R-:W-:Y:S01]  /*e670*/  HADD2.F32 R40, -RZ, R40.H1_H1 ;  /* 0x30000028ff287230 */ /* 0x000fe20000004100 */
[----:B------:R-:W-:Y:S01]  /*e680*/  F2FP.F16.E4M3.UNPACK_B R29, R10.H1 ;  /* 0x0000000aff1d723e */ /* 0x000fe200030006ff */
[----:B------:R-:W-:Y:S01]  /*e690*/  HADD2.F32 R10, -RZ, R20.H0_H0 ;  /* 0x20000014ff0a7230 */ /* 0x000fe20000004100 */
[----:B------:R-:W-:Y:S01]  /*e6a0*/  F2FP.F16.E4M3.UNPACK_B R41, R13.H1 ;  /* 0x0000000dff29723e */ /* 0x000fe200030006ff */
[----:B------:R-:W-:Y:S01]  /*e6b0*/  FMUL.FTZ R13, R9, R56 ;  /* 0x00000038090d7220 */ /* 0x000fe20000410000 */
[----:B------:R-:W-:Y:S01]  /*e6c0*/  LOP3.LUT R58, R57, 0xff000000, R42, 0xf8, !PT ;  /* 0xff000000393a7812 */ /* 0x000fe200078ef82a */
[-C--:B------:R-:W-:Y:S01]  /*e6d0*/  FMUL.FTZ R57, R9, R50.reuse ;  /* 0x0000003209397220 */ /* 0x080fe20000410000 */
[----:B------:R-:W-:Y:S01]  /*e6e0*/  F2FP.F16.E4M3.UNPACK_B R55, R55.H1 ;  /* 0x00000037ff37723e */ /* 0x000fe200030006ff */
[C---:B------:R-:W-:Y:S01]  /*e6f0*/  FFMA.FTZ R9, R10.reuse, R50, -R13 ;  /* 0x000000320a097223 */ /* 0x040fe2000001080d */
[----:B------:R-:W-:Y:S01]  /*e700*/  F2FP.F16.E4M3.UNPACK_B R48, R48.H1 ;  /* 0x00000030ff30723e */ /* 0x000fe200030006ff */
[----:B------:R-:W-:Y:S01]  /*e710*/  FFMA.FTZ R13, R10, R56, R57 ;  /* 0x000000380a0d7223 */ /* 0x000fe20000010039 */
[----:B------:R-:W-:Y:S01]  /*e720*/  HADD2.F32 R57, -RZ, R51.H1_H1 ;  /* 0x30000033ff397230 */ /* 0x000fe20000004100 */
[----:B------:R-:W-:Y:S01]  /*e730*/  LOP3.LUT R60, R59, 0xff000000, R43, 0xf8, !PT ;  /* 0xff0000003b3c7812 */ /* 0x000fe200078ef82b */
[----:B------:R-:W-:Y:S01]  /*e740*/  HADD2.F32 R49, -RZ, R49.H1_H1 ;  /* 0x30000031ff317230 */ /* 0x000fe20000004100 */
[-C--:B------:R-:W-:Y:S01]  /*e750*/  F2FP.F16.E4M3.UNPACK_B R42, R14.reuse ;  /* 0x0000000eff2a723e */ /* 0x080fe200020006ff */
[----:B------:R-:W-:Y:S01]  /*e760*/  HADD2.F32 R59, -RZ, R55.H0_H0 ;  /* 0x20000037ff3b7230 */ /* 0x000fe20000004100 */
[----:B------:R-:W-:Y:S01]  /*e770*/  F2FP.F16.E4M3.UNPACK_B R43, R14.H1 ;  /* 0x0000000eff2b723e */ /* 0x000fe200030006ff */
[----:B------:R-:W-:-:S02]  /*e780*/  HADD2.F32 R14, -RZ, R41.H0_H0 ;  /* 0x20000029ff0e7230 */ /* 0x000fc40000004100 */
[C---:B------:R-:W-:Y:S01]  /*e790*/  FMUL.FTZ R61, R40.reuse, R57 ;  /* 0x00000039283d7220 */ /* 0x040fe20000410000 */
[----:B------:R-:W-:Y:S02]  /*e7a0*/  HADD2.F32 R20, -RZ, R20.H1_H1 ;  /* 0x30000014ff147230 */ /* 0x000fe40000004100 */
[----:B------:R-:W-:Y:S01]  /*e7b0*/  FMUL.FTZ R40, R40, R49 ;  /* 0x0000003128287220 */ /* 0x000fe20000410000 */
[----:B------:R-:W-:Y:S02]  /*e7c0*/  HADD2.F32 R51, -RZ, R48.H0_H0 ;  /* 0x20000030ff337230 */ /* 0x000fe40000004100 */
[----:B------:R-:W-:Y:S01]  /*e7d0*/  FMUL.FTZ R63, R14, R59 ;  /* 0x0000003b0e3f7220 */ /* 0x000fe20000410000 */
[----:B------:R-:W-:Y:S01]  /*e7e0*/  HADD2.F32 R10, -RZ, R21.H0_H0 ;  /* 0x20000015ff0a7230 */ /* 0x000fe20000004100 */
[----:B------:R-:W-:Y:S01]  /*e7f0*/  F2FP.F16.E4M3.UNPACK_B R45, R15 ;  /* 0x0000000fff2d723e */ /* 0x000fe200020006ff */
[----:B------:R-:W-:Y:S01]  /*e800*/  FFMA.FTZ R56, R20, R49, -R61 ;  /* 0x0000003114387223 */ /* 0x000fe2000001083d */
[----:B------:R-:W-:Y:S01]  /*e810*/  FMUL.FTZ R14, R14, R51 ;  /* 0x000000330e0e7220 */ /* 0x000fe20000410000 */
[----:B------:R-:W-:Y:S01]  /*e820*/  FFMA.FTZ R62, R20, R57, R40 ;  /* 0x00000039143e7223 */ /* 0x000fe20000010028 */
[-C--:B------:R-:W-:Y:S01]  /*e830*/  F2FP.F16.E4M3.UNPACK_B R50, R60.reuse ;  /* 0x0000003cff32723e */ /* 0x080fe200020006ff */
[C---:B------:R-:W-:Y:S01]  /*e840*/  FFMA.FTZ R63, R10.reuse, R51, -R63 ;  /* 0x000000330a3f7223 */ /* 0x040fe2000001083f */
[----:B------:R-:W-:Y:S01]  /*e850*/  F2FP.F16.E4M3.UNPACK_B R20, R53 ;  /* 0x00000035ff14723e */ /* 0x000fe200020006ff */
[----:B------:R-:W-:Y:S01]  /*e860*/  FFMA.FTZ R59, R10, R59, R14 ;  /* 0x0000003b0a3b7223 */ /* 0x000fe2000001000e */
[----:B------:R-:W-:Y:S01]  /*e870*/  F2FP.F16.E4M3.UNPACK_B R30, R11 ;  /* 0x0000000bff1e723e */ /* 0x000fe200020006ff */
[----:B------:R-:W-:Y:S01]  /*e880*/  HADD2.F32 R40, -RZ, R55.H1_H1 ;  /* 0x30000037ff287230 */ /* 0x000fe20000004100 */
[----:B------:R-:W-:Y:S01]  /*e890*/  F2FP.F16.E4M3.UNPACK_B R46, R15.H1 ;  /* 0x0000000fff2e723e */ /* 0x000fe200030006ff */
[----:B------:R-:W-:Y:S01]  /*e8a0*/  HADD2.F32 R41, -RZ, R41.H1_H1 ;  /* 0x30000029ff297230 */ /* 0x000fe20000004100 */
[----:B------:R-:W-:Y:S01]  /*e8b0*/  F2FP.F16.E4M3.UNPACK_B R60, R60.H1 ;  /* 0x0000003cff3c723e */ /* 0x000fe200030006ff */
[----:B------:R-:W-:Y:S01]  /*e8c0*/  HADD2.F32 R51, -RZ, R50.H0_H0 ;  /* 0x20000032ff337230 */ /* 0x000fe20000004100 */
[----:B------:R-:W-:Y:S01]  /*e8d0*/  F2FP.F16.E4M3.UNPACK_B R53, R53.H1 ;  /* 0x00000035ff35723e */ /* 0x000fe200030006ff */
        /* <DEDUP_REMOVED lines=20> */
[----:B------:R-:W-:Y:S01]  /*ea20*/  FMUL.FTZ R45, R45, R20 ;  /* 0x000000142d2d7220 */ /* 0x000fe20000410000 */
[----:B------:R-:W-:Y:S01]  /*ea30*/  HADD2.F32 R14, -RZ, R46.H0_H0 ;  /* 0x2000002eff0e7230 */ /* 0x000fe20000004100 */
[----:B------:R-:W-:Y:S01]  /*ea40*/  F2FP.F16.E4M3.UNPACK_B R15, R12 ;  /* 0x0000000cff0f723e */ /* 0x000fe200020006ff */
[----:B------:R-:W-:Y:S02]  /*ea50*/  HADD2.F32 R21, -RZ, R53.H0_H0 ;  /* 0x20000035ff157230 */ /* 0x000fe40000004100 */
[----:B------:R-:W-:Y:S01]  /*ea60*/  FFMA.FTZ R66, R30, R20, -R49 ;  /* 0x000000141e427223 */ /* 0x000fe20000010831 */
[----:B------:R-:W-:Y:S02]  /*ea70*/  HADD2.F32 R10, -RZ, R31.H0_H0 ;  /* 0x2000001fff0a7230 */ /* 0x000fe40000004100 */
[----:B------:R-:W-:Y:S01]  /*ea80*/  FMUL.FTZ R51, R14, R41 ;  /* 0x000000290e337220 */ /* 0x000fe20000410000 */
[----:B------:R-:W-:Y:S01]  /*ea90*/  FFMA.FTZ R68, R30, R50, R45 ;  /* 0x000000321e447223 */ /* 0x000fe2000001002d */
[----:B------:R-:W-:Y:S01]  /*eaa0*/  F2FP.F16.E4M3.UNPACK_B R12, R12.H1 ;  /* 0x0000000cff0c723e */ /* 0x000fe200030006ff */
[-C--:B------:R-:W-:Y:S01]  /*eab0*/  FMUL.FTZ R14, R14, R21.reuse ;  /* 0x000000150e0e7220 */ /* 0x080fe20000410000 */
[----:B------:R-:W-:Y:S01]  /*eac0*/  F2FP.F16.E4M3.UNPACK_B R30, R54.H1 ;  /* 0x00000036ff1e723e */ /* 0x000fe200030006ff */
[C---:B------:R-:W-:Y:S01]  /*ead0*/  FFMA.FTZ R61, R10.reuse, R21, -R51 ;  /* 0x000000150a3d7223 */ /* 0x040fe20000010833 */
[----:B------:R-:W-:Y:S01]  /*eae0*/  F2FP.F16.E4M3.UNPACK_B R20, R47.H1 ;  /* 0x0000002fff14723e */ /* 0x000fe200030006ff */
[----:B------:R-:W-:Y:S01]  /*eaf0*/  FFMA.FTZ R65, R10, R41, R14 ;  /* 0x000000290a417223 */ /* 0x000fe2000001000e */
[-C--:B------:R-:W-:Y:S01]  /*eb00*/  F2FP.F16.E4M3.UNPACK_B R11, R8.reuse ;  /* 0x00000008ff0b723e */ /* 0x080fe200020006ff */
[----:B------:R-:W-:Y:S01]  /*eb10*/  HADD2.F32 R41, -RZ, R30.H0_H0 ;  /* 0x2000001eff297230 */ /* 0x000fe20000004100 */
[----:B------:R-:W-:Y:S01]  /*eb20*/  F2FP.F16.E4M3.UNPACK_B R8, R8.H1 ;  /* 0x00000008ff08723e */ /* 0x000fe200030006ff */
[----:B------:R-:W-:Y:S01]  /*eb30*/  HADD2.F32 R14, -RZ, R12.H0_H0 ;  /* 0x2000000cff0e7230 */ /* 0x000fe20000004100 */
[----:B------:R-:W-:Y:S01]  /*eb40*/  F2FP.F16.E4M3.UNPACK_B R54, R54 ;  /* 0x00000036ff36723e */ /* 0x000fe200020006ff */
[----:B------:R-:W-:Y:S01]  /*eb50*/  HADD2.F32 R21, -RZ, R20.H0_H0 ;  /* 0x20000014ff157230 */ /* 0x000fe20000004100 */
[----:B------:R-:W-:Y:S01]  /*eb60*/  F2FP.F16.E4M3.UNPACK_B R47, R47 ;  /* 0x0000002fff2f723e */ /* 0x000fe200020006ff */
[----:B------:R-:W-:-:S02]  /*eb70*/  HADD2.F32 R53, -RZ, R53.H1_H1 ;  /* 0x30000035ff357230 */ /* 0x000fc40000004100 */
[C---:B------:R-:W-:Y:S01]  /*eb80*/  FMUL.FTZ R45, R14.reuse, R41 ;  /* 0x000000290e2d7220 */ /* 0x040fe20000410000 */
[----:B------:R-:W-:Y:S02]  /*eb90*/  HADD2.F32 R60, -RZ, R60.H1_H1 ;  /* 0x3000003cff3c7230 */ /* 0x000fe40000004100 */
[----:B------:R-:W-:Y:S01]  /*eba0*/  FMUL.FTZ R14, R14, R21 ;  /* 0x000000150e0e7220 */ /* 0x000fe20000410000 */
[----:B------:R-:W-:Y:S01]  /*ebb0*/  HADD2.F32 R46, -RZ, R46.H1_H1 ;  /* 0x3000002eff2e7230 */ /* 0x000fe20000004100 */
[----:B------:R-:W-:Y:S01]  /*ebc0*/  F2FP.SATFINITE.E4M3.F32.PACK_AB_MERGE_C R63, R64, R63, RZ ;  /* 0x0000003f403f723e */ /* 0x000fe200048070ff */
[----:B------:R-:W-:Y:S01]  /*ebd0*/  HADD2.F32 R10, -RZ, R8.H0_H0 ;  /* 0x20000008ff0a7230 */ /* 0x000fe20000004100 */
[----:B------:R-:W-:Y:S01]  /*ebe0*/  F2FP.SATFINITE.E4M3.F32.PACK_AB_MERGE_C R48, R48, R59, RZ ;  /* 0x0000003b3030723e */ /* 0x000fe200048070ff */
[----:B------:R-:W-:Y:S02]  /*ebf0*/  HADD2.F32 R31, -RZ, R31.H1_H1 ;  /* 0x3000001fff1f7230 */ /* 0x000fe40000004100 */
[C---:B------:R-:W-:Y:S01]  /*ec00*/  FMUL.FTZ R40, R46.reuse, R60 ;  /* 0x0000003c2e287220 */ /* 0x040fe20000410000 */
[----:B------:R-:W-:Y:S01]  /*ec10*/  FMUL.FTZ R49, R46, R53 ;  /* 0x000000352e317220 */ /* 0x000fe20000410000 */
[----:B------:R-:W-:Y:S01]  /*ec20*/  FFMA.FTZ R46, R10, R41, R14 ;  /* 0x000000290a2e7223 */ /* 0x000fe2000001000e */
[----:B------:R-:W-:-:S02]  /*ec30*/  HADD2.F32 R41, -RZ, R30.H1_H1 ;  /* 0x3000001eff297230 */ /* 0x000fc40000004100 */
[C---:B------:R-:W-:Y:S01]  /*ec40*/  FFMA.FTZ R70, R31.reuse, R53, -R40 ;  /* 0x000000351f467223 */ /* 0x040fe20000010828 */
[----:B------:R-:W-:Y:S02]  /*ec50*/  HADD2.F32 R12, -RZ, R12.H1_H1 ;  /* 0x3000000cff0c7230 */ /* 0x000fe40000004100 */
[----:B------:R-:W-:Y:S01]  /*ec60*/  FFMA.FTZ R40, R10, R21, -R45 ;  /* 0x000000150a287223 */ /* 0x000fe2000001082d */
[----:B------:R-:W-:Y:S02]  /*ec70*/  HADD2.F32 R21, -RZ, R20.H1_H1 ;  /* 0x30000014ff157230 */ /* 0x000fe40000004100 */
        /* <DEDUP_REMOVED lines=10> */
[----:B------:R-:W-:Y:S01]  /*ed20*/  FMUL.FTZ R41, R10, R31 ;  /* 0x0000001f0a297220 */ /* 0x000fe20000410000 */
[----:B------:R-:W-:-:S02]  /*ed30*/  HADD2.F32 R54, -RZ, R54.H1_H1 ;  /* 0x30000036ff367230 */ /* 0x000fc40000004100 */
[-C--:B------:R-:W-:Y:S01]  /*ed40*/  FMUL.FTZ R45, R10, R21.reuse ;  /* 0x000000150a2d7220 */ /* 0x080fe20000410000 */
[----:B------:R-:W-:Y:S02]  /*ed50*/  HADD2.F32 R15, -RZ, R15.H1_H1 ;  /* 0x3000000fff0f7230 */ /* 0x000fe40000004100 */
[C---:B------:R-:W-:Y:S01]  /*ed60*/  FFMA.FTZ R41, R8.reuse, R21, -R41 ;  /* 0x0000001508297223 */ /* 0x040fe20000010829 */
[----:B------:R-:W-:Y:S02]  /*ed70*/  HADD2.F32 R10, -RZ, R47.H1_H1 ;  /* 0x3000002fff0a7230 */ /* 0x000fe40000004100 */
[----:B------:R-:W-:Y:S01]  /*ed80*/  FFMA.FTZ R45, R8, R31, R45 ;  /* 0x0000001f082d7223 */ /* 0x000fe2000001002d */
[----:B------:R-:W-:Y:S01]  /*ed90*/  HADD2.F32 R11, -RZ, R11.H1_H1 ;  /* 0x3000000bff0b7230 */ /* 0x000fe20000004100 */
[----:B------:R-:W-:Y:S01]  /*eda0*/  F2FP.F16.E4M3.UNPACK_B R14, R58.H1 ;  /* 0x0000003aff0e723e */ /* 0x000fe200030006ff */
[C---:B------:R-:W-:Y:S01]  /*edb0*/  FMUL.FTZ R12, R15.reuse, R54 ;  /* 0x000000360f0c7220 */ /* 0x040fe20000410000 */
[----:B------:R-:W-:Y:S01]  /*edc0*/  F2FP.F16.E4M3.UNPACK_B R8, R52.H1 ;  /* 0x00000034ff08723e */ /* 0x000fe200030006ff */
[----:B------:R-:W-:Y:S01]  /*edd0*/  FMUL.FTZ R21, R15, R10 ;  /* 0x0000000a0f157220 */ /* 0x000fe20000410000 */
[----:B------:R-:W-:Y:S01]  /*ede0*/  F2FP.F16.E4M3.UNPACK_B R52, R52 ;  /* 0x00000034ff34723e */ /* 0x000fe200020006ff */
[----:B------:R-:W-:Y:S01]  /*edf0*/  FFMA.FTZ R20, R11, R10, -R12 ;  /* 0x0000000a0b147223 */ /* 0x000fe2000001080c */
[----:B------:R-:W-:-:S02]  /*ee00*/  HADD2.F32 R15, -RZ, R14.H0_H0 ;  /* 0x2000000eff0f7230 */ /* 0x000fc40000004100 */
[----:B------:R-:W-:Y:S01]  /*ee10*/  FFMA.FTZ R54, R11, R54, R21 ;  /* 0x000000360b367223 */ /* 0x000fe20000010015 */
[--C-:B------:R-:W-:Y:S01]  /*ee20*/  HADD2.F32 R10, -RZ, R43.reuse.H0_H0 ;  /* 0x2000002bff0a7230 */ /* 0x100fe20000004100 */
[----:B------:R-:W-:Y:S01]  /*ee30*/  F2FP.F16.E4M3.UNPACK_B R58, R58 ;  /* 0x0000003aff3a723e */ /* 0x000fe200020006ff */
[----:B------:R-:W-:Y:S01]  /*ee40*/  HADD2.F32 R11, -RZ, R8.H0_H0 ;  /* 0x20000008ff0b7230 */ /* 0x000fe20000004100 */
[----:B------:R-:W-:Y:S01]  /*ee50*/  F2FP.SATFINITE.E4M3.F32.PACK_AB_MERGE_C R9, R56, R9, R63 ;  /* 0x000000093809723e */ /* 0x000fe2000480703f */
[----:B------:R-:W-:Y:S02]  /*ee60*/  HADD2.F32 R14, -RZ, R14.H1_H1 ;  /* 0x3000000eff0e7230 */ /* 0x000fe40000004100 */
[C---:B------:R-:W-:Y:S01]  /*ee70*/  FMUL.FTZ R21, R10.reuse, R15 ;  /* 0x0000000f0a157220 */ /* 0x040fe20000410000 */
[----:B------:R-:W-:Y:S02]  /*ee80*/  HADD2.F32 R43, -RZ, R43.H1_H1 ;  /* 0x3000002bff2b7230 */ /* 0x000fe40000004100 */
[----:B------:R-:W-:Y:S01]  /*ee90*/  FMUL.FTZ R31, R10, R11 ;  /* 0x0000000b0a1f7220 */ /* 0x000fe20000410000 */
[----:B------:R-:W-:Y:S01]  /*eea0*/  HADD2.F32 R12, -RZ, R8.H1_H1 ;  /* 0x30000008ff0c7230 */ /* 0x000fe20000004100 */
[----:B------:R-:W-:Y:S01]  /*eeb0*/  F2FP.SATFINITE.E4M3.F32.PACK_AB_MERGE_C R13, R62, R13, R48 ;  /* 0x0000000d3e0d723e */ /* 0x000fe20004807030 */
[----:B------:R-:W-:-:S02]  /*eec0*/  HADD2.F32 R8, -RZ, R29.H0_H0 ;  /* 0x2000001dff087230 */ /* 0x000fc40000004100 */
[C---:B------:R-:W-:Y:S01]  /*eed0*/  FMUL.FTZ R10, R43.reuse, R14 ;  /* 0x0000000e2b0a7220 */ /* 0x040fe20000410000 */
[----:B------:R-:W-:Y:S02]  /*eee0*/  HADD2.F32 R29, -RZ, R29.H1_H1 ;  /* 0x3000001dff1d7230 */ /* 0x000fe40000004100 */
[-C--:B------:R-:W-:Y:S01]  /*eef0*/  FMUL.FTZ R43, R43, R12.reuse ;  /* 0x0000000c2b2b7220 */ /* 0x080fe20000410000 */
[C---:B------:R-:W-:Y:S01]  /*ef00*/  FFMA.FTZ R30, R8.reuse, R11, -R21 ;  /* 0x0000000b081e7223 */ /* 0x040fe20000010815 */
[----:B------:R-:W-:Y:S01]  /*ef10*/  FFMA.FTZ R47, R8, R15, R31 ;  /* 0x0000000f082f7223 */ /* 0x000fe2000001001f */
[C---:B------:R-:W-:Y:S01]  /*ef20*/  FFMA.FTZ R53, R29.reuse, R12, -R10 ;  /* 0x0000000c1d357223 */ /* 0x040fe2000001080a */
[----:B------:R-:W-:Y:S01]  /*ef30*/  FFMA.FTZ R50, R29, R14, R43 ;  /* 0x0000000e1d327223 */ /* 0x000fe2000001002b */
[----:B------:R-:W-:Y:S02]  /*ef40*/  HADD2.F32 R10, -RZ, R42.H0_H0 ;  /* 0x2000002aff0a7230 */ /* 0x000fe40000004100 */
[----:B------:R-:W-:Y:S01]  /*ef50*/  HADD2.F32 R11, -RZ, R52.H0_H0 ;  /* 0x20000034ff0b7230 */ /* 0x000fe20000004100 */
[----:B------:R-:W-:Y:S01]  /*ef60*/  F2FP.SATFINITE.E4M3.F32.PACK_AB_MERGE_C R30, R53, R30, RZ ;  /* 0x0000001e351e723e */ /* 0x000fe200048070ff */
[--C-:B------:R-:W-:Y:S01]  /*ef70*/  HADD2.F32 R21, -RZ, R58.reuse.H0_H0 ;  /* 0x2000003aff157230 */ /* 0x100fe20000004100 */
[----:B------:R-:W-:Y:S01]  /*ef80*/  F2FP.SATFINITE.E4M3.F32.PACK_AB_MERGE_C R47, R50, R47, RZ ;  /* 0x0000002f322f723e */ /* 0x000fe200048070ff */
[----:B------:R-:W-:-:S02]  /*ef90*/  HADD2.F32 R29, -RZ, R58.H1_H1 ;  /* 0x3000003aff1d7230 */ /* 0x000fc40000004100 */
[C---:B------:R-:W-:Y:S01]  /*efa0*/  FMUL.FTZ R12, R10.reuse, R11 ;  /* 0x0000000b0a0c7220 */ /* 0x040fe20000410000 */
[----:B------:R-:W-:Y:S02]  /*efb0*/  HADD2.F32 R42, -RZ, R42.H1_H1 ;  /* 0x3000002aff2a7230 */ /* 0x000fe40000004100 */
[----:B------:R-:W-:Y:S01]  /*efc0*/  FMUL.FTZ R31, R10, R21 ;  /* 0x000000150a1f7220 */ /* 0x000fe20000410000 */
[----:B------:R-:W-:Y:S02]  /*efd0*/  HADD2.F32 R15, -RZ, R52.H1_H1 ;  /* 0x30000034ff0f7230 */ /* 0x000fe40000004100 */
        /* <DEDUP_REMOVED lines=15> */
[----:B------:R-:W-:Y:S02]  /*f0d0*/  F2FP.SATFINITE.E4M3.F32.PACK_AB_MERGE_C R15, R68, R57, R15 ;  /* 0x00000039440f723e */ /* 0x000fe4000480700f */
[----:B------:R-:W-:Y:S01]  /*f0e0*/  F2FP.SATFINITE.E4M3.F32.PACK_AB_MERGE_C R12, R54, R45, R12 ;  /* 0x0000002d360c723e */ /* 0x000fe2000480700c */
[----:B------:R2:W-:Y:S01]  /*f0f0*/  STS.128 [R200+0x10400], R8 ;  /* 0x01040008c8007388 */ /* 0x0005e20000000c00 */
[----:B------:R-:W-:-:S05]  /*f100*/  F2FP.SATFINITE.E4M3.F32.PACK_AB_MERGE_C R14, R29, R14, R47 ;  /* 0x0000000e1d0e723e */ /* 0x000fca000480702f */
[----:B------:R2:W-:Y:S02]  /*f110*/  STS.128 [R3+0x10400], R12 ;  /* 0x0104000c03007388 */ /* 0x0005e40000000c00 */
.L_x_1438:
[----:B------:R-:W-:Y:S05]  /*f120*/  BSYNC B1 ;  /* 0x0000000000017941 */ /* 0x000fea0003800000 */
.L_x_1437:
[----:B------:R-:W-:Y:S04]  /*f130*/  BSSY B1, `(.L_x_1439) ;  /* 0x0000100000017945 */ /* 0x000fe80003800000 */
[----:B------:R-:W-:Y:S05]  /*f140*/  @P1 BRA `(.L_x_1440) ;  /* 0x0000000c00f81947 */ /* 0x000fea0003800000 */
[----:B-12--5:R-:W-:Y:S02]  /*f150*/  SHF.R.U32.HI R3, RZ, 0x8, R24 ;  /* 0x00000008ff037819 */ /* 0x026fe40000011618 */
        /* <DEDUP_REMOVED lines=8> */
[----:B------:R-:W-:Y:S02]  /*f1e0*/  SHF.R.U32.HI R14, RZ, 0x8, R36 ;  /* 0x00000008ff0e7819 */ /* 0x000fe40000011624 */
[----:B------:R-:W-:Y:S01]  /*f1f0*/  SHF.R.U32.HI R11, RZ, 0x8, R25 ;  /* 0x00000008ff0b7819 */ /* 0x000fe20000011619 */
[----:B------:R-:W-:Y:S01]  /*f200*/  IMAD.SHL.U32 R9, R9, 0x800, RZ ;  /* 0x0000080009097824 */ /* 0x000fe200078e00ff */
[----:B------:R-:W-:Y:S02]  /*f210*/  LOP3.LUT R8, R180, 0x30, R3, 0xf8, !PT ;  /* 0x00000030b4087812 */ /* 0x000fe400078ef803 */
[----:B------:R-:W-:-:S02]  /*f220*/  LOP3.LUT R12, R27, 0xff, RZ, 0xc0, !PT ;  /* 0x000000ff1b0c7812 */ /* 0x000fc400078ec0ff */
[----:B------:R-:W-:Y:S02]  /*f230*/  LOP3.LUT R13, R36, 0xff, RZ, 0xc0, !PT ;  /* 0x000000ff240d7812 */ /* 0x000fe400078ec0ff */
[----:B------:R-:W-:Y:S02]  /*f240*/  LOP3.LUT R3, R15, 0xff, RZ, 0xc0, !PT ;  /* 0x000000ff0f037812 */ /* 0x000fe400078ec0ff */
[----:B------:R-:W-:Y:S02]  /*f250*/  LOP3.LUT R14, R14, 0xff, RZ, 0xc0, !PT ;  /* 0x000000ff0e0e7812 */ /* 0x000fe400078ec0ff */
[----:B------:R-:W-:Y:S02]  /*f260*/  LOP3.LUT R8, R8, R181, RZ, 0x3c, !PT ;  /* 0x000000b508087212 */ /* 0x000fe400078e3cff */
[----:B------:R-:W-:Y:S02]  /*f270*/  LOP3.LUT R9, R9, 0xffffe000, RZ, 0xc0, !PT ;  /* 0xffffe00009097812 */ /* 0x000fe400078ec0ff */
[----:B------:R-:W-:-:S02]  /*f280*/  LOP3.LUT R10, R25, 0xff, RZ, 0xc0, !PT ;  /* 0x000000ff190a7812 */ /* 0x000fc400078ec0ff */
[----:B------:R-:W-:Y:S02]  /*f290*/  LOP3.LUT R11, R11, 0xff, RZ, 0xc0, !PT ;  /* 0x000000ff0b0b7812 */ /* 0x000fe400078ec0ff */
[----:B------:R-:W-:Y:S02]  /*f2a0*/  PRMT R41, R3, 0x7604, R12 ;  /* 0x0000760403297816 */ /* 0x000fe4000000000c */
[----:B------:R-:W-:Y:S02]  /*f2b0*/  PRMT R45, R14, 0x7604, R13 ;  /* 0x000076040e2d7816 */ /* 0x000fe4000000000d */
[----:B------:R-:W-:Y:S02]  /*f2c0*/  IADD3 R3, R8, R182, R9 ;  /* 0x000000b608037210 */ /* 0x000fe40007ffe009 */
[----:B------:R-:W-:Y:S02]  /*f2d0*/  SHF.R.U32.HI R13, RZ, 0x8, R37 ;  /* 0x00000008ff0d7819 */ /* 0x000fe40000011625 */
[----:B------:R-:W-:Y:S01]  /*f2e0*/  SHF.R.U32.HI R15, RZ, 0x8, R38 ;  /* 0x00000008ff0f7819 */ /* 0x000fe20000011626 */
[----:B------:R-:W-:Y:S01]  /*f2f0*/  IMAD.IADD R3, R16, 0x1, R3 ;  /* 0x0000000110037824 */ /* 0x000fe200078e0203 */
[----:B------:R-:W-:-:S02]  /*f300*/  PRMT R29, R11, 0x7604, R10 ;  /* 0x000076040b1d7816 */ /* 0x000fc4000000000a */
[----:B------:R-:W-:Y:S02]  /*f310*/  SHF.R.U32.HI R11, RZ, 0x8, R26 ;  /* 0x00000008ff0b7819 */ /* 0x000fe4000001161a */
[----:B------:R-:W-:Y:S02]  /*f320*/  LOP3.LUT R12, R37, 0xff, RZ, 0xc0, !PT ;  /* 0x000000ff250c7812 */ /* 0x000fe400078ec0ff */
[----:B------:R-:W-:Y:S02]  /*f330*/  LOP3.LUT R14, R38, 0xff, RZ, 0xc0, !PT ;  /* 0x000000ff260e7812 */ /* 0x000fe400078ec0ff */
[----:B------:R-:W-:Y:S02]  /*f340*/  LOP3.LUT R13, R13, 0xff, RZ, 0xc0, !PT ;  /* 0x000000ff0d0d7812 */ /* 0x000fe400078ec0ff */
[----:B------:R-:W-:Y:S02]  /*f350*/  LOP3.LUT R15, R15, 0xff, RZ, 0xc0, !PT ;  /* 0x000000ff0f0f7812 */ /* 0x000fe400078ec0ff */
[----:B------:R-:W-:-:S02]  /*f360*/  LOP3.LUT R10, R26, 0xff, RZ, 0xc0, !PT ;  /* 0x000000ff1a0a7812 */ /* 0x000fc400078ec0ff */
[----:B------:R-:W-:Y:S02]  /*f370*/  LOP3.LUT R11, R11, 0xff, RZ, 0xc0, !PT ;  /* 0x000000ff0b0b7812 */ /* 0x000fe400078ec0ff */
[----:B------:R-:W-:Y:S02]  /*f380*/  PRMT R47, R13, 0x7604, R12 ;  /* 0x000076040d2f7816 */ /* 0x000fe4000000000c */
[----:B------:R-:W-:Y:S02]  /*f390*/  PRMT R49, R15, 0x7604, R14 ;  /* 0x000076040f317816 */ /* 0x000fe4000000000e */
[----:B------:R-:W1:Y:S01]  /*f3a0*/  LDS.128 R12, [R3+0x10400] ;  /* 0x01040000030c7984 */ /* 0x000e620000000c00 */
[----:B------:R-:W-:Y:S02]  /*f3b0*/  PRMT R31, R11, 0x7604, R10 ;  /* 0x000076040b1f7816 */ /* 0x000fe4000000000a */
[----:B------:R-:W-:Y:S01]  /*f3c0*/  SHF.R.U32.HI R43, RZ, 0x8, R39 ;  /* 0x00000008ff2b7819 */ /* 0x000fe20000011627 */
[----:B------:R-:W2:Y:S01]  /*f3d0*/  LDS.128 R8, [R199+0x10400] ;  /* 0x01040000c7087984 */ /* 0x000ea20000000c00 */
[----:B------:R-:W-:-:S02]  /*f3e0*/  LOP3.LUT R20, R39, 0xff, RZ, 0xc0, !PT ;  /* 0x000000ff27147812 */ /* 0x000fc400078ec0ff */
[----:B------:R-:W-:Y:S02]  /*f3f0*/  LOP3.LUT R43, R43, 0xff, RZ, 0xc0, !PT ;  /* 0x000000ff2b2b7812 */ /* 0x000fe400078ec0ff */
[----:B------:R-:W-:Y:S02]  /*f400*/  SHF.R.U32.HI R28, RZ, 0x10, R25 ;  /* 0x00000010ff1c7819 */ /* 0x000fe40000011619 */
[----:B------:R-:W-:Y:S02]  /*f410*/  PRMT R51, R43, 0x7604, R20 ;  /* 0x000076042b337816 */ /* 0x000fe40000000014 */
[----:B------:R-:W-:Y:S02]  /*f420*/  SHF.R.U32.HI R20, RZ, 0x10, R24 ;  /* 0x00000010ff147819 */ /* 0x000fe40000011618 */
[----:B------:R-:W-:Y:S02]  /*f430*/  SHF.R.U32.HI R30, RZ, 0x10, R26 ;  /* 0x00000010ff1e7819 */ /* 0x000fe4000001161a */
[----:B------:R-:W-:-:S02]  /*f440*/  LOP3.LUT R28, R28, 0xff, RZ, 0xc0, !PT ;  /* 0x000000ff1c1c7812 */ /* 0x000fc400078ec0ff */
[----:B------:R-:W-:Y:S02]  /*f450*/  LOP3.LUT R20, R20, 0xff, RZ, 0xc0, !PT ;  /* 0x000000ff14147812 */ /* 0x000fe400078ec0ff */
[----:B------:R-:W-:Y:S02]  /*f460*/  LOP3.LUT R30, R30, 0xff, RZ, 0xc0, !PT ;  /* 0x000000ff1e1e7812 */ /* 0x000fe400078ec0ff */
[----:B------:R-:W-:Y:S02]  /*f470*/  SHF.R.U32.HI R40, RZ, 0x10, R27 ;  /* 0x00000010ff287819 */ /* 0x000fe4000001161b */
[----:B------:R-:W-:Y:S02]  /*f480*/  PRMT R29, R28, 0x7054, R29 ;  /* 0x000070541c1d7816 */ /* 0x000fe4000000001d */
[----:B------:R-:W-:Y:S02]  /*f490*/  SHF.R.U32.HI R28, RZ, 0x10, R37 ;  /* 0x00000010ff1c7819 */ /* 0x000fe40000011625 */
[----:B------:R-:W-:-:S02]  /*f4a0*/  PRMT R21, R20, 0x7054, R21 ;  /* 0x0000705414157816 */ /* 0x000fc40000000015 */
[----:B------:R-:W-:Y:S02]  /*f4b0*/  PRMT R31, R30, 0x7054, R31 ;  /* 0x000070541e1f7816 */ /* 0x000fe4000000001f */
[----:B------:R-:W-:Y:S02]  /*f4c0*/  SHF.R.U32.HI R20, RZ, 0x10, R36 ;  /* 0x00000010ff147819 */ /* 0x000fe40000011624 */
[----:B------:R-:W-:Y:S02]  /*f4d0*/  LOP3.LUT R40, R40, 0xff, RZ, 0xc0, !PT ;  /* 0x000000ff28287812 */ /* 0x000fe400078ec0ff */
[----:B------:R-:W-:Y:S02]  /*f4e0*/  SHF.R.U32.HI R30, RZ, 0x10, R38 ;  /* 0x00000010ff1e7819 */ /* 0x000fe40000011626 */
[----:B------:R-:W-:Y:S02]  /*f4f0*/  LOP3.LUT R28, R28, 0xff, RZ, 0xc0, !PT ;  /* 0x000000ff1c1c7812 */ /* 0x000fe400078ec0ff */
[----:B------:R-:W-:-:S02]  /*f500*/  LOP3.LUT R20, R20, 0xff, RZ, 0xc0, !PT ;  /* 0x000000ff14147812 */ /* 0x000fc400078ec0ff */
[----:B------:R-:W-:Y:S02]  /*f510*/  PRMT R43, R40, 0x7054, R41 ;  /* 0x00007054282b7816 */ /* 0x000fe40000000029 */
[----:B------:R-:W-:Y:S02]  /*f520*/  LOP3.LUT R30, R30, 0xff, RZ, 0xc0, !PT ;  /* 0x000000ff1e1e7812 */ /* 0x000fe400078ec0ff */
[----:B------:R-:W-:Y:S02]  /*f530*/  SHF.R.U32.HI R40, RZ, 0x10, R39 ;  /* 0x00000010ff287819 */ /* 0x000fe40000011627 */
[----:B------:R-:W-:Y:S02]  /*f540*/  PRMT R47, R28, 0x7054, R47 ;  /* 0x000070541c2f7816 */ /* 0x000fe4000000002f */
[----:B------:R-:W-:Y:S02]  /*f550*/  PRMT R45, R20, 0x7054, R45 ;  /* 0x00007054142d7816 */ /* 0x000fe4000000002d */
[----:B------:R-:W-:-:S02]  /*f560*/  PRMT R49, R30, 0x7054, R49 ;  /* 0x000070541e317816 */ /* 0x000fc40000000031 */
[----:B------:R-:W-:Y:S02]  /*f570*/  LOP3.LUT R41, R29, 0xff000000, R25, 0xf8, !PT ;  /* 0xff0000001d297812 */ /* 0x000fe400078ef819 */
[----:B------:R-:W-:Y:S02]  /*f580*/  LOP3.LUT R40, R40, 0xff, RZ, 0xc0, !PT ;  /* 0x000000ff28287812 */ /* 0x000fe400078ec0ff */
[----:B------:R-:W-:Y:S02]  /*f590*/  LOP3.LUT R47, R47, 0xff000000, R37, 0xf8, !PT ;  /* 0xff0000002f2f7812 */ /* 0x000fe400078ef825 */
[----:B------:R-:W-:Y:S02]  /*f5a0*/  LOP3.LUT R43, R43, 0xff000000, R27, 0xf8, !PT ;  /* 0xff0000002b2b7812 */ /* 0x000fe400078ef81b */
[----:B------:R-:W-:Y:S02]  /*f5b0*/  LOP3.LUT R45, R45, 0xff000000, R36, 0xf8, !PT ;  /* 0xff0000002d2d7812 */ /* 0x000fe400078ef824 */
[----:B------:R-:W-:-:S02]  /*f5c0*/  LOP3.LUT R49, R49, 0xff000000, R38, 0xf8, !PT ;  /* 0xff00000031317812 */ /* 0x000fc400078ef826 */
[----:B------:R-:W-:Y:S02]  /*f5d0*/  F2FP.F16.E4M3.UNPACK_B R36, R41 ;  /* 0x00000029ff24723e */ /* 0x000fe400020006ff */
[----:B-1----:R-:W-:Y:S02]  /*f5e0*/  F2FP.F16.E4M3.UNPACK_B R27, R13 ;  /* 0x0000000dff1b723e */ /* 0x002fe400020006ff */
[----:B------:R-:W-:Y:S01]  /*f5f0*/  PRMT R51, R40, 0x7054, R51 ;  /* 0x0000705428337816 */ /* 0x000fe20000000033 */
[----:B------:R-:W-:Y:S01]  /*f600*/  HADD2.F32 R37, -RZ, R36.H0_H0 ;  /* 0x20000024ff257230 */ /* 0x000fe20000004100 */
[----:B------:R-:W-:Y:S01]  /*f610*/  F2FP.F16.E4M3.UNPACK_B R38, R47 ;  /* 0x0000002fff26723e */ /* 0x000fe200020006ff */
[--C-:B------:R-:W-:Y:S01]  /*f620*/  HADD2.F32 R29, -RZ, R27.reuse.H0_H0 ;  /* 0x2000001bff1d7230 */ /* 0x100fe20000004100 */
[----:B--2---:R-:W-:Y:S01]  /*f630*/  F2FP.F16.E4M3.UNPACK_B R20, R9 ;  /* 0x00000009ff14723e */ /* 0x004fe200020006ff */
[----:B------:R-:W-:Y:S01]  /*f640*/  HADD2.F32 R27, -RZ, R27.H1_H1 ;  /* 0x3000001bff1b7230 */ /* 0x000fe20000004100 */
[----:B------:R-:W-:Y:S01]  /*f650*/  LOP3.LUT R51, R51, 0xff000000, R39, 0xf8, !PT ;  /* 0xff00000033337812 */ /* 0x000fe200078ef827 */
[--C-:B------:R-:W-:Y:S01]  /*f660*/  HADD2.F32 R39, -RZ, R38.reuse.H0_H0 ;  /* 0x20000026ff277230 */ /* 0x100fe20000004100 */
[----:B------:R-:W-:Y:S01]  /*f670*/  LOP3.LUT R42, R31, 0xff000000, R26, 0xf8, !PT ;  /* 0xff0000001f2a7812 */ /* 0x000fe200078ef81a */
[----:B------:R-:W-:Y:S01]  /*f680*/  FMUL.FTZ R46, R29, R37 ;  /* 0x000000251d2e7220 */ /* 0x000fe20000410000 */
[----:B------:R-:W-:Y:S01]  /*f690*/  LOP3.LUT R40, R21, 0xff000000, R24, 0xf8, !PT ;  /* 0xff00000015287812 */ /* 0x000fe200078ef818 */
[----:B------:R-:W-:Y:S01]  /*f6a0*/  HADD2.F32 R38, -RZ, R38.H1_H1 ;  /* 0x30000026ff267230 */ /* 0x000fe20000004100 */
[----:B------:R-:W-:Y:S01]  /*f6b0*/  F2FP.F16.E4M3.UNPACK_B R25, R11 ;  /* 0x0000000bff19723e */ /* 0x000fe200020006ff */
[----:B------:R-:W-:Y:S01]  /*f6c0*/  FMUL.FTZ R53, R29, R39 ;  /* 0x000000271d357220 */ /* 0x000fe20000410000 */
[----:B------:R-:W-:Y:S01]  /*f6d0*/  F2FP.F16.E4M3.UNPACK_B R26, R11.H1 ;  /* 0x0000000bff1a723e */ /* 0x000fe200030006ff */
[----:B------:R-:W-:Y:S01]  /*f6e0*/  HADD2.F32 R36, -RZ, R36.H1_H1 ;  /* 0x30000024ff247230 */ /* 0x000fe20000004100 */
[----:B------:R-:W-:Y:S01]  /*f6f0*/  F2FP.F16.E4M3.UNPACK_B R11, R10 ;  /* 0x0000000aff0b723e */ /* 0x000fe200020006ff */
[C---:B------:R-:W-:Y:S01]  /*f700*/  FMUL.FTZ R55, R27.reuse, R38 ;  /* 0x000000261b377220 */ /* 0x040fe20000410000 */
[----:B------:R-:W-:Y:S01]  /*f710*/  F2FP.F16.E4M3.UNPACK_B R24, R10.H1 ;  /* 0x0000000aff18723e */ /* 0x000fe200030006ff */
[--C-:B------:R-:W-:Y:S01]  /*f720*/  HADD2.F32 R10, -RZ, R20.reuse.H0_H0 ;  /* 0x20000014ff0a7230 */ /* 0x100fe20000004100 */
[----:B------:R-:W-:Y:S01]  /*f730*/  F2FP.F16.E4M3.UNPACK_B R28, R13.H1 ;  /* 0x0000000dff1c723e */ /* 0x000fe200030006ff */
[----:B------:R-:W-:Y:S01]  /*f740*/  HADD2.F32 R20, -RZ, R20.H1_H1 ;  /* 0x30000014ff147230 */ /* 0x000fe20000004100 */
[----:B------:R-:W-:Y:S01]  /*f750*/  F2FP.F16.E4M3.UNPACK_B R47, R47.H1 ;  /* 0x0000002fff2f723e */ /* 0x000fe200030006ff */
[----:B------:R-:W-:Y:S01]  /*f760*/  FMUL.FTZ R27, R27, R36 ;  /* 0x000000241b1b7220 */ /* 0x000fe20000410000 */
[----:B------:R-:W-:Y:S01]  /*f770*/  F2FP.F16.E4M3.UNPACK_B R41, R41.H1 ;  /* 0x00000029ff29723e */ /* 0x000fe200030006ff */
[C---:B------:R-:W-:Y:S01]  /*f780*/  FFMA.FTZ R46, R10.reuse, R39, R46 ;  /* 0x000000270a2e7223 */ /* 0x040fe2000001002e */
[----:B------:R-:W-:Y:S01]  /*f790*/  F2FP.F16.E4M3.UNPACK_B R30, R15 ;  /* 0x0000000fff1e723e */ /* 0x000fe200020006ff */
[----:B------:R-:W-:Y:S01]  /*f7a0*/  FFMA.FTZ R53, R10, R37, -R53 ;  /* 0x000000250a357223 */ /* 0x000fe20000010835 */
[----:B------:R-:W-:Y:S01]  /*f7b0*/  F2FP.F16.E4M3.UNPACK_B R31, R15.H1 ;  /* 0x0000000fff1f723e */ /* 0x000fe200030006ff */
[----:B------:R-:W-:Y:S01]  /*f7c0*/  HADD2.F32 R39, -RZ, R47.H0_H0 ;  /* 0x2000002fff277230 */ /* 0x000fe20000004100 */
[-C--:B------:R-:W-:Y:S01]  /*f7d0*/  F2FP.F16.E4M3.UNPACK_B R15, R14.reuse ;  /* 0x0000000eff0f723e */ /* 0x080fe200020006ff */
[----:B------:R-:W-:Y:S01]  /*f7e0*/  HADD2.F32 R37, -RZ, R41.H0_H0 ;  /* 0x20000029ff257230 */ /* 0x000fe20000004100 */
[----:B------:R-:W-:Y:S01]  /*f7f0*/  F2FP.F16.E4M3.UNPACK_B R29, R14.H1 ;  /* 0x0000000eff1d723e */ /* 0x000fe200030006ff */
[----:B------:R-:W-:Y:S01]  /*f800*/  HADD2.F32 R14, -RZ, R28.H0_H0 ;  /* 0x2000001cff0e7230 */ /* 0x000fe20000004100 */
[----:B------:R-:W-:Y:S01]  /*f810*/  F2FP.F16.E4M3.UNPACK_B R21, R9.H1 ;  /* 0x00000009ff15723e */ /* 0x000fe200030006ff */
[C---:B------:R-:W-:Y:S01]  /*f820*/  FFMA.FTZ R48, R20.reuse, R36, -R55 ;  /* 0x0000002414307223 */ /* 0x040fe20000010837 */
[----:B------:R-:W-:Y:S01]  /*f830*/  FFMA.FTZ R55, R20, R38, R27 ;  /* 0x0000002614377223 */ /* 0x000fe2000001001b */
[----:B------:R-:W-:Y:S01]  /*f840*/  F2FP.F16.E4M3.UNPACK_B R36, R51 ;  /* 0x00000033ff24723e */ /* 0x000fe200020006ff */
[----:B------:R-:W-:Y:S01]  /*f850*/  FMUL.FTZ R57, R14, R39 ;  /* 0x000000270e397220 */ /* 0x000fe20000410000 */
[----:B------:R-:W-:-:S02]  /*f860*/  HADD2.F32 R10, -RZ, R21.H0_H0 ;  /* 0x20000015ff0a7230 */ /* 0x000fc40000004100 */
[----:B------:R-:W-:Y:S01]  /*f870*/  FMUL.FTZ R14, R14, R37 ;  /* 0x000000250e0e7220 */ /* 0x000fe20000410000 */
[----:B------:R-:W-:Y:S01]  /*f880*/  F2FP.F16.E4M3.UNPACK_B R20, R43 ;  /* 0x0000002bff14723e */ /* 0x000fe200020006ff */
[----:B------:R-:W-:Y:S01]  /*f890*/  HADD2.F32 R47, -RZ, R47.H1_H1 ;  /* 0x3000002fff2f7230 */ /* 0x000fe20000004100 */
[----:B------:R-:W-:Y:S01]  /*f8a0*/  F2FP.F16.E4M3.UNPACK_B R51, R51.H1 ;  /* 0x00000033ff33723e */ /* 0x000fe200030006ff */
[C---:B------:R-:W-:Y:S01]  /*f8b0*/  FFMA.FTZ R57, R10.reuse, R37, -R57 ;  /* 0x000000250a397223 */ /* 0x040fe20000010839 */
[----:B------:R-:W-:Y:S01]  /*f8c0*/  FFMA.FTZ R38, R10, R39, R14 ;  /* 0x000000270a267223 */ /* 0x000fe2000001000e */
[----:B------:R-:W-:Y:S01]  /*f8d0*/  HADD2.F32 R37, -RZ, R36.H0_H0 ;  /* 0x20000024ff257230 */ /* 0x000fe20000004100 */
[----:B------:R-:W-:Y:S01]  /*f8e0*/  F2FP.F16.E4M3.UNPACK_B R43, R43.H1 ;  /* 0x0000002bff2b723e */ /* 0x000fe200030006ff */
[----:B------:R-:W-:Y:S01]  /*f8f0*/  HADD2.F32 R14, -RZ, R30.H0_H0 ;  /* 0x2000001eff0e7230 */ /* 0x000fe20000004100 */
[-C--:B------:R-:W-:Y:S01]  /*f900*/  F2FP.F16.E4M3.UNPACK_B R13, R12.reuse ;  /* 0x0000000cff0d723e */ /* 0x080fe200020006ff */
[----:B------:R-:W-:Y:S01]  /*f910*/  HADD2.F32 R28, -RZ, R28.H1_H1 ;  /* 0x3000001cff1c7230 */ /* 0x000fe20000004100 */
[----:B------:R-:W-:Y:S01]  /*f920*/  F2FP.F16.E4M3.UNPACK_B R12, R12.H1 ;  /* 0x0000000cff0c723e */ /* 0x000fe200030006ff */
[----:B------:R-:W-:-:S02]  /*f930*/  HADD2.F32 R27, -RZ, R20.H0_H0 ;  /* 0x20000014ff1b7230 */ /* 0x000fc40000004100 */
[----:B------:R-:W-:Y:S01]  /*f940*/  FMUL.FTZ R39, R14, R37 ;  /* 0x000000250e277220 */ /* 0x000fe20000410000 */
[----:B------:R-:W-:Y:S02]  /*f950*/  HADD2.F32 R41, -RZ, R41.H1_H1 ;  /* 0x30000029ff297230 */ /* 0x000fe40000004100 */
[----:B------:R-:W-:Y:S01]  /*f960*/  FMUL.FTZ R50, R28, R47 ;  /* 0x0000002f1c327220 */ /* 0x000fe20000410000 */
[----:B------:R-:W-:Y:S02]  /*f970*/  HADD2.F32 R10, -RZ, R25.H0_H0 ;  /* 0x20000019ff0a7230 */ /* 0x000fe40000004100 */
[----:B------:R-:W-:Y:S01]  /*f980*/  FMUL.FTZ R14, R14, R27 ;  /* 0x0000001b0e0e7220 */ /* 0x000fe20000410000 */
[----:B------:R-:W-:Y:S02]  /*f990*/  HADD2.F32 R21, -RZ, R21.H1_H1 ;  /* 0x30000015ff157230 */ /* 0x000fe40000004100 */
        /* <DEDUP_REMOVED lines=8> */
[----:B------:R-:W-:Y:S01]  /*fa20*/  HADD2.F32 R25, -RZ, R25.H1_H1 ;  /* 0x30000019ff197230 */ /* 0x000fe20000004100 */
[----:B------:R-:W-:Y:S01]  /*fa30*/  F2FP.F16.E4M3.UNPACK_B R9, R8 ;  /* 0x00000008ff09723e */ /* 0x000fe200020006ff */
[----:B------:R-:W-:-:S02]  /*fa40*/  HADD2.F32 R27, -RZ, R51.H0_H0 ;  /* 0x20000033ff1b7230 */ /* 0x000fc40000004100 */
[C---:B------:R-:W-:Y:S01]  /*fa50*/  FMUL.FTZ R28, R30.reuse, R36 ;  /* 0x000000241e1c7220 */ /* 0x040fe20000410000 */
[----:B------:R-:W-:Y:S02]  /*fa60*/  HADD2.F32 R14, -RZ, R31.H0_H0 ;  /* 0x2000001fff0e7230 */ /* 0x000fe40000004100 */
[-C--:B------:R-:W-:Y:S01]  /*fa70*/  FMUL.FTZ R37, R30, R20.reuse ;  /* 0x000000141e257220 */ /* 0x080fe20000410000 */
[--C-:B------:R-:W-:Y:S02]  /*fa80*/  HADD2.F32 R21, -RZ, R43.reuse.H0_H0 ;  /* 0x2000002bff157230 */ /* 0x100fe40000004100 */
[C---:B------:R-:W-:Y:S01]  /*fa90*/  FFMA.FTZ R59, R25.reuse, R20, -R28 ;  /* 0x00000014193b7223 */ /* 0x040fe2000001081c */
[----:B------:R-:W-:Y:S02]  /*faa0*/  HADD2.F32 R10, -RZ, R26.H0_H0 ;  /* 0x2000001aff0a7230 */ /* 0x000fe40000004100 */
[C---:B------:R-:W-:Y:S01]  /*fab0*/  FMUL.FTZ R39, R14.reuse, R27 ;  /* 0x0000001b0e277220 */ /* 0x040fe20000410000 */
[----:B------:R-:W-:Y:S01]  /*fac0*/  FFMA.FTZ R61, R25, R36, R37 ;  /* 0x00000024193d7223 */ /* 0x000fe20000010025 */
[----:B------:R-:W-:Y:S01]  /*fad0*/  FMUL.FTZ R14, R14, R21 ;  /* 0x000000150e0e7220 */ /* 0x000fe20000410000 */
[----:B------:R-:W-:Y:S01]  /*fae0*/  F2FP.F16.E4M3.UNPACK_B R25, R45.H1 ;  /* 0x0000002dff19723e */ /* 0x000fe200030006ff */
[----:B------:R-:W-:Y:S01]  /*faf0*/  HADD2.F32 R43, -RZ, R43.H1_H1 ;  /* 0x3000002bff2b7230 */ /* 0x000fe20000004100 */
[----:B------:R-:W-:Y:S01]  /*fb00*/  F2FP.F16.E4M3.UNPACK_B R20, R40.H1 ;  /* 0x00000028ff14723e */ /* 0x000fe200030006ff */
[----:B------:R-:W-:Y:S01]  /*fb10*/  FFMA.FTZ R58, R10, R27, R14 ;  /* 0x0000001b0a3a7223 */ /* 0x000fe2000001000e */
        /* <DEDUP_REMOVED lines=33> */
[----:B------:R-:W-:Y:S01]  /*fd30*/  FMUL.FTZ R31, R10, R21 ;  /* 0x000000150a1f7220 */ /* 0x000fe20000410000 */
        /* <DEDUP_REMOVED lines=24> */
[--C-:B------:R-:W-:Y:S02]  /*fec0*/  HADD2.F32 R10, -RZ, R42.reuse.H0_H0 ;  /* 0x2000002aff0a7230 */ /* 0x100fe40000004100 */
[C---:B------:R-:W-:Y:S01]  /*fed0*/  FMUL.FTZ R9, R29.reuse, R14 ;  /* 0x0000000e1d097220 */ /* 0x040fe20000410000 */
[-C--:B------:R-:W-:Y:S01]  /*fee0*/  FMUL.FTZ R21, R29, R12.reuse ;  /* 0x0000000c1d157220 */ /* 0x080fe20000410000 */
[----:B------:R-:W-:Y:S02]  /*fef0*/  HADD2.F32 R42, -RZ, R42.H1_H1 ;  /* 0x3000002aff2a7230 */ /* 0x000fe40000004100 */
[----:B------:R-:W-:Y:S01]  /*ff00*/  FFMA.FTZ R29, R8, R13, R25 ;  /* 0x0000000d081d7223 */ /* 0x000fe20000010019 */
[C---:B------:R-:W-:Y:S01]  /*ff10*/  FFMA.FTZ R41, R24.reuse, R12, -R9 ;  /* 0x0000000c18297223 */ /* 0x040fe20000010809 */
[----:B------:R-:W-:Y:S01]  /*ff20*/  FFMA.FTZ R36, R24, R14, R21 ;  /* 0x0000000e18247223 */ /* 0x000fe20000010015 */
[----:B------:R-:W-:-:S02]  /*ff30*/  HADD2.F32 R9, -RZ, R15.H0_H0 ;  /* 0x2000000fff097230 */ /* 0x000fc40000004100 */
[--C-:B------:R-:W-:Y:S02]  /*ff40*/  HADD2.F32 R12, -RZ, R49.reuse.H0_H0 ;  /* 0x20000031ff0c7230 */ /* 0x100fe40000004100 */
[----:B------:R-:W-:Y:S01]  /*ff50*/  HADD2.F32 R14, -RZ, R49.H1_H1 ;  /* 0x30000031ff0e7230 */ /* 0x000fe20000004100 */
[----:B------:R-:W-:Y:S01]  /*ff60*/  F2FP.SATFINITE.E4M3.F32.PACK_AB_MERGE_C R29, R36, R29, RZ ;  /* 0x0000001d241d723e */ /* 0x000fe200048070ff */
[----:B------:R-:W-:Y:S02]  /*ff70*/  HADD2.F32 R15, -RZ, R15.H1_H1 ;  /* 0x3000000fff0f7230 */ /* 0x000fe40000004100 */
[C---:B------:R-:W-:Y:S01]  /*ff80*/  FMUL.FTZ R13, R9.reuse, R12 ;  /* 0x0000000c090d7220 */ /* 0x040fe20000410000 */
[--C-:B------:R-:W-:Y:S02]  /*ff90*/  HADD2.F32 R8, -RZ, R11.reuse.H0_H0 ;  /* 0x2000000bff087230 */ /* 0x100fe40000004100 */
[----:B------:R-:W-:Y:S01]  /*ffa0*/  FMUL.FTZ R9, R9, R10 ;  /* 0x0000000a09097220 */ /* 0x000fe20000410000 */
[----:B------:R-:W-:-:S02]  /*ffb0*/  HADD2.F32 R11, -RZ, R11.H1_H1 ;  /* 0x3000000bff0b7230 */ /* 0x000fc40000004100 */
[C---:B------:R-:W-:Y:S01]  /*ffc0*/  FMUL.FTZ R24, R15.reuse, R14 ;  /* 0x0000000e0f187220 */ /* 0x040fe20000410000 */
[----:B------:R-:W-:Y:S01]  /*ffd0*/  FMUL.FTZ R15, R15, R42 ;  /* 0x0000002a0f0f7220 */ /* 0x000fe20000410000 */
        /* <DEDUP_REMOVED lines=21> */
.L_x_1440:
[----:B------:R-:W-:Y:S05]  /*10130*/  BSYNC B1 ;  /* 0x0000000000017941 */ /* 0x000fea0003800000 */
.L_x_1439:
[----:B------:R-:W-:Y:S05]  /*10140*/  @P2 BRA `(.L_x_1418) ;  /* 0x0000000c00d82947 */ /* 0x000fea0003800000 */
[----:B-123-5:R-:W-:Y:S02]  /*10150*/  SHF.R.U32.HI R3, RZ, 0x8, R4 ;  /* 0x00000008ff037819 */ /* 0x02efe40000011604 */
        /* <DEDUP_REMOVED lines=9> */
[----:B------:R-:W-:Y:S01]  /*101f0*/  LOP3.LUT R11, R11, 0xff, RZ, 0xc0, !PT ;  /* 0x000000ff0b0b7812 */ /* 0x000fe200078ec0ff */
[----:B------:R-:W-:Y:S01]  /*10200*/  IMAD.SHL.U32 R8, R8, 0x800, RZ ;  /* 0x0000080008087824 */ /* 0x000fe200078e00ff */
[----:B------:R-:W-:Y:S02]  /*10210*/  LOP3.LUT R0, R180, 0x30, R3, 0xf8, !PT ;  /* 0x00000030b4007812 */ /* 0x000fe400078ef803 */
[----:B------:R-:W-:-:S02]  /*10220*/  PRMT R25, R11, 0x7604, R12 ;  /* 0x000076040b197816 */ /* 0x000fc4000000000c */
[----:B------:R-:W-:Y:S02]  /*10230*/  SHF.R.U32.HI R9, RZ, 0x8, R5 ;  /* 0x00000008ff097819 */ /* 0x000fe40000011605 */
[----:B------:R-:W-:Y:S02]  /*10240*/  SHF.R.U32.HI R11, RZ, 0x8, R32 ;  /* 0x00000008ff0b7819 */ /* 0x000fe40000011620 */
[----:B------:R-:W-:Y:S02]  /*10250*/  LOP3.LUT R0, R0, R181, RZ, 0x3c, !PT ;  /* 0x000000b500007212 */ /* 0x000fe400078e3cff */
[----:B------:R-:W-:Y:S02]  /*10260*/  LOP3.LUT R3, R8, 0xffffe000, RZ, 0xc0, !PT ;  /* 0xffffe00008037812 */ /* 0x000fe400078ec0ff */
[----:B------:R-:W-:Y:S02]  /*10270*/  LOP3.LUT R10, R5, 0xff, RZ, 0xc0, !PT ;  /* 0x000000ff050a7812 */ /* 0x000fe400078ec0ff */
[----:B------:R-:W-:-:S02]  /*10280*/  LOP3.LUT R9, R9, 0xff, RZ, 0xc0, !PT ;  /* 0x000000ff09097812 */ /* 0x000fc400078ec0ff */
[----:B------:R-:W-:Y:S02]  /*10290*/  LOP3.LUT R12, R32, 0xff, RZ, 0xc0, !PT ;  /* 0x000000ff200c7812 */ /* 0x000fe400078ec0ff */
[----:B------:R-:W-:Y:S02]  /*102a0*/  LOP3.LUT R11, R11, 0xff, RZ, 0xc0, !PT ;  /* 0x000000ff0b0b7812 */ /* 0x000fe400078ec0ff */
[----:B------:R-:W-:Y:S02]  /*102b0*/  IADD3 R3, R0, R182, R3 ;  /* 0x000000b600037210 */ /* 0x000fe40007ffe003 */
[----:B------:R-:W-:Y:S02]  /*102c0*/  PRMT R20, R9, 0x7604, R10 ;  /* 0x0000760409147816 */ /* 0x000fe4000000000a */
[----:B------:R-:W-:Y:S01]  /*102d0*/  PRMT R31, R11, 0x7604, R12 ;  /* 0x000076040b1f7816 */ /* 0x000fe2000000000c */
[----:B------:R-:W-:Y:S01]  /*102e0*/  IMAD.IADD R0, R16, 0x1, R3 ;  /* 0x0000000110007824 */ /* 0x000fe200078e0203 */
[----:B------:R-:W-:-:S02]  /*102f0*/  SHF.R.U32.HI R9, RZ, 0x8, R7 ;  /* 0x00000008ff097819 */ /* 0x000fc40000011607 */
[----:B------:R-:W-:Y:S02]  /*10300*/  SHF.R.U32.HI R12, RZ, 0x8, R33 ;  /* 0x00000008ff0c7819 */ /* 0x000fe40000011621 */
[----:B------:R-:W-:Y:S02]  /*10310*/  LOP3.LUT R10, R7, 0xff, RZ, 0xc0, !PT ;  /* 0x000000ff070a7812 */ /* 0x000fe400078ec0ff */
[----:B------:R-:W-:Y:S02]  /*10320*/  LOP3.LUT R9, R9, 0xff, RZ, 0xc0, !PT ;  /* 0x000000ff09097812 */ /* 0x000fe400078ec0ff */
[----:B------:R-:W-:Y:S02]  /*10330*/  LOP3.LUT R3, R12, 0xff, RZ, 0xc0, !PT ;  /* 0x000000ff0c037812 */ /* 0x000fe400078ec0ff */
[----:B------:R-:W1:Y:S01]  /*10340*/  LDS.128 R12, [R0+0x10400] ;  /* 0x01040000000c7984 */ /* 0x000e620000000c00 */
[----:B------:R-:W-:Y:S02]  /*10350*/  PRMT R24, R9, 0x7604, R10 ;  /* 0x0000760409187816 */ /* 0x000fe4000000000a */
[----:B------:R-:W-:Y:S01]  /*10360*/  SHF.R.U32.HI R27, RZ, 0x8, R34 ;  /* 0x00000008ff1b7819 */ /* 0x000fe20000011622 */
[----:B------:R-:W2:Y:S01]  /*10370*/  LDS.128 R8, [R198+0x10400] ;  /* 0x01040000c6087984 */ /* 0x000ea20000000c00 */
[----:B------:R-:W-:-:S02]  /*10380*/  LOP3.LUT R26, R33, 0xff, RZ, 0xc0, !PT ;  /* 0x000000ff211a7812 */ /* 0x000fc400078ec0ff */
[----:B------:R-:W-:Y:S02]  /*10390*/  LOP3.LUT R28, R34, 0xff, RZ, 0xc0, !PT ;  /* 0x000000ff221c7812 */ /* 0x000fe400078ec0ff */
[----:B------:R-:W-:Y:S02]  /*103a0*/  LOP3.LUT R27, R27, 0xff, RZ, 0xc0, !PT ;  /* 0x000000ff1b1b7812 */ /* 0x000fe400078ec0ff */
[----:B------:R-:W-:Y:S02]  /*103b0*/  PRMT R26, R3, 0x7604, R26 ;  /* 0x00007604031a7816 */ /* 0x000fe4000000001a */
[----:B------:R-:W-:Y:S02]  /*103c0*/  SHF.R.U32.HI R3, RZ, 0x10, R5 ;  /* 0x00000010ff037819 */ /* 0x000fe40000011605 */
[----:B------:R-:W-:Y:S02]  /*103d0*/  SHF.R.U32.HI R37, RZ, 0x10, R33 ;  /* 0x00000010ff257819 */ /* 0x000fe40000011621 */
[----:B------:R-:W-:Y:S01]  /*103e0*/  PRMT R39, R27, 0x7604, R28 ;  /* 0x000076041b277816 */ /* 0x000fe2000000001c */
[----:B------:R-:W-:Y:S01]  /*103f0*/  IMAD.U32 R3, R3, 0x10000, RZ ;  /* 0x0001000003037824 */ /* 0x000fe200078e00ff */
[----:B------:R-:W-:Y:S01]  /*10400*/  SHF.R.U32.HI R27, RZ, 0x10, R7 ;  /* 0x00000010ff1b7819 */ /* 0x000fe20000011607 */
[----:B------:R-:W-:Y:S01]  /*10410*/  IMAD.U32 R37, R37, 0x10000, RZ ;  /* 0x0001000025257824 */ /* 0x000fe200078e00ff */
[----:B------:R-:W-:-:S02]  /*10420*/  SHF.R.U32.HI R29, RZ, 0x8, R35 ;  /* 0x00000008ff1d7819 */ /* 0x000fc40000011623 */
[----:B------:R-:W-:Y:S01]  /*10430*/  LOP3.LUT R30, R35, 0xff, RZ, 0xc0, !PT ;  /* 0x000000ff231e7812 */ /* 0x000fe200078ec0ff */
[----:B------:R-:W-:Y:S01]  /*10440*/  IMAD.U32 R27, R27, 0x10000, RZ ;  /* 0x000100001b1b7824 */ /* 0x000fe200078e00ff */
[----:B------:R-:W-:Y:S02]  /*10450*/  LOP3.LUT R29, R29, 0xff, RZ, 0xc0, !PT ;  /* 0x000000ff1d1d7812 */ /* 0x000fe400078ec0ff */
[----:B------:R-:W-:Y:S02]  /*10460*/  LOP3.LUT R3, R20, 0xff0000, R3, 0xf8, !PT ;  /* 0x00ff000014037812 */ /* 0x000fe400078ef803 */
[----:B------:R-:W-:Y:S02]  /*10470*/  LOP3.LUT R37, R26, 0xff0000, R37, 0xf8, !PT ;  /* 0x00ff00001a257812 */ /* 0x000fe400078ef825 */
[----:B------:R-:W-:Y:S02]  /*10480*/  PRMT R30, R29, 0x7604, R30 ;  /* 0x000076041d1e7816 */ /* 0x000fe4000000001e */
[----:B------:R-:W-:-:S02]  /*10490*/  SHF.R.U32.HI R41, RZ, 0x10, R35 ;  /* 0x00000010ff297819 */ /* 0x000fc40000011623 */
[----:B------:R-:W-:Y:S02]  /*104a0*/  LOP3.LUT R29, R24, 0xff0000, R27, 0xf8, !PT ;  /* 0x00ff0000181d7812 */ /* 0x000fe400078ef81b */
[----:B------:R-:W-:Y:S01]  /*104b0*/  LOP3.LUT R28, R3, 0xff000000, R5, 0xf8, !PT ;  /* 0xff000000031c7812 */ /* 0x000fe200078ef805 */
[----:B------:R-:W-:Y:S01]  /*104c0*/  IMAD.U32 R41, R41, 0x10000, RZ ;  /* 0x0001000029297824 */ /* 0x000fe200078e00ff */
[----:B------:R-:W-:Y:S02]  /*104d0*/  LOP3.LUT R37, R37, 0xff000000, R33, 0xf8, !PT ;  /* 0xff00000025257812 */ /* 0x000fe400078ef821 */
[----:B------:R-:W-:Y:S02]  /*104e0*/  LOP3.LUT R21, R21, 0xff0000, R4, 0xf8, !PT ;  /* 0x00ff000015157812 */ /* 0x000fe400078ef804 */
[----:B------:R-:W-:Y:S02]  /*104f0*/  LOP3.LUT R36, R29, 0xff000000, R7, 0xf8, !PT ;  /* 0xff0000001d247812 */ /* 0x000fe400078ef807 */
[----:B------:R-:W-:-:S02]  /*10500*/  LOP3.LUT R39, R39, 0xff0000, R34, 0xf8, !PT ;  /* 0x00ff000027277812 */ /* 0x000fc400078ef822 */
[----:B------:R-:W-:Y:S02]  /*10510*/  F2FP.F16.E4M3.UNPACK_B R29, R28 ;  /* 0x0000001cff1d723e */ /* 0x000fe400020006ff */
[----:B------:R-:W-:Y:S02]  /*10520*/  F2FP.F16.E4M3.UNPACK_B R33, R37 ;  /* 0x00000025ff21723e */ /* 0x000fe400020006ff */
[----:B-1----:R-:W-:Y:S02]  /*10530*/  F2FP.F16.E4M3.UNPACK_B R20, R13 ;  /* 0x0000000dff14723e */ /* 0x002fe400020006ff */
[----:B------:R-:W-:Y:S02]  /*10540*/  LOP3.LUT R27, R21, 0xff000000, R4, 0xf8, !PT ;  /* 0xff000000151b7812 */ /* 0x000fe400078ef804 */
[----:B------:R-:W-:Y:S01]  /*10550*/  LOP3.LUT R41, R30, 0xff0000, R41, 0xf8, !PT ;  /* 0x00ff00001e297812 */ /* 0x000fe200078ef829 */
[----:B------:R-:W-:Y:S01]  /*10560*/  HADD2.F32 R30, -RZ, R29.H0_H0 ;  /* 0x2000001dff1e7230 */ /* 0x000fe20000004100 */
[----:B------:R-:W-:Y:S01]  /*10570*/  LOP3.LUT R39, R39, 0xff000000, R34, 0xf8, !PT ;  /* 0xff00000027277812 */ /* 0x000fe200078ef822 */
[--C-:B------:R-:W-:Y:S01]  /*10580*/  HADD2.F32 R34, -RZ, R33.reuse.H0_H0 ;  /* 0x20000021ff227230 */ /* 0x100fe20000004100 */
[----:B--2---:R-:W-:Y:S01]  /*10590*/  F2FP.F16.E4M3.UNPACK_B R4, R9 ;  /* 0x00000009ff04723e */ /* 0x004fe200020006ff */
[----:B------:R-:W-:Y:S01]  /*105a0*/  HADD2.F32 R24, -RZ, R20.H0_H0 ;  /* 0x20000014ff187230 */ /* 0x000fe20000004100 */
[----:B------:R-:W-:Y:S01]  /*105b0*/  LOP3.LUT R25, R25, 0xff0000, R6, 0xf8, !PT ;  /* 0x00ff000019197812 */ /* 0x000fe200078ef806 */
[----:B------:R-:W-:Y:S01]  /*105c0*/  HADD2.F32 R33, -RZ, R33.H1_H1 ;  /* 0x30000021ff217230 */ /* 0x000fe20000004100 */
[----:B------:R-:W-:Y:S01]  /*105d0*/  LOP3.LUT R41, R41, 0xff000000, R35, 0xf8, !PT ;  /* 0xff00000029297812 */ /* 0x000fe200078ef823 */
[----:B------:R-:W-:Y:S01]  /*105e0*/  HADD2.F32 R5, -RZ, R4.H0_H0 ;  /* 0x20000004ff057230 */ /* 0x000fe20000004100 */
[----:B------:R-:W-:Y:S01]  /*105f0*/  F2FP.F16.E4M3.UNPACK_B R21, R13.H1 ;  /* 0x0000000dff15723e */ /* 0x000fe200030006ff */
[C---:B------:R-:W-:Y:S01]  /*10600*/  FMUL.FTZ R38, R24.reuse, R34 ;  /* 0x0000002218267220 */ /* 0x040fe20000410000 */
[----:B------:R-:W-:Y:S01]  /*10610*/  FMUL.FTZ R35, R24, R30 ;  /* 0x0000001e18237220 */ /* 0x000fe20000410000 */
[----:B------:R-:W-:Y:S01]  /*10620*/  F2FP.F16.E4M3.UNPACK_B R37, R37.H1 ;  /* 0x00000025ff25723e */ /* 0x000fe200030006ff */
[----:B------:R-:W-:Y:S01]  /*10630*/  HADD2.F32 R20, -RZ, R20.H1_H1 ;  /* 0x30000014ff147230 */ /* 0x000fe20000004100 */
[----:B------:R-:W-:Y:S01]  /*10640*/  F2FP.F16.E4M3.UNPACK_B R28, R28.H1 ;  /* 0x0000001cff1c723e */ /* 0x000fe200030006ff */
[----:B------:R-:W-:Y:S01]  /*10650*/  FFMA.FTZ R38, R5, R30, -R38 ;  /* 0x0000001e05267223 */ /* 0x000fe20000010826 */
[----:B------:R-:W-:Y:S01]  /*10660*/  LOP3.LUT R3, R31, 0xff0000, R32, 0xf8, !PT ;  /* 0x00ff00001f037812 */ /* 0x000fe200078ef820 */
[----:B------:R-:W-:Y:S01]  /*10670*/  FFMA.FTZ R35, R5, R34, R35 ;  /* 0x0000002205237223 */ /* 0x000fe20000010023 */
[----:B------:R-:W-:Y:S01]  /*10680*/  LOP3.LUT R31, R25, 0xff000000, R6, 0xf8, !PT ;  /* 0xff000000191f7812 */ /* 0x000fe200078ef806 */
[----:B------:R-:W-:Y:S01]  /*10690*/  HADD2.F32 R29, -RZ, R29.H1_H1 ;  /* 0x3000001dff1d7230 */ /* 0x000fe20000004100 */
[-C--:B------:R-:W-:Y:S01]  /*106a0*/  F2FP.F16.E4M3.UNPACK_B R25, R15.reuse ;  /* 0x0000000fff19723e */ /* 0x080fe200020006ff */
[----:B------:R-:W-:Y:S01]  /*106b0*/  HADD2.F32 R4, -RZ, R4.H1_H1 ;  /* 0x30000004ff047230 */ /* 0x000fe20000004100 */
[----:B------:R-:W-:Y:S01]  /*106c0*/  F2FP.F16.E4M3.UNPACK_B R26, R15.H1 ;  /* 0x0000000fff1a723e */ /* 0x000fe200030006ff */
[----:B------:R-:W-:Y:S01]  /*106d0*/  HADD2.F32 R34, -RZ, R37.H0_H0 ;  /* 0x20000025ff227230 */ /* 0x000fe20000004100 */
[----:B------:R-:W-:Y:S01]  /*106e0*/  F2FP.F16.E4M3.UNPACK_B R9, R9.H1 ;  /* 0x00000009ff09723e */ /* 0x000fe200030006ff */
[----:B------:R-:W-:Y:S01]  /*106f0*/  HADD2.F32 R30, -RZ, R28.H0_H0 ;  /* 0x2000001cff1e7230 */ /* 0x000fe20000004100 */
[-C--:B------:R-:W-:Y:S01]  /*10700*/  F2FP.F16.E4M3.UNPACK_B R15, R14.reuse ;  /* 0x0000000eff0f723e */ /* 0x080fe200020006ff */
[----:B------:R-:W-:Y:S01]  /*10710*/  FMUL.FTZ R43, R20, R33 ;  /* 0x00000021142b7220 */ /* 0x000fe20000410000 */
[----:B------:R-:W-:Y:S01]  /*10720*/  F2FP.F16.E4M3.UNPACK_B R24, R14.H1 ;  /* 0x0000000eff18723e */ /* 0x000fe200030006ff */
[----:B------:R-:W-:-:S02]  /*10730*/  HADD2.F32 R14, -RZ, R21.H0_H0 ;  /* 0x20000015ff0e7230 */ /* 0x000fc40000004100 */
[-C--:B------:R-:W-:Y:S01]  /*10740*/  FMUL.FTZ R20, R20, R29.reuse ;  /* 0x0000001d14147220 */ /* 0x080fe20000410000 */
[----:B------:R-:W-:Y:S02]  /*10750*/  HADD2.F32 R5, -RZ, R9.H0_H0 ;  /* 0x20000009ff057230 */ /* 0x000fe40000004100 */
[----:B------:R-:W-:Y:S01]  /*10760*/  FFMA.FTZ R43, R4, R29, -R43 ;  /* 0x0000001d042b7223 */ /* 0x000fe2000001082b */
[----:B------:R-:W-:Y:S01]  /*10770*/  F2FP.F16.E4M3.UNPACK_B R29, R41 ;  /* 0x00000029ff1d723e */ /* 0x000fe200020006ff */
[C---:B------:R-:W-:Y:S01]  /*10780*/  FMUL.FTZ R42, R14.reuse, R34 ;  /* 0x000000220e2a7220 */ /* 0x040fe20000410000 */
[-C--:B------:R-:W-:Y:S01]  /*10790*/  FMUL.FTZ R45, R14, R30.reuse ;  /* 0x0000001e0e2d7220 */ /* 0x080fe20000410000 */
[----:B------:R-:W-:Y:S01]  /*107a0*/  F2FP.F16.E4M3.UNPACK_B R7, R11 ;  /* 0x0000000bff07723e */ /* 0x000fe200020006ff */
[----:B------:R-:W-:Y:S01]  /*107b0*/  FFMA.FTZ R40, R4, R33, R20 ;  /* 0x0000002104287223 */ /* 0x000fe20000010014 */
[C---:B------:R-:W-:Y:S01]  /*107c0*/  FFMA.FTZ R42, R5.reuse, R30, -R42 ;  /* 0x0000001e052a7223 */ /* 0x040fe2000001082a */
[----:B------:R-:W-:Y:S01]  /*107d0*/  FFMA.FTZ R45, R5, R34, R45 ;  /* 0x00000022052d7223 */ /* 0x000fe2000001002d */
[-C--:B------:R-:W-:Y:S01]  /*107e0*/  F2FP.F16.E4M3.UNPACK_B R14, R36.reuse ;  /* 0x00000024ff0e723e */ /* 0x080fe200020006ff */
[----:B------:R-:W-:Y:S01]  /*107f0*/  HADD2.F32 R33, -RZ, R29.H0_H0 ;  /* 0x2000001dff217230 */ /* 0x000fe20000004100 */
[----:B------:R-:W-:Y:S01]  /*10800*/  F2FP.F16.E4M3.UNPACK_B R41, R41.H1 ;  /* 0x00000029ff29723e */ /* 0x000fe200030006ff */
[----:B------:R-:W-:Y:S01]  /*10810*/  HADD2.F32 R5, -RZ, R25.H0_H0 ;  /* 0x20000019ff057230 */ /* 0x000fe20000004100 */
[----:B------:R-:W-:Y:S01]  /*10820*/  F2FP.F16.E4M3.UNPACK_B R36, R36.H1 ;  /* 0x00000024ff24723e */ /* 0x000fe200030006ff */
[----:B------:R-:W-:Y:S01]  /*10830*/  HADD2.F32 R20, -RZ, R14.H0_H0 ;  /* 0x2000000eff147230 */ /* 0x000fe20000004100 */
[----:B------:R-:W-:Y:S01]  /*10840*/  F2FP.F16.E4M3.UNPACK_B R11, R11.H1 ;  /* 0x0000000bff0b723e */ /* 0x000fe200030006ff */
[----:B------:R-:W-:-:S02]  /*10850*/  HADD2.F32 R4, -RZ, R7.H0_H0 ;  /* 0x20000007ff047230 */ /* 0x000fc40000004100 */
[C---:B------:R-:W-:Y:S01]  /*10860*/  FMUL.FTZ R47, R5.reuse, R33 ;  /* 0x00000021052f7220 */ /* 0x040fe20000410000 */
[----:B------:R-:W-:Y:S02]  /*10870*/  HADD2.F32 R30, -RZ, R37.H1_H1 ;  /* 0x30000025ff1e7230 */ /* 0x000fe40000004100 */
[-C--:B------:R-:W-:Y:S01]  /*10880*/  FMUL.FTZ R46, R5, R20.reuse ;  /* 0x00000014052e7220 */ /* 0x080fe20000410000 */
[----:B------:R-:W-:Y:S02]  /*10890*/  HADD2.F32 R21, -RZ, R21.H1_H1 ;  /* 0x30000015ff157230 */ /* 0x000fe40000004100 */
[----:B------:R-:W-:Y:S01]  /*108a0*/  FFMA.FTZ R47, R4, R20, -R47 ;  /* 0x00000014042f7223 */ /* 0x000fe2000001082f */
[----:B------:R-:W-:Y:S01]  /*108b0*/  HADD2.F32 R28, -RZ, R28.H1_H1 ;  /* 0x3000001cff1c7230 */ /* 0x000fe20000004100 */
[----:B------:R-:W-:Y:S01]  /*108c0*/  LOP3.LUT R32, R3, 0xff000000, R32, 0xf8, !PT ;  /* 0xff00000003207812 */ /* 0x000fe200078ef820 */
[----:B------:R-:W-:Y:S02]  /*108d0*/  HADD2.F32 R9, -RZ, R9.H1_H1 ;  /* 0x30000009ff097230 */ /* 0x000fe40000004100 */
[----:B------:R-:W-:Y:S01]  /*108e0*/  FMUL.FTZ R34, R21, R30 ;  /* 0x0000001e15227220 */ /* 0x000fe20000410000 */
[----:B------:R-:W-:-:S02]  /*108f0*/  HADD2.F32 R20, -RZ, R29.H1_H1 ;  /* 0x3000001dff147230 */ /* 0x000fc40000004100 */
[-C--:B------:R-:W-:Y:S01]  /*10900*/  FMUL.FTZ R21, R21, R28.reuse ;  /* 0x0000001c15157220 */ /* 0x080fe20000410000 */
[----:B------:R-:W-:Y:S02]  /*10910*/  HADD2.F32 R25, -RZ, R25.H1_H1 ;  /* 0x30000019ff197230 */ /* 0x000fe40000004100 */
[C---:B------:R-:W-:Y:S01]  /*10920*/  FFMA.FTZ R37, R9.reuse, R28, -R34 ;  /* 0x0000001c09257223 */ /* 0x040fe20000010822 */
[----:B------:R-:W-:Y:S02]  /*10930*/  HADD2.F32 R14, -RZ, R14.H1_H1 ;  /* 0x3000000eff0e7230 */ /* 0x000fe40000004100 */
[----:B------:R-:W-:Y:S01]  /*10940*/  FFMA.FTZ R30, R9, R30, R21 ;  /* 0x0000001e091e7223 */ /* 0x000fe20000010015 */
[----:B------:R-:W-:Y:S02]  /*10950*/  HADD2.F32 R7, -RZ, R7.H1_H1 ;  /* 0x30000007ff077230 */ /* 0x000fe40000004100 */
[----:B------:R-:W-:Y:S01]  /*10960*/  FMUL.FTZ R28, R25, R20 ;  /* 0x00000014191c7220 */ /* 0x000fe20000410000 */
[----:B------:R-:W-:-:S02]  /*10970*/  HADD2.F32 R21, -RZ, R41.H0_H0 ;  /* 0x20000029ff157230 */ /* 0x000fc40000004100 */
[----:B------:R-:W-:Y:S01]  /*10980*/  FMUL.FTZ R25, R25, R14 ;  /* 0x0000000e19197220 */ /* 0x000fe20000410000 */
[----:B------:R-:W-:Y:S01]  /*10990*/  HADD2.F32 R5, -RZ, R26.H0_H0 ;  /* 0x2000001aff057230 */ /* 0x000fe20000004100 */
[----:B------:R-:W-:Y:S01]  /*109a0*/  F2FP.F16.E4M3.UNPACK_B R13, R12 ;  /* 0x0000000cff0d723e */ /* 0x000fe200020006ff */
[----:B------:R-:W-:Y:S01]  /*109b0*/  FFMA.FTZ R46, R4, R33, R46 ;  /* 0x00000021042e7223 */ /* 0x000fe2000001002e */
[----:B------:R-:W-:Y:S02]  /*109c0*/  HADD2.F32 R9, -RZ, R36.H0_H0 ;  /* 0x20000024ff097230 */ /* 0x000fe40000004100 */
[C---:B------:R-:W-:Y:S01]  /*109d0*/  FFMA.FTZ R34, R7.reuse, R14, -R28 ;  /* 0x0000000e07227223 */ /* 0x040fe2000001081c */
[----:B------:R-:W-:Y:S01]  /*109e0*/  HADD2.F32 R41, -RZ, R41.H1_H1 ;  /* 0x30000029ff297230 */ /* 0x000fe20000004100 */
[----:B------:R-:W-:Y:S01]  /*109f0*/  F2FP.F16.E4M3.UNPACK_B R12, R12.H1 ;  /* 0x0000000cff0c723e */ /* 0x000fe200030006ff */
[----:B------:R-:W-:Y:S02]  /*10a00*/  HADD2.F32 R26, -RZ, R26.H1_H1 ;  /* 0x3000001aff1a7230 */ /* 0x000fe40000004100 */
[----:B------:R-:W-:Y:S01]  /*10a10*/  FFMA.FTZ R33, R7, R20, R25 ;  /* 0x0000001407217223 */ /* 0x000fe20000010019 */
[----:B------:R-:W-:Y:S01]  /*10a20*/  HADD2.F32 R4, -RZ, R11.H0_H0 ;  /* 0x2000000bff047230 */ /* 0x000fe20000004100 */
[----:B------:R-:W-:Y:S01]  /*10a30*/  F2FP.F16.E4M3.UNPACK_B R14, R32.H1 ;  /* 0x00000020ff0e723e */ /* 0x000fe200030006ff */
[----:B------:R-:W-:-:S02]  /*10a40*/  HADD2.F32 R36, -RZ, R36.H1_H1 ;  /* 0x30000024ff247230 */ /* 0x000fc40000004100 */
[C---:B------:R-:W-:Y:S01]  /*10a50*/  FMUL.FTZ R29, R5.reuse, R21 ;  /* 0x00000015051d7220 */ /* 0x040fe20000410000 */
[----:B------:R-:W-:Y:S01]  /*10a60*/  F2FP.F16.E4M3.UNPACK_B R7, R27.H1 ;  /* 0x0000001bff07723e */ /* 0x000fe200030006ff */
[----:B------:R-:W-:Y:S01]  /*10a70*/  FMUL.FTZ R50, R5, R9 ;  /* 0x0000000905327220 */ /* 0x000fe20000410000 */
[-C--:B------:R-:W-:Y:S01]  /*10a80*/  F2FP.F16.E4M3.UNPACK_B R3, R8.reuse ;  /* 0x00000008ff03723e */ /* 0x080fe200020006ff */
[----:B------:R-:W-:Y:S01]  /*10a90*/  HADD2.F32 R11, -RZ, R11.H1_H1 ;  /* 0x3000000bff0b7230 */ /* 0x000fe20000004100 */
[----:B------:R-:W-:Y:S01]  /*10aa0*/  F2FP.F16.E4M3.UNPACK_B R8, R8.H1 ;  /* 0x00000008ff08723e */ /* 0x000fe200030006ff */
[----:B------:R-:W-:Y:S01]  /*10ab0*/  FMUL.FTZ R28, R26, R41 ;  /* 0x000000291a1c7220 */ /* 0x000fe20000410000 */
[----:B------:R-:W-:Y:S01]  /*10ac0*/  FFMA.FTZ R48, R4, R9, -R29 ;  /* 0x0000000904307223 */ /* 0x000fe2000001081d */
[----:B------:R-:W-:Y:S02]  /*10ad0*/  HADD2.F32 R20, -RZ, R14.H0_H0 ;  /* 0x2000000eff147230 */ /* 0x000fe40000004100 */
[----:B------:R-:W-:Y:S01]  /*10ae0*/  FMUL.FTZ R26, R26, R36 ;  /* 0x000000241a1a7220 */ /* 0x000fe20000410000 */
[----:B------:R-:W-:-:S02]  /*10af0*/  HADD2.F32 R5, -RZ, R12.H0_H0 ;  /* 0x2000000cff057230 */ /* 0x000fc40000004100 */
[----:B------:R-:W-:Y:S01]  /*10b00*/  FFMA.FTZ R50, R4, R21, R50 ;  /* 0x0000001504327223 */ /* 0x000fe20000010032 */
[--C-:B------:R-:W-:Y:S02]  /*10b10*/  HADD2.F32 R9, -RZ, R7.reuse.H0_H0 ;  /* 0x20000007ff097230 */ /* 0x100fe40000004100 */
[C---:B------:R-:W-:Y:S01]  /*10b20*/  FFMA.FTZ R49, R11.reuse, R36, -R28 ;  /* 0x000000240b317223 */ /* 0x040fe2000001081c */
[----:B------:R-:W-:Y:S02]  /*10b30*/  HADD2.F32 R4, -RZ, R8.H0_H0 ;  /* 0x20000008ff047230 */ /* 0x000fe40000004100 */
[----:B------:R-:W-:Y:S01]  /*10b40*/  FFMA.FTZ R41, R11, R41, R26 ;  /* 0x000000290b297223 */ /* 0x000fe2000001001a */
[C---:B------:R-:W-:Y:S01]  /*10b50*/  FMUL.FTZ R21, R5.reuse, R20 ;  /* 0x0000001405157220 */ /* 0x040fe20000410000 */
[----:B------:R-:W-:Y:S02]  /*10b60*/  HADD2.F32 R11, -RZ, R14.H1_H1 ;  /* 0x3000000eff0b7230 */ /* 0x000fe40000004100 */
[----:B------:R-:W-:Y:S01]  /*10b70*/  FMUL.FTZ R5, R5, R9 ;  /* 0x0000000905057220 */ /* 0x000fe20000410000 */
[----:B------:R-:W-:Y:S01]  /*10b80*/  HADD2.F32 R12, -RZ, R12.H1_H1 ;  /* 0x3000000cff0c7230 */ /* 0x000fe20000004100 */
[----:B------:R-:W-:Y:S01]  /*10b90*/  F2FP.F16.E4M3.UNPACK_B R32, R32 ;  /* 0x00000020ff20723e */ /* 0x000fe200020006ff */
[----:B------:R-:W-:-:S02]  /*10ba0*/  HADD2.F32 R7, -RZ, R7.H1_H1 ;  /* 0x30000007ff077230 */ /* 0x000fc40000004100 */
[C---:B------:R-:W-:Y:S01]  /*10bb0*/  FFMA.FTZ R25, R4.reuse, R9, -R21 ;  /* 0x0000000904197223 */ /* 0x040fe20000010815 */
[----:B------:R-:W-:Y:S02]  /*10bc0*/  HADD2.F32 R8, -RZ, R8.H1_H1 ;  /* 0x30000008ff087230 */ /* 0x000fe40000004100 */
[----:B------:R-:W-:Y:S01]  /*10bd0*/  FFMA.FTZ R26, R4, R20, R5 ;  /* 0x00000014041a7223 */ /* 0x000fe20000010005 */
[----:B------:R-:W-:Y:S01]  /*10be0*/  F2FP.F16.E4M3.UNPACK_B R27, R27 ;  /* 0x0000001bff1b723e */ /* 0x000fe200020006ff */
[C---:B------:R-:W-:Y:S01]  /*10bf0*/  FMUL.FTZ R21, R12.reuse, R11 ;  /* 0x0000000b0c157220 */ /* 0x040fe20000410000 */
[-C--:B------:R-:W-:Y:S01]  /*10c00*/  FMUL.FTZ R12, R12, R7.reuse ;  /* 0x000000070c0c7220 */ /* 0x080fe20000410000 */
[----:B------:R-:W-:Y:S01]  /*10c10*/  HADD2.F32 R9, -RZ, R32.H0_H0 ;  /* 0x20000020ff097230 */ /* 0x000fe20000004100 */
[-C--:B------:R-:W-:Y:S01]  /*10c20*/  F2FP.F16.E4M3.UNPACK_B R6, R10.reuse ;  /* 0x0000000aff06723e */ /* 0x080fe200020006ff */
[----:B------:R-:W-:Y:S02]  /*10c30*/  HADD2.F32 R5, -RZ, R13.H0_H0 ;  /* 0x2000000dff057230 */ /* 0x000fe40000004100 */
[C---:B------:R-:W-:Y:S01]  /*10c40*/  FFMA.FTZ R28, R8.reuse, R7, -R21 ;  /* 0x00000007081c7223 */ /* 0x040fe20000010815 */
[----:B------:R-:W-:Y:S01]  /*10c50*/  FFMA.FTZ R29, R8, R11, R12 ;  /* 0x0000000b081d7223 */ /* 0x000fe2000001000c */
[----:B------:R-:W-:Y:S01]  /*10c60*/  HADD2.F32 R7, -RZ, R27.H0_H0 ;  /* 0x2000001bff077230 */ /* 0x000fe20000004100 */
[----:B------:R-:W-:Y:S01]  /*10c70*/  F2FP.F16.E4M3.UNPACK_B R10, R10.H1 ;  /* 0x0000000aff0a723e */ /* 0x000fe200030006ff */
[----:B------:R-:W-:-:S02]  /*10c80*/  HADD2.F32 R4, -RZ, R3.H0_H0 ;  /* 0x20000003ff047230 */ /* 0x000fc40000004100 */
[C---:B------:R-:W-:Y:S01]  /*10c90*/  FMUL.FTZ R11, R5.reuse, R9 ;  /* 0x00000009050b7220 */ /* 0x040fe20000410000 */
[----:B------:R-:W-:Y:S02]  /*10ca0*/  HADD2.F32 R32, -RZ, R32.H1_H1 ;  /* 0x30000020ff207230 */ /* 0x000fe40000004100 */
[-C--:B------:R-:W-:Y:S01]  /*10cb0*/  FMUL.FTZ R5, R5, R7.reuse ;  /* 0x0000000705057220 */ /* 0x080fe20000410000 */
[----:B------:R-:W-:Y:S02]  /*10cc0*/  HADD2.F32 R13, -RZ, R13.H1_H1 ;  /* 0x3000000dff0d7230 */ /* 0x000fe40000004100 */
[C---:B------:R-:W-:Y:S01]  /*10cd0*/  FFMA.FTZ R12, R4.reuse, R7, -R11 ;  /* 0x00000007040c7223 */ /* 0x040fe2000001080b */
[----:B------:R-:W-:Y:S01]  /*10ce0*/  HADD2.F32 R8, -RZ, R27.H1_H1 ;  /* 0x3000001bff087230 */ /* 0x000fe20000004100 */
[----:B------:R-:W-:Y:S01]  /*10cf0*/  F2FP.F16.E4M3.UNPACK_B R11, R39.H1 ;  /* 0x00000027ff0b723e */ /* 0x000fe200030006ff */
[----:B------:R-:W-:Y:S02]  /*10d00*/  HADD2.F32 R3, -RZ, R3.H1_H1 ;  /* 0x30000003ff037230 */ /* 0x000fe40000004100 */
[C---:B------:R-:W-:Y:S01]  /*10d10*/  FMUL.FTZ R20, R13.reuse, R32 ;  /* 0x000000200d147220 */ /* 0x040fe20000410000 */
[----:B------:R-:W-:Y:S01]  /*10d20*/  FFMA.FTZ R14, R4, R9, R5 ;  /* 0x00000009040e7223 */ /* 0x000fe20000010005 */
[-C--:B------:R-:W-:Y:S01]  /*10d30*/  FMUL.FTZ R7, R13, R8.reuse ;  /* 0x000000080d077220 */ /* 0x080fe20000410000 */
[----:B------:R-:W-:Y:S01]  /*10d40*/  F2FP.F16.E4M3.UNPACK_B R5, R31.H1 ;  /* 0x0000001fff05723e */ /* 0x000fe200030006ff */
[----:B------:R-:W-:Y:S01]  /*10d50*/  FFMA.FTZ R13, R3, R8, -R20 ;  /* 0x00000008030d7223 */ /* 0x000fe20000010814 */
        /* <DEDUP_REMOVED lines=11> */
[----:B------:R-:W-:Y:S01]  /*10e10*/  FFMA.FTZ R27, R3, R7, -R20 ;  /* 0x00000007031b7223 */ /* 0x000fe20000010814 */
[----:B------:R-:W-:Y:S01]  /*10e20*/  HADD2.F32 R5, -RZ, R5.H1_H1 ;  /* 0x30000005ff057230 */ /* 0x000fe20000004100 */
[----:B------:R-:W-:Y:S01]  /*10e30*/  F2FP.SATFINITE.E4M3.F32.PACK_AB_MERGE_C R41, R41, R50, RZ ;  /* 0x000000322929723e */ /* 0x000fe200048070ff */
[----:B------:R-:W-:Y:S02]  /*10e40*/  HADD2.F32 R10, -RZ, R10.H1_H1 ;  /* 0x3000000aff0a7230 */ /* 0x000fe40000004100 */
[C---:B------:R-:W-:Y:S01]  /*10e50*/  FMUL.FTZ R7, R24.reuse, R11 ;  /* 0x0000000b18077220 */ /* 0x040fe20000410000 */
[-C--:B------:R-:W-:Y:S01]  /*10e60*/  FMUL.FTZ R20, R24, R5.reuse ;  /* 0x0000000518147220 */ /* 0x080fe20000410000 */
[----:B------:R-:W-:Y:S02]  /*10e70*/  FFMA.FTZ R24, R3, R8, R4 ;  /* 0x0000000803187223 */ /* 0x000fe40000010004 */
[----:B------:R-:W-:Y:S01]  /*10e80*/  FFMA.FTZ R32, R10, R5, -R7 ;  /* 0x000000050a207223 */ /* 0x000fe20000010807 */
[----:B------:R-:W-:-:S02]  /*10e90*/  HADD2.F32 R5, -RZ, R31.H0_H0 ;  /* 0x2000001fff057230 */ /* 0x000fc40000004100 */
[----:B------:R-:W-:Y:S01]  /*10ea0*/  FFMA.FTZ R11, R10, R11, R20 ;  /* 0x0000000b0a0b7223 */ /* 0x000fe20000010014 */
[----:B------:R-:W-:Y:S02]  /*10eb0*/  HADD2.F32 R7, -RZ, R39.H0_H0 ;  /* 0x20000027ff077230 */ /* 0x000fe40000004100 */
[----:B------:R-:W-:Y:S02]  /*10ec0*/  HADD2.F32 R4, -RZ, R15.H0_H0 ;  /* 0x2000000fff047230 */ /* 0x000fe40000004100 */
[----:B------:R-:W-:Y:S01]  /*10ed0*/  HADD2.F32 R31, -RZ, R31.H1_H1 ;  /* 0x3000001fff1f7230 */ /* 0x000fe20000004100 */
[----:B------:R-:W-:Y:S01]  /*10ee0*/  F2FP.SATFINITE.E4M3.F32.PACK_AB_MERGE_C R24, R11, R24, RZ ;  /* 0x000000180b18723e */ /* 0x000fe200048070ff */
[----:B------:R-:W-:Y:S02]  /*10ef0*/  HADD2.F32 R39, -RZ, R39.H1_H1 ;  /* 0x30000027ff277230 */ /* 0x000fe40000004100 */
[----:B------:R-:W-:Y:S01]  /*10f00*/  FMUL.FTZ R8, R4, R7 ;  /* 0x0000000704087220 */ /* 0x000fe20000410000 */
[----:B------:R-:W-:-:S02]  /*10f10*/  HADD2.F32 R15, -RZ, R15.H1_H1 ;  /* 0x3000000fff0f7230 */ /* 0x000fc40000004100 */
[----:B------:R-:W-:Y:S01]  /*10f20*/  FMUL.FTZ R4, R4, R5 ;  /* 0x0000000504047220 */ /* 0x000fe20000410000 */
[--C-:B------:R-:W-:Y:S01]  /*10f30*/  HADD2.F32 R3, -RZ, R6.reuse.H0_H0 ;  /* 0x20000006ff037230 */ /* 0x100fe20000004100 */
[----:B------:R-:W-:Y:S01]  /*10f40*/  F2FP.SATFINITE.E4M3.F32.PACK_AB_MERGE_C R11, R33, R46, R41 ;  /* 0x0000002e210b723e */ /* 0x000fe20004807029 */
[----:B------:R-:W-:Y:S02]  /*10f50*/  HADD2.F32 R6, -RZ, R6.H1_H1 ;  /* 0x30000006ff067230 */ /* 0x000fe40000004100 */
[C---:B------:R-:W-:Y:S01]  /*10f60*/  FMUL.FTZ R9, R15.reuse, R39 ;  /* 0x000000270f097220 */ /* 0x040fe20000410000 */
        /* <DEDUP_REMOVED lines=20> */
.L_x_1418:
[----:B------:R-:W-:Y:S05]  /*110b0*/  BSYNC B0 ;  /* 0x0000000000007941 */ /* 0x000fea0003800000 */
.L_x_1408:
        /* <DEDUP_REMOVED lines=8> */
.L_x_1406:
[----:B-12-4-:R-:W-:-:S05]  /*11140*/  IMAD.U32 R0, RZ, RZ, UR39 ;  /* 0x00000027ff007e24 */ /* 0x016fca000f8e00ff */
[----:B------:R-:W-:-:S13]  /*11150*/  ISETP.NE.AND P0, PT, R0, 0x3, PT ;  /* 0x000000030000780c */ /* 0x000fda0003f05270 */
[----:B------:R-:W-:Y:S05]  /*11160*/  @!P0 BRA `(.L_x_1441) ;  /* 0x0000000000048947 */ /* 0x000fea0003800000 */
[----:B------:R-:W-:Y:S01]  /*11170*/  BPT.TRAP 0x1 ;  /* 0x000000040000795c */ /* 0x000fe20000300000 */
.L_x_1441:
[----:B------:R-:W-:Y:S01]  /*11180*/  IMAD R0, R168, 0x8, R16 ;  /* 0x00000008a8007824 */ /* 0x000fe200078e0210 */
[----:B---3--:R-:W-:-:S04]  /*11190*/  SHF.L.U32 R3, R18, 0x1f, RZ ;  /* 0x0000001f12037819 */ /* 0x008fc800000006ff */
[----:B------:R1:W2:Y:S01]  /*111a0*/  SYNCS.PHASECHK.TRANS64.TRYWAIT P2, [R0+URZ+0x22830], R3 ;  /* 0x02283003000075a7 */ /* 0x0002a2000804017f */
[----:B------:R-:W-:Y:S05]  /*111b0*/  @!P0 BRA `(.L_x_1442) ;  /* 0x0000000000048947 */ /* 0x000fea0003800000 */
[----:B------:R-:W-:Y:S01]  /*111c0*/  BPT.TRAP 0x1 ;  /* 0x000000040000795c */ /* 0x000fe20000300000 */
.L_x_1442:
[----:B-----5:R-:W3:Y:S02]  /*111d0*/  S2R R4, SR_TID.X ;  /* 0x0000000000047919 */ /* 0x020ee40000002100 */
[----:B---3--:R-:W-:-:S04]  /*111e0*/  LOP3.LUT R4, R4, 0x7f, RZ, 0xc0, !PT ;  /* 0x0000007f04047812 */ /* 0x008fc800078ec0ff */
[----:B------:R-:W-:Y:S01]  /*111f0*/  ISETP.NE.AND P1, PT, R4, RZ, PT ;  /* 0x000000ff0400720c */ /* 0x000fe20003f25270 */
[----:B--2---:R-:W-:-:S12]  /*11200*/  @P2 BRA `(.L_x_1443) ;  /* 0x0000000000082947 */ /* 0x004fd80003800000 */
[----:B------:R-:W2:Y:S02]  /*11210*/  SYNCS.PHASECHK.TRANS64.TRYWAIT P2, [R0+URZ+0x22830], R3 ;  /* 0x02283003000075a7 */ /* 0x000ea4000804017f */
[----:B--2---:R-:W-:Y:S05]  /*11220*/  @!P2 BRA `(.L_x_1444) ;  /* 0x0000017400e8a947 */ /* 0x004fea0003800000 */
.L_x_1443:
[----:B------:R-:W-:Y:S05]  /*11230*/  WARPSYNC.ALL ;  /* 0x0000000000007948 */ /* 0x000fea0003800000 */
[----:B-12---:R-:W-:Y:S01]  /*11240*/  VIADD R3, R16, 0x16400 ;  /* 0x0001640010037836 */ /* 0x006fe20000000000 */
[----:B------:R-:W-:Y:S01]  /*11250*/  R2UR UR28, R44 ;  /* 0x000000002c1c72ca */ /* 0x000fe200000e0000 */
[----:B------:R-:W-:Y:S01]  /*11260*/  IMAD.MOV.U32 R7, RZ, RZ, -0x7fffffe0 ;  /* 0x80000020ff077424 */ /* 0x000fe200078e00ff */
[----:B------:R-:W-:Y:S01]  /*11270*/  WARPGROUP.ARRIVE ;  /* 0x00000000000079c5 */ /* 0x000fe20000000000 */
[----:B------:R-:W-:Y:S01]  /*11280*/  UMOV UR29, 0x80000020 ;  /* 0x80000020001d7882 */ /* 0x000fe20000000000 */
[----:B------:R-:W-:Y:S01]  /*11290*/  SHF.R.U32.HI R3, RZ, 0x4, R3 ;  /* 0x00000004ff037819 */ /* 0x000fe20000011603 */
[----:B------:R-:W-:Y:S01]  /*112a0*/  IMAD.MOV.U32 R9, RZ, RZ, -0x7fffffe0 ;  /* 0x80000020ff097424 */ /* 0x000fe200078e00ff */
[----:B------:R-:W-:Y:S01]  /*112b0*/  R2UR UR31, R7 ;  /* 0x00000000071f72ca */ /* 0x000fe200000e0000 */
[----:B------:R-:W-:Y:S01]  /*112c0*/  UMOV UR9, 0x80000020 ;  /* 0x8000002000097882 */ /* 0x000fe20000000000 */
[----:B------:R-:W-:Y:S01]  /*112d0*/  LOP3.LUT R3, R3, 0x3fff, RZ, 0xc0, !PT ;  /* 0x00003fff03037812 */ /* 0x000fe200078ec0ff */
[----:B------:R-:W-:Y:S01]  /*112e0*/  UMOV UR13, 0x80000020 ;  /* 0x80000020000d7882 */ /* 0x000fe20000000000 */
[----:B------:R-:W-:Y:S01]  /*112f0*/  R2UR UR11, R9 ;  /* 0x00000000090b72ca */ /* 0x000fe200000e0000 */
[----:B------:R-:W-:Y:S01]  /*11300*/  IMAD.MOV.U32 R9, RZ, RZ, -0x7fffffe0 ;  /* 0x80000020ff097424 */ /* 0x000fe200078e00ff */
[----:B------:R-:W-:Y:S01]  /*11310*/  LOP3.LUT R5, R3, 0x10000, RZ, 0xfc, !PT ;  /* 0x0001000003057812 */ /* 0x000fe200078efcff */
[----:B------:R-:W-:Y:S01]  /*11320*/  ULOP3.LUT UR28, UR28, 0x10000, URZ, 0xfc, !UPT ;  /* 0x000100001c1c7892 */ /* 0x000fe2000f8efc3f */
[----:B------:R-:W-:Y:S01]  /*11330*/  IMAD.MOV.U32 R7, RZ, RZ, -0x7fffffe0 ;  /* 0x80000020ff077424 */ /* 0x000fe200078e00ff */
[----:B------:R-:W-:Y:S01]  /*11340*/  UMOV UR17, 0x80000020 ;  /* 0x8000002000117882 */ /* 0x000fe20000000000 */
[----:B------:R-:W-:Y:S01]  /*11350*/  R2UR UR15, R9 ;  /* 0x00000000090f72ca */ /* 0x000fe200000e0000 */
[----:B------:R-:W-:Y:S01]  /*11360*/  IMAD R6, R168, 0x600, R5 ;  /* 0x00000600a8067824 */ /* 0x000fe200078e0205 */
[----:B------:R-:W-:Y:S01]  /*11370*/  UIADD3 UR8, UR28, 0x2, URZ ;  /* 0x000000021c087890 */ /* 0x000fe2000fffe03f */
[----:B------:R-:W-:Y:S01]  /*11380*/  IMAD.MOV.U32 R9, RZ, RZ, -0x7fffffe0 ;  /* 0x80000020ff097424 */ /* 0x000fe200078e00ff */
[----:B------:R-:W-:Y:S01]  /*11390*/  UIADD3 UR12, UR28, 0x200, URZ ;  /* 0x000002001c0c7890 */ /* 0x000fe2000fffe03f */
[C---:B------:R-:W-:Y:S01]  /*113a0*/  VIADD R8, R6.reuse, 0x2 ;  /* 0x0000000206087836 */ /* 0x040fe20000000000 */
[----:B------:R-:W-:Y:S01]  /*113b0*/  R2UR UR30, R6 ;  /* 0x00000000061e72ca */ /* 0x000fe200000e0000 */
[----:B------:R-:W-:Y:S01]  /*113c0*/  UIADD3 UR16, UR28, 0x202, URZ ;  /* 0x000002021c107890 */ /* 0x000fe2000fffe03f */
[----:B------:R-:W-:Y:S01]  /*113d0*/  R2UR UR19, R9 ;  /* 0x00000000091372ca */ /* 0x000fe200000e0000 */
[----:B------:R-:W-:Y:S01]  /*113e0*/  IMAD.MOV.U32 R9, RZ, RZ, -0x7fffffe0 ;  /* 0x80000020ff097424 */ /* 0x000fe200078e00ff */
[----:B------:R-:W-:Y:S01]  /*113f0*/  R2UR UR10, R8 ;  /* 0x00000000080a72ca */ /* 0x000fe200000e0000 */
[----:B------:R-:W-:Y:S01]  /*11400*/  UIADD3 UR20, UR28, 0x400, URZ ;  /* 0x000004001c147890 */ /* 0x000fe2000fffe03f */
[----:B------:R-:W-:Y:S01]  /*11410*/  IADD3 R8, R6, 0x200, RZ ;  /* 0x0000020006087810 */ /* 0x000fe20007ffe0ff */
[----:B------:R-:W-:Y:S01]  /*11420*/  UMOV UR21, 0x80000020 ;  /* 0x8000002000157882 */ /* 0x000fe20000000000 */
[----:B------:R-:W-:Y:S01]  /*11430*/  R2UR UR23, R9 ;  /* 0x00000000091772ca */ /* 0x000fe200000e0000 */
[----:B------:R-:W-:Y:S01]  /*11440*/  UIADD3 UR24, UR28, 0x402, URZ ;  /* 0x000004021c187890 */ /* 0x000fe2000fffe03f */
[----:B------:R-:W-:Y:S01]  /*11450*/  R2UR UR14, R8 ;  /* 0x00000000080e72ca */ /* 0x000fe200000e0000 */
[----:B------:R-:W-:Y:S01]  /*11460*/  VIADD R8, R6, 0x202 ;  /* 0x0000020206087836 */ /* 0x000fe20000000000 */
[----:B------:R-:W-:Y:S01]  /*11470*/  R2UR UR27, R7 ;  /* 0x00000000071b72ca */ /* 0x000fe200000e0000 */
[----:B------:R-:W-:Y:S01]  /*11480*/  QGMMA.64x128x32.F32.E4M3.E4M3 R24, gdesc[UR28], RZ, !UPT, gsb0 ;  /* 0x01e000001c1879f3 */ /* 0x000fe2000c0008ff */
[----:B------:R-:W-:Y:S01]  /*11490*/  UMOV UR25, 0x80000020 ;  /* 0x8000002000197882 */ /* 0x000fe20000000000 */
[----:B------:R-:W-:Y:S01]  /*114a0*/  @!P1 VIADD R0, R0, 0x22840 ;  /* 0x0002284000009836 */ /* 0x000fe20000000000 */
[----:B------:R-:W-:Y:S01]  /*114b0*/  R2UR UR18, R8 ;  /* 0x00000000081272ca */ /* 0x000fe200000e0000 */
[C---:B------:R-:W-:Y:S01]  /*114c0*/  VIADD R8, R6.reuse, 0x400 ;  /* 0x0000040006087836 */ /* 0x040fe20000000000 */
[----:B------:R-:W-:Y:S01]  /*114d0*/  ULDC UR43, c[0x0][0x9dc] ;  /* 0x00027700002b7ab9 */ /* 0x000fe20000000800 */
[----:B------:R-:W-:Y:S01]  /*114e0*/  VIADD R6, R6, 0x402 ;  /* 0x0000040206067836 */ /* 0x000fe20000000000 */
[----:B------:R-:W-:Y:S01]  /*114f0*/  @!P1 PRMT R0, RZ, 0x654, R0 ;  /* 0x00000654ff009816 */ /* 0x000fe20000000000 */
[----:B------:R-:W-:Y:S01]  /*11500*/  ULOP3.LUT UR43, URZ, UR43, URZ, 0x33, !UPT ;  /* 0x0000002b3f2b7292 */ /* 0x000fe2000f8e333f */
[----:B------:R-:W-:-:S02]  /*11510*/  R2UR UR22, R8 ;  /* 0x00000000081672ca */ /* 0x000fc400000e0000 */
[----:B------:R-:W-:Y:S01]  /*11520*/  R2UR UR26, R6 ;  /* 0x00000000061a72ca */ /* 0x000fe200000e0000 */
[----:B------:R-:W1:Y:S02]  /*11530*/  LDC.64 R8, c[0x0][0x9e0] ;  /* 0x00027800ff087b82 */ /* 0x000e640000000a00 */
[----:B-1----:R-:W-:Y:S01]  /*11540*/  ISETP.GE.AND P2, PT, R9, 0x1, PT ;  /* 0x000000010900780c */ /* 0x002fe20003f46270 */
        /* <DEDUP_REMOVED lines=19> */
[----:B------:R-:W-:Y:S02]  /*11680*/  IMAD.MOV.U32 R36, RZ, RZ, -0x80 ;  /* 0xffffff80ff247424 */ /* 0x000fe400078e00ff */
[C---:B------:R-:W-:Y:S01]  /*11690*/  FMUL.FTZ R46, R2.reuse, R52 ;  /* 0x00000034022e7220 */ /* 0x040fe20000410000 */
[C---:B------:R-:W-:Y:S01]  /*116a0*/  FMUL.FTZ R52, R2.reuse, R63 ;  /* 0x0000003f02347220 */ /* 0x040fe20000410000 */
[C---:B------:R-:W-:Y:S01]  /*116b0*/  FMUL.FTZ R63, R2.reuse, R79 ;  /* 0x0000004f023f7220 */ /* 0x040fe20000410000 */
[C---:B------:R-:W-:Y:S01]  /*116c0*/  FMUL.FTZ R56, R2.reuse, R56 ;  /* 0x0000003802387220 */ /* 0x040fe20000410000 */
[C---:B------:R-:W-:Y:S01]  /*116d0*/  FMUL.FTZ R57, R2.reuse, R57 ;  /* 0x0000003902397220 */ /* 0x040fe20000410000 */
[----:B------:R-:W-:Y:S01]  /*116e0*/  FMUL.FTZ R65, R2, R65 ;  /* 0x0000004102417220 */ /* 0x000fe20000410000 */
[----:B------:R-:W-:-:S02]  /*116f0*/  IMAD R79, R91, R36, 0x80 ;  /* 0x000000805b4f7424 */ /* 0x000fc400078e0224 */
        /* <DEDUP_REMOVED lines=19> */
[----:B------:R1:W2:Y:S01]  /*11830*/  MUFU.TANH R53, R56 ;  /* 0x0000003800357308 */ /* 0x0002a20000002400 */
[C---:B------:R-:W-:Y:S01]  /*11840*/  FMUL.FTZ R32, R2.reuse, R58 ;  /* 0x0000003a02207220 */ /* 0x040fe20000410000 */
[C---:B------:R-:W-:Y:S01]  /*11850*/  FMUL.FTZ R33, R2.reuse, R59 ;  /* 0x0000003b02217220 */ /* 0x040fe20000410000 */
[----:B------:R-:W-:Y:S01]  /*11860*/  FMUL.FTZ R51, R2, R62 ;  /* 0x0000003e02337220 */ /* 0x000fe20000410000 */
[----:B------:R-:W-:-:S02]  /*11870*/  IMAD.IADD R38, R170, 0x1, R79 ;  /* 0x00000001aa267824 */ /* 0x000fc400078e024f */
[C---:B------:R-:W-:Y:S01]  /*11880*/  FMUL.FTZ R28, R2.reuse, R28 ;  /* 0x0000001c021c7220 */ /* 0x040fe20000410000 */
[C---:B------:R-:W-:Y:S01]  /*11890*/  FMUL.FTZ R29, R2.reuse, R29 ;  /* 0x0000001d021d7220 */ /* 0x040fe20000410000 */
[C---:B------:R-:W-:Y:S01]  /*118a0*/  FMUL.FTZ R37, R2.reuse, R37 ;  /* 0x0000002502257220 */ /* 0x040fe20000410000 */
[----:B------:R3:W4:Y:S01]  /*118b0*/  MUFU.TANH R93, R57 ;  /* 0x00000039005d7308 */ /* 0x0007220000002400 */
[C---:B------:R-:W-:Y:S01]  /*118c0*/  FMUL.FTZ R15, R2.reuse, R39 ;  /* 0x00000027020f7220 */ /* 0x040fe20000410000 */
[C---:B------:R-:W-:Y:S01]  /*118d0*/  FMUL.FTZ R40, R2.reuse, R40 ;  /* 0x0000002802287220 */ /* 0x040fe20000410000 */
[C---:B------:R-:W-:Y:S01]  /*118e0*/  FMUL.FTZ R41, R2.reuse, R41 ;  /* 0x0000002902297220 */ /* 0x040fe20000410000 */
[C---:B------:R-:W-:Y:S01]  /*118f0*/  FMUL.FTZ R44, R2.reuse, R48 ;  /* 0x00000030022c7220 */ /* 0x040fe20000410000 */
[C---:B------:R-:W-:Y:S01]  /*11900*/  FMUL.FTZ R45, R2.reuse, R49 ;  /* 0x00000031022d7220 */ /* 0x040fe20000410000 */
[C---:B------:R-:W-:Y:S01]  /*11910*/  FMUL.FTZ R26, R2.reuse, R50 ;  /* 0x00000032021a7220 */ /* 0x040fe20000410000 */
[C---:B------:R-:W-:Y:S01]  /*11920*/  FMUL.FTZ R54, R2.reuse, R66 ;  /* 0x0000004202367220 */ /* 0x040fe20000410000 */
[----:B------:R5:W0:Y:S01]  /*11930*/  MUFU.TANH R97, R65 ;  /* 0x0000004100617308 */ /* 0x000a220000002400 */
[C---:B------:R-:W-:Y:S01]  /*11940*/  FMUL.FTZ R55, R2.reuse, R67 ;  /* 0x0000004302377220 */ /* 0x040fe20000410000 */
[C---:B-1----:R-:W-:Y:S01]  /*11950*/  FMUL.FTZ R56, R2.reuse, R70 ;  /* 0x0000004602387220 */ /* 0x042fe20000410000 */
[C---:B---3--:R-:W-:Y:S01]  /*11960*/  FMUL.FTZ R57, R2.reuse, R71 ;  /* 0x0000004702397220 */ /* 0x048fe20000410000 */
[C---:B------:R-:W-:Y:S01]  /*11970*/  FMUL.FTZ R73, R2.reuse, R73 ;  /* 0x0000004902497220 */ /* 0x040fe20000410000 */
[C---:B------:R-:W-:Y:S01]  /*11980*/  FMUL.FTZ R58, R2.reuse, R74 ;  /* 0x0000004a023a7220 */ /* 0x040fe20000410000 */
[C---:B------:R-:W-:Y:S01]  /*11990*/  FMUL.FTZ R59, R2.reuse, R75 ;  /* 0x0000004b023b7220 */ /* 0x040fe20000410000 */
[C---:B------:R-:W-:Y:S01]  /*119a0*/  FMUL.FTZ R62, R2.reuse, R78 ;  /* 0x0000004e023e7220 */ /* 0x040fe20000410000 */
[C---:B------:R-:W-:Y:S01]  /*119b0*/  FMUL.FTZ R80, R2.reuse, R80 ;  /* 0x0000005002507220 */ /* 0x040fe20000410000 */
[C---:B------:R-:W-:Y:S01]  /*119c0*/  FMUL.FTZ R81, R2.reuse, R81 ;  /* 0x0000005102517220 */ /* 0x040fe20000410000 */
[C---:B-----5:R-:W-:Y:S01]  /*119d0*/  FMUL.FTZ R65, R2.reuse, R82 ;  /* 0x0000005202417220 */ /* 0x060fe20000410000 */
        /* <DEDUP_REMOVED lines=12> */
[----:B------:R1:W-:Y:S01]  /*11aa0*/  @!P1 SYNCS.ARRIVE.TRANS64.RED.A1T0 RZ, [R0+URZ], RZ ;  /* 0x000000ff00ff99a7 */ /* 0x0003e2000810043f */
[----:B------:R-:W3:Y:S01]  /*11ab0*/  MUFU.TANH R6, R6 ;  /* 0x0000000600067308 */ /* 0x000ee20000002400 */
[----:B------:R-:W-:Y:S01]  /*11ac0*/  FMUL.FTZ R60, R2, R60 ;  /* 0x0000003c023c7220 */ /* 0x000fe20000410000 */
[----:B------:R-:W-:Y:S01]  /*11ad0*/  IMAD R83, R23, -0x2, R38 ;  /* 0xfffffffe17537824 */ /* 0x000fe200078e0226 */
[----:B------:R-:W-:-:S02]  /*11ae0*/  LEA R82, R91, 0xffffff80, 0x7 ;  /* 0xffffff805b527811 */ /* 0x000fc400078e38ff */
[----:B-1----:R-:W-:-:S03]  /*11af0*/  IADD3 R0, -R171, 0x1, R38 ;  /* 0x00000001ab007810 */ /* 0x002fc60007ffe126 */
[----:B------:R-:W1:Y:S02]  /*11b00*/  MUFU.TANH R7, R7 ;  /* 0x0000000700077308 */ /* 0x000e640000002400 */
[----:B------:R-:W-:Y:S02]  /*11b10*/  IMAD R39, R23, -0x2, R0 ;  /* 0xfffffffe17277824 */ /* 0x000fe400078e0200 */
[----:B------:R-:W-:-:S04]  /*11b20*/  IMAD R0, R177, 0x80, R201 ;  /* 0x00000080b1007824 */ /* 0x000fc800078e02c9 */
[----:B------:R-:W0:Y:S01]  /*11b30*/  MUFU.TANH R3, R3 ;  /* 0x0000000300037308 */ /* 0x000e220000002400 */
[C---:B------:R-:W-:Y:S02]  /*11b40*/  IMAD.IADD R86, R39.reuse, 0x1, R8 ;  /* 0x0000000127567824 */ /* 0x040fe400078e0208 */
[----:B------:R-:W-:-:S03]  /*11b50*/  VIADD R87, R39, UR43 ;  /* 0x0000002b27577c36 */ /* 0x000fc60008000000 */
[----:B------:R-:W-:Y:S02]  /*11b60*/  VIADDMNMX R50, R0, R86, R83, PT ;  /* 0x0000005600327246 */ /* 0x000fe40003800153 */
        /* <DEDUP_REMOVED lines=71> */
.L_x_1447:
[----:B------:R-:W-:-:S13]  /*11fe0*/  ISETP.NE.AND P3, PT, R9, 0x1, PT ;  /* 0x000000010900780c */ /* 0x000fda0003f65270 */
[----:B------:R-:W1:Y:S02]  /*11ff0*/  @P3 LDC.64 R38, c[0x0][0x9e8] ;  /* 0x00027a00ff263b82 */ /* 0x000e640000000a00 */
[----:B-1----:R-:W-:-:S05]  /*12000*/  @P3 IMAD.HI.U32 R38, R48, R38, RZ ;  /* 0x0000002630263227 */ /* 0x002fca00078e00ff */
[----:B------:R-:W-:-:S07]  /*12010*/  @P3 SHF.R.U32.HI R48, RZ, R39, R38 ;  /* 0x00000027ff303219 */ /* 0x000fce0000011626 */
.L_x_1448:
[----:B------:R-:W-:Y:S05]  /*12020*/  BSYNC B0 ;  /* 0x0000000000007941 */ /* 0x000fea0003800000 */
.L_x_1446:
[----:B------:R-:W-:-:S04]  /*12030*/  IMAD R48, R48, R9, -R82 ;  /* 0x0000000930307224 */ /* 0x000fc800078e0a52 */
[----:B------:R-:W-:-:S05]  /*12040*/  IMAD R39, R23, -0x2, R48 ;  /* 0xfffffffe17277824 */ /* 0x000fca00078e0230 */
[----:B------:R-:W-:Y:S02]  /*12050*/  VIMNMX R60, R60, R39, !PT ;  /* 0x000000273c3c7248 */ /* 0x000fe40007fe0100 */
[----:B------:R-:W-:-:S07]  /*12060*/  VIADDMNMX R50, R39, R9, R50, PT ;  /* 0x0000000927327246 */ /* 0x000fce0003800132 */
.L_x_1445:
[C---:B------:R-:W-:Y:S02]  /*12070*/  ISETP.GE.AND P3, PT, R79.reuse, 0x2, PT ;  /* 0x000000024f00780c */ /* 0x040fe40003f66270 */
[----:B------:R-:W-:Y:S02]  /*12080*/  ISETP.GE.AND P5, PT, R79, 0x9, PT ;  /* 0x000000094f00780c */ /* 0x000fe40003fa6270 */
[----:B------:R-:W-:Y:S02]  /*12090*/  ISETP.GT.AND P4, PT, R60, 0x1, !P3 ;  /* 0x000000013c00780c */ /* 0x000fe40005f84270 */
[----:B------:R-:W-:Y:S02]  /*120a0*/  P2R R101, PR, RZ, 0x20 ;  /* 0x00000020ff657803 */ /* 0x000fe40000000000 */
[----:B------:R-:W-:-:S04]  /*120b0*/  ISETP.LT.OR P4, PT, R50, 0x2, P4 ;  /* 0x000000023200780c */ /* 0x000fc80002781670 */
[----:B------:R-:W-:Y:S02]  /*120c0*/  FSEL R70, R7, -INF , !P4 ;  /* 0xff80000007467808 */ /* 0x000fe40006000000 */
[----:B------:R-:W-:Y:S02]  /*120d0*/  ISETP.GT.AND P4, PT, R60, 0x8, !P5 ;  /* 0x000000083c00780c */ /* 0x000fe40006f84270 */
[----:B------:R-:W-:Y:S02]  /*120e0*/  ISETP.GE.AND P5, PT, R79, 0xa, PT ;  /* 0x0000000a4f00780c */ /* 0x000fe40003fa6270 */
[----:B------:R-:W-:Y:S02]  /*120f0*/  ISETP.LT.OR P4, PT, R50, 0x9, P4 ;  /* 0x000000093200780c */ /* 0x000fe40002781670 */
[----:B------:R-:W-:Y:S02]  /*12100*/  P2R R102, PR, RZ, 0x20 ;  /* 0x00000020ff667803 */ /* 0x000fe40000000000 */
[----:B0-----:R-:W-:-:S02]  /*12110*/  FSEL R71, R28, -INF , !P4 ;  /* 0xff8000001c477808 */ /* 0x001fc40006000000 */
[----:B------:R-:W-:Y:S02]  /*12120*/  ISETP.GT.AND P4, PT, R60, 0x9, !P5 ;  /* 0x000000093c00780c */ /* 0x000fe40006f84270 */
[----:B------:R-:W-:Y:S02]  /*12130*/  ISETP.GE.AND P5, PT, R79, 0x11, PT ;  /* 0x000000114f00780c */ /* 0x000fe40003fa6270 */
[----:B------:R-:W-:Y:S02]  /*12140*/  ISETP.LT.OR P4, PT, R50, 0xa, P4 ;  /* 0x0000000a3200780c */ /* 0x000fe40002781670 */
[----:B------:R-:W-:Y:S02]  /*12150*/  P2R R103, PR, RZ, 0x20 ;  /* 0x00000020ff677803 */ /* 0x000fe40000000000 */
[----:B------:R-:W-:Y:S02]  /*12160*/  FSEL R72, R29, -INF , !P4 ;  /* 0xff8000001d487808 */ /* 0x000fe40006000000 */
[----:B------:R-:W-:-:S02]  /*12170*/  ISETP.GT.AND P4, PT, R60, 0x10, !P5 ;  /* 0x000000103c00780c */ /* 0x000fc40006f84270 */
[C---:B------:R-:W-:Y:S02]  /*12180*/  ISETP.GE.AND P5, PT, R79.reuse, 0x12, PT ;  /* 0x000000124f00780c */ /* 0x040fe40003fa6270 */
[----:B------:R-:W-:Y:S02]  /*12190*/  ISETP.LT.OR P4, PT, R50, 0x11, P4 ;  /* 0x000000113200780c */ /* 0x000fe40002781670 */
[----:B------:R-:W-:Y:S02]  /*121a0*/  P2R R104, PR, RZ, 0x20 ;  /* 0x00000020ff687803 */ /* 0x000fe40000000000 */
[----:B------:R-:W-:Y:S02]  /*121b0*/  FSEL R88, R88, -INF , !P4 ;  /* 0xff80000058587808 */ /* 0x000fe40006000000 */
[----:B------:R-:W-:Y:S02]  /*121c0*/  ISETP.GT.AND P4, PT, R60, 0x11, !P5 ;  /* 0x000000113c00780c */ /* 0x000fe40006f84270 */
[----:B------:R-:W-:-:S02]  /*121d0*/  ISETP.GE.AND P5, PT, R79, 0x19, PT ;  /* 0x000000194f00780c */ /* 0x000fc40003fa6270 */
[----:B------:R-:W-:Y:S02]  /*121e0*/  ISETP.LT.OR P4, PT, R50, 0x12, P4 ;  /* 0x000000123200780c */ /* 0x000fe40002781670 */
[----:B------:R-:W-:Y:S02]  /*121f0*/  P2R R105, PR, RZ, 0x20 ;  /* 0x00000020ff697803 */ /* 0x000fe40000000000 */
[----:B------:R-:W-:Y:S02]  /*12200*/  FSEL R90, R90, -INF , !P4 ;  /* 0xff8000005a5a7808 */ /* 0x000fe40006000000 */
[----:B------:R-:W-:Y:S02]  /*12210*/  ISETP.GT.AND P4, PT, R60, 0x18, !P5 ;  /* 0x000000183c00780c */ /* 0x000fe40006f84270 */
[----:B------:R-:W-:Y:S02]  /*12220*/  ISETP.GE.AND P5, PT, R79, 0x1a, PT ;  /* 0x0000001a4f00780c */ /* 0x000fe40003fa6270 */
[----:B------:R-:W-:-:S02]  /*12230*/  ISETP.LT.OR P4, PT, R50, 0x19, P4 ;  /* 0x000000193200780c */ /* 0x000fc40002781670 */
[----:B------:R-:W-:Y:S02]  /*12240*/  P2R R106, PR, RZ, 0x20 ;  /* 0x00000020ff6a7803 */ /* 0x000fe40000000000 */
[----:B------:R-:W-:Y:S02]  /*12250*/  FSEL R92, R92, -INF , !P4 ;  /* 0xff8000005c5c7808 */ /* 0x000fe40006000000 */
[----:B------:R-:W-:Y:S02]  /*12260*/  ISETP.GT.AND P4, PT, R60, 0x19, !P5 ;  /* 0x000000193c00780c */ /* 0x000fe40006f84270 */
[----:B------:R-:W-:Y:S02]  /*12270*/  ISETP.GE.AND P5, PT, R79, 0x21, PT ;  /* 0x000000214f00780c */ /* 0x000fe40003fa6270 */
[----:B------:R-:W-:Y:S02]  /*12280*/  ISETP.LT.OR P4, PT, R50, 0x1a, P4 ;  /* 0x0000001a3200780c */ /* 0x000fe40002781670 */
[----:B------:R-:W-:-:S02]  /*12290*/  P2R R107, PR, RZ, 0x20 ;  /* 0x00000020ff6b7803 */ /* 0x000fc40000000000 */
[----:B------:R-:W-:Y:S02]  /*122a0*/  FSEL R76, R37, -INF , !P4 ;  /* 0xff800000254c7808 */ /* 0x000fe40006000000 */
[----:B------:R-:W-:Y:S02]  /*122b0*/  ISETP.GT.AND P4, PT, R60, 0x20, !P5 ;  /* 0x000000203c00780c */ /* 0x000fe40006f84270 */
[----:B------:R-:W-:Y:S02]  /*122c0*/  ISETP.GE.AND P5, PT, R79, 0x22, PT ;  /* 0x000000224f00780c */ /* 0x000fe40003fa6270 */
[----:B------:R-:W-:Y:S02]  /*122d0*/  ISETP.LT.OR P4, PT, R50, 0x21, P4 ;  /* 0x000000213200780c */ /* 0x000fe40002781670 */
[----:B------:R-:W-:Y:S02]  /*122e0*/  P2R R108, PR, RZ, 0x20 ;  /* 0x00000020ff6c7803 */ /* 0x000fe40000000000 */
[----:B------:R-:W-:-:S02]  /*122f0*/  FSEL R77, R40, -INF , !P4 ;  /* 0xff800000284d7808 */ /* 0x000fc40006000000 */
        /* <DEDUP_REMOVED lines=36> */
[----:B------:R-:W-:Y:S02]  /*12540*/  ISETP.GE.AND P5, PT, R79, 0x42, PT ;  /* 0x000000424f00780c */ /* 0x000fe40003fa6270 */
[----:B------:R-:W-:Y:S02]  /*12550*/  ISETP.LT.OR P4, PT, R50, 0x41, P4 ;  /* 0x000000413200780c */ /* 0x000fe40002781670 */
[----:B------:R-:W-:Y:S02]  /*12560*/  P2R R116, PR, RZ, 0x20 ;  /* 0x00000020ff747803 */ /* 0x000fe40000000000 */
[----:B------:R-:W-:Y:S02]  /*12570*/  FSEL R53, R53, -INF , !P4 ;  /* 0xff80000035357808 */ /* 0x000fe40006000000 */
[----:B------:R-:W-:Y:S02]  /*12580*/  ISETP.GT.AND P4, PT, R60, 0x41, !P5 ;  /* 0x000000413c00780c */ /* 0x000fe40006f84270 */
[----:B------:R-:W-:-:S02]  /*12590*/  ISETP.GE.AND P5, PT, R79, 0x49, PT ;  /* 0x000000494f00780c */ /* 0x000fc40003fa6270 */
[----:B------:R-:W-:-:S04]  /*125a0*/  ISETP.LT.OR P4, PT, R50, 0x42, P4 ;  /* 0x000000423200780c */ /* 0x000fc80002781670 */
        /* <DEDUP_REMOVED lines=24> */
[C---:B------:R-:W-:Y:S02]  /*12730*/  ISETP.GE.AND P5, PT, R79.reuse, 0x5a, PT ;  /* 0x0000005a4f00780c */ /* 0x040fe40003fa6270 */
        /* <DEDUP_REMOVED lines=28> */
[----:B------:R-:W-:-:S04]  /*12900*/  ISETP.LT.OR P4, PT, R50, 0x71, P4 ;  /* 0x000000713200780c */ /* 0x000fc80002781670 */
        /* <DEDUP_REMOVED lines=16> */
[----:B------:R-:W-:Y:S02]  /*12a10*/  ISETP.GT.AND P6, PT, R60, 0x79, !P6 ;  /* 0x000000793c00780c */ /* 0x000fe400077c4270 */
[----:B------:R-:W-:Y:S02]  /*12a20*/  IADD3 R60, R87, 0x8, R0 ;  /* 0x00000008573c7810 */ /* 0x000fe40007ffe000 */
        /* <DEDUP_REMOVED lines=17> */
.L_x_1451:
[----:B------:R-:W-:-:S13]  /*12b40*/  ISETP.NE.AND P6, PT, R9, 0x1, PT ;  /* 0x000000010900780c */ /* 0x000fda0003fc5270 */
[----:B------:R-:W0:Y:S02]  /*12b50*/  @P6 LDC.64 R6, c[0x0][0x9e8] ;  /* 0x00027a00ff066b82 */ /* 0x000e240000000a00 */
[----:B0-----:R-:W-:-:S05]  /*12b60*/  @P6 IMAD.HI.U32 R6, R73, R6, RZ ;  /* 0x0000000649066227 */ /* 0x001fca00078e00ff */
[----:B------:R-:W-:-:S07]  /*12b70*/  @P6 SHF.R.U32.HI R73, RZ, R7, R6 ;  /* 0x00000007ff496219 */ /* 0x000fce0000011606 */
.L_x_1452:
[----:B------:R-:W-:Y:S05]  /*12b80*/  BSYNC B0 ;  /* 0x0000000000007941 */ /* 0x000fea0003800000 */
.L_x_1450:
[----:B------:R-:W-:-:S04]  /*12b90*/  IMAD R6, R73, R9, -R82 ;  /* 0x0000000949067224 */ /* 0x000fc800078e0a52 */
[----:B------:R-:W-:-:S05]  /*12ba0*/  IMAD R7, R23, -0x2, R6 ;  /* 0xfffffffe17077824 */ /* 0x000fca00078e0206 */
[----:B------:R-:W-:Y:S02]  /*12bb0*/  VIMNMX R60, R60, R7, !PT ;  /* 0x000000073c3c7248 */ /* 0x000fe40007fe0100 */
[----:B------:R-:W-:-:S07]  /*12bc0*/  VIADDMNMX R50, R7, R9, R50, PT ;  /* 0x0000000907327246 */ /* 0x000fce0003800132 */
.L_x_1449:
        /* <DEDUP_REMOVED lines=8> */
[C---:B------:R-:W-:Y:S02]  /*12c50*/  ISETP.GT.AND P5, PT, R60.reuse, 0x78, !P5 ;  /* 0x000000783c00780c */ /* 0x040fe40006fa4270 */
[----:B------:R-:W-:Y:S02]  /*12c60*/  ISETP.GT.AND P3, PT, R60, 0x8, !P3 ;  /* 0x000000083c00780c */ /* 0x000fe40005f64270 */
[C---:B------:R-:W-:Y:S02]  /*12c70*/  ISETP.LT.OR P4, PT, R50.reuse, 0x72, P4 ;  /* 0x000000723200780c */ /* 0x040fe40002781670 */
[C---:B------:R-:W-:Y:S02]  /*12c80*/  ISETP.LT.OR P3, PT, R50.reuse, 0x9, P3 ;  /* 0x000000093200780c */ /* 0x040fe40001f61670 */
[----:B------:R-:W-:Y:S02]  /*12c90*/  ISETP.LT.OR P5, PT, R50, 0x79, P5 ;  /* 0x000000793200780c */ /* 0x000fe40002fa1670 */
[----:B------:R-:W-:-:S02]  /*12ca0*/  FSEL R10, R10, -INF , !P3 ;  /* 0xff8000000a0a7808 */ /* 0x000fc40005800000 */
[----:B------:R-:W-:Y:S02]  /*12cb0*/  ISETP.NE.AND P3, PT, R102, RZ, PT ;  /* 0x000000ff6600720c */ /* 0x000fe40003f65270 */
[----:B------:R-:W-:Y:S02]  /*12cc0*/  FSEL R34, R34, -INF , !P4 ;  /* 0xff80000022227808 */ /* 0x000fe40006000000 */
[----:B------:R-:W-:Y:S02]  /*12cd0*/  ISETP.GT.AND P3, PT, R60, 0x9, !P3 ;  /* 0x000000093c00780c */ /* 0x000fe40005f64270 */
[----:B------:R-:W-:Y:S02]  /*12ce0*/  FSEL R35, R35, -INF , !P5 ;  /* 0xff80000023237808 */ /* 0x000fe40006800000 */
[----:B------:R-:W-:-:S04]  /*12cf0*/  ISETP.LT.OR P3, PT, R50, 0xa, P3 ;  /* 0x0000000a3200780c */ /* 0x000fc80001f61670 */
[----:B------:R-:W-:Y:S02]  /*12d00*/  FSEL R11, R11, -INF , !P3 ;  /* 0xff8000000b0b7808 */ /* 0x000fe40005800000 */
[----:B------:R-:W-:-:S04]  /*12d10*/  ISETP.NE.AND P3, PT, R103, RZ, PT ;  /* 0x000000ff6700720c */ /* 0x000fc80003f65270 */
[----:B------:R-:W-:-:S04]  /*12d20*/  ISETP.GT.AND P3, PT, R60, 0x10, !P3 ;  /* 0x000000103c00780c */ /* 0x000fc80005f64270 */
[----:B------:R-:W-:-:S04]  /*12d30*/  ISETP.LT.OR P3, PT, R50, 0x11, P3 ;  /* 0x000000113200780c */ /* 0x000fc80001f61670 */
        /* <DEDUP_REMOVED lines=21> */
[----:B------:R-:W-:Y:S02]  /*12e90*/  ISETP.NE.AND P6, PT, R116, RZ, PT ;  /* 0x000000ff7400720c */ /* 0x000fe40003fc5270 */
        /* <DEDUP_REMOVED lines=54> */
[----:B------:R-:W-:Y:S01]  /*13200*/  ISETP.NE.AND P3, PT, R115, RZ, PT ;  /* 0x000000ff7300720c */ /* 0x000fe20003f65270 */
[----:B------:R-:W0:Y:S03]  /*13210*/  SHFL.BFLY PT, R12, R7, 0x2, 0x1f ;  /* 0x0c401f00070c7f89 */ /* 0x000e2600000e0000 */
[----:B------:R-:W-:-:S04]  /*13220*/  ISETP.GT.AND P3, PT, R60, 0x40, !P3 ;  /* 0x000000403c00780c */ /* 0x000fc80005f64270 */
[----:B------:R-:W-:-:S04]  /*13230*/  ISETP.LT.OR P3, PT, R50, 0x41, P3 ;  /* 0x000000413200780c */ /* 0x000fc80001f61670 */
[----:B------:R-:W-:Y:S02]  /*13240*/  FSEL R32, R32, -INF , !P3 ;  /* 0xff80000020207808 */ /* 0x000fe40005800000 */
[----:B------:R-:W-:Y:S02]  /*13250*/  ISETP.GT.AND P3, PT, R60, 0x41, !P6 ;  /* 0x000000413c00780c */ /* 0x000fe40007764270 */
[----:B------:R-:W-:Y:S01]  /*13260*/  ISETP.NE.AND P6, PT, R75, RZ, PT ;  /* 0x000000ff4b00720c */ /* 0x000fe20003fc5270 */
[----:B------:R-:W-:Y:S01]  /*13270*/  IMAD.U32 R75, RZ, RZ, UR35 ;  /* 0x00000023ff4b7e24 */ /* 0x000fe2000f8e00ff */
[----:B------:R-:W-:-:S04]  /*13280*/  ISETP.LT.OR P3, PT, R50, 0x42, P3 ;  /* 0x000000423200780c */ /* 0x000fc80001f61670 */
[----:B------:R-:W-:Y:S02]  /*13290*/  FSEL R33, R33, -INF , !P3 ;  /* 0xff80000021217808 */ /* 0x000fe40005800000 */
[----:B------:R-:W-:Y:S02]  /*132a0*/  ISETP.NE.AND P3, PT, R93, RZ, PT ;  /* 0x000000ff5d00720c */ /* 0x000fe40003f65270 */
[----:B0-----:R-:W-:Y:S02]  /*132b0*/  FMNMX.FTZ R73, R7, R12, !PT ;  /* 0x0000000c07497209 */ /* 0x001fe40007810000 */
[----:B------:R-:W-:-:S03]  /*132c0*/  ISETP.GT.AND P3, PT, R60, 0x48, !P3 ;  /* 0x000000483c00780c */ /* 0x000fc60005f64270 */
[----:B------:R-:W0:Y:S01]  /*132d0*/  SHFL.BFLY PT, R12, R73, 0x1, 0x1f ;  /* 0x0c201f00490c7f89 */ /* 0x000e2200000e0000 */
[----:B------:R-:W-:-:S04]  /*132e0*/  ISETP.LT.OR P3, PT, R50, 0x49, P3 ;  /* 0x000000493200780c */ /* 0x000fc80001f61670 */
[----:B------:R-:W-:Y:S02]  /*132f0*/  FSEL R51, R51, -INF , !P3 ;  /* 0xff80000033337808 */ /* 0x000fe40005800000 */
[----:B------:R-:W-:-:S04]  /*13300*/  ISETP.NE.AND P3, PT, R94, RZ, PT ;  /* 0x000000ff5e00720c */ /* 0x000fc80003f65270 */
[----:B------:R-:W-:-:S04]  /*13310*/  ISETP.GT.AND P3, PT, R60, 0x49, !P3 ;  /* 0x000000493c00780c */ /* 0x000fc80005f64270 */
[----:B------:R-:W-:-:S04]  /*13320*/  ISETP.LT.OR P3, PT, R50, 0x4a, P3 ;  /* 0x0000004a3200780c */ /* 0x000fc80001f61670 */
[----:B------:R-:W-:Y:S02]  /*13330*/  FSEL R52, R52, -INF , !P3 ;  /* 0xff80000034347808 */ /* 0x000fe40005800000 */
[----:B------:R-:W-:Y:S02]  /*13340*/  ISETP.NE.AND P3, PT, R95, RZ, PT ;  /* 0x000000ff5f00720c */ /* 0x000fe40003f65270 */
[----:B0-----:R-:W-:Y:S02]  /*13350*/  FMNMX.FTZ R12, R73, R12, !PT ;  /* 0x0000000c490c7209 */ /* 0x001fe40007810000 */
        /* <DEDUP_REMOVED lines=32> */
[----:B------:R-:W-:Y:S01]  /*13560*/  ISETP.NE.AND P6, PT, R74, RZ, PT ;  /* 0x000000ff4a00720c */ /* 0x000fe20003fc5270 */
[----:B------:R-:W-:-:S01]  /*13570*/  FFMA.FTZ R74, R12, R75, -8 ;  /* 0xc10000000c4a7423 */ /* 0x000fc2000001004b */
[----:B------:R-:W-:-:S04]  /*13580*/  ISETP.LT.OR P3, PT, R50, 0x71, P3 ;  /* 0x000000713200780c */ /* 0x000fc80001f61670 */
[----:B------:R-:W-:Y:S02]  /*13590*/  FSEL R65, R65, -INF , !P3 ;  /* 0xff80000041417808 */ /* 0x000fe40005800000 */
[----:B------:R-:W-:-:S04]  /*135a0*/  FSETP.NEU.FTZ.AND P3, PT, R12, -INF , PT ;  /* 0xff8000000c00780b */ /* 0x000fc80003f7d000 */
[----:B------:R-:W-:Y:S02]  /*135b0*/  FSEL R81, R74, RZ, P3 ;  /* 0x000000ff4a517208 */ /* 0x000fe40001800000 */
[----:B------:R-:W-:Y:S02]  /*135c0*/  ISETP.GT.AND P3, PT, R60, RZ, !P6 ;  /* 0x000000ff3c00720c */ /* 0x000fe40007764270 */
[----:B------:R-:W-:Y:S01]  /*135d0*/  ISETP.NE.AND P6, PT, R79, RZ, PT ;  /* 0x000000ff4f00720c */ /* 0x000fe20003fc5270 */
[----:B------:R-:W-:-:S01]  /*135e0*/  FFMA.FTZ R49, R49, UR35, -R81 ;  /* 0x0000002331317c23 */ /* 0x000fc20008010851 */
[----:B------:R-:W-:Y:S01]  /*135f0*/  ISETP.LT.OR P3, PT, R50, 0x1, P3 ;  /* 0x000000013200780c */ /* 0x000fe20001f61670 */
[----:B------:R-:W-:-:S01]  /*13600*/  FFMA.FTZ R70, R70, UR35, -R81 ;  /* 0x0000002346467c23 */ /* 0x000fc20008010851 */
[--C-:B------:R-:W-:Y:S01]  /*13610*/  FFMA.FTZ R71, R71, UR35, -R81.reuse ;  /* 0x0000002347477c23 */ /* 0x100fe20008010851 */
[----:B------:R-:W-:-:S01]  /*13620*/  FFMA.FTZ R72, R72, UR35, -R81 ;  /* 0x0000002348487c23 */ /* 0x000fc20008010851 */
[----:B------:R-:W-:Y:S01]  /*13630*/  FSEL R79, R3, -INF , !P3 ;  /* 0xff800000034f7808 */ /* 0x000fe20005800000 */
[----:B------:R-:W-:-:S01]  /*13640*/  FFMA.FTZ R3, R80, UR35, -R81 ;  /* 0x0000002350037c23 */ /* 0x000fc20008010851 */
[----:B------:R-:W-:Y:S01]  /*13650*/  ISETP.GT.AND P3, PT, R60, 0x79, !P6 ;  /* 0x000000793c00780c */ /* 0x000fe20007764270 */
[----:B------:R-:W-:Y:S01]  /*13660*/  MUFU.EX2 R70, R70 ;  /* 0x0000004600467308 */ /* 0x000fe20000000800 */
[----:B------:R-:W-:Y:S01]  /*13670*/  FMNMX.FTZ R7, R79, R4, !PT ;  /* 0x000000044f077209 */ /* 0x000fe20007810000 */
[--C-:B------:R-:W-:Y:S01]  /*13680*/  FFMA.FTZ R73, R88, UR35, -R81.reuse ;  /* 0x0000002358497c23 */ /* 0x100fe20008010851 */
[----:B------:R-:W-:Y:S01]  /*13690*/  ISETP.LT.OR P3, PT, R50, 0x7a, P3 ;  /* 0x0000007a3200780c */ /* 0x000fe20001f61670 */
[--C-:B------:R-:W-:Y:S01]  /*136a0*/  FFMA.FTZ R75, R92, UR35, -R81.reuse ;  /* 0x000000235c4b7c23 */ /* 0x100fe20008010851 */
[----:B------:R-:W-:Y:S01]  /*136b0*/  FMNMX.FTZ R74, R10, R7, !PT ;  /* 0x000000070a4a7209 */ /* 0x000fe20007810000 */
[--C-:B------:R-:W-:Y:S01]  /*136c0*/  FFMA.FTZ R76, R76, UR35, -R81.reuse ;  /* 0x000000234c4c7c23 */ /* 0x100fe20008010851 */
[----:B------:R-:W-:Y:S01]  /*136d0*/  FSEL R36, R36, -INF , !P3 ;  /* 0xff80000024247808 */ /* 0x000fe20005800000 */
[----:B------:R0:W-:Y:S01]  /*136e0*/  MUFU.EX2 R50, R49 ;  /* 0x0000003100327308 */ /* 0x0001e20000000800 */
[----:B------:R-:W-:Y:S01]  /*136f0*/  FMNMX.FTZ R7, R11, R74, !PT ;  /* 0x0000004a0b077209 */ /* 0x000fe20007810000 */
[--C-:B------:R-:W-:Y:S01]  /*13700*/  FFMA.FTZ R74, R90, UR35, -R81.reuse ;  /* 0x000000235a4a7c23 */ /* 0x100fe20008010851 */
[----:B------:R-:W-:-:S01]  /*13710*/  FFMA.FTZ R77, R77, UR35, -R81 ;  /* 0x000000234d4d7c23 */ /* 0x000fc20008010851 */
[--C-:B------:R-:W-:Y:S01]  /*13720*/  FFMA.FTZ R78, R78, UR35, -R81.reuse ;  /* 0x000000234e4e7c23 */ /* 0x100fe20008010851 */
[----:B------:R-:W-:Y:S01]  /*13730*/  FMNMX.FTZ R80, R6, R7, !PT ;  /* 0x0000000706507209 */ /* 0x000fe20007810000 */
[--C-:B------:R-:W-:Y:S01]  /*13740*/  FFMA.FTZ R69, R69, UR35, -R81.reuse ;  /* 0x0000002345457c23 */ /* 0x100fe20008010851 */
[----:B------:R-:W-:-:S01]  /*13750*/  FFMA.FTZ R68, R68, UR35, -R81 ;  /* 0x0000002344447c23 */ /* 0x000fc20008010851 */
[----:B------:R-:W1:Y:S01]  /*13760*/  MUFU.EX2 R3, R3 ;  /* 0x0000000300037308 */ /* 0x000e620000000800 */
[----:B------:R-:W-:Y:S01]  /*13770*/  FMNMX.FTZ R7, R13, R80, !PT ;  /* 0x000000500d077209 */ /* 0x000fe20007810000 */
[--C-:B------:R-:W-:Y:S01]  /*13780*/  FFMA.FTZ R67, R67, UR35, -R81.reuse ;  /* 0x0000002343437c23 */ /* 0x100fe20008010851 */
[----:B------:R-:W-:-:S01]  /*13790*/  FFMA.FTZ R66, R66, UR35, -R81 ;  /* 0x0000002342427c23 */ /* 0x000fc20008010851 */
[--C-:B------:R-:W-:Y:S01]  /*137a0*/  FFMA.FTZ R64, R64, UR35, -R81.reuse ;  /* 0x0000002340407c23 */ /* 0x100fe20008010851 */
[----:B------:R-:W-:Y:S01]  /*137b0*/  FMNMX.FTZ R80, R14, R7, !PT ;  /* 0x000000070e507209 */ /* 0x000fe20007810000 */
[--C-:B------:R-:W-:Y:S01]  /*137c0*/  FFMA.FTZ R61, R61, UR35, -R81.reuse ;  /* 0x000000233d3d7c23 */ /* 0x100fe20008010851 */
[----:B------:R-:W-:-:S01]  /*137d0*/  FFMA.FTZ R53, R53, UR35, -R81 ;  /* 0x0000002335357c23 */ /* 0x000fc20008010851 */
[----:B------:R-:W2:Y:S01]  /*137e0*/  MUFU.EX2 R71, R71 ;  /* 0x0000004700477308 */ /* 0x000ea20000000800 */
[----:B------:R-:W-:Y:S01]  /*137f0*/  FMNMX.FTZ R7, R15, R80, !PT ;  /* 0x000000500f077209 */ /* 0x000fe20007810000 */
[--C-:B------:R-:W-:Y:S01]  /*13800*/  FFMA.FTZ R48, R48, UR35, -R81.reuse ;  /* 0x0000002330307c23 */ /* 0x100fe20008010851 */
[----:B------:R-:W-:-:S01]  /*13810*/  FFMA.FTZ R47, R47, UR35, -R81 ;  /* 0x000000232f2f7c23 */ /* 0x000fc20008010851 */
[--C-:B------:R-:W-:Y:S01]  /*13820*/  FFMA.FTZ R46, R46, UR35, -R81.reuse ;  /* 0x000000232e2e7c23 */ /* 0x100fe20008010851 */
[----:B------:R-:W-:Y:S01]  /*13830*/  FMNMX.FTZ R80, R20, R7, !PT ;  /* 0x0000000714507209 */ /* 0x000fe20007810000 */
[--C-:B------:R-:W-:Y:S01]  /*13840*/  FFMA.FTZ R45, R45, UR35, -R81.reuse ;  /* 0x000000232d2d7c23 */ /* 0x100fe20008010851 */
[----:B------:R-:W-:-:S01]  /*13850*/  FFMA.FTZ R44, R44, UR35, -R81 ;  /* 0x000000232c2c7c23 */ /* 0x000fc20008010851 */
[----:B------:R-:W-:Y:S01]  /*13860*/  MUFU.EX2 R72, R72 ;  /* 0x0000004800487308 */ /* 0x000fe20000000800 */
        /* <DEDUP_REMOVED lines=13> */
[----:B------:R-:W-:-:S02]  /*13940*/  FFMA.FTZ R29, R29, UR35, -R81 ;  /* 0x000000231d1d7c23 */ /* 0x000fc40008010851 */
[----:B------:R-:W-:Y:S01]  /*13950*/  MUFU.EX2 R74, R74 ;  /* 0x0000004a004a7308 */ /* 0x000fe20000000800 */
[----:B------:R-:W-:-:S04]  /*13960*/  FMNMX.FTZ R7, R27, R80, !PT ;  /* 0x000000501b077209 */ /* 0x000fc80007810000 */
[----:B------:R-:W-:-:S03]  /*13970*/  FMNMX.FTZ R80, R30, R7, !PT ;  /* 0x000000071e507209 */ /* 0x000fc60007810000 */
        /* <DEDUP_REMOVED lines=25> */
[----:B------:R-:W-:-:S05]  /*13b10*/  FMNMX.FTZ R7, R36, R7, !PT ;  /* 0x0000000724077209 */ /* 0x000fca0007810000 */
[----:B------:R-:W3:Y:S02]  /*13b20*/  SHFL.BFLY PT, R60, R7, 0x2, 0x1f ;  /* 0x0c401f00073c7f89 */ /* 0x000ee400000e0000 */
[----:B------:R-:W-:Y:S08]  /*13b30*/  MUFU.EX2 R61, R61 ;  /* 0x0000003d003d7308 */ /* 0x000ff00000000800 */
[----:B------:R-:W-:Y:S08]  /*13b40*/  MUFU.EX2 R53, R53 ;  /* 0x0000003500357308 */ /* 0x000ff00000000800 */
[----:B------:R-:W-:Y:S01]  /*13b50*/  MUFU.EX2 R44, R44 ;  /* 0x0000002c002c7308 */ /* 0x000fe20000000800 */
[----:B---3--:R-:W-:-:S07]  /*13b60*/  FMNMX.FTZ R60, R7, R60, !PT ;  /* 0x0000003c073c7209 */ /* 0x008fce0007810000 */
[----:B------:R-:W-:Y:S01]  /*13b70*/  MUFU.EX2 R43, R43 ;  /* 0x0000002b002b7308 */ /* 0x000fe20000000800 */
[----:B------:R-:W3:Y:S07]  /*13b80*/  SHFL.BFLY PT, R7, R60, 0x1, 0x1f ;  /* 0x0c201f003c077f89 */ /* 0x000eee00000e0000 */
[----:B------:R-:W-:Y:S08]  /*13b90*/  MUFU.EX2 R48, R48 ;  /* 0x0000003000307308 */ /* 0x000ff00000000800 */
[----:B------:R-:W-:Y:S08]  /*13ba0*/  MUFU.EX2 R47, R47 ;  /* 0x0000002f002f7308 */ /* 0x000ff00000000800 */
[----:B------:R-:W-:Y:S01]  /*13bb0*/  MUFU.EX2 R46, R46 ;  /* 0x0000002e002e7308 */ /* 0x000fe20000000800 */
[----:B---3--:R-:W-:Y:S01]  /*13bc0*/  FMNMX.FTZ R7, R60, R7, !PT ;  /* 0x000000073c077209 */ /* 0x008fe20007810000 */
[----:B------:R-:W-:-:S03]  /*13bd0*/  IMAD.U32 R60, RZ, RZ, UR35 ;  /* 0x00000023ff3c7e24 */ /* 0x000fc6000f8e00ff */
[C---:B------:R-:W-:Y:S01]  /*13be0*/  FSETP.NEU.FTZ.AND P3, PT, R7.reuse, -INF , PT ;  /* 0xff8000000700780b */ /* 0x040fe20003f7d000 */
[----:B0-----:R-:W-:-:S02]  /*13bf0*/  FFMA.FTZ R49, R7, R60, -8 ;  /* 0xc100000007317423 */ /* 0x001fc4000001003c */
[----:B------:R-:W-:Y:S03]  /*13c00*/  MUFU.EX2 R45, R45 ;  /* 0x0000002d002d7308 */ /* 0x000fe60000000800 */
[----:B------:R-:W-:-:S05]  /*13c10*/  FSEL R60, R49, RZ, P3 ;  /* 0x000000ff313c7208 */ /* 0x000fca0001800000 */
[----:B------:R-:W-:Y:S01]  /*13c20*/  MUFU.EX2 R40, R40 ;  /* 0x0000002800287308 */ /* 0x000fe20000000800 */
[----:B------:R-:W-:-:S01]  /*13c30*/  FFMA.FTZ R49, R79, UR35, -R60 ;  /* 0x000000234f317c23 */ /* 0x000fc2000801083c */
[--C-:B------:R-:W-:Y:S01]  /*13c40*/  FFMA.FTZ R4, R4, UR35, -R60.reuse ;  /* 0x0000002304047c23 */ /* 0x100fe2000801083c */
[----:B------:R-:W-:-:S01]  /*13c50*/  FFMA.FTZ R10, R10, UR35, -R60 ;  /* 0x000000230a0a7c23 */ /* 0x000fc2000801083c */
[--C-:B------:R-:W-:Y:S01]  /*13c60*/  FFMA.FTZ R80, R11, UR35, -R60.reuse ;  /* 0x000000230b507c23 */ /* 0x100fe2000801083c */
[----:B------:R-:W-:-:S01]  /*13c70*/  FFMA.FTZ R6, R6, UR35, -R60 ;  /* 0x0000002306067c23 */ /* 0x000fc2000801083c */
[--C-:B------:R-:W-:Y:S01]  /*13c80*/  FFMA.FTZ R11, R13, UR35, -R60.reuse ;  /* 0x000000230d0b7c23 */ /* 0x100fe2000801083c */
[----:B------:R-:W-:-:S01]  /*13c90*/  FFMA.FTZ R14, R14, UR35, -R60 ;  /* 0x000000230e0e7c23 */ /* 0x000fc2000801083c */
        /* <DEDUP_REMOVED lines=8> */
[----:B------:R-:W0:Y:S01]  /*13d20*/  MUFU.EX2 R4, R4 ;  /* 0x0000000400047308 */ /* 0x000e220000000800 */
[----:B------:R-:W-:-:S01]  /*13d30*/  FFMA.FTZ R33, R33, UR35, -R60 ;  /* 0x0000002321217c23 */ /* 0x000fc2000801083c */
[--C-:B------:R-:W-:Y:S01]  /*13d40*/  FFMA.FTZ R51, R51, UR35, -R60.reuse ;  /* 0x0000002333337c23 */ /* 0x100fe2000801083c */
[----:B------:R-:W-:-:S01]  /*13d50*/  FFMA.FTZ R52, R52, UR35, -R60 ;  /* 0x0000002334347c23 */ /* 0x000fc2000801083c */
[--C-:B------:R-:W-:Y:S01]  /*13d60*/  FFMA.FTZ R54, R54, UR35, -R60.reuse ;  /* 0x0000002336367c23 */ /* 0x100fe2000801083c */
[----:B------:R-:W-:-:S01]  /*13d70*/  FFMA.FTZ R55, R55, UR35, -R60 ;  /* 0x0000002337377c23 */ /* 0x000fc2000801083c */
[--C-:B------:R-:W-:Y:S01]  /*13d80*/  FFMA.FTZ R56, R56, UR35, -R60.reuse ;  /* 0x0000002338387c23 */ /* 0x100fe2000801083c */
[----:B------:R-:W-:-:S01]  /*13d90*/  FFMA.FTZ R57, R57, UR35, -R60 ;  /* 0x0000002339397c23 */ /* 0x000fc2000801083c */
[----:B------:R3:W4:Y:S01]  /*13da0*/  MUFU.EX2 R79, R10 ;  /* 0x0000000a004f7308 */ /* 0x0007220000000800 */
[----:B------:R-:W-:-:S01]  /*13db0*/  FFMA.FTZ R58, R58, UR35, -R60 ;  /* 0x000000233a3a7c23 */ /* 0x000fc2000801083c */
[--C-:B------:R-:W-:Y:S01]  /*13dc0*/  FFMA.FTZ R59, R59, UR35, -R60.reuse ;  /* 0x000000233b3b7c23 */ /* 0x100fe2000801083c */
[----:B------:R-:W-:-:S01]  /*13dd0*/  FFMA.FTZ R62, R62, UR35, -R60 ;  /* 0x000000233e3e7c23 */ /* 0x000fc2000801083c */
[--C-:B------:R-:W-:Y:S01]  /*13de0*/  FFMA.FTZ R63, R63, UR35, -R60.reuse ;  /* 0x000000233f3f7c23 */ /* 0x100fe2000801083c */
[----:B------:R-:W-:-:S01]  /*13df0*/  FFMA.FTZ R65, R65, UR35, -R60 ;  /* 0x0000002341417c23 */ /* 0x000fc2000801083c */
[--C-:B------:R-:W-:Y:S01]  /*13e00*/  FFMA.FTZ R34, R34, UR35, -R60.reuse ;  /* 0x0000002322227c23 */ /* 0x100fe2000801083c */
[----:B------:R-:W-:-:S01]  /*13e10*/  FFMA.FTZ R35, R35, UR35, -R60 ;  /* 0x0000002323237c23 */ /* 0x000fc2000801083c */
[----:B------:R-:W5:Y:S01]  /*13e20*/  MUFU.EX2 R80, R80 ;  /* 0x0000005000507308 */ /* 0x000f620000000800 */
[----:B---3--:R-:W-:-:S01]  /*13e30*/  FFMA.FTZ R10, R20, UR35, -R60 ;  /* 0x00000023140a7c23 */ /* 0x008fc2000801083c */
[----:B-1----:R-:W-:Y:S01]  /*13e40*/  FADD.FTZ R20, R3, R70 ;  /* 0x0000004603147221 */ /* 0x002fe20000010000 */
[----:B------:R-:W-:-:S03]  /*13e50*/  FFMA.FTZ R36, R36, UR35, -R60 ;  /* 0x0000002324247c23 */ /* 0x000fc6000801083c */
[----:B--2---:R-:W-:Y:S01]  /*13e60*/  FADD.FTZ R21, R71, R20 ;  /* 0x0000001447157221 */ /* 0x004fe20000010000 */
[----:B0-----:R-:W-:-:S01]  /*13e70*/  FADD.FTZ R20, R49, R4 ;  /* 0x0000000431147221 */ /* 0x001fc20000010000 */
[----:B------:R-:W0:Y:S01]  /*13e80*/  MUFU.EX2 R6, R6 ;  /* 0x0000000600067308 */ /* 0x000e220000000800 */
[----:B------:R-:W-:-:S04]  /*13e90*/  F2FP.SATFINITE.E4M3.F32.PACK_AB_MERGE_C R71, R72, R71, RZ ;  /* 0x000000474847723e */ /* 0x000fc800048070ff */
[----:B------:R-:W-:-:S03]  /*13ea0*/  F2FP.SATFINITE.E4M3.F32.PACK_AB_MERGE_C R164, R70, R3, R71 ;  /* 0x0000000346a4723e */ /* 0x000fc60004807047 */
[----:B------:R1:W-:Y:S08]  /*13eb0*/  MUFU.EX2 R81, R14 ;  /* 0x0000000e00517308 */ /* 0x0003f00000000800 */
[----:B------:R-:W2:Y:S01]  /*13ec0*/  MUFU.EX2 R11, R11 ;  /* 0x0000000b000b7308 */ /* 0x000ea20000000800 */
[----:B-1----:R-:W-:-:S01]  /*13ed0*/  FFMA.FTZ R14, R26, UR35, -R60 ;  /* 0x000000231a0e7c23 */ /* 0x002fc2000801083c */
[----:B------:R-:W-:Y:S01]  /*13ee0*/  FADD.FTZ R26, R72, R21 ;  /* 0x00000015481a7221 */ /* 0x000fe20000010000 */
[----:B----4-:R-:W-:-:S01]  /*13ef0*/  FADD.FTZ R21, R79, R20 ;  /* 0x000000144f157221 */ /* 0x010fc20000010000 */
[----:B-----5:R-:W-:-:S03]  /*13f00*/  F2FP.SATFINITE.E4M3.F32.PACK_AB_MERGE_C R79, R80, R79, RZ ;  /* 0x0000004f504f723e */ /* 0x020fc600048070ff */
[----:B------:R-:W-:Y:S01]  /*13f10*/  FADD.FTZ R21, R80, R21 ;  /* 0x0000001550157221 */ /* 0x000fe20000010000 */
[----:B------:R1:W3:Y:S01]  /*13f20*/  MUFU.EX2 R82, R15 ;  /* 0x0000000f00527308 */ /* 0x0002e20000000800 */
[----:B------:R-:W-:-:S07]  /*13f30*/  F2FP.SATFINITE.E4M3.F32.PACK_AB_MERGE_C R165, R4, R49, R79 ;  /* 0x0000003104a5723e */ /* 0x000fce000480704f */
[----:B------:R-:W4:Y:S01]  /*13f40*/  MUFU.EX2 R10, R10 ;  /* 0x0000000a000a7308 */ /* 0x000f220000000800 */
[----:B-1----:R-:W-:-:S01]  /*13f50*/  FFMA.FTZ R15, R27, UR35, -R60 ;  /* 0x000000231b0f7c23 */ /* 0x002fc2000801083c */
[----:B------:R-:W-:-:S04]  /*13f60*/  FADD.FTZ R27, R73, R26 ;  /* 0x0000001a491b7221 */ /* 0x000fc80000010000 */
[----:B------:R-:W-:Y:S02]  /*13f70*/  FADD.FTZ R20, R74, R27 ;  /* 0x0000001b4a147221 */ /* 0x000fe40000010000 */
[----:B------:R-:W1:Y:S02]  /*13f80*/  MUFU.EX2 R13, R13 ;  /* 0x0000000d000d7308 */ /* 0x000e640000000800 */
[----:B------:R-:W-:-:S01]  /*13f90*/  FADD.FTZ R27, R75, R20 ;  /* 0x000000144b1b7221 */ /* 0x000fc20000010000 */
[----:B0-----:R-:W-:Y:S01]  /*13fa0*/  FADD.FTZ R20, R6, R21 ;  /* 0x0000001506147221 */ /* 0x001fe20000010000 */
[C---:B------:R-:W-:Y:S02]  /*13fb0*/  F2FP.SATFINITE.E4M3.F32.PACK_AB_MERGE_C R75, R76.reuse, R75, RZ ;  /* 0x0000004b4c4b723e */ /* 0x040fe400048070ff */
[----:B------:R-:W-:Y:S01]  /*13fc0*/  FADD.FTZ R26, R76, R27 ;  /* 0x0000001b4c1a7221 */ /* 0x000fe20000010000 */
[----:B--2---:R-:W-:-:S01]  /*13fd0*/  FADD.FTZ R20, R11, R20 ;  /* 0x000000140b147221 */ /* 0x004fc20000010000 */
[----:B------:R-:W0:Y:S01]  /*13fe0*/  MUFU.EX2 R24, R24 ;  /* 0x0000001800187308 */ /* 0x000e220000000800 */
[----:B------:R-:W-:Y:S01]  /*13ff0*/  F2FP.SATFINITE.E4M3.F32.PACK_AB_MERGE_C R166, R74, R73, R75 ;  /* 0x000000494aa6723e */ /* 0x000fe2000480704b */
[----:B------:R-:W-:Y:S01]  /*14000*/  FADD.FTZ R27, R77, R26 ;  /* 0x0000001a4d1b7221 */ /* 0x000fe20000010000 */
[----:B------:R-:W-:-:S01]  /*14010*/  FADD.FTZ R21, R81, R20 ;  /* 0x0000001451157221 */ /* 0x000fc20000010000 */
[----:B---3--:R-:W-:-:S02]  /*14020*/  F2FP.SATFINITE.E4M3.F32.PACK_AB_MERGE_C R81, R82, R81, RZ ;  /* 0x000000515251723e */ /* 0x008fc400048070ff */
[----:B------:R-:W-:-:S01]  /*14030*/  FADD.FTZ R20, R78, R27 ;  /* 0x0000001b4e147221 */ /* 0x000fc20000010000 */
[----:B------:R-:W-:Y:S01]  /*14040*/  FADD.FTZ R21, R82, R21 ;  /* 0x0000001552157221 */ /* 0x000fe20000010000 */
[----:B------:R-:W2:Y:S01]  /*14050*/  MUFU.EX2 R25, R25 ;  /* 0x0000001900197308 */ /* 0x000ea20000000800 */
[----:B------:R-:W-:Y:S01]  /*14060*/  F2FP.SATFINITE.E4M3.F32.PACK_AB_MERGE_C R167, R11, R6, R81 ;  /* 0x000000060ba7723e */ /* 0x000fe20004807051 */
[----:B------:R-:W-:Y:S01]  /*14070*/  FADD.FTZ R27, R69, R20 ;  /* 0x00000014451b7221 */ /* 0x000fe20000010000 */
[----:B----4-:R-:W-:-:S01]  /*14080*/  FADD.FTZ R20, R10, R21 ;  /* 0x000000150a147221 */ /* 0x010fc20000010000 */
[C---:B------:R-:W-:Y:S02]  /*14090*/  F2FP.SATFINITE.E4M3.F32.PACK_AB_MERGE_C R69, R68.reuse, R69, RZ ;  /* 0x000000454445723e */ /* 0x040fe400048070ff */
[----:B------:R-:W-:-:S01]  /*140a0*/  FADD.FTZ R68, R68, R27 ;  /* 0x0000001b44447221 */ /* 0x000fc20000010000 */
[----:B-1----:R-:W-:Y:S01]  /*140b0*/  FADD.FTZ R21, R13, R20 ;  /* 0x000000140d157221 */ /* 0x002fe20000010000 */
[----:B------:R-:W1:Y:S01]  /*140c0*/  MUFU.EX2 R14, R14 ;  /* 0x0000000e000e7308 */ /* 0x000e620000000800 */
[----:B------:R-:W-:Y:S01]  /*140d0*/  F2FP.SATFINITE.E4M3.F32.PACK_AB_MERGE_C R160, R78, R77, R69 ;  /* 0x0000004d4ea0723e */ /* 0x000fe20004807045 */
[----:B------:R-:W-:Y:S01]  /*140e0*/  FADD.FTZ R3, R67, R68 ;  /* 0x0000004443037221 */ /* 0x000fe20000010000 */
[----:B0-----:R-:W-:-:S03]  /*140f0*/  FADD.FTZ R20, R24, R21 ;  /* 0x0000001518147221 */ /* 0x001fc60000010000 */
[----:B------:R-:W-:Y:S02]  /*14100*/  FADD.FTZ R21, R66, R3 ;  /* 0x0000000342157221 */ /* 0x000fe40000010000 */
[----:B------:R-:W0:Y:S01]  /*14110*/  MUFU.EX2 R15, R15 ;  /* 0x0000000f000f7308 */ /* 0x000e220000000800 */
[----:B--2---:R-:W-:-:S01]  /*14120*/  FADD.FTZ R3, R25, R20 ;  /* 0x0000001419037221 */ /* 0x004fc20000010000 */
[----:B------:R-:W-:Y:S01]  /*14130*/  FADD.FTZ R26, R64, R21 ;  /* 0x00000015401a7221 */ /* 0x000fe20000010000 */
[----:B------:R-:W-:Y:S02]  /*14140*/  F2FP.SATFINITE.E4M3.F32.PACK_AB_MERGE_C R64, R61, R64, RZ ;  /* 0x000000403d40723e */ /* 0x000fe400048070ff */
[----:B------:R-:W-:Y:S01]  /*14150*/  F2FP.SATFINITE.E4M3.F32.PACK_AB_MERGE_C R24, R25, R24, RZ ;  /* 0x000000181918723e */ /* 0x000fe200048070ff */
[----:B------:R-:W-:-:S01]  /*14160*/  FADD.FTZ R26, R61, R26 ;  /* 0x0000001a3d1a7221 */ /* 0x000fc20000010000 */
[----:B------:R-:W-:Y:S01]  /*14170*/  F2FP.SATFINITE.E4M3.F32.PACK_AB_MERGE_C R162, R66, R67, R64 ;  /* 0x0000004342a2723e */ /* 0x000fe20004807040 */
[----:B------:R-:W2:Y:S01]  /*14180*/  MUFU.EX2 R30, R30 ;  /* 0x0000001e001e7308 */ /* 0x000ea20000000800 */
[----:B-1----:R-:W-:-:S01]  /*14190*/  FADD.FTZ R20, R14, R3 ;  /* 0x000000030e147221 */ /* 0x002fc20000010000 */
[----:B------:R-:W-:Y:S01]  /*141a0*/  FADD.FTZ R21, R53, R26 ;  /* 0x0000001a35157221 */ /* 0x000fe20000010000 */
[----:B------:R-:W-:-:S02]  /*141b0*/  F2FP.SATFINITE.E4M3.F32.PACK_AB_MERGE_C R26, R47, R48, RZ ;  /* 0x000000302f1a723e */ /* 0x000fc400048070ff */
[----:B------:R-:W-:Y:S01]  /*141c0*/  F2FP.SATFINITE.E4M3.F32.PACK_AB_MERGE_C R161, R13, R10, R24 ;  /* 0x0000000a0da1723e */ /* 0x000fe20004807018 */
[----:B------:R-:W-:-:S01]  /*141d0*/  FADD.FTZ R21, R50, R21 ;  /* 0x0000001532157221 */ /* 0x000fc20000010000 */
[----:B------:R-:W-:Y:S01]  /*141e0*/  F2FP.SATFINITE.E4M3.F32.PACK_AB_MERGE_C R156, R50, R53, R26 ;  /* 0x00000035329c723e */ /* 0x000fe2000480701a */
[----:B------:R-:W1:Y:S01]  /*141f0*/  MUFU.EX2 R31, R31 ;  /* 0x0000001f001f7308 */ /* 0x000e620000000800 */
[----:B0-----:R-:W-:-:S01]  /*14200*/  FADD.FTZ R3, R15, R20 ;  /* 0x000000140f037221 */ /* 0x001fc20000010000 */
[----:B------:R-:W-:-:S04]  /*14210*/  FADD.FTZ R48, R48, R21 ;  /* 0x0000001530307221 */ /* 0x000fc80000010000 */
[----:B------:R-:W-:Y:S02]  /*14220*/  FADD.FTZ R47, R47, R48 ;  /* 0x000000302f2f7221 */ /* 0x000fe40000010000 */
[----:B------:R-:W0:Y:S01]  /*14230*/  MUFU.EX2 R32, R32 ;  /* 0x0000002000207308 */ /* 0x000e220000000800 */
[----:B--2---:R-:W-:-:S07]  /*14240*/  FADD.FTZ R20, R30, R3 ;  /* 0x000000031e147221 */ /* 0x004fce0000010000 */
[----:B------:R-:W2:Y:S01]  /*14250*/  MUFU.EX2 R33, R33 ;  /* 0x0000002100217308 */ /* 0x000ea20000000800 */
[----:B-1----:R-:W-:-:S01]  /*14260*/  FADD.FTZ R3, R31, R20 ;  /* 0x000000141f037221 */ /* 0x002fc20000010000 */
[----:B------:R-:W-:-:S04]  /*14270*/  F2FP.SATFINITE.E4M3.F32.PACK_AB_MERGE_C R30, R31, R30, RZ ;  /* 0x0000001e1f1e723e */ /* 0x000fc800048070ff */
[----:B------:R-:W-:Y:S02]  /*14280*/  F2FP.SATFINITE.E4M3.F32.PACK_AB_MERGE_C R163, R15, R14, R30 ;  /* 0x0000000e0fa3723e */ /* 0x000fe4000480701e */
[----:B------:R-:W1:Y:S01]  /*14290*/  MUFU.EX2 R51, R51 ;  /* 0x0000003300337308 */ /* 0x000e620000000800 */
[----:B0-----:R-:W-:-:S01]  /*142a0*/  FADD.FTZ R20, R32, R3 ;  /* 0x0000000320147221 */ /* 0x001fc20000010000 */
[----:B------:R-:W-:-:S04]  /*142b0*/  F2FP.SATFINITE.E4M3.F32.PACK_AB_MERGE_C R3, R43, R44, RZ ;  /* 0x0000002c2b03723e */ /* 0x000fc800048070ff */
[----:B------:R-:W-:Y:S01]  /*142c0*/  F2FP.SATFINITE.E4M3.F32.PACK_AB_MERGE_C R158, R45, R46, R3 ;  /* 0x0000002e2d9e723e */ /* 0x000fe20004807003 */
[----:B------:R-:W-:-:S01]  /*142d0*/  FADD.FTZ R46, R46, R47 ;  /* 0x0000002f2e2e7221 */ /* 0x000fc20000010000 */
[----:B------:R-:W0:Y:S01]  /*142e0*/  MUFU.EX2 R52, R52 ;  /* 0x0000003400347308 */ /* 0x000e220000000800 */
[----:B--2---:R-:W-:-:S02]  /*142f0*/  FADD.FTZ R20, R33, R20 ;  /* 0x0000001421147221 */ /* 0x004fc40000010000 */
[----:B------:R-:W-:-:S04]  /*14300*/  FADD.FTZ R45, R45, R46 ;  /* 0x0000002e2d2d7221 */ /* 0x000fc80000010000 */
[----:B------:R-:W-:Y:S01]  /*14310*/  FADD.FTZ R44, R44, R45 ;  /* 0x0000002d2c2c7221 */ /* 0x000fe20000010000 */
[----:B------:R-:W2:Y:S01]  /*14320*/  MUFU.EX2 R54, R54 ;  /* 0x0000003600367308 */ /* 0x000ea20000000800 */
[----:B-1----:R-:W-:-:S02]  /*14330*/  FADD.FTZ R3, R51, R20 ;  /* 0x0000001433037221 */ /* 0x002fc40000010000 */
[----:B------:R-:W-:-:S05]  /*14340*/  FADD.FTZ R43, R43, R44 ;  /* 0x0000002c2b2b7221 */ /* 0x000fca0000010000 */
[----:B------:R-:W1:Y:S01]  /*14350*/  MUFU.EX2 R55, R55 ;  /* 0x0000003700377308 */ /* 0x000e620000000800 */
[----:B0-----:R-:W-:-:S01]  /*14360*/  FADD.FTZ R3, R52, R3 ;  /* 0x0000000334037221 */ /* 0x001fc20000010000 */
[----:B------:R-:W-:-:S04]  /*14370*/  F2FP.SATFINITE.E4M3.F32.PACK_AB_MERGE_C R51, R52, R51, RZ ;  /* 0x000000333433723e */ /* 0x000fc800048070ff */
[----:B------:R-:W-:Y:S02]  /*14380*/  F2FP.SATFINITE.E4M3.F32.PACK_AB_MERGE_C R157, R33, R32, R51 ;  /* 0x00000020219d723e */ /* 0x000fe40004807033 */
[----:B------:R-:W0:Y:S01]  /*14390*/  MUFU.EX2 R56, R56 ;  /* 0x0000003800387308 */ /* 0x000e220000000800 */
[----:B--2---:R-:W-:-:S07]  /*143a0*/  FADD.FTZ R20, R54, R3 ;  /* 0x0000000336147221 */ /* 0x004fce0000010000 */
[----:B------:R-:W2:Y:S01]  /*143b0*/  MUFU.EX2 R39, R39 ;  /* 0x0000002700277308 */ /* 0x000ea20000000800 */
[----:B-1----:R-:W-:-:S07]  /*143c0*/  FADD.FTZ R3, R55, R20 ;  /* 0x0000001437037221 */ /* 0x002fce0000010000 */
[----:B------:R-:W1:Y:S01]  /*143d0*/  MUFU.EX2 R57, R57 ;  /* 0x0000003900397308 */ /* 0x000e620000000800 */
[----:B0-----:R-:W-:-:S07]  /*143e0*/  FADD.FTZ R20, R56, R3 ;  /* 0x0000000338147221 */ /* 0x001fce0000010000 */
[----:B------:R-:W-:Y:S01]  /*143f0*/  MUFU.EX2 R42, R42 ;  /* 0x0000002a002a7308 */ /* 0x000fe20000000800 */
[----:B--2---:R-:W-:-:S07]  /*14400*/  F2FP.SATFINITE.E4M3.F32.PACK_AB_MERGE_C R21, R39, R40, RZ ;  /* 0x000000282715723e */ /* 0x004fce00048070ff */
        /* <DEDUP_REMOVED lines=31> */
[----:B------:R-:W-:-:S06]  /*14600*/  FADD.FTZ R28, R28, R37 ;  /* 0x000000251c1c7221 */ /* 0x000fcc0000010000 */
[----:B------:R-:W0:Y:S01]  /*14610*/  MUFU.EX2 R36, R36 ;  /* 0x0000002400247308 */ /* 0x000e220000000800 */
[----:B--2---:R-:W-:-:S04]  /*14620*/  FADD.FTZ R4, R34, R3 ;  /* 0x0000000322047221 */ /* 0x004fc80000010000 */
[----:B-1----:R-:W-:Y:S01]  /*14630*/  FADD.FTZ R3, R35, R4 ;  /* 0x0000000423037221 */ /* 0x002fe20000010000 */
[----:B------:R-:W-:-:S01]  /*14640*/  FADD.FTZ R4, R29, R28 ;  /* 0x0000001c1d047221 */ /* 0x000fc20000010000 */
[C---:B0-----:R-:W-:Y:S02]  /*14650*/  F2FP.SATFINITE.E4M3.F32.PACK_AB_MERGE_C R6, R36.reuse, R35, RZ ;  /* 0x000000232406723e */ /* 0x041fe400048070ff */
[----:B------:R-:W-:-:S02]  /*14660*/  FADD.FTZ R3, R36, R3 ;  /* 0x0000000324037221 */ /* 0x000fc40000010000 */
[----:B------:R-:W-:Y:S01]  /*14670*/  F2FP.SATFINITE.E4M3.F32.PACK_AB_MERGE_C R155, R34, R65, R6 ;  /* 0x00000041229b723e */ /* 0x000fe20004807006 */
[----:B------:R-:W-:Y:S01]  /*14680*/  VIADD R6, R91, 0xfffffffe ;  /* 0xfffffffe5b067836 */ /* 0x000fe20000000000 */
[----:B------:R-:W-:Y:S06]  /*14690*/  @!P2 BRA `(.L_x_1453) ;  /* 0x000000000048a947 */ /* 0x000fec0003800000 */
        /* <DEDUP_REMOVED lines=11> */
.L_x_1455:
[----:B------:R-:W-:-:S13]  /*14750*/  ISETP.NE.AND P3, PT, R9, 0x1, PT ;  /* 0x000000010900780c */ /* 0x000fda0003f65270 */
[----:B------:R-:W0:Y:S02]  /*14760*/  @P3 LDC.64 R14, c[0x0][0x9e8] ;  /* 0x00027a00ff0e3b82 */ /* 0x000e240000000a00 */
[----:B0-----:R-:W-:-:S05]  /*14770*/  @P3 IMAD.HI.U32 R14, R10, R14, RZ ;  /* 0x0000000e0a0e3227 */ /* 0x001fca00078e00ff */
[----:B------:R-:W-:-:S07]  /*14780*/  @P3 SHF.R.U32.HI R10, RZ, R15, R14 ;  /* 0x0000000fff0a3219 */ /* 0x000fce000001160e */
.L_x_1456:
[----:B------:R-:W-:Y:S05]  /*14790*/  BSYNC B0 ;  /* 0x0000000000007941 */ /* 0x000fea0003800000 */
.L_x_1454:
[----:B------:R-:W-:-:S05]  /*147a0*/  IMAD R9, R10, R9, R9 ;  /* 0x000000090a097224 */ /* 0x000fca00078e0209 */
[----:B------:R-:W-:-:S07]  /*147b0*/  VIMNMX R8, R8, R9, PT ;  /* 0x0000000908087248 */ /* 0x000fce0003fe0100 */
.L_x_1453:
[----:B------:R-:W-:Y:S01]  /*147c0*/  SHF.R.S32.HI R9, RZ, 0x1f, R8 ;  /* 0x0000001fff097819 */ /* 0x000fe20000011408 */
[----:B------:R-:W-:Y:S01]  /*147d0*/  ULDC UR32, c[0x0][0x9e4] ;  /* 0x0002790000207ab9 */ /* 0x000fe20000000800 */
[----:B------:R-:W-:Y:S01]  /*147e0*/  ULDC UR4, c[0x0][0x9e4] ;  /* 0x0002790000047ab9 */ /* 0x000fe20000000800 */
[----:B------:R-:W-:Y:S01]  /*147f0*/  ULDC UR5, c[0x0][0x988] ;  /* 0x0002620000057ab9 */ /* 0x000fe20000000800 */
[----:B------:R-:W-:Y:S01]  /*14800*/  LEA.HI R9, R9, R8, RZ, 0x7 ;  /* 0x0000000809097211 */ /* 0x000fe200078f38ff */
[----:B------:R-:W-:Y:S01]  /*14810*/  ULDC UR7, c[0x0][0x988] ;  /* 0x0002620000077ab9 */ /* 0x000fe20000000800 */
[----:B------:R-:W-:Y:S01]  /*14820*/  ULDC UR6, c[0x0][0x988] ;  /* 0x0002620000067ab9 */ /* 0x000fe20000000800 */
[----:B------:R-:W-:Y:S01]  /*14830*/  ULDC UR34, c[0x0][0x9e0] ;  /* 0x0002780000227ab9 */ /* 0x000fe20000000800 */
[----:B------:R-:W-:Y:S01]  /*14840*/  SHF.R.S32.HI R9, RZ, 0x7, R9 ;  /* 0x00000007ff097819 */ /* 0x000fe20000011409 */
[----:B------:R-:W-:Y:S01]  /*14850*/  ULDC UR33, c[0x0][0x9e0] ;  /* 0x0002780000217ab9 */ /* 0x000fe20000000800 */
[----:B------:R-:W-:-:S02]  /*14860*/  CS2R R150, SRZ ;  /* 0x0000000000967805 */ /* 0x000fc4000001ff00 */
[----:B------:R-:W-:Y:S02]  /*14870*/  CS2R R148, SRZ ;  /* 0x0000000000947805 */ /* 0x000fe4000001ff00 */
[----:B------:R-:W-:Y:S02]  /*14880*/  VIMNMX R13, R178, R9, !PT ;  /* 0x00000009b20d7248 */ /* 0x000fe40007fe0100 */
[----:B------:R-:W-:Y:S02]  /*14890*/  CS2R R146, SRZ ;  /* 0x0000000000927805 */ /* 0x000fe4000001ff00 */
[----:B------:R-:W-:Y:S02]  /*148a0*/  CS2R R144, SRZ ;  /* 0x0000000000907805 */ /* 0x000fe4000001ff00 */
[----:B------:R-:W-:Y:S02]  /*148b0*/  CS2R R142, SRZ ;  /* 0x00000000008e7805 */ /* 0x000fe4000001ff00 */
[----:B------:R-:W-:-:S02]  /*148c0*/  ISETP.GE.AND P3, PT, R6, R13, PT ;  /* 0x0000000d0600720c */ /* 0x000fc40003f66270 */
        /* <DEDUP_REMOVED lines=27> */
[----:B------:R-:W-:Y:S06]  /*14a80*/  @!P3 BRA `(.L_x_1457) ;  /* 0x0000003400fcb947 */ /* 0x000fec0003800000 */
[----:B------:R-:W-:Y:S02]  /*14a90*/  IMAD.IADD R207, R207, 0x1, R0 ;  /* 0x00000001cfcf7824 */ /* 0x000fe400078e0200 */
[----:B------:R-:W-:Y:S02]  /*14aa0*/  IMAD.MOV.U32 R151, RZ, RZ, RZ ;  /* 0x000000ffff977224 */ /* 0x000fe400078e00ff */
[----:B------:R-:W-:-:S07]  /*14ab0*/  VIADD R21, R207, 0x8 ;  /* 0x00000008cf157836 */ /* 0x000fce0000000000 */
.L_x_1476:
[----:B------:R-:W-:Y:S01]  /*14ac0*/  ISETP.NE.AND P3, PT, R176, RZ, PT ;  /* 0x000000ffb000720c */ /* 0x000fe20003f65270 */
[----:B------:R-:W-:Y:S01]  /*14ad0*/  VIADD R15, R168, 0x1 ;  /* 0x00000001a80f7836 */ /* 0x000fe20000000000 */
[----:B------:R-:W-:Y:S05]  /*14ae0*/  YIELD ;  /* 0x0000000000007946 */ /* 0x000fea0003800000 */
[----:B------:R-:W-:-:S04]  /*14af0*/  ISETP.NE.AND P4, PT, R15, 0x2, PT ;  /* 0x000000020f00780c */ /* 0x000fc80003f85270 */
[----:B------:R-:W-:Y:S02]  /*14b00*/  SEL R9, RZ, 0x1, P4 ;  /* 0x00000001ff097807 */ /* 0x000fe40002000000 */
[----:B------:R-:W-:Y:S02]  /*14b10*/  SEL R15, R15, RZ, P4 ;  /* 0x000000ff0f0f7207 */ /* 0x000fe40002000000 */
[----:B------:R-:W-:Y:S01]  /*14b20*/  LOP3.LUT R14, R18, R9, RZ, 0x3c, !PT ;  /* 0x00000009120e7212 */ /* 0x000fe200078e3cff */
[----:B------:R-:W-:Y:S06]  /*14b30*/  @P3 BRA `(.L_x_1458) ;  /* 0x0000000000303947 */ /* 0x000fec0003800000 */
[----:B------:R-:W-:Y:S05]  /*14b40*/  @!P0 BRA `(.L_x_1459) ;  /* 0x0000000000048947 */ /* 0x000fea0003800000 */
[----:B------:R-:W-:Y:S01]  /*14b50*/  BPT.TRAP 0x1 ;  /* 0x000000040000795c */ /* 0x000fe20000300000 */
.L_x_1459:
[----:B------:R-:W-:Y:S02]  /*14b60*/  LEA R9, R15, R16, 0x3 ;  /* 0x000000100f097211 */ /* 0x000fe400078e18ff */
[----:B------:R-:W-:-:S04]  /*14b70*/  SHF.L.U32 R8, R14, 0x1f, RZ ;  /* 0x0000001f0e087819 */ /* 0x000fc800000006ff */
[----:B------:R0:W1:Y:S01]  /*14b80*/  SYNCS.PHASECHK.TRANS64.TRYWAIT P4, [R9+URZ+0x22830], R8 ;  /* 0x02283008090075a7 */ /* 0x000062000808017f */
[----:B------:R-:W-:Y:S05]  /*14b90*/  @!P0 BRA `(.L_x_1460) ;  /* 0x0000000000048947 */ /* 0x000fea0003800000 */
[----:B------:R-:W-:Y:S01]  /*14ba0*/  BPT.TRAP 0x1 ;  /* 0x000000040000795c */ /* 0x000fe20000300000 */
.L_x_1460:
[----:B------:R-:W-:Y:S04]  /*14bb0*/  BSSY B0, `(.L_x_1458) ;  /* 0x0000004000007945 */ /* 0x000fe80003800000 */
[----:B-1----:R-:W-:Y:S05]  /*14bc0*/  @P4 BRA `(.L_x_1461) ;  /* 0x0000000000084947 */ /* 0x002fea0003800000 */
[----:B------:R-:W1:Y:S02]  /*14bd0*/  SYNCS.PHASECHK.TRANS64.TRYWAIT P4, [R9+URZ+0x22830], R8 ;  /* 0x02283008090075a7 */ /* 0x000e64000808017f */
[----:B-1----:R-:W-:Y:S05]  /*14be0*/  @!P4 BRA `(.L_x_1462) ;  /* 0x0000013c008cc947 */ /* 0x002fea0003800000 */
.L_x_1461:
[----:B------:R-:W-:Y:S05]  /*14bf0*/  BSYNC B0 ;  /* 0x0000000000007941 */ /* 0x000fea0003800000 */
.L_x_1458:
[----:B------:R-:W2:Y:S01]  /*14c00*/  S2R R10, SR_TID.X ;  /* 0x00000000000a7919 */ /* 0x000ea20000002100 */
[----:B01----:R-:W-:Y:S01]  /*14c10*/  IMAD.MOV.U32 R9, RZ, RZ, -0x7fffffe0 ;  /* 0x80000020ff097424 */ /* 0x003fe200078e00ff */
[----:B------:R-:W-:Y:S05]  /*14c20*/  WARPSYNC.ALL ;  /* 0x0000000000007948 */ /* 0x000fea0003800000 */
[----:B------:R-:W-:Y:S01]  /*14c30*/  R2UR UR31, R9 ;  /* 0x00000000091f72ca */ /* 0x000fe200000e0000 */
[----:B------:R-:W-:Y:S02]  /*14c40*/  IMAD R8, R15, 0x600, R5 ;  /* 0x000006000f087824 */ /* 0x000fe400078e0205 */
[----:B------:R-:W-:-:S03]  /*14c50*/  IMAD.MOV.U32 R11, RZ, RZ, -0x7fffffe0 ;  /* 0x80000020ff0b7424 */ /* 0x000fc600078e00ff */
[----:B------:R-:W-:Y:S02]  /*14c60*/  R2UR UR30, R8 ;  /* 0x00000000081e72ca */ /* 0x000fe400000e0000 */
[----:B------:R-:W-:Y:S01]  /*14c70*/  R2UR UR11, R11 ;  /* 0x000000000b0b72ca */ /* 0x000fe200000e0000 */
[----:B------:R-:W-:-:S05]  /*14c80*/  IMAD.MOV.U32 R11, RZ, RZ, -0x7fffffe0 ;  /* 0x80000020ff0b7424 */ /* 0x000fca00078e00ff */
[----:B------:R-:W-:Y:S01]  /*14c90*/  R2UR UR15, R11 ;  /* 0x000000000b0f72ca */ /* 0x000fe200000e0000 */
[----:B------:R-:W-:-:S05]  /*14ca0*/  IMAD.MOV.U32 R11, RZ, RZ, -0x7fffffe0 ;  /* 0x80000020ff0b7424 */ /* 0x000fca00078e00ff */
[----:B------:R-:W-:Y:S01]  /*14cb0*/  R2UR UR19, R11 ;  /* 0x000000000b1372ca */ /* 0x000fe200000e0000 */
[----:B------:R-:W-:Y:S01]  /*14cc0*/  IMAD.MOV.U32 R11, RZ, RZ, -0x7fffffe0 ;  /* 0x80000020ff0b7424 */ /* 0x000fe200078e00ff */
[----:B--2---:R-:W-:-:S04]  /*14cd0*/  SHF.R.U32.HI R10, RZ, 0x7, R10 ;  /* 0x00000007ff0a7819 */ /* 0x004fc8000001160a */
[----:B------:R-:W-:Y:S01]  /*14ce0*/  R2UR UR23, R11 ;  /* 0x000000000b1772ca */ /* 0x000fe200000e0000 */
[----:B------:R-:W-:Y:S02]  /*14cf0*/  VIADD R9, R10, 0x8 ;  /* 0x000000080a097836 */ /* 0x000fe40000000000 */
[----:B------:R-:W-:-:S03]  /*14d00*/  VIADD R10, R8, 0x2 ;  /* 0x00000002080a7836 */ /* 0x000fc60000000000 */
[----:B------:R0:W-:Y:S02]  /*14d10*/  BAR.SYNC.DEFER_BLOCKING R9, 0x100 ;  /* 0x000400090000751d */ /* 0x0001e40000010000 */
[----:B------:R-:W-:Y:S01]  /*14d20*/  R2UR UR10, R10 ;  /* 0x000000000a0a72ca */ /* 0x000fe200000e0000 */
[----:B------:R-:W-:-:S05]  /*14d30*/  VIADD R10, R8, 0x200 ;  /* 0x00000200080a7836 */ /* 0x000fca0000000000 */
[----:B------:R-:W-:Y:S01]  /*14d40*/  R2UR UR14, R10 ;  /* 0x000000000a0e72ca */ /* 0x000fe200000e0000 */
[----:B------:R-:W-:Y:S02]  /*14d50*/  VIADD R10, R8, 0x202 ;  /* 0x00000202080a7836 */ /* 0x000fe40000000000 */
[----:B0-----:R-:W-:-:S03]  /*14d60*/  IMAD.MOV.U32 R9, RZ, RZ, -0x7fffffe0 ;  /* 0x80000020ff097424 */ /* 0x001fc600078e00ff */
[----:B------:R-:W-:Y:S01]  /*14d70*/  R2UR UR18, R10 ;  /* 0x000000000a1272ca */ /* 0x000fe200000e0000 */
[C---:B------:R-:W-:Y:S01]  /*14d80*/  VIADD R10, R8.reuse, 0x400 ;  /* 0x00000400080a7836 */ /* 0x040fe20000000000 */
[----:B------:R-:W-:Y:S01]  /*14d90*/  R2UR UR27, R9 ;  /* 0x00000000091b72ca */ /* 0x000fe200000e0000 */
[----:B------:R-:W-:-:S03]  /*14da0*/  VIADD R8, R8, 0x402 ;  /* 0x0000040208087836 */ /* 0x000fc60000000000 */
[----:B------:R-:W-:Y:S02]  /*14db0*/  R2UR UR22, R10 ;  /* 0x000000000a1672ca */ /* 0x000fe400000e0000 */
[----:B------:R-:W-:Y:S01]  /*14dc0*/  R2UR UR26, R8 ;  /* 0x00000000081a72ca */ /* 0x000fe200000e0000 */
        /* <DEDUP_REMOVED lines=18> */
[----:B------:R-:W-:Y:S05]  /*14ef0*/  @P3 BRA `(.L_x_1463) ;  /* 0x0000000000283947 */ /* 0x000fea0003800000 */
[----:B------:R-:W-:Y:S05]  /*14f00*/  @!P0 BRA `(.L_x_1464) ;  /* 0x0000000000048947 */ /* 0x000fea0003800000 */
[----:B------:R-:W-:Y:S01]  /*14f10*/  BPT.TRAP 0x1 ;  /* 0x000000040000795c */ /* 0x000fe20000300000 */
.L_x_1464:
[----:B------:R-:W-:Y:S01]  /*14f20*/  SHF.L.U32 R8, R18, 0x1f, RZ ;  /* 0x0000001f12087819 */ /* 0x000fe200000006ff */
[----:B------:R-:W-:-:S04]  /*14f30*/  IMAD R9, R168, 0x8, R16 ;  /* 0x00000008a8097824 */ /* 0x000fc800078e0210 */
[----:B------:R0:W1:Y:S01]  /*14f40*/  SYNCS.PHASECHK.TRANS64.TRYWAIT P3, [R9+URZ+0x22850], R8 ;  /* 0x02285008090075a7 */ /* 0x000062000806017f */
[----:B------:R-:W-:Y:S05]  /*14f50*/  @!P0 BRA `(.L_x_1465) ;  /* 0x0000000000048947 */ /* 0x000fea0003800000 */
[----:B------:R-:W-:Y:S01]  /*14f60*/  BPT.TRAP 0x1 ;  /* 0x000000040000795c */ /* 0x000fe20000300000 */
.L_x_1465:
[----:B-1----:R-:W-:Y:S05]  /*14f70*/  @P3 BRA `(.L_x_1463) ;  /* 0x0000000000083947 */ /* 0x002fea0003800000 */
[----:B------:R-:W1:Y:S02]  /*14f80*/  SYNCS.PHASECHK.TRANS64.TRYWAIT P3, [R9+URZ+0x22850], R8 ;  /* 0x02285008090075a7 */ /* 0x000e64000806017f */
[----:B-1----:R-:W-:Y:S05]  /*14f90*/  @!P3 BRA `(.L_x_1466) ;  /* 0x0000013800b4b947 */ /* 0x002fea0003800000 */
.L_x_1463:
[----:B01----:R-:W-:Y:S01]  /*14fa0*/  VIADD R8, R16, 0x400 ;  /* 0x0000040010087836 */ /* 0x003fe20000000000 */
[----:B------:R-:W-:Y:S05]  /*14fb0*/  WARPSYNC.ALL ;  /* 0x0000000000007948 */ /* 0x000fea0003800000 */
[----:B------:R-:W-:Y:S01]  /*14fc0*/  SHF.R.U32.HI R8, RZ, 0x4, R8 ;  /* 0x00000004ff087819 */ /* 0x000fe20000011608 */
[----:B------:R-:W-:Y:S01]  /*14fd0*/  WARPGROUP.ARRIVE ;  /* 0x00000000000079c5 */ /* 0x000fe20000000000 */
[----:B------:R-:W-:-:S05]  /*14fe0*/  IMAD.MOV.U32 R11, RZ, RZ, 0x40000040 ;  /* 0x40000040ff0b7424 */ /* 0x000fca00078e00ff */
[----:B------:R-:W0:Y:S01]  /*14ff0*/  S2R R177, SR_TID.X ;  /* 0x0000000000b17919 */ /* 0x000e220000002100 */
[----:B------:R-:W-:Y:S01]  /*15000*/  LOP3.LUT R8, R8, 0x3fff, RZ, 0xc0, !PT ;  /* 0x00003fff08087812 */ /* 0x000fe200078ec0ff */
[C---:B------:R-:W-:Y:S01]  /*15010*/  FMUL.FTZ R18, R2.reuse, R26 ;  /* 0x0000001a02127220 */ /* 0x040fe20000410000 */
[C---:B------:R-:W-:Y:S01]  /*15020*/  FMUL.FTZ R20, R2.reuse, R27 ;  /* 0x0000001b02147220 */ /* 0x040fe20000410000 */
[----:B------:R-:W-:Y:S01]  /*15030*/  FMUL.FTZ R26, R2, R30 ;  /* 0x0000001e021a7220 */ /* 0x000fe20000410000 */
[----:B------:R-:W-:Y:S01]  /*15040*/  LOP3.LUT R9, R8, 0x10000, RZ, 0xfc, !PT ;  /* 0x0001000008097812 */ /* 0x000fe200078efcff */
[C---:B------:R-:W-:Y:S01]  /*15050*/  FMUL.FTZ R27, R2.reuse, R31 ;  /* 0x0000001f021b7220 */ /* 0x040fe20000410000 */
[C---:B------:R-:W-:Y:S01]  /*15060*/  FMUL.FTZ R30, R2.reuse, R34 ;  /* 0x00000022021e7220 */ /* 0x040fe20000410000 */
[C---:B------:R-:W-:Y:S01]  /*15070*/  FMUL.FTZ R31, R2.reuse, R35 ;  /* 0x00000023021f7220 */ /* 0x040fe20000410000 */
[----:B------:R-:W-:Y:S01]  /*15080*/  FMUL.FTZ R34, R2, R36 ;  /* 0x0000002402227220 */ /* 0x000fe20000410000 */
[----:B------:R-:W-:-:S02]  /*15090*/  IMAD R8, R168, 0x400, R9 ;  /* 0x00000400a8087824 */ /* 0x000fc400078e0209 */
[C---:B------:R-:W-:Y:S01]  /*150a0*/  FMUL.FTZ R35, R2.reuse, R37 ;  /* 0x0000002502237220 */ /* 0x040fe20000410000 */
[----:B------:R-:W-:Y:S02]  /*150b0*/  IMAD.MOV.U32 R9, RZ, RZ, 0x40000040 ;  /* 0x40000040ff097424 */ /* 0x000fe400078e00ff */
[----:B------:R-:W-:Y:S01]  /*150c0*/  FMUL.FTZ R36, R2, R38 ;  /* 0x0000002602247220 */ /* 0x000fe20000410000 */
[C---:B------:R-:W-:Y:S01]  /*150d0*/  VIADD R10, R8.reuse, 0x2 ;  /* 0x00000002080a7836 */ /* 0x040fe20000000000 */
[----:B------:R-:W-:Y:S01]  /*150e0*/  R2UR UR10, R8 ;  /* 0x00000000080a72ca */ /* 0x000fe200000e0000 */
[C---:B------:R-:W-:Y:S01]  /*150f0*/  FMUL.FTZ R37, R2.reuse, R39 ;  /* 0x0000002702257220 */ /* 0x040fe20000410000 */
[----:B------:R-:W-:Y:S01]  /*15100*/  R2UR UR11, R9 ;  /* 0x00000000090b72ca */ /* 0x000fe200000e0000 */
[----:B------:R-:W-:Y:S02]  /*15110*/  IMAD.MOV.U32 R9, RZ, RZ, 0x40000040 ;  /* 0x40000040ff097424 */ /* 0x000fe400078e00ff */
        /* <DEDUP_REMOVED lines=11> */
[----:B------:R-:W-:Y:S01]  /*151d0*/  QGMMA.64x128x32.F32.E4M3.E4M3 R88, R164, gdesc[UR8], R88, gsb0 ;  /* 0x01e00008a4587df3 */ /* 0x000fe20008000858 */
[----:B------:R-:W-:Y:S01]  /*151e0*/  R2UR UR10, R10 ;  /* 0x000000000a0a72ca */ /* 0x000fe200000e0000 */
[----:B------:R-:W-:Y:S01]  /*151f0*/  VIADD R10, R8, 0x4 ;  /* 0x00000004080a7836 */ /* 0x000fe20000000000 */
[----:B------:R-:W-:Y:S01]  /*15200*/  R2UR UR11, R11 ;  /* 0x000000000b0b72ca */ /* 0x000fe200000e0000 */
[----:B------:R-:W-:-:S02]  /*15210*/  IMAD.MOV.U32 R11, RZ, RZ, 0x40000040 ;  /* 0x40000040ff0b7424 */ /* 0x000fc400078e00ff */
[----:B------:R-:W-:Y:S01]  /*15220*/  FMUL.FTZ R33, R2, R33 ;  /* 0x0000002102217220 */ /* 0x000fe20000410000 */
[----:B------:R-:W-:Y:S02]  /*15230*/  VIADD R8, R8, 0x6 ;  /* 0x0000000608087836 */ /* 0x000fe40000000000 */
[C---:B------:R-:W-:Y:S01]  /*15240*/  FMUL.FTZ R40, R2.reuse, R40 ;  /* 0x0000002802287220 */ /* 0x040fe20000410000 */
[C---:B------:R-:W-:Y:S01]  /*15250*/  FMUL.FTZ R41, R2.reuse, R41 ;  /* 0x0000002902297220 */ /* 0x040fe20000410000 */
[C---:B------:R-:W-:Y:S01]  /*15260*/  FMUL.FTZ R58, R2.reuse, R78 ;  /* 0x0000004e023a7220 */ /* 0x040fe20000410000 */
[----:B------:R-:W-:Y:S01]  /*15270*/  FMUL.FTZ R59, R2, R79 ;  /* 0x0000004f023b7220 */ /* 0x000fe20000410000 */
[----:B0-----:R-:W-:Y:S01]  /*15280*/  SHF.R.U32.HI R177, RZ, 0x7, R177 ;  /* 0x00000007ffb17819 */ /* 0x001fe200000116b1 */
[----:B------:R-:W0:Y:S08]  /*15290*/  MUFU.TANH R24, R24 ;  /* 0x0000001800187308 */ /* 0x000e300000002400 */
        /* <DEDUP_REMOVED lines=23> */
[----:B------:R-:W-:Y:S01]  /*15410*/  QGMMA.64x128x32.F32.E4M3.E4M3 R88, R160, gdesc[UR8], R88, gsb0 ;  /* 0x01e00008a0587df3 */ /* 0x000fe20008000858 */
[----:B------:R-:W-:Y:S01]  /*15420*/  R2UR UR10, R10 ;  /* 0x000000000a0a72ca */ /* 0x000fe200000e0000 */
[C---:B------:R-:W-:Y:S01]  /*15430*/  FMUL.FTZ R10, R2.reuse, R54 ;  /* 0x00000036020a7220 */ /* 0x040fe20000410000 */
[----:B------:R-:W-:Y:S01]  /*15440*/  R2UR UR11, R11 ;  /* 0x000000000b0b72ca */ /* 0x000fe200000e0000 */
        /* <DEDUP_REMOVED lines=33> */
[----:B------:R-:W-:Y:S01]  /*15660*/  IMAD.SHL.U32 R81, R6, 0x80, RZ ;  /* 0x0000008006517824 */ /* 0x000fe200078e00ff */
[----:B------:R-:W-:Y:S01]  /*15670*/  R2UR UR11, R9 ;  /* 0x00000000090b72ca */ /* 0x000fe200000e0000 */
        /* <DEDUP_REMOVED lines=9> */
[C---:B------:R-:W-:Y:S01]  /*15710*/  FMUL.FTZ R68, R2.reuse, R73 ;  /* 0x0000004902447220 */ /* 0x040fe20000410000 */
[C---:B------:R-:W-:Y:S01]  /*15720*/  FMUL.FTZ R62, R2.reuse, R86 ;  /* 0x00000056023e7220 */ /* 0x040fe20000410000 */
[----:B------:R-:W-:Y:S01]  /*15730*/  FMUL.FTZ R63, R2, R87 ;  /* 0x00000057023f7220 */ /* 0x000fe20000410000 */
[----:B------:R-:W-:Y:S01]  /*15740*/  @!P1 IMAD R9, R15, 0x8, R16 ;  /* 0x000000080f099824 */ /* 0x000fe200078e0210 */
[----:B------:R-:W0:Y:S01]  /*15750*/  MUFU.TANH R161, R161 ;  /* 0x000000a100a17308 */ /* 0x000e220000002400 */
[----:B------:R-:W-:Y:S01]  /*15760*/  IMAD.IADD R74, R74, 0x1, -R171 ;  /* 0x000000014a4a7824 */ /* 0x000fe200078e0aab */
[----:B------:R-:W-:Y:S01]  /*15770*/  IADD3 R8, -R177, 0xb, RZ ;  /* 0x0000000bb1087810 */ /* 0x000fe20007ffe1ff */
[----:B------:R-:W-:-:S02]  /*15780*/  @!P1 VIADD R9, R9, 0x22840 ;  /* 0x0002284009099836 */ /* 0x000fc40000000000 */
[----:B------:R-:W-:-:S03]  /*15790*/  IMAD R74, R23, -0x2, R74 ;  /* 0xfffffffe174a7824 */ /* 0x000fc600078e024a */
[----:B------:R-:W0:Y:S01]  /*157a0*/  MUFU.TANH R160, R160 ;  /* 0x000000a000a07308 */ /* 0x000e220000002400 */
[----:B------:R-:W-:Y:S01]  /*157b0*/  @!P1 PRMT R9, RZ, 0x654, R9 ;  /* 0x00000654ff099816 */ /* 0x000fe20000000009 */
[----:B------:R-:W-:-:S04]  /*157c0*/  VIADD R87, R74, UR43 ;  /* 0x0000002b4a577c36 */ /* 0x000fc80008000000 */
[----:B------:R-:W-:Y:S02]  /*157d0*/  IMAD.IADD R84, R0, 0x1, R87 ;  /* 0x0000000100547824 */ /* 0x000fe400078e0257 */
        /* <DEDUP_REMOVED lines=25> */
[----:B------:R-:W-:Y:S01]  /*15970*/  FMUL.FTZ R82, R2, R85 ;  /* 0x0000005502527220 */ /* 0x000fe20000410000 */
[----:B------:R-:W0:Y:S01]  /*15980*/  MUFU.TANH R157, R157 ;  /* 0x0000009d009d7308 */ /* 0x000e220000002400 */
[----:B------:R-:W-:-:S05]  /*15990*/  IADD3 R85, R74, UR34, RZ ;  /* 0x000000224a557c10 */ /* 0x000fca000fffe0ff */
        /* <DEDUP_REMOVED lines=15> */
[----:B------:R0:W-:Y:S06]  /*15a90*/  BAR.ARV R8, 0x100 ;  /* 0x000400080000751d */ /* 0x0001ec0000002000 */
[----:B------:R0:W-:Y:S01]  /*15aa0*/  @!P1 SYNCS.ARRIVE.TRANS64.RED.A1T0 RZ, [R9+URZ], RZ ;  /* 0x000000ff09ff99a7 */ /* 0x0001e2000810043f */
[----:B-1234-:R-:W-:Y:S05]  /*15ab0*/  @!P2 BRA `(.L_x_1467) ;  /* 0x000000000058a947 */ /* 0x01efea0003800000 */
[----:B------:R-:W-:Y:S01]  /*15ac0*/  IADD3 R73, R0, R170, -R171 ;  /* 0x000000aa00497210 */ /* 0x000fe20007ffe8ab */
[----:B------:R-:W-:Y:S03]  /*15ad0*/  BSSY B0, `(.L_x_1468) ;  /* 0x0000010000007945 */ /* 0x000fe60003800000 */
[----:B------:R-:W-:-:S13]  /*15ae0*/  ISETP.GT.AND P3, PT, R73, -0x1, PT ;  /* 0xffffffff4900780c */ /* 0x000fda0003f64270 */
[----:B------:R-:W-:Y:S05]  /*15af0*/  @P3 BRA `(.L_x_1469) ;  /* 0x0000000000203947 */ /* 0x000fea0003800000 */
[----:B------:R-:W-:Y:S01]  /*15b00*/  IMAD.U32 R74, RZ, RZ, UR32 ;  /* 0x00000020ff4a7e24 */ /* 0x000fe2000f8e00ff */
[----:B------:R-:W-:-:S04]  /*15b10*/  LOP3.LUT R73, RZ, R73, RZ, 0x33, !PT ;  /* 0x00000049ff497212 */ /* 0x000fc800078e33ff */
[----:B------:R-:W-:-:S13]  /*15b20*/  ISETP.NE.AND P3, PT, R74, 0x1, PT ;  /* 0x000000014a00780c */ /* 0x000fda0003f65270 */
[----:B0-----:R-:W0:Y:S02]  /*15b30*/  @P3 LDC.64 R8, c[0x0][0x9e8] ;  /* 0x00027a00ff083b82 */ /* 0x001e240000000a00 */
[----:B0-----:R-:W-:-:S05]  /*15b40*/  @P3 IMAD.HI.U32 R8, R73, R8, RZ ;  /* 0x0000000849083227 */ /* 0x001fca00078e00ff */
[----:B------:R-:W-:-:S04]  /*15b50*/  @P3 SHF.R.U32.HI R73, RZ, R9, R8 ;  /* 0x00000009ff493219 */ /* 0x000fc80000011608 */
[----:B------:R-:W-:Y:S01]  /*15b60*/  LOP3.LUT R73, RZ, R73, RZ, 0x33, !PT ;  /* 0x00000049ff497212 */ /* 0x000fe200078e33ff */
[----:B------:R-:W-:Y:S06]  /*15b70*/  BRA `(.L_x_1470) ;  /* 0x0000000000147947 */ /* 0x000fec0003800000 */
.L_x_1469:
[----:B------:R-:W-:-:S05]  /*15b80*/  IMAD.U32 R74, RZ, RZ, UR32 ;  /* 0x00000020ff4a7e24 */ /* 0x000fca000f8e00ff */
[----:B------:R-:W-:-:S13]  /*15b90*/  ISETP.NE.AND P3, PT, R74, 0x1, PT ;  /* 0x000000014a00780c */ /* 0x000fda0003f65270 */
[----:B0-----:R-:W0:Y:S02]  /*15ba0*/  @P3 LDC.64 R8, c[0x0][0x9e8] ;  /* 0x00027a00ff083b82 */ /* 0x001e240000000a00 */
[----:B0-----:R-:W-:-:S05]  /*15bb0*/  @P3 IMAD.HI.U32 R8, R73, R8, RZ ;  /* 0x0000000849083227 */ /* 0x001fca00078e00ff */
[----:B------:R-:W-:-:S07]  /*15bc0*/  @P3 SHF.R.U32.HI R73, RZ, R9, R8 ;  /* 0x00000009ff493219 */ /* 0x000fce0000011608 */
.L_x_1470:
[----:B------:R-:W-:Y:S05]  /*15bd0*/  BSYNC B0 ;  /* 0x0000000000007941 */ /* 0x000fea0003800000 */
.L_x_1468:
[----:B------:R-:W-:-:S04]  /*15be0*/  IMAD R8, R73, R74, -R81 ;  /* 0x0000004a49087224 */ /* 0x000fc800078e0a51 */
[----:B------:R-:W-:-:S05]  /*15bf0*/  IMAD R8, R23, -0x2, R8 ;  /* 0xfffffffe17087824 */ /* 0x000fca00078e0208 */
[----:B------:R-:W-:Y:S02]  /*15c00*/  VIADDMNMX R83, R8, R74, R83, PT ;  /* 0x0000004a08537246 */ /* 0x000fe40003800153 */
[----:B------:R-:W-:-:S07]  /*15c10*/  VIMNMX R84, R84, R8, !PT ;  /* 0x0000000854547248 */ /* 0x000fce0007fe0100 */
.L_x_1467:
        /* <DEDUP_REMOVED lines=8> */
[----:B------:R-:W-:Y:S02]  /*15ca0*/  ISETP.GT.AND P4, PT, R84, 0x9, P3 ;  /* 0x000000095400780c */ /* 0x000fe40001f84270 */
[C---:B------:R-:W-:Y:S02]  /*15cb0*/  ISETP.LT.OR P5, PT, R83.reuse, 0x9, P5 ;  /* 0x000000095300780c */ /* 0x040fe40002fa1670 */
[----:B------:R-:W-:Y:S02]  /*15cc0*/  ISETP.LT.OR P4, PT, R83, 0xa, P4 ;  /* 0x0000000a5300780c */ /* 0x000fe40002781670 */
[----:B------:R-:W-:Y:S02]  /*15cd0*/  FSEL R77, R28, -INF , !P5 ;  /* 0xff8000001c4d7808 */ /* 0x000fe40006800000 */
        /* <DEDUP_REMOVED lines=83> */
[--C-:B------:R-:W-:Y:S02]  /*16210*/  IADD3 R72, R85, 0x8, R0.reuse ;  /* 0x0000000855487810 */ /* 0x100fe40007ffe000 */
[----:B------:R-:W-:-:S02]  /*16220*/  IADD3 R34, R87, 0x8, R0 ;  /* 0x0000000857227810 */ /* 0x000fc40007ffe000 */
[----:B------:R-:W-:Y:S02]  /*16230*/  FSEL R70, R80, -INF , !P5 ;  /* 0xff80000050467808 */ /* 0x000fe40006800000 */
[----:B------:R-:W-:Y:S01]  /*16240*/  FSEL R67, R82, -INF , !P4 ;  /* 0xff80000052437808 */ /* 0x000fe20006000000 */
[----:B------:R-:W-:Y:S06]  /*16250*/  @!P2 BRA `(.L_x_1471) ;  /* 0x00000000005ca947 */ /* 0x000fec0003800000 */
[----:B------:R-:W-:Y:S01]  /*16260*/  ISETP.GT.AND P4, PT, R21, -0x1, PT ;  /* 0xffffffff1500780c */ /* 0x000fe20003f84270 */
[----:B------:R-:W-:-:S12]  /*16270*/  BSSY B0, `(.L_x_1472) ;  /* 0x0000011000007945 */ /* 0x000fd80003800000 */
[----:B------:R-:W-:Y:S05]  /*16280*/  @P4 BRA `(.L_x_1473) ;  /* 0x0000000000244947 */ /* 0x000fea0003800000 */
[----:B------:R-:W-:Y:S02]  /*16290*/  IMAD.U32 R82, RZ, RZ, UR32 ;  /* 0x00000020ff527e24 */ /* 0x000fe4000f8e00ff */
[----:B------:R-:W-:-:S03]  /*162a0*/  VIADD R83, R207, 0x8 ;  /* 0x00000008cf537836 */ /* 0x000fc60000000000 */
[----:B------:R-:W-:Y:S02]  /*162b0*/  ISETP.NE.AND P4, PT, R82, 0x1, PT ;  /* 0x000000015200780c */ /* 0x000fe40003f85270 */
[----:B------:R-:W-:-:S11]  /*162c0*/  LOP3.LUT R83, RZ, R83, RZ, 0x33, !PT ;  /* 0x00000053ff537212 */ /* 0x000fd600078e33ff */
[----:B------:R-:W0:Y:S02]  /*162d0*/  @P4 LDC.64 R8, c[0x0][0x9e8] ;  /* 0x00027a00ff084b82 */ /* 0x000e240000000a00 */
[----:B0-----:R-:W-:-:S05]  /*162e0*/  @P4 IMAD.HI.U32 R8, R83, R8, RZ ;  /* 0x0000000853084227 */ /* 0x001fca00078e00ff */
[----:B------:R-:W-:-:S04]  /*162f0*/  @P4 SHF.R.U32.HI R83, RZ, R9, R8 ;  /* 0x00000009ff534219 */ /* 0x000fc80000011608 */
[----:B------:R-:W-:Y:S01]  /*16300*/  LOP3.LUT R8, RZ, R83, RZ, 0x33, !PT ;  /* 0x00000053ff087212 */ /* 0x000fe200078e33ff */
[----:B------:R-:W-:Y:S06]  /*16310*/  BRA `(.L_x_1474) ;  /* 0x0000000000187947 */ /* 0x000fec0003800000 */
.L_x_1473:
[----:B------:R-:W-:-:S05]  /*16320*/  IMAD.U32 R82, RZ, RZ, UR32 ;  /* 0x00000020ff527e24 */ /* 0x000fca000f8e00ff */
[----:B------:R-:W-:-:S13]  /*16330*/  ISETP.NE.AND P4, PT, R82, 0x1, PT ;  /* 0x000000015200780c */ /* 0x000fda0003f85270 */
[----:B------:R-:W0:Y:S02]  /*16340*/  @P4 LDC.64 R8, c[0x0][0x9e8] ;  /* 0x00027a00ff084b82 */ /* 0x000e240000000a00 */
[----:B0-----:R-:W-:-:S04]  /*16350*/  @P4 IMAD.HI.U32 R80, R21, R8, RZ ;  /* 0x0000000815504227 */ /* 0x001fc800078e00ff */
[----:B------:R-:W-:Y:S01]  /*16360*/  IMAD.MOV.U32 R8, RZ, RZ, R21 ;  /* 0x000000ffff087224 */ /* 0x000fe200078e0015 */
[----:B------:R-:W-:-:S07]  /*16370*/  @P4 SHF.R.U32.HI R8, RZ, R9, R80 ;  /* 0x00000009ff084219 */ /* 0x000fce0000011650 */
.L_x_1474:
[----:B------:R-:W-:Y:S05]  /*16380*/  BSYNC B0 ;  /* 0x0000000000007941 */ /* 0x000fea0003800000 */
.L_x_1472:
[----:B------:R-:W-:-:S04]  /*16390*/  IMAD R8, R8, R82, -R81 ;  /* 0x0000005208087224 */ /* 0x000fc800078e0a51 */
[----:B------:R-:W-:-:S05]  /*163a0*/  IMAD R9, R23, -0x2, R8 ;  /* 0xfffffffe17097824 */ /* 0x000fca00078e0208 */
[----:B------:R-:W-:Y:S02]  /*163b0*/  VIADDMNMX R72, R9, R82, R72, PT ;  /* 0x0000005209487246 */ /* 0x000fe40003800148 */
[----:B------:R-:W-:-:S07]  /*163c0*/  VIMNMX R34, R34, R9, !PT ;  /* 0x0000000922227248 */ /* 0x000fce0007fe0100 */
.L_x_1471:
[----:B------:R-:W-:Y:S01]  /*163d0*/  FMNMX.FTZ R9, R79, R12, !PT ;  /* 0x0000000c4f097209 */ /* 0x000fe20007810000 */
[----:B------:R-:W-:Y:S01]  /*163e0*/  UMOV UR35, UR7 ;  /* 0x0000000700237c82 */ /* 0x000fe20008000000 */
        /* <DEDUP_REMOVED lines=10> */
[----:B------:R-:W-:-:S02]  /*16490*/  FSEL R30, R30, -INF , !P5 ;  /* 0xff8000001e1e7808 */ /* 0x000fc40006800000 */
[----:B------:R-:W-:Y:S02]  /*164a0*/  FMNMX.FTZ R8, R73, R8, !PT ;  /* 0x0000000849087209 */ /* 0x000fe40007810000 */
[C---:B------:R-:W-:Y:S02]  /*164b0*/  ISETP.GT.AND P5, PT, R34.reuse, 0x18, P3 ;  /* 0x000000182200780c */ /* 0x040fe40001fa4270 */
        /* <DEDUP_REMOVED lines=50> */
[C---:B------:R-:W-:Y:S01]  /*167e0*/  ISETP.LT.OR P5, PT, R72.reuse, 0x39, P5 ;  /* 0x000000394800780c */ /* 0x040fe20002fa1670 */
[----:B------:R-:W0:Y:S01]  /*167f0*/  SHFL.BFLY PT, R9, R8, 0x2, 0x1f ;  /* 0x0c401f0008097f89 */ /* 0x000e2200000e0000 */
[----:B------:R-:W-:-:S02]  /*16800*/  ISETP.LT.OR P4, PT, R72, 0x22, P4 ;  /* 0x000000224800780c */ /* 0x000fc40002781670 */
[----:B------:R-:W-:Y:S02]  /*16810*/  FSEL R10, R10, -INF , !P5 ;  /* 0xff8000000a0a7808 */ /* 0x000fe40006800000 */
[C---:B------:R-:W-:Y:S02]  /*16820*/  ISETP.GT.AND P5, PT, R34.reuse, 0x40, P3 ;  /* 0x000000402200780c */ /* 0x040fe40001fa4270 */
[----:B------:R-:W-:Y:S02]  /*16830*/  FSEL R39, R39, -INF , !P4 ;  /* 0xff80000027277808 */ /* 0x000fe40006000000 */
[----:B------:R-:W-:Y:S02]  /*16840*/  ISETP.GT.AND P4, PT, R34, 0x29, P3 ;  /* 0x000000292200780c */ /* 0x000fe40001f84270 */
[C---:B------:R-:W-:Y:S02]  /*16850*/  ISETP.LT.OR P5, PT, R72.reuse, 0x41, P5 ;  /* 0x000000414800780c */ /* 0x040fe40002fa1670 */
[----:B------:R-:W-:-:S02]  /*16860*/  ISETP.LT.OR P4, PT, R72, 0x2a, P4 ;  /* 0x0000002a4800780c */ /* 0x000fc40002781670 */
[----:B------:R-:W-:Y:S02]  /*16870*/  FSEL R46, R46, -INF , !P5 ;  /* 0xff8000002e2e7808 */ /* 0x000fe40006800000 */
[C---:B------:R-:W-:Y:S02]  /*16880*/  ISETP.GT.AND P5, PT, R34.reuse, 0x41, P3 ;  /* 0x000000412200780c */ /* 0x040fe40001fa4270 */
[----:B------:R-:W-:Y:S02]  /*16890*/  FSEL R43, R43, -INF , !P4 ;  /* 0xff8000002b2b7808 */ /* 0x000fe40006000000 */
[----:B------:R-:W-:Y:S02]  /*168a0*/  ISETP.GT.AND P4, PT, R34, 0x31, P3 ;  /* 0x000000312200780c */ /* 0x000fe40001f84270 */
[----:B------:R-:W-:Y:S02]  /*168b0*/  ISETP.LT.OR P5, PT, R72, 0x42, P5 ;  /* 0x000000424800780c */ /* 0x000fe40002fa1670 */
[----:B0-----:R-:W-:-:S02]  /*168c0*/  FMNMX.FTZ R8, R8, R9, !PT ;  /* 0x0000000908087209 */ /* 0x001fc40007810000 */
[----:B------:R-:W-:Y:S02]  /*168d0*/  ISETP.LT.OR P4, PT, R72, 0x32, P4 ;  /* 0x000000324800780c */ /* 0x000fe40002781670 */
[----:B------:R-:W-:Y:S01]  /*168e0*/  FSEL R47, R47, -INF , !P5 ;  /* 0xff8000002f2f7808 */ /* 0x000fe20006800000 */
[----:B------:R-:W0:Y:S01]  /*168f0*/  SHFL.BFLY PT, R9, R8, 0x1, 0x1f ;  /* 0x0c201f0008097f89 */ /* 0x000e2200000e0000 */
[C---:B------:R-:W-:Y:S02]  /*16900*/  ISETP.GT.AND P5, PT, R34.reuse, 0x48, P3 ;  /* 0x000000482200780c */ /* 0x040fe40001fa4270 */
[----:B------:R-:W-:Y:S02]  /*16910*/  FSEL R45, R45, -INF , !P4 ;  /* 0xff8000002d2d7808 */ /* 0x000fe40006000000 */
[----:B------:R-:W-:Y:S02]  /*16920*/  ISETP.GT.AND P4, PT, R34, 0x39, P3 ;  /* 0x000000392200780c */ /* 0x000fe40001f84270 */
[----:B------:R-:W-:-:S02]  /*16930*/  ISETP.LT.OR P5, PT, R72, 0x49, P5 ;  /* 0x000000494800780c */ /* 0x000fc40002fa1670 */
[----:B------:R-:W-:Y:S02]  /*16940*/  ISETP.LT.OR P4, PT, R72, 0x3a, P4 ;  /* 0x0000003a4800780c */ /* 0x000fe40002781670 */
[----:B------:R-:W-:Y:S02]  /*16950*/  FSEL R48, R48, -INF , !P5 ;  /* 0xff80000030307808 */ /* 0x000fe40006800000 */
[----:B------:R-:W-:Y:S02]  /*16960*/  ISETP.GT.AND P5, PT, R34, RZ, P3 ;  /* 0x000000ff2200720c */ /* 0x000fe40001fa4270 */
[----:B------:R-:W-:Y:S02]  /*16970*/  FSEL R11, R11, -INF , !P4 ;  /* 0xff8000000b0b7808 */ /* 0x000fe40006000000 */
[----:B------:R-:W-:-:S04]  /*16980*/  ISETP.LT.OR P5, PT, R72, 0x1, P5 ;  /* 0x000000014800780c */ /* 0x000fc80002fa1670 */
[----:B------:R-:W-:Y:S02]  /*16990*/  FSEL R86, R18, -INF , !P5 ;  /* 0xff80000012567808 */ /* 0x000fe40006800000 */
[----:B------:R-:W-:Y:S02]  /*169a0*/  ISETP.GT.AND P5, PT, R34, 0x49, P3 ;  /* 0x000000492200780c */ /* 0x000fe40001fa4270 */
[----:B0-----:R-:W-:Y:S01]  /*169b0*/  FMNMX.FTZ R8, R8, R9, !PT ;  /* 0x0000000908087209 */ /* 0x001fe20007810000 */
[----:B------:R-:W-:Y:S01]  /*169c0*/  IMAD.U32 R9, RZ, RZ, UR35 ;  /* 0x00000023ff097e24 */ /* 0x000fe2000f8e00ff */
[----:B------:R-:W-:Y:S02]  /*169d0*/  ISETP.LT.OR P5, PT, R72, 0x4a, P5 ;  /* 0x0000004a4800780c */ /* 0x000fe40002fa1670 */
[C---:B------:R-:W-:Y:S01]  /*169e0*/  FSETP.NEU.FTZ.AND P4, PT, R8.reuse, -INF , PT ;  /* 0xff8000000800780b */ /* 0x040fe20003f9d000 */
[----:B------:R-:W-:-:S05]  /*169f0*/  FFMA.FTZ R80, R8, R9, -8 ;  /* 0xc100000008507423 */ /* 0x000fca0000010009 */
[----:B------:R-:W-:-:S05]  /*16a00*/  FSEL R80, R80, RZ, P4 ;  /* 0x000000ff50507208 */ /* 0x000fca0002000000 */
[--C-:B------:R-:W-:Y:S01]  /*16a10*/  FFMA.FTZ R81, R75, UR35, -R80.reuse ;  /* 0x000000234b517c23 */ /* 0x100fe20008010850 */
[----:B------:R-:W-:Y:S01]  /*16a20*/  FMNMX.FTZ R75, R86, R7, !PT ;  /* 0x00000007564b7209 */ /* 0x000fe20007810000 */
[--C-:B------:R-:W-:Y:S01]  /*16a30*/  FFMA.FTZ R9, R79, UR35, -R80.reuse ;  /* 0x000000234f097c23 */ /* 0x100fe20008010850 */
[----:B------:R-:W-:-:S01]  /*16a40*/  FFMA.FTZ R82, R76, UR35, -R80 ;  /* 0x000000234c527c23 */ /* 0x000fc20008010850 */
[--C-:B------:R-:W-:Y:S01]  /*16a50*/  FFMA.FTZ R83, R73, UR35, -R80.reuse ;  /* 0x0000002349537c23 */ /* 0x100fe20008010850 */
[----:B------:R-:W-:Y:S01]  /*16a60*/  FMNMX.FTZ R79, R20, R75, !PT ;  /* 0x0000004b144f7209 */ /* 0x000fe20007810000 */
[----:B------:R-:W-:Y:S01]  /*16a70*/  MUFU.EX2 R18, R81 ;  /* 0x0000005100127308 */ /* 0x000fe20000000800 */
[----:B------:R-:W-:Y:S01]  /*16a80*/  FSEL R75, R49, -INF , !P5 ;  /* 0xff800000314b7808 */ /* 0x000fe20006800000 */
[--C-:B------:R-:W-:Y:S01]  /*16a90*/  FFMA.FTZ R87, R24, UR35, -R80.reuse ;  /* 0x0000002318577c23 */ /* 0x100fe20008010850 */
[----:B------:R-:W-:Y:S01]  /*16aa0*/  FMNMX.FTZ R76, R26, R79, !PT ;  /* 0x0000004f1a4c7209 */ /* 0x000fe20007810000 */
[--C-:B------:R-:W-:Y:S01]  /*16ab0*/  FFMA.FTZ R78, R78, UR35, -R80.reuse ;  /* 0x000000234e4e7c23 */ /* 0x100fe20008010850 */
[----:B------:R-:W-:Y:S01]  /*16ac0*/  ISETP.GT.AND P5, PT, R34, 0x50, P3 ;  /* 0x000000502200780c */ /* 0x000fe20001fa4270 */
[--C-:B------:R-:W-:Y:S01]  /*16ad0*/  FFMA.FTZ R77, R77, UR35, -R80.reuse ;  /* 0x000000234d4d7c23 */ /* 0x100fe20008010850 */
[----:B------:R-:W-:Y:S01]  /*16ae0*/  FMNMX.FTZ R79, R27, R76, !PT ;  /* 0x0000004c1b4f7209 */ /* 0x000fe20007810000 */
[----:B------:R0:W-:Y:S01]  /*16af0*/  MUFU.EX2 R49, R82 ;  /* 0x0000005200317308 */ /* 0x0001e20000000800 */
[----:B------:R-:W-:Y:S01]  /*16b00*/  ISETP.LT.OR P5, PT, R72, 0x51, P5 ;  /* 0x000000514800780c */ /* 0x000fe20002fa1670 */
[--C-:B------:R-:W-:Y:S01]  /*16b10*/  FFMA.FTZ R74, R74, UR35, -R80.reuse ;  /* 0x000000234a4a7c23 */ /* 0x100fe20008010850 */
[----:B------:R-:W-:Y:S01]  /*16b20*/  FMNMX.FTZ R76, R30, R79, !PT ;  /* 0x0000004f1e4c7209 */ /* 0x000fe20007810000 */
[--C-:B------:R-:W-:Y:S01]  /*16b30*/  FFMA.FTZ R35, R35, UR35, -R80.reuse ;  /* 0x0000002323237c23 */ /* 0x100fe20008010850 */
[----:B------:R-:W-:Y:S01]  /*16b40*/  FSEL R73, R50, -INF , !P5 ;  /* 0xff80000032497808 */ /* 0x000fe20006800000 */
[--C-:B------:R-:W-:Y:S01]  /*16b50*/  FFMA.FTZ R40, R40, UR35, -R80.reuse ;  /* 0x0000002328287c23 */ /* 0x100fe20008010850 */
[----:B------:R-:W-:Y:S01]  /*16b60*/  FMNMX.FTZ R79, R31, R76, !PT ;  /* 0x0000004c1f4f7209 */ /* 0x000fe20007810000 */
[----:B------:R1:W-:Y:S01]  /*16b70*/  MUFU.EX2 R50, R83 ;  /* 0x0000005300327308 */ /* 0x0003e20000000800 */
[----:B------:R-:W-:Y:S01]  /*16b80*/  ISETP.GT.AND P5, PT, R34, 0x51, P3 ;  /* 0x000000512200780c */ /* 0x000fe20001fa4270 */
[--C-:B------:R-:W-:Y:S01]  /*16b90*/  FFMA.FTZ R41, R41, UR35, -R80.reuse ;  /* 0x0000002329297c23 */ /* 0x100fe20008010850 */
[----:B------:R-:W-:Y:S01]  /*16ba0*/  FMNMX.FTZ R76, R36, R79, !PT ;  /* 0x0000004f244c7209 */ /* 0x000fe20007810000 */
[--C-:B------:R-:W-:Y:S01]  /*16bb0*/  FFMA.FTZ R161, R161, UR35, -R80.reuse ;  /* 0x00000023a1a17c23 */ /* 0x100fe20008010850 */
[----:B------:R-:W-:Y:S01]  /*16bc0*/  ISETP.LT.OR P5, PT, R72, 0x52, P5 ;  /* 0x000000524800780c */ /* 0x000fe20002fa1670 */
[--C-:B------:R-:W-:Y:S01]  /*16bd0*/  FFMA.FTZ R160, R160, UR35, -R80.reuse ;  /* 0x00000023a0a07c23 */ /* 0x100fe20008010850 */
[----:B------:R-:W-:Y:S01]  /*16be0*/  FMNMX.FTZ R79, R37, R76, !PT ;  /* 0x0000004c254f7209 */ /* 0x000fe20007810000 */
[--C-:B------:R-:W-:Y:S01]  /*16bf0*/  FFMA.FTZ R162, R162, UR35, -R80.reuse ;  /* 0x00000023a2a27c23 */ /* 0x100fe20008010850 */
[----:B------:R-:W-:Y:S01]  /*16c00*/  FSEL R51, R51, -INF , !P5 ;  /* 0xff80000033337808 */ /* 0x000fe20006800000 */
[--C-:B------:R-:W-:Y:S01]  /*16c10*/  FFMA.FTZ R164, R164, UR35, -R80.reuse ;  /* 0x00000023a4a47c23 */ /* 0x100fe20008010850 */
[----:B------:R-:W-:Y:S01]  /*16c20*/  FMNMX.FTZ R76, R38, R79, !PT ;  /* 0x0000004f264c7209 */ /* 0x000fe20007810000 */
[--C-:B------:R-:W-:Y:S01]  /*16c30*/  FFMA.FTZ R55, R55, UR35, -R80.reuse ;  /* 0x0000002337377c23 */ /* 0x100fe20008010850 */
        /* <DEDUP_REMOVED lines=14> */
[----:B0-----:R-:W-:Y:S01]  /*16d20*/  FMNMX.FTZ R82, R44, R79, !PT ;  /* 0x0000004f2c527209 */ /* 0x001fe20007810000 */
[--C-:B------:R-:W-:Y:S01]  /*16d30*/  FFMA.FTZ R69, R69, UR35, -R80.reuse ;  /* 0x0000002345457c23 */ /* 0x100fe20008010850 */
[----:B------:R-:W-:Y:S01]  /*16d40*/  ISETP.LT.OR P5, PT, R72, 0x5a, P5 ;  /* 0x0000005a4800780c */ /* 0x000fe20002fa1670 */
[----:B------:R-:W-:Y:S01]  /*16d50*/  FFMA.FTZ R70, R70, UR35, -R80 ;  /* 0x0000002346467c23 */ /* 0x000fe20008010850 */
[----:B------:R-:W-:Y:S01]  /*16d60*/  FMNMX.FTZ R81, R45, R82, !PT ;  /* 0x000000522d517209 */ /* 0x000fe20007810000 */
[----:B------:R-:W-:Y:S01]  /*16d70*/  MUFU.EX2 R9, R9 ;  /* 0x0000000900097308 */ /* 0x000fe20000000800 */
[----:B------:R-:W-:-:S02]  /*16d80*/  FSEL R76, R53, -INF , !P5 ;  /* 0xff800000354c7808 */ /* 0x000fc40006800000 */
[----:B------:R-:W-:Y:S02]  /*16d90*/  ISETP.GT.AND P5, PT, R34, 0x60, P3 ;  /* 0x000000602200780c */ /* 0x000fe40001fa4270 */
[----:B------:R-:W-:Y:S01]  /*16da0*/  FMNMX.FTZ R82, R10, R81, !PT ;  /* 0x000000510a527209 */ /* 0x000fe20007810000 */
[----:B------:R-:W-:Y:S01]  /*16db0*/  FFMA.FTZ R81, R163, UR35, -R80 ;  /* 0x00000023a3517c23 */ /* 0x000fe20008010850 */
[----:B------:R-:W-:Y:S01]  /*16dc0*/  ISETP.LT.OR P5, PT, R72, 0x61, P5 ;  /* 0x000000614800780c */ /* 0x000fe20002fa1670 */
[----:B------:R-:W-:Y:S01]  /*16dd0*/  MUFU.EX2 R78, R78 ;  /* 0x0000004e004e7308 */ /* 0x000fe20000000800 */
[----:B-1----:R-:W-:Y:S02]  /*16de0*/  FMNMX.FTZ R83, R11, R82, !PT ;  /* 0x000000520b537209 */ /* 0x002fe40007810000 */
[----:B------:R-:W-:Y:S02]  /*16df0*/  FSEL R79, R56, -INF , !P5 ;  /* 0xff800000384f7808 */ /* 0x000fe40006800000 */
[----:B------:R-:W-:-:S02]  /*16e00*/  ISETP.GT.AND P5, PT, R34, 0x61, P3 ;  /* 0x000000612200780c */ /* 0x000fc40001fa4270 */
[----:B------:R-:W-:Y:S01]  /*16e10*/  FMNMX.FTZ R82, R46, R83, !PT ;  /* 0x000000532e527209 */ /* 0x000fe20007810000 */
[----:B------:R-:W-:Y:S01]  /*16e20*/  MUFU.EX2 R77, R77 ;  /* 0x0000004d004d7308 */ /* 0x000fe20000000800 */
[----:B------:R-:W-:Y:S02]  /*16e30*/  ISETP.LT.OR P5, PT, R72, 0x62, P5 ;  /* 0x000000624800780c */ /* 0x000fe40002fa1670 */
[----:B------:R-:W-:Y:S02]  /*16e40*/  FMNMX.FTZ R83, R47, R82, !PT ;  /* 0x000000522f537209 */ /* 0x000fe40007810000 */
[----:B------:R-:W-:Y:S02]  /*16e50*/  FSEL R57, R57, -INF , !P5 ;  /* 0xff80000039397808 */ /* 0x000fe40006800000 */
[----:B------:R-:W-:Y:S01]  /*16e60*/  ISETP.GT.AND P5, PT, R34, 0x68, P3 ;  /* 0x000000682200780c */ /* 0x000fe20001fa4270 */
[----:B------:R-:W-:Y:S01]  /*16e70*/  MUFU.EX2 R74, R74 ;  /* 0x0000004a004a7308 */ /* 0x000fe20000000800 */
[----:B------:R-:W-:Y:S01]  /*16e80*/  FMNMX.FTZ R84, R48, R83, !PT ;  /* 0x0000005330547209 */ /* 0x000fe20007810000 */
[----:B------:R-:W-:Y:S01]  /*16e90*/  FFMA.FTZ R83, R165, UR35, -R80 ;  /* 0x00000023a5537c23 */ /* 0x000fe20008010850 */
[----:B------:R-:W-:-:S02]  /*16ea0*/  ISETP.LT.OR P5, PT, R72, 0x69, P5 ;  /* 0x000000694800780c */ /* 0x000fc40002fa1670 */
[----:B------:R-:W-:Y:S02]  /*16eb0*/  FMNMX.FTZ R84, R75, R84, !PT ;  /* 0x000000544b547209 */ /* 0x000fe40007810000 */
[----:B------:R-:W-:Y:S01]  /*16ec0*/  FSEL R58, R58, -INF , !P5 ;  /* 0xff8000003a3a7808 */ /* 0x000fe20006800000 */
[----:B------:R-:W-:Y:S01]  /*16ed0*/  MUFU.EX2 R35, R35 ;  /* 0x0000002300237308 */ /* 0x000fe20000000800 */
[----:B------:R-:W-:Y:S02]  /*16ee0*/  FMNMX.FTZ R84, R73, R84, !PT ;  /* 0x0000005449547209 */ /* 0x000fe40007810000 */
[----:B------:R-:W-:Y:S02]  /*16ef0*/  ISETP.GT.AND P5, PT, R34, 0x69, P3 ;  /* 0x000000692200780c */ /* 0x000fe40001fa4270 */
[----:B------:R-:W-:Y:S02]  /*16f00*/  FMNMX.FTZ R85, R51, R84, !PT ;  /* 0x0000005433557209 */ /* 0x000fe40007810000 */
[----:B------:R-:W-:Y:S01]  /*16f10*/  ISETP.LT.OR P5, PT, R72, 0x6a, P5 ;  /* 0x0000006a4800780c */ /* 0x000fe20002fa1670 */
[----:B------:R-:W-:Y:S01]  /*16f20*/  MUFU.EX2 R40, R40 ;  /* 0x0000002800287308 */ /* 0x000fe20000000800 */
[----:B------:R-:W-:-:S02]  /*16f30*/  FMNMX.FTZ R85, R52, R85, !PT ;  /* 0x0000005534557209 */ /* 0x000fc40007810000 */
[----:B------:R-:W-:Y:S02]  /*16f40*/  FSEL R59, R59, -INF , !P5 ;  /* 0xff8000003b3b7808 */ /* 0x000fe40006800000 */
[----:B------:R-:W-:Y:S02]  /*16f50*/  ISETP.GT.AND P5, PT, R34, 0x70, P3 ;  /* 0x000000702200780c */ /* 0x000fe40001fa4270 */
[----:B------:R-:W-:Y:S01]  /*16f60*/  FMNMX.FTZ R152, R76, R85, !PT ;  /* 0x000000554c987209 */ /* 0x000fe20007810000 */
[----:B------:R-:W-:Y:S01]  /*16f70*/  MUFU.EX2 R41, R41 ;  /* 0x0000002900297308 */ /* 0x000fe20000000800 */
[----:B------:R-:W-:Y:S02]  /*16f80*/  ISETP.LT.OR P5, PT, R72, 0x71, P5 ;  /* 0x000000714800780c */ /* 0x000fe40002fa1670 */
[----:B------:R-:W-:Y:S02]  /*16f90*/  FMNMX.FTZ R152, R79, R152, !PT ;  /* 0x000000984f987209 */ /* 0x000fe40007810000 */
[----:B------:R-:W-:-:S02]  /*16fa0*/  FSEL R60, R60, -INF , !P5 ;  /* 0xff8000003c3c7808 */ /* 0x000fc40006800000 */
[----:B------:R-:W-:Y:S01]  /*16fb0*/  ISETP.GT.AND P5, PT, R34, 0x71, P3 ;  /* 0x000000712200780c */ /* 0x000fe20001fa4270 */
[----:B------:R-:W-:Y:S01]  /*16fc0*/  MUFU.EX2 R53, R161 ;  /* 0x000000a100357308 */ /* 0x000fe20000000800 */
[----:B------:R-:W-:Y:S02]  /*16fd0*/  FMNMX.FTZ R85, R57, R152, !PT ;  /* 0x0000009839557209 */ /* 0x000fe40007810000 */
[----:B------:R-:W-:Y:S02]  /*16fe0*/  ISETP.LT.OR P5, PT, R72, 0x72, P5 ;  /* 0x000000724800780c */ /* 0x000fe40002fa1670 */
[----:B------:R-:W-:Y:S02]  /*16ff0*/  FMNMX.FTZ R152, R58, R85, !PT ;  /* 0x000000553a987209 */ /* 0x000fe40007810000 */
[----:B------:R-:W-:Y:S01]  /*17000*/  FSEL R61, R61, -INF , !P5 ;  /* 0xff8000003d3d7808 */ /* 0x000fe20006800000 */
[----:B------:R-:W-:Y:S01]  /*17010*/  MUFU.EX2 R56, R160 ;  /* 0x000000a000387308 */ /* 0x000fe20000000800 */
[----:B------:R-:W-:-:S02]  /*17020*/  ISETP.GT.AND P5, PT, R34, 0x78, P3 ;  /* 0x000000782200780c */ /* 0x000fc40001fa4270 */
[----:B------:R-:W-:Y:S01]  /*17030*/  FMNMX.FTZ R85, R59, R152, !PT ;  /* 0x000000983b557209 */ /* 0x000fe20007810000 */
[----:B------:R-:W-:-:S01]  /*17040*/  FFMA.FTZ R152, R67, UR35, -R80 ;  /* 0x0000002343987c23 */ /* 0x000fc20008010850 */
[----:B------:R-:W-:Y:S02]  /*17050*/  ISETP.GT.AND P3, PT, R34, 0x79, P3 ;  /* 0x000000792200780c */ /* 0x000fe40001f64270 */
[----:B------:R-:W-:Y:S01]  /*17060*/  ISETP.LT.OR P5, PT, R72, 0x79, P5 ;  /* 0x000000794800780c */ /* 0x000fe20002fa1670 */
[----:B------:R0:W-:Y:S01]  /*17070*/  MUFU.EX2 R34, R87 ;  /* 0x0000005700227308 */ /* 0x0001e20000000800 */
[----:B------:R-:W-:Y:S02]  /*17080*/  FMNMX.FTZ R24, R60, R85, !PT ;  /* 0x000000553c187209 */ /* 0x000fe40007810000 */
[----:B------:R-:W-:Y:S02]  /*17090*/  ISETP.LT.OR P3, PT, R72, 0x7a, P3 ;  /* 0x0000007a4800780c */ /* 0x000fe40001f61670 */
[----:B------:R-:W-:-:S02]  /*170a0*/  FSEL R62, R62, -INF , !P5 ;  /* 0xff8000003e3e7808 */ /* 0x000fc40006800000 */
[----:B------:R-:W-:Y:S01]  /*170b0*/  FMNMX.FTZ R85, R61, R24, !PT ;  /* 0x000000183d557209 */ /* 0x000fe20007810000 */
[----:B------:R-:W-:Y:S01]  /*170c0*/  MUFU.EX2 R81, R81 ;  /* 0x0000005100517308 */ /* 0x000fe20000000800 */
[----:B------:R-:W-:Y:S02]  /*170d0*/  FSEL R63, R63, -INF , !P3 ;  /* 0xff8000003f3f7808 */ /* 0x000fe40005800000 */
[----:B------:R-:W-:Y:S01]  /*170e0*/  FMNMX.FTZ R24, R62, R85, !PT ;  /* 0x000000553e187209 */ /* 0x000fe20007810000 */
[----:B------:R-:W-:-:S01]  /*170f0*/  FFMA.FTZ R85, R64, UR35, -R80 ;  /* 0x0000002340557c23 */ /* 0x000fc20008010850 */
[--C-:B------:R-:W-:Y:S01]  /*17100*/  FFMA.FTZ R64, R65, UR35, -R80.reuse ;  /* 0x0000002341407c23 */ /* 0x100fe20008010850 */
[----:B------:R-:W-:-:S01]  /*17110*/  FFMA.FTZ R65, R66, UR35, -R80 ;  /* 0x0000002342417c23 */ /* 0x000fc20008010850 */
[----:B------:R-:W-:Y:S01]  /*17120*/  FMNMX.FTZ R24, R63, R24, !PT ;  /* 0x000000183f187209 */ /* 0x000fe20007810000 */
[----:B------:R-:W-:-:S01]  /*17130*/  FFMA.FTZ R66, R71, UR35, -R80 ;  /* 0x0000002347427c23 */ /* 0x000fc20008010850 */
[----:B------:R-:W-:Y:S01]  /*17140*/  FSEL R67, R8, RZ, P4 ;  /* 0x000000ff08437208 */ /* 0x000fe20002000000 */
[----:B------:R-:W-:Y:S01]  /*17150*/  IMAD.U32 R71, RZ, RZ, UR35 ;  /* 0x00000023ff477e24 */ /* 0x000fe2000f8e00ff */
[----:B------:R-:W-:Y:S01]  /*17160*/  MUFU.EX2 R82, R162 ;  /* 0x000000a200527308 */ /* 0x000fe20000000800 */
[----:B0-----:R-:W0:Y:S02]  /*17170*/  SHFL.BFLY PT, R87, R24, 0x2, 0x1f ;  /* 0x0c401f0018577f89 */ /* 0x001e2400000e0000 */
[----:B------:R-:W-:-:S04]  /*17180*/  FADD.FTZ R12, -R67, R12 ;  /* 0x0000000c430c7221 */ /* 0x000fc80000010100 */
[----:B------:R-:W-:Y:S01]  /*17190*/  FMUL.FTZ R72, R12, UR35 ;  /* 0x000000230c487c20 */ /* 0x000fe20008410000 */
[----:B------:R-:W-:Y:S08]  /*171a0*/  MUFU.EX2 R83, R83 ;  /* 0x0000005300537308 */ /* 0x000ff00000000800 */
[----:B------:R-:W1:Y:S08]  /*171b0*/  MUFU.EX2 R72, R72 ;  /* 0x0000004800487308 */ /* 0x000e700000000800 */
[----:B------:R-:W-:Y:S01]  /*171c0*/  MUFU.EX2 R84, R164 ;  /* 0x000000a400547308 */ /* 0x000fe20000000800 */
[----:B0-----:R-:W-:-:S05]  /*171d0*/  FMNMX.FTZ R87, R24, R87, !PT ;  /* 0x0000005718577209 */ /* 0x001fca0007810000 */
[----:B------:R-:W0:Y:S02]  /*171e0*/  SHFL.BFLY PT, R24, R87, 0x1, 0x1f ;  /* 0x0c201f0057187f89 */ /* 0x000e2400000e0000 */
[----:B------:R-:W-:Y:S08]  /*171f0*/  MUFU.EX2 R55, R55 ;  /* 0x0000003700377308 */ /* 0x000ff00000000800 */
[----:B------:R-:W-:Y:S08]  /*17200*/  MUFU.EX2 R54, R54 ;  /* 0x0000003600367308 */ /* 0x000ff00000000800 */
[----:B------:R-:W-:Y:S01]  /*17210*/  MUFU.EX2 R25, R25 ;  /* 0x0000001900197308 */ /* 0x000fe20000000800 */
[----:B0-----:R-:W-:-:S07]  /*17220*/  FMNMX.FTZ R24, R87, R24, !PT ;  /* 0x0000001857187209 */ /* 0x001fce0007810000 */
[----:B------:R-:W-:Y:S01]  /*17230*/  MUFU.EX2 R28, R28 ;  /* 0x0000001c001c7308 */ /* 0x000fe20000000800 */
[C---:B------:R-:W-:Y:S01]  /*17240*/  FSETP.NEU.FTZ.AND P3, PT, R24.reuse, -INF , PT ;  /* 0xff8000001800780b */ /* 0x040fe20003f7d000 */
[----:B------:R-:W-:-:S05]  /*17250*/  FFMA.FTZ R71, R24, R71, -8 ;  /* 0xc100000018477423 */ /* 0x000fca0000010047 */
[----:B------:R-:W-:Y:S01]  /*17260*/  FSEL R12, R71, RZ, P3 ;  /* 0x000000ff470c7208 */ /* 0x000fe20001800000 */
[----:B------:R-:W-:Y:S04]  /*17270*/  MUFU.EX2 R29, R29 ;  /* 0x0000001d001d7308 */ /* 0x000fe80000000800 */
[----:B------:R-:W-:-:S01]  /*17280*/  FFMA.FTZ R71, R20, UR35, -R12 ;  /* 0x0000002314477c23 */ /* 0x000fc2000801080c */
[--C-:B------:R-:W-:Y:S01]  /*17290*/  FFMA.FTZ R20, R26, UR35, -R12.reuse ;  /* 0x000000231a147c23 */ /* 0x100fe2000801080c */
[----:B------:R-:W-:-:S01]  /*172a0*/  FFMA.FTZ R26, R30, UR35, -R12 ;  /* 0x000000231e1a7c23 */ /* 0x000fc2000801080c */
[--C-:B------:R-:W-:Y:S01]  /*172b0*/  FFMA.FTZ R30, R36, UR35, -R12.reuse ;  /* 0x00000023241e7c23 */ /* 0x100fe2000801080c */
[----:B------:R-:W-:-:S01]  /*172c0*/  FFMA.FTZ R36, R38, UR35, -R12 ;  /* 0x0000002326247c23 */ /* 0x000fc2000801080c */
[--C-:B------:R-:W-:Y:S01]  /*172d0*/  FFMA.FTZ R38, R42, UR35, -R12.reuse ;  /* 0x000000232a267c23 */ /* 0x100fe2000801080c */
[----:B------:R-:W-:-:S01]  /*172e0*/  FFMA.FTZ R42, R44, UR35, -R12 ;  /* 0x000000232c2a7c23 */ /* 0x000fc2000801080c */
[----:B------:R-:W-:Y:S01]  /*172f0*/  FSEL R44, R24, RZ, P3 ;  /* 0x000000ff182c7208 */ /* 0x000fe20001800000 */
[----:B------:R-:W-:-:S01]  /*17300*/  FFMA.FTZ R80, R86, UR35, -R12 ;  /* 0x0000002356507c23 */ /* 0x000fc2000801080c */
[----:B------:R-:W-:Y:S01]  /*17310*/  MUFU.EX2 R71, R71 ;  /* 0x0000004700477308 */ /* 0x000fe20000000800 */
[----:B------:R-:W-:-:S01]  /*17320*/  FFMA.FTZ R27, R27, UR35, -R12 ;  /* 0x000000231b1b7c23 */ /* 0x000fc2000801080c */
[----:B------:R-:W-:Y:S01]  /*17330*/  FFMA.FTZ R31, R31, UR35, -R12 ;  /* 0x000000231f1f7c23 */ /* 0x000fe2000801080c */
[----:B------:R-:W-:-:S01]  /*17340*/  FADD.FTZ R44, -R44, R7 ;  /* 0x000000072c2c7221 */ /* 0x000fc20000010100 */
[--C-:B------:R-:W-:Y:S01]  /*17350*/  FFMA.FTZ R86, R10, UR35, -R12.reuse ;  /* 0x000000230a567c23 */ /* 0x100fe2000801080c */
[----:B------:R-:W-:-:S01]  /*17360*/  FFMA.FTZ R10, R11, UR35, -R12 ;  /* 0x000000230b0a7c23 */ /* 0x000fc2000801080c */
[--C-:B------:R-:W-:Y:S01]  /*17370*/  FFMA.FTZ R11, R46, UR35, -R12.reuse ;  /* 0x000000232e0b7c23 */ /* 0x100fe2000801080c */
[----:B------:R-:W-:Y:S01]  /*17380*/  FMUL.FTZ R87, R44, UR35 ;  /* 0x000000232c577c20 */ /* 0x000fe20008410000 */
[----:B------:R-:W-:Y:S01]  /*17390*/  MUFU.EX2 R80, R80 ;  /* 0x0000005000507308 */ /* 0x000fe20000000800 */
[----:B------:R-:W-:-:S01]  /*173a0*/  FFMA.FTZ R44, R47, UR35, -R12 ;  /* 0x000000232f2c7c23 */ /* 0x000fc2000801080c */
[----:B-1----:R-:W-:Y:S01]  /*173b0*/  FFMA.FTZ R47, R72, R4, R9 ;  /* 0x00000004482f7223 */ /* 0x002fe20000010009 */
[----:B------:R-:W-:-:S01]  /*173c0*/  FFMA.FTZ R46, R48, UR35, -R12 ;  /* 0x00000023302e7c23 */ /* 0x000fc2000801080c */
[--C-:B------:R-:W-:Y:S01]  /*173d0*/  FFMA.FTZ R37, R37, UR35, -R12.reuse ;  /* 0x0000002325257c23 */ /* 0x100fe2000801080c */
[----:B------:R-:W-:-:S01]  /*173e0*/  FFMA.FTZ R39, R39, UR35, -R12 ;  /* 0x0000002327277c23 */ /* 0x000fc2000801080c */
[----:B------:R-:W-:Y:S01]  /*173f0*/  FADD.FTZ R48, R78, R47 ;  /* 0x0000002f4e307221 */ /* 0x000fe20000010000 */
[----:B------:R-:W-:-:S01]  /*17400*/  FFMA.FTZ R47, R75, UR35, -R12 ;  /* 0x000000234b2f7c23 */ /* 0x000fc2000801080c */
[----:B------:R-:W0:Y:S01]  /*17410*/  MUFU.EX2 R87, R87 ;  /* 0x0000005700577308 */ /* 0x000e220000000800 */
[----:B------:R-:W-:-:S01]  /*17420*/  FFMA.FTZ R43, R43, UR35, -R12 ;  /* 0x000000232b2b7c23 */ /* 0x000fc2000801080c */
[----:B------:R-:W-:Y:S01]  /*17430*/  FADD.FTZ R75, R77, R48 ;  /* 0x000000304d4b7221 */ /* 0x000fe20000010000 */
[----:B------:R-:W-:-:S01]  /*17440*/  FFMA.FTZ R48, R73, UR35, -R12 ;  /* 0x0000002349307c23 */ /* 0x000fc2000801080c */
[--C-:B------:R-:W-:Y:S01]  /*17450*/  FFMA.FTZ R45, R45, UR35, -R12.reuse ;  /* 0x000000232d2d7c23 */ /* 0x100fe2000801080c */
[----:B------:R-:W-:-:S01]  /*17460*/  FFMA.FTZ R51, R51, UR35, -R12 ;  /* 0x0000002333337c23 */ /* 0x000fc2000801080c */
[----:B------:R-:W-:Y:S01]  /*17470*/  FADD.FTZ R75, R74, R75 ;  /* 0x0000004b4a4b7221 */ /* 0x000fe20000010000 */
[----:B------:R-:W-:-:S01]  /*17480*/  FFMA.FTZ R52, R52, UR35, -R12 ;  /* 0x0000002334347c23 */ /* 0x000fc2000801080c */
[----:B------:R-:W1:Y:S01]  /*17490*/  MUFU.EX2 R20, R20 ;  /* 0x0000001400147308 */ /* 0x000e620000000800 */
[----:B------:R-:W-:-:S01]  /*174a0*/  FFMA.FTZ R59, R59, UR35, -R12 ;  /* 0x000000233b3b7c23 */ /* 0x000fc2000801080c */
[--C-:B------:R-:W-:Y:S01]  /*174b0*/  FFMA.FTZ R61, R61, UR35, -R12.reuse ;  /* 0x000000233d3d7c23 */ /* 0x100fe2000801080c */
[----:B------:R-:W-:-:S05]  /*174c0*/  FFMA.FTZ R62, R62, UR35, -R12 ;  /* 0x000000233e3e7c23 */ /* 0x000fca000801080c */
[----:B------:R-:W2:Y:S01]  /*174d0*/  MUFU.EX2 R27, R27 ;  /* 0x0000001b001b7308 */ /* 0x000ea20000000800 */
[----:B0-----:R-:W-:-:S04]  /*174e0*/  FFMA.FTZ R4, R87, R3, R80 ;  /* 0x0000000357047223 */ /* 0x001fc80000010050 */
[----:B------:R-:W-:-:S03]  /*174f0*/  FADD.FTZ R3, R71, R4 ;  /* 0x0000000447037221 */ /* 0x000fc60000010000 */
[----:B------:R-:W0:Y:S01]  /*17500*/  MUFU.EX2 R26, R26 ;  /* 0x0000001a001a7308 */ /* 0x000e220000000800 */
[----:B-1----:R-:W-:-:S07]  /*17510*/  FADD.FTZ R4, R20, R3 ;  /* 0x0000000314047221 */ /* 0x002fce0000010000 */
[----:B------:R-:W1:Y:S01]  /*17520*/  MUFU.EX2 R31, R31 ;  /* 0x0000001f001f7308 */ /* 0x000e620000000800 */
[----:B--2---:R-:W-:-:S01]  /*17530*/  FADD.FTZ R3, R27, R4 ;  /* 0x000000041b037221 */ /* 0x004fc20000010000 */
[----:B------:R-:W-:-:S06]  /*17540*/  FADD.FTZ R4, R18, R75 ;  /* 0x0000004b12047221 */ /* 0x000fcc0000010000 */
[----:B------:R-:W2:Y:S08]  /*17550*/  MUFU.EX2 R30, R30 ;  /* 0x0000001e001e7308 */ /* 0x000eb00000000800 */
[----:B------:R-:W3:Y:S08]  /*17560*/  MUFU.EX2 R37, R37 ;  /* 0x0000002500257308 */ /* 0x000ef00000000800 */
[----:B------:R-:W4:Y:S08]  /*17570*/  MUFU.EX2 R36, R36 ;  /* 0x0000002400247308 */ /* 0x000f300000000800 */
[----:B------:R0:W-:Y:S08]  /*17580*/  MUFU.EX2 R7, R86 ;  /* 0x0000005600077308 */ /* 0x0001f00000000800 */
[----:B------:R-:W5:Y:S01]  /*17590*/  MUFU.EX2 R39, R39 ;  /* 0x0000002700277308 */ /* 0x000f620000000800 */
[----:B0-----:R-:W-:-:S01]  /*175a0*/  FADD.FTZ R86, R26, R3 ;  /* 0x000000031a567221 */ /* 0x001fc20000010000 */
[----:B------:R-:W-:-:S03]  /*175b0*/  FADD.FTZ R3, R49, R4 ;  /* 0x0000000431037221 */ /* 0x000fc60000010000 */
[----:B-1----:R-:W-:Y:S01]  /*175c0*/  FADD.FTZ R73, R31, R86 ;  /* 0x000000561f497221 */ /* 0x002fe20000010000 */
[----:B------:R-:W-:-:S02]  /*175d0*/  FADD.FTZ R4, R50, R3 ;  /* 0x0000000332047221 */ /* 0x000fc40000010000 */
[----:B------:R-:W0:Y:S01]  /*175e0*/  MUFU.EX2 R38, R38 ;  /* 0x0000002600267308 */ /* 0x000e220000000800 */
[----:B--2---:R-:W-:-:S01]  /*175f0*/  FADD.FTZ R86, R30, R73 ;  /* 0x000000491e567221 */ /* 0x004fc20000010000 */
[----:B------:R-:W-:-:S03]  /*17600*/  FADD.FTZ R3, R35, R4 ;  /* 0x0000000423037221 */ /* 0x000fc60000010000 */
[----:B---3--:R-:W-:Y:S01]  /*17610*/  FADD.FTZ R73, R37, R86 ;  /* 0x0000005625497221 */ /* 0x008fe20000010000 */
[----:B------:R-:W-:-:S02]  /*17620*/  FADD.FTZ R4, R40, R3 ;  /* 0x0000000328047221 */ /* 0x000fc40000010000 */
[----:B------:R-:W1:Y:S01]  /*17630*/  MUFU.EX2 R43, R43 ;  /* 0x0000002b002b7308 */ /* 0x000e620000000800 */
[----:B----4-:R-:W-:-:S01]  /*17640*/  FADD.FTZ R86, R36, R73 ;  /* 0x0000004924567221 */ /* 0x010fc20000010000 */
[----:B------:R-:W-:Y:S01]  /*17650*/  FADD.FTZ R4, R41, R4 ;  /* 0x0000000429047221 */ /* 0x000fe20000010000 */
[----:B------:R-:W-:-:S02]  /*17660*/  FFMA.FTZ R73, R76, UR35, -R12 ;  /* 0x000000234c497c23 */ /* 0x000fc4000801080c */
[----:B-----5:R-:W-:Y:S01]  /*17670*/  FADD.FTZ R3, R39, R86 ;  /* 0x0000005627037221 */ /* 0x020fe20000010000 */
[----:B------:R-:W-:-:S02]  /*17680*/  FADD.FTZ R75, R53, R4 ;  /* 0x00000004354b7221 */ /* 0x000fc40000010000 */
[----:B------:R-:W2:Y:S01]  /*17690*/  MUFU.EX2 R42, R42 ;  /* 0x0000002a002a7308 */ /* 0x000ea20000000800 */
[----:B0-----:R-:W-:-:S01]  /*176a0*/  FADD.FTZ R4, R38, R3 ;  /* 0x0000000326047221 */ /* 0x001fc20000010000 */
[----:B------:R-:W-:Y:S01]  /*176b0*/  FADD.FTZ R76, R56, R75 ;  /* 0x0000004b384c7221 */ /* 0x000fe20000010000 */
[----:B------:R-:W-:-:S03]  /*176c0*/  FFMA.FTZ R75, R79, UR35, -R12 ;  /* 0x000000234f4b7c23 */ /* 0x000fc6000801080c */
[----:B------:R-:W-:Y:S01]  /*176d0*/  FADD.FTZ R79, R81, R76 ;  /* 0x0000004c514f7221 */ /* 0x000fe20000010000 */
[----:B------:R-:W-:-:S01]  /*176e0*/  FFMA.FTZ R76, R57, UR35, -R12 ;  /* 0x00000023394c7c23 */ /* 0x000fc2000801080c */
[----:B------:R-:W0:Y:S01]  /*176f0*/  MUFU.EX2 R45, R45 ;  /* 0x0000002d002d7308 */ /* 0x000e220000000800 */
[----:B-1----:R-:W-:-:S01]  /*17700*/  FADD.FTZ R3, R43, R4 ;  /* 0x000000042b037221 */ /* 0x002fc20000010000 */
[----:B------:R-:W-:-:S06]  /*17710*/  FADD.FTZ R86, R82, R79 ;  /* 0x0000004f52567221 */ /* 0x000fcc0000010000 */
[----:B------:R-:W1:Y:S01]  /*17720*/  MUFU.EX2 R10, R10 ;  /* 0x0000000a000a7308 */ /* 0x000e620000000800 */
[----:B--2---:R-:W-:-:S01]  /*17730*/  FADD.FTZ R4, R42, R3 ;  /* 0x000000032a047221 */ /* 0x004fc20000010000 */
[----:B------:R-:W-:-:S06]  /*17740*/  FADD.FTZ R3, R83, R86 ;  /* 0x0000005653037221 */ /* 0x000fcc0000010000 */
[----:B------:R-:W2:Y:S01]  /*17750*/  MUFU.EX2 R11, R11 ;  /* 0x0000000b000b7308 */ /* 0x000ea20000000800 */
[----:B0-----:R-:W-:-:S04]  /*17760*/  FADD.FTZ R4, R45, R4 ;  /* 0x000000042d047221 */ /* 0x001fc80000010000 */
[----:B------:R-:W-:Y:S01]  /*17770*/  FADD.FTZ R57, R7, R4 ;  /* 0x0000000407397221 */ /* 0x000fe20000010000 */
[----:B------:R-:W-:-:S02]  /*17780*/  FADD.FTZ R4, R84, R3 ;  /* 0x0000000354047221 */ /* 0x000fc40000010000 */
[----:B------:R-:W0:Y:S01]  /*17790*/  MUFU.EX2 R44, R44 ;  /* 0x0000002c002c7308 */ /* 0x000e220000000800 */
[----:B-1----:R-:W-:-:S01]  /*177a0*/  FADD.FTZ R86, R10, R57 ;  /* 0x000000390a567221 */ /* 0x002fc20000010000 */
[----:B------:R-:W-:Y:S01]  /*177b0*/  FADD.FTZ R3, R55, R4 ;  /* 0x0000000437037221 */ /* 0x000fe20000010000 */
[----:B------:R-:W-:-:S03]  /*177c0*/  FFMA.FTZ R57, R58, UR35, -R12 ;  /* 0x000000233a397c23 */ /* 0x000fc6000801080c */
        /* <DEDUP_REMOVED lines=12> */
[----:B--2---:R-:W-:-:S01]  /*17890*/  FADD.FTZ R79, R47, R58 ;  /* 0x0000003a2f4f7221 */ /* 0x004fc20000010000 */
[--C-:B------:R-:W-:Y:S01]  /*178a0*/  FFMA.FTZ R58, R60, UR35, -R12.reuse ;  /* 0x000000233c3a7c23 */ /* 0x100fe2000801080c */
[----:B------:R-:W-:-:S05]  /*178b0*/  FFMA.FTZ R12, R63, UR35, -R12 ;  /* 0x000000233f0c7c23 */ /* 0x000fca000801080c */
        /* <DEDUP_REMOVED lines=25> */
[----:B0-----:R-:W-:-:S07]  /*17a50*/  FADD.FTZ R3, R66, R3 ;  /* 0x0000000342037221 */ /* 0x001fce0000010000 */
[----:B------:R-:W-:Y:S08]  /*17a60*/  MUFU.EX2 R58, R58 ;  /* 0x0000003a003a7308 */ /* 0x000ff00000000800 */
[----:B------:R-:W0:Y:S01]  /*17a70*/  MUFU.EX2 R69, R69 ;  /* 0x0000004500457308 */ /* 0x000e220000000800 */
[----:B-1----:R-:W-:-:S07]  /*17a80*/  FADD.FTZ R4, R68, R3 ;  /* 0x0000000344047221 */ /* 0x002fce0000010000 */
[----:B------:R1:W2:Y:S08]  /*17a90*/  MUFU.EX2 R59, R61 ;  /* 0x0000003d003b7308 */ /* 0x0002b00000000800 */
[----:B------:R-:W3:Y:S01]  /*17aa0*/  MUFU.EX2 R70, R70 ;  /* 0x0000004600467308 */ /* 0x000ee20000000800 */
[----:B-1----:R-:W-:-:S01]  /*17ab0*/  FADD.FTZ R61, R86, R60 ;  /* 0x0000003c563d7221 */ /* 0x002fc20000010000 */
[----:B0-----:R-:W-:-:S03]  /*17ac0*/  FADD.FTZ R3, R69, R4 ;  /* 0x0000000445037221 */ /* 0x001fc60000010000 */
[----:B------:R-:W-:-:S03]  /*17ad0*/  FADD.FTZ R60, R58, R61 ;  /* 0x0000003d3a3c7221 */ /* 0x000fc60000010000 */
[----:B------:R-:W0:Y:S01]  /*17ae0*/  MUFU.EX2 R79, R62 ;  /* 0x0000003e004f7308 */ /* 0x000e220000000800 */
[----:B--2---:R-:W-:-:S07]  /*17af0*/  FADD.FTZ R60, R59, R60 ;  /* 0x0000003c3b3c7221 */ /* 0x004fce0000010000 */
[----:B------:R-:W1:Y:S01]  /*17b00*/  MUFU.EX2 R67, R152 ;  /* 0x0000009800437308 */ /* 0x000e620000000800 */
[----:B---3--:R-:W-:-:S07]  /*17b10*/  FADD.FTZ R4, R70, R3 ;  /* 0x0000000346047221 */ /* 0x008fce0000010000 */
[----:B------:R-:W2:Y:S01]  /*17b20*/  MUFU.EX2 R12, R12 ;  /* 0x0000000c000c7308 */ /* 0x000ea20000000800 */
[----:B0-----:R-:W-:-:S01]  /*17b30*/  FADD.FTZ R60, R79, R60 ;  /* 0x0000003c4f3c7221 */ /* 0x001fc20000010000 */
[----:B-1----:R-:W-:-:S03]  /*17b40*/  FADD.FTZ R4, R67, R4 ;  /* 0x0000000443047221 */ /* 0x002fc60000010000 */
[----:B--2---:R-:W-:Y:S01]  /*17b50*/  FADD.FTZ R3, R12, R60 ;  /* 0x0000003c0c037221 */ /* 0x004fe20000010000 */
[----:B------:R-:W-:Y:S06]  /*17b60*/  @!P0 BRA `(.L_x_1475) ;  /* 0x0000000000048947 */ /* 0x000fec0003800000 */
[----:B------:R-:W-:Y:S01]  /*17b70*/  BPT.TRAP 0x1 ;  /* 0x000000040000795c */ /* 0x000fe20000300000 */
.L_x_1475:
[----:B------:R-:W-:Y:S01]  /*17b80*/  F2FP.SATFINITE.E4M3.F32.PACK_AB_MERGE_C R7, R10, R7, RZ ;  /* 0x000000070a07723e */ /* 0x000fe200048070ff */
[-C--:B------:R-:W-:Y:S01]  /*17b90*/  FMUL.FTZ R88, R88, R72.reuse ;  /* 0x0000004858587220 */ /* 0x080fe20000410000 */
[----:B------:R-:W-:Y:S01]  /*17ba0*/  ISETP.GT.AND P3, PT, R6, R13, PT ;  /* 0x0000000d0600720c */ /* 0x000fe20003f64270 */
[----:B------:R-:W-:Y:S01]  /*17bb0*/  FMUL.FTZ R89, R89, R72 ;  /* 0x0000004859597220 */ /* 0x000fe20000410000 */
[----:B------:R-:W-:Y:S01]  /*17bc0*/  F2FP.SATFINITE.E4M3.F32.PACK_AB_MERGE_C R163, R45, R42, R7 ;  /* 0x0000002a2da3723e */ /* 0x000fe20004807007 */
[----:B------:R-:W-:Y:S01]  /*17bd0*/  IMAD R7, R168, 0x8, R16 ;  /* 0x00000008a8077824 */ /* 0x000fe200078e0210 */
[----:B------:R-:W-:Y:S01]  /*17be0*/  F2FP.SATFINITE.E4M3.F32.PACK_AB_MERGE_C R10, R12, R79, RZ ;  /* 0x0000004f0c0a723e */ /* 0x000fe200048070ff */
[----:B------:R-:W-:Y:S01]  /*17bf0*/  IMAD.U32 R12, RZ, RZ, UR38 ;  /* 0x00000026ff0c7e24 */ /* 0x000fe2000f8e00ff */
[----:B------:R-:W-:Y:S01]  /*17c00*/  F2FP.SATFINITE.E4M3.F32.PACK_AB_MERGE_C R35, R35, R50, RZ ;  /* 0x000000322323723e */ /* 0x000fe200048070ff */
[----:B------:R-:W-:Y:S01]  /*17c10*/  VIADD R7, R7, 0x22860 ;  /* 0x0002286007077836 */ /* 0x000fe20000000000 */
[----:B------:R-:W-:Y:S01]  /*17c20*/  F2FP.SATFINITE.E4M3.F32.PACK_AB_MERGE_C R74, R74, R77, RZ ;  /* 0x0000004d4a4a723e */ /* 0x000fe200048070ff */
[----:B------:R-:W-:Y:S01]  /*17c30*/  FMUL.FTZ R92, R92, R72 ;  /* 0x000000485c5c7220 */ /* 0x000fe20000410000 */
        /* <DEDUP_REMOVED lines=91> */
[----:B0-----:R-:W-:Y:S02]  /*181f0*/  IMAD.MOV.U32 R7, RZ, RZ, R24 ;  /* 0x000000ffff077224 */ /* 0x001fe400078e0018 */
[----:B------:R-:W-:Y:S02]  /*18200*/  IMAD.MOV.U32 R12, RZ, RZ, R8 ;  /* 0x000000ffff0c7224 */ /* 0x000fe400078e0008 */
[----:B------:R-:W-:Y:S02]  /*18210*/  IMAD.MOV.U32 R18, RZ, RZ, R14 ;  /* 0x000000ffff127224 */ /* 0x000fe400078e000e */
[----:B------:R-:W-:Y:S01]  /*18220*/  IMAD.MOV.U32 R168, RZ, RZ, R15 ;  /* 0x000000ffffa87224 */ /* 0x000fe200078e000f */
[----:B------:R-:W-:Y:S06]  /*18230*/  @P3 BRA `(.L_x_1476) ;  /* 0xffffffc800203947 */ /* 0x000fec000383ffff */
[----:B------:R-:W-:Y:S02]  /*18240*/  IMAD.MOV.U32 R7, RZ, RZ, R24 ;  /* 0x000000ffff077224 */ /* 0x000fe400078e0018 */
[----:B------:R-:W-:Y:S02]  /*18250*/  IMAD.MOV.U32 R12, RZ, RZ, R8 ;  /* 0x000000ffff0c7224 */ /* 0x000fe400078e0008 */
[----:B------:R-:W-:Y:S02]  /*18260*/  IMAD.MOV.U32 R168, RZ, RZ, R15 ;  /* 0x000000ffffa87224 */ /* 0x000fe400078e000f */
[----:B------:R-:W-:-:S07]  /*18270*/  IMAD.MOV.U32 R18, RZ, RZ, R14 ;  /* 0x000000ffff127224 */ /* 0x000fce00078e000e */
.L_x_1457:
[----:B------:R-:W0:Y:S01]  /*18280*/  LDC R14, c[0x0][0x9e4] ;  /* 0x00027900ff0e7b82 */ /* 0x000e220000000800 */
[----:B------:R-:W-:Y:S02]  /*18290*/  ULDC UR10, c[0x0][0x9dc] ;  /* 0x00027700000a7ab9 */ /* 0x000fe40000000800 */
[----:B------:R-:W-:Y:S01]  /*182a0*/  VIADD R8, R185, -UR10 ;  /* 0x8000000ab9087c36 */ /* 0x000fe20008000000 */
[----:B0-----:R-:W-:-:S13]  /*182b0*/  ISETP.GE.AND P5, PT, R14, 0x1, PT ;  /* 0x000000010e00780c */ /* 0x001fda0003fa6270 */
[----:B------:R-:W-:Y:S05]  /*182c0*/  @!P5 BRA `(.L_x_1477) ;  /* 0x000000000044d947 */ /* 0x000fea0003800000 */
        /* <DEDUP_REMOVED lines=10> */
.L_x_1479:
[----:B------:R-:W-:-:S13]  /*18370*/  ISETP.NE.AND P2, PT, R14, 0x1, PT ;  /* 0x000000010e00780c */ /* 0x000fda0003f45270 */
[----:B------:R-:W0:Y:S02]  /*18380*/  @P2 LDC.64 R10, c[0x0][0x9e8] ;  /* 0x00027a00ff0a2b82 */ /* 0x000e240000000a00 */
[----:B0-----:R-:W-:-:S05]  /*18390*/  @P2 IMAD.HI.U32 R10, R185, R10, RZ ;  /* 0x0000000ab90a2227 */ /* 0x001fca00078e00ff */
[----:B------:R-:W-:-:S07]  /*183a0*/  @P2 SHF.R.U32.HI R185, RZ, R11, R10 ;  /* 0x0000000bffb92219 */ /* 0x000fce000001160a */
.L_x_1480:
[----:B------:R-:W-:Y:S05]  /*183b0*/  BSYNC B0 ;  /* 0x0000000000007941 */ /* 0x000fea0003800000 */
.L_x_1478:
[----:B------:R-:W-:-:S05]  /*183c0*/  IMAD R185, R185, R14, RZ ;  /* 0x0000000eb9b97224 */ /* 0x000fca00078e02ff */
[----:B------:R-:W-:-:S07]  /*183d0*/  VIMNMX R8, R8, R185, !PT ;  /* 0x000000b908087248 */ /* 0x000fce0007fe0100 */
.L_x_1477:
        /* <DEDUP_REMOVED lines=8> */
[----:B------:R-:W-:Y:S01]  /*18460*/  MOV R15, R12 ;  /* 0x0000000c000f7202 */ /* 0x000fe20000000f00 */
[----:B------:R-:W-:Y:S02]  /*18470*/  IMAD.MOV.U32 R10, RZ, RZ, R6 ;  /* 0x000000ffff0a7224 */ /* 0x000fe400078e0006 */
[----:B------:R-:W-:-:S07]  /*18480*/  IMAD.MOV.U32 R20, RZ, RZ, R18 ;  /* 0x000000ffff147224 */ /* 0x000fce00078e0012 */
.L_x_1492:
        /* <DEDUP_REMOVED lines=8> */
.L_x_1483:
        /* <DEDUP_REMOVED lines=8> */
.L_x_1484:
[----:B------:R-:W-:Y:S04]  /*18590*/  BSSY B0, `(.L_x_1482) ;  /* 0x0000004000007945 */ /* 0x000fe80003800000 */
[----:B-1----:R-:W-:Y:S05]  /*185a0*/  @P3 BRA `(.L_x_1485) ;  /* 0x0000000000083947 */ /* 0x002fea0003800000 */
[----:B------:R-:W1:Y:S02]  /*185b0*/  SYNCS.PHASECHK.TRANS64.TRYWAIT P3, [R7+URZ+0x22830], R6 ;  /* 0x02283006070075a7 */ /* 0x000e64000806017f */
[----:B-1----:R-:W-:Y:S05]  /*185c0*/  @!P3 BRA `(.L_x_1486) ;  /* 0x00000104003cb947 */ /* 0x002fea0003800000 */
.L_x_1485:
[----:B------:R-:W-:Y:S05]  /*185d0*/  BSYNC B0 ;  /* 0x0000000000007941 */ /* 0x000fea0003800000 */
.L_x_1482:
[----:B------:R-:W2:Y:S01]  /*185e0*/  S2R R8, SR_TID.X ;  /* 0x0000000000087919 */ /* 0x000ea20000002100 */
[----:B01----:R-:W-:Y:S01]  /*185f0*/  IMAD.MOV.U32 R7, RZ, RZ, -0x7fffffe0 ;  /* 0x80000020ff077424 */ /* 0x003fe200078e00ff */
[----:B------:R-:W-:Y:S05]  /*18600*/  WARPSYNC.ALL ;  /* 0x0000000000007948 */ /* 0x000fea0003800000 */
[----:B------:R-:W-:Y:S01]  /*18610*/  R2UR UR31, R7 ;  /* 0x00000000071f72ca */ /* 0x000fe200000e0000 */
[----:B------:R-:W-:Y:S02]  /*18620*/  VIADD R13, R168, 0x1 ;  /* 0x00000001a80d7836 */ /* 0x000fe40000000000 */
[----:B------:R-:W-:-:S03]  /*18630*/  IMAD.MOV.U32 R9, RZ, RZ, -0x7fffffe0 ;  /* 0x80000020ff097424 */ /* 0x000fc600078e00ff */
[----:B------:R-:W-:Y:S02]  /*18640*/  ISETP.NE.AND P3, PT, R13, 0x2, PT ;  /* 0x000000020d00780c */ /* 0x000fe40003f65270 */
[----:B------:R-:W-:Y:S01]  /*18650*/  R2UR UR11, R9 ;  /* 0x00000000090b72ca */ /* 0x000fe200000e0000 */
[----:B------:R-:W-:Y:S01]  /*18660*/  IMAD.MOV.U32 R9, RZ, RZ, -0x7fffffe0 ;  /* 0x80000020ff097424 */ /* 0x000fe200078e00ff */
[----:B------:R-:W-:-:S04]  /*18670*/  SEL R13, R13, RZ, P3 ;  /* 0x000000ff0d0d7207 */ /* 0x000fc80001800000 */
[----:B------:R-:W-:Y:S01]  /*18680*/  R2UR UR15, R9 ;  /* 0x00000000090f72ca */ /* 0x000fe200000e0000 */
[----:B------:R-:W-:Y:S02]  /*18690*/  IMAD R6, R13, 0x600, R5 ;  /* 0x000006000d067824 */ /* 0x000fe400078e0205 */
[----:B------:R-:W-:-:S03]  /*186a0*/  IMAD.MOV.U32 R9, RZ, RZ, -0x7fffffe0 ;  /* 0x80000020ff097424 */ /* 0x000fc600078e00ff */
[----:B------:R-:W-:Y:S02]  /*186b0*/  R2UR UR30, R6 ;  /* 0x00000000061e72ca */ /* 0x000fe400000e0000 */
        /* <DEDUP_REMOVED lines=39> */
.L_x_1488:
[----:B------:R-:W-:Y:S01]  /*18930*/  SHF.L.U32 R6, R20, 0x1f, RZ ;  /* 0x0000001f14067819 */ /* 0x000fe200000006ff */
[----:B------:R-:W-:-:S04]  /*18940*/  IMAD R7, R168, 0x8, R16 ;  /* 0x00000008a8077824 */ /* 0x000fc800078e0210 */
[----:B------:R0:W1:Y:S01]  /*18950*/  SYNCS.PHASECHK.TRANS64.TRYWAIT P2, [R7+URZ+0x22850], R6 ;  /* 0x02285006070075a7 */ /* 0x000062000804017f */
[----:B------:R-:W-:Y:S05]  /*18960*/  @!P0 BRA `(.L_x_1489) ;  /* 0x0000000000048947 */ /* 0x000fea0003800000 */
[----:B------:R-:W-:Y:S01]  /*18970*/  BPT.TRAP 0x1 ;  /* 0x000000040000795c */ /* 0x000fe20000300000 */
.L_x_1489:
[----:B-1----:R-:W-:Y:S05]  /*18980*/  @P2 BRA `(.L_x_1487) ;  /* 0x0000000000082947 */ /* 0x002fea0003800000 */
[----:B------:R-:W1:Y:S02]  /*18990*/  SYNCS.PHASECHK.TRANS64.TRYWAIT P2, [R7+URZ+0x22850], R6 ;  /* 0x02285006070075a7 */ /* 0x000e64000804017f */
[----:B-1----:R-:W-:Y:S05]  /*189a0*/  @!P2 BRA `(.L_x_1490) ;  /* 0x000001000058a947 */ /* 0x002fea0003800000 */
.L_x_1487:
[----:B01----:R-:W-:Y:S01]  /*189b0*/  VIADD R6, R16, 0x400 ;  /* 0x0000040010067836 */ /* 0x003fe20000000000 */
[----:B------:R-:W-:Y:S05]  /*189c0*/  WARPSYNC.ALL ;  /* 0x0000000000007948 */ /* 0x000fea0003800000 */
[----:B------:R-:W-:-:S04]  /*189d0*/  SHF.R.U32.HI R6, RZ, 0x4, R6 ;  /* 0x00000004ff067819 */ /* 0x000fc80000011606 */
[----:B------:R-:W-:-:S04]  /*189e0*/  LOP3.LUT R6, R6, 0x3fff, RZ, 0xc0, !PT ;  /* 0x00003fff06067812 */ /* 0x000fc800078ec0ff */
[----:B------:R-:W-:Y:S01]  /*189f0*/  LOP3.LUT R9, R6, 0x10000, RZ, 0xfc, !PT ;  /* 0x0001000006097812 */ /* 0x000fe200078efcff */
        /* <DEDUP_REMOVED lines=25> */
[----:B------:R-:W-:Y:S01]  /*18b90*/  FMUL.FTZ R61, R2, R66 ;  /* 0x00000042023d7220 */ /* 0x000fe20000410000 */
[----:B0-----:R-:W-:Y:S01]  /*18ba0*/  FMNMX.FTZ R7, R6, R15, !PT ;  /* 0x0000000f06077209 */ /* 0x001fe20007810000 */
[C---:B------:R-:W-:Y:S01]  /*18bb0*/  FMUL.FTZ R35, R2.reuse, R36 ;  /* 0x0000002402237220 */ /* 0x040fe20000410000 */
[C---:B------:R-:W-:Y:S01]  /*18bc0*/  FMUL.FTZ R66, R2.reuse, R71 ;  /* 0x0000004702427220 */ /* 0x040fe20000410000 */
[C---:B------:R-:W-:Y:S01]  /*18bd0*/  FMUL.FTZ R71, R2.reuse, R72 ;  /* 0x0000004802477220 */ /* 0x040fe20000410000 */
[----:B------:R-:W0:Y:S01]  /*18be0*/  MUFU.TANH R26, R26 ;  /* 0x0000001a001a7308 */ /* 0x000e220000002400 */
[----:B------:R-:W-:Y:S01]  /*18bf0*/  FMUL.FTZ R72, R2, R73 ;  /* 0x0000004902487220 */ /* 0x000fe20000410000 */
[----:B-1----:R-:W-:Y:S01]  /*18c00*/  FMNMX.FTZ R73, R24, R7, !PT ;  /* 0x0000000718497209 */ /* 0x002fe20007810000 */
        /* <DEDUP_REMOVED lines=39> */
[----:B------:R-:W-:Y:S01]  /*18e80*/  FMUL.FTZ R80, R2, R81 ;  /* 0x0000005102507220 */ /* 0x000fe20000410000 */
[----:B------:R-:W-:Y:S01]  /*18e90*/  WARPGROUP.ARRIVE ;  /* 0x00000000000079c5 */ /* 0x000fe20000000000 */
[----:B------:R-:W-:-:S05]  /*18ea0*/  UMOV UR35, UR6 ;  /* 0x0000000600237c82 */ /* 0x000fca0008000000 */
[----:B------:R-:W0:Y:S01]  /*18eb0*/  S2R R207, SR_TID.X ;  /* 0x0000000000cf7919 */ /* 0x000e220000002100 */
[----:B------:R-:W-:Y:S01]  /*18ec0*/  IMAD.U32 R177, RZ, RZ, UR35 ;  /* 0x00000023ffb17e24 */ /* 0x000fe2000f8e00ff */
[----:B------:R-:W3:Y:S01]  /*18ed0*/  MUFU.TANH R32, R32 ;  /* 0x0000002000207308 */ /* 0x000ee20000002400 */
[----:B-1----:R-:W-:-:S07]  /*18ee0*/  FMNMX.FTZ R7, R31, R12, !PT ;  /* 0x0000000c1f077209 */ /* 0x002fce0007810000 */
[----:B------:R-:W1:Y:S01]  /*18ef0*/  MUFU.TANH R29, R29 ;  /* 0x0000001d001d7308 */ /* 0x000e620000002400 */
[----:B--2---:R-:W-:-:S07]  /*18f00*/  FMNMX.FTZ R8, R25, R8, !PT ;  /* 0x0000000819087209 */ /* 0x004fce0007810000 */
[----:B------:R-:W2:Y:S01]  /*18f10*/  MUFU.TANH R35, R35 ;  /* 0x0000002300237308 */ /* 0x000ea20000002400 */
[----:B---3--:R-:W-:-:S07]  /*18f20*/  FMNMX.FTZ R12, R32, R7, !PT ;  /* 0x00000007200c7209 */ /* 0x008fce0007810000 */
[----:B------:R-:W3:Y:S01]  /*18f30*/  MUFU.TANH R30, R30 ;  /* 0x0000001e001e7308 */ /* 0x000ee20000002400 */
[----:B-1----:R-:W-:Y:S02]  /*18f40*/  FMNMX.FTZ R7, R29, R8, !PT ;  /* 0x000000081d077209 */ /* 0x002fe40007810000 */
[----:B0-----:R-:W-:-:S05]  /*18f50*/  SHF.R.U32.HI R207, RZ, 0x7, R207 ;  /* 0x00000007ffcf7819 */ /* 0x001fca00000116cf */
[----:B------:R-:W0:Y:S01]  /*18f60*/  MUFU.TANH R36, R36 ;  /* 0x0000002400247308 */ /* 0x000e220000002400 */
[----:B--2---:R-:W-:-:S07]  /*18f70*/  FMNMX.FTZ R73, R35, R12, !PT ;  /* 0x0000000c23497209 */ /* 0x004fce0007810000 */
        /* <DEDUP_REMOVED lines=12> */
[C---:B------:R-:W-:Y:S01]  /*19040*/  FMUL.FTZ R73, R2.reuse, R78 ;  /* 0x0000004e02497220 */ /* 0x040fe20000410000 */
[C---:B------:R-:W-:Y:S01]  /*19050*/  FMUL.FTZ R78, R2.reuse, R83 ;  /* 0x00000053024e7220 */ /* 0x040fe20000410000 */
[C---:B------:R-:W-:Y:S01]  /*19060*/  FMUL.FTZ R83, R2.reuse, R84 ;  /* 0x0000005402537220 */ /* 0x040fe20000410000 */
[----:B------:R-:W-:-:S03]  /*19070*/  FMUL.FTZ R84, R2, R85 ;  /* 0x0000005502547220 */ /* 0x000fc60000410000 */
        /* <DEDUP_REMOVED lines=32> */
[C---:B------:R-:W-:Y:S01]  /*19280*/  FMUL.FTZ R77, R2.reuse, R82 ;  /* 0x00000052024d7220 */ /* 0x040fe20000410000 */
[----:B------:R-:W-:-:S05]  /*19290*/  FMUL.FTZ R82, R2, R87 ;  /* 0x0000005702527220 */ /* 0x000fca0000410000 */
        /* <DEDUP_REMOVED lines=32> */
[----:B------:R-:W-:-:S06]  /*194a0*/  FMUL.FTZ R81, R2, R86 ;  /* 0x0000005602517220 */ /* 0x000fcc0000410000 */
        /* <DEDUP_REMOVED lines=15> */
[----:B--2---:R-:W-:-:S05]  /*195a0*/  FMNMX.FTZ R8, R82, R7, !PT ;  /* 0x0000000752087209 */ /* 0x004fca0007810000 */
[----:B------:R-:W2:Y:S02]  /*195b0*/  SHFL.BFLY PT, R87, R8, 0x2, 0x1f ;  /* 0x0c401f0008577f89 */ /* 0x000ea400000e0000 */
[----:B------:R-:W3:Y:S01]  /*195c0*/  MUFU.TANH R79, R79 ;  /* 0x0000004f004f7308 */ /* 0x000ee20000002400 */
[----:B0-----:R-:W-:-:S07]  /*195d0*/  FMNMX.FTZ R85, R75, R12, !PT ;  /* 0x0000000c4b557209 */ /* 0x001fce0007810000 */
[----:B------:R-:W0:Y:S01]  /*195e0*/  MUFU.TANH R80, R80 ;  /* 0x0000005000507308 */ /* 0x000e220000002400 */
[----:B-1----:R-:W-:-:S07]  /*195f0*/  FMNMX.FTZ R12, R76, R85, !PT ;  /* 0x000000554c0c7209 */ /* 0x002fce0007810000 */
[----:B------:R-:W1:Y:S01]  /*19600*/  MUFU.TANH R83, R83 ;  /* 0x0000005300537308 */ /* 0x000e620000002400 */
[----:B---3--:R-:W-:Y:S02]  /*19610*/  FMNMX.FTZ R85, R79, R12, !PT ;  /* 0x0000000c4f557209 */ /* 0x008fe40007810000 */
[----:B--2---:R-:W-:Y:S01]  /*19620*/  FMNMX.FTZ R87, R8, R87, !PT ;  /* 0x0000005708577209 */ /* 0x004fe20007810000 */
[----:B------:R-:W-:-:S04]  /*19630*/  IMAD R8, R168, 0x400, R9 ;  /* 0x00000400a8087824 */ /* 0x000fc800078e0209 */
[----:B------:R-:W2:Y:S01]  /*19640*/  MUFU.TANH R84, R84 ;  /* 0x0000005400547308 */ /* 0x000ea20000002400 */
[----:B------:R-:W-:Y:S01]  /*19650*/  IMAD.MOV.U32 R9, RZ, RZ, 0x40000040 ;  /* 0x40000040ff097424 */ /* 0x000fe200078e00ff */
[----:B0-----:R-:W-:Y:S01]  /*19660*/  FMNMX.FTZ R12, R80, R85, !PT ;  /* 0x00000055500c7209 */ /* 0x001fe20007810000 */
[----:B------:R-:W-:Y:S01]  /*19670*/  SHFL.BFLY PT, R208, R87, 0x1, 0x1f ;  /* 0x0c201f0057d07f89 */ /* 0x000fe200000e0000 */
[----:B------:R-:W-:Y:S02]  /*19680*/  R2UR UR10, R8 ;  /* 0x00000000080a72ca */ /* 0x000fe400000e0000 */
[----:B------:R-:W-:Y:S02]  /*19690*/  R2UR UR11, R9 ;  /* 0x00000000090b72ca */ /* 0x000fe400000e0000 */
[----:B-1----:R-:W-:-:S04]  /*196a0*/  FMNMX.FTZ R85, R83, R12, !PT ;  /* 0x0000000c53557209 */ /* 0x002fc80007810000 */
[----:B--2---:R-:W-:-:S07]  /*196b0*/  FMNMX.FTZ R85, R84, R85, !PT ;  /* 0x0000005554557209 */ /* 0x004fce0007810000 */
[----:B------:R-:W-:Y:S01]  /*196c0*/  QGMMA.64x128x32.F32.E4M3.E4M3 R88, R164, gdesc[UR8], R88, gsb0 ;  /* 0x01e00008a4587df3 */ /* 0x000fe20008000858 */
[----:B------:R-:W0:Y:S02]  /*196d0*/  SHFL.BFLY PT, R12, R85, 0x2, 0x1f ;  /* 0x0c401f00550c7f89 */ /* 0x000e2400000e0000 */
[----:B0-----:R-:W-:-:S05]  /*196e0*/  FMNMX.FTZ R86, R85, R12, !PT ;  /* 0x0000000c55567209 */ /* 0x001fca0007810000 */
[----:B------:R-:W0:Y:S02]  /*196f0*/  SHFL.BFLY PT, R7, R86, 0x1, 0x1f ;  /* 0x0c201f0056077f89 */ /* 0x000e2400000e0000 */
[----:B0-----:R-:W-:Y:S02]  /*19700*/  FMNMX.FTZ R12, R86, R7, !PT ;  /* 0x00000007560c7209 */ /* 0x001fe40007810000 */
[----:B------:R-:W-:-:S03]  /*19710*/  FMNMX.FTZ R7, R87, R208, !PT ;  /* 0x000000d057077209 */ /* 0x000fc60007810000 */
[C---:B------:R-:W-:Y:S01]  /*19720*/  FADD.FTZ R15, -R12.reuse, R15 ;  /* 0x0000000f0c0f7221 */ /* 0x040fe20000010100 */
[----:B------:R-:W-:-:S01]  /*19730*/  FFMA.FTZ R177, R12, R177, -8 ;  /* 0xc10000000cb17423 */ /* 0x000fc200000100b1 */
[----:B------:R-:W-:Y:S02]  /*19740*/  FADD.FTZ R14, -R7, R14 ;  /* 0x0000000e070e7221 */ /* 0x000fe40000010100 */
[----:B------:R-:W-:Y:S01]  /*19750*/  FMUL.FTZ R15, R15, UR35 ;  /* 0x000000230f0f7c20 */ /* 0x000fe20008410000 */
[--C-:B------:R-:W-:Y:S01]  /*19760*/  FFMA.FTZ R6, R6, UR35, -R177.reuse ;  /* 0x0000002306067c23 */ /* 0x100fe200080108b1 */
[----:B------:R-:W-:Y:S01]  /*19770*/  FMUL.FTZ R14, R14, UR35 ;  /* 0x000000230e0e7c20 */ /* 0x000fe20008410000 */
[--C-:B------:R-:W-:Y:S01]  /*19780*/  FFMA.FTZ R87, R24, UR35, -R177.reuse ;  /* 0x0000002318577c23 */ /* 0x100fe200080108b1 */
[----:B------:R0:W-:Y:S01]  /*19790*/  MUFU.EX2 R85, R15 ;  /* 0x0000000f00557308 */ /* 0x0001e20000000800 */
[----:B------:R-:W-:-:S01]  /*197a0*/  FFMA.FTZ R24, R26, UR35, -R177 ;  /* 0x000000231a187c23 */ /* 0x000fc200080108b1 */
[--C-:B------:R-:W-:Y:S01]  /*197b0*/  FFMA.FTZ R26, R31, UR35, -R177.reuse ;  /* 0x000000231f1a7c23 */ /* 0x100fe200080108b1 */
[----:B------:R-:W-:-:S01]  /*197c0*/  FFMA.FTZ R31, R32, UR35, -R177 ;  /* 0x00000023201f7c23 */ /* 0x000fc200080108b1 */
[--C-:B------:R-:W-:Y:S01]  /*197d0*/  FFMA.FTZ R32, R39, UR35, -R177.reuse ;  /* 0x0000002327207c23 */ /* 0x100fe200080108b1 */
[----:B------:R-:W-:-:S01]  /*197e0*/  FFMA.FTZ R39, R40, UR35, -R177 ;  /* 0x0000002328277c23 */ /* 0x000fc200080108b1 */
[--C-:B------:R-:W-:Y:S01]  /*197f0*/  FFMA.FTZ R40, R47, UR35, -R177.reuse ;  /* 0x000000232f287c23 */ /* 0x100fe200080108b1 */
[----:B------:R-:W-:-:S01]  /*19800*/  FFMA.FTZ R47, R48, UR35, -R177 ;  /* 0x00000023302f7c23 */ /* 0x000fc200080108b1 */
[----:B------:R1:W-:Y:S01]  /*19810*/  MUFU.EX2 R86, R14 ;  /* 0x0000000e00567308 */ /* 0x0003e20000000800 */
[----:B0-----:R-:W-:-:S02]  /*19820*/  IMAD.MOV.U32 R15, RZ, RZ, 0x40000040 ;  /* 0x40000040ff0f7424 */ /* 0x001fc400078e00ff */
[--C-:B------:R-:W-:Y:S01]  /*19830*/  FFMA.FTZ R48, R56, UR35, -R177.reuse ;  /* 0x0000002338307c23 */ /* 0x100fe200080108b1 */
[----:B------:R-:W-:-:S01]  /*19840*/  FFMA.FTZ R56, R67, UR35, -R177 ;  /* 0x0000002343387c23 */ /* 0x000fc200080108b1 */
[--C-:B------:R-:W-:Y:S01]  /*19850*/  FFMA.FTZ R67, R68, UR35, -R177.reuse ;  /* 0x0000002344437c23 */ /* 0x100fe200080108b1 */
[----:B------:R-:W-:-:S01]  /*19860*/  FFMA.FTZ R68, R83, UR35, -R177 ;  /* 0x0000002353447c23 */ /* 0x000fc200080108b1 */
[----:B------:R-:W-:Y:S01]  /*19870*/  R2UR UR11, R15 ;  /* 0x000000000f0b72ca */ /* 0x000fe200000e0000 */
[----:B------:R-:W-:-:S01]  /*19880*/  FFMA.FTZ R83, R84, UR35, -R177 ;  /* 0x0000002354537c23 */ /* 0x000fc200080108b1 */
[----:B------:R-:W-:Y:S01]  /*19890*/  MOV R15, 0x40000040 ;  /* 0x40000040000f7802 */ /* 0x000fe20000000f00 */
[----:B-1----:R-:W-:Y:S01]  /*198a0*/  VIADD R14, R8, 0x2 ;  /* 0x00000002080e7836 */ /* 0x002fe20000000000 */
[----:B------:R-:W0:Y:S01]  /*198b0*/  MUFU.EX2 R6, R6 ;  /* 0x0000000600067308 */ /* 0x000e220000000800 */
[----:B------:R-:W-:-:S01]  /*198c0*/  FFMA.FTZ R185, R60, UR35, -R177 ;  /* 0x000000233cb97c23 */ /* 0x000fc200080108b1 */
[--C-:B------:R-:W-:Y:S01]  /*198d0*/  FFMA.FTZ R60, R75, UR35, -R177.reuse ;  /* 0x000000234b3c7c23 */ /* 0x100fe200080108b1 */
[----:B------:R-:W-:-:S01]  /*198e0*/  FFMA.FTZ R75, R76, UR35, -R177 ;  /* 0x000000234c4b7c23 */ /* 0x000fc200080108b1 */
[----:B------:R-:W-:Y:S01]  /*198f0*/  R2UR UR10, R14 ;  /* 0x000000000e0a72ca */ /* 0x000fe200000e0000 */
[----:B------:R-:W-:-:S02]  /*19900*/  VIADD R14, R8, 0x4 ;  /* 0x00000004080e7836 */ /* 0x000fc40000000000 */
[----:B------:R-:W-:Y:S01]  /*19910*/  VIADD R8, R8, 0x6 ;  /* 0x0000000608087836 */ /* 0x000fe20000000000 */
[----:B------:R-:W1:Y:S08]  /*19920*/  MUFU.EX2 R87, R87 ;  /* 0x0000005700577308 */ /* 0x000e700000000800 */
[----:B------:R-:W2:Y:S01]  /*19930*/  MUFU.EX2 R24, R24 ;  /* 0x0000001800187308 */ /* 0x000ea20000000800 */
[----:B0-----:R-:W-:-:S07]  /*19940*/  FFMA.FTZ R4, R85, R4, R6 ;  /* 0x0000000455047223 */ /* 0x001fce0000010006 */
[----:B------:R-:W-:Y:S01]  /*19950*/  MUFU.EX2 R26, R26 ;  /* 0x0000001a001a7308 */ /* 0x000fe20000000800 */
[----:B-1----:R-:W-:-:S07]  /*19960*/  FADD.FTZ R9, R87, R4 ;  /* 0x0000000457097221 */ /* 0x002fce0000010000 */
[----:B------:R-:W-:Y:S01]  /*19970*/  MUFU.EX2 R31, R31 ;  /* 0x0000001f001f7308 */ /* 0x000fe20000000800 */
[----:B--2---:R-:W-:-:S07]  /*19980*/  FADD.FTZ R84, R24, R9 ;  /* 0x0000000918547221 */ /* 0x004fce0000010000 */
[----:B------:R-:W-:Y:S08]  /*19990*/  MUFU.EX2 R32, R32 ;  /* 0x0000002000207308 */ /* 0x000ff00000000800 */
[----:B------:R-:W-:Y:S01]  /*199a0*/  MUFU.EX2 R39, R39 ;  /* 0x0000002700277308 */ /* 0x000fe20000000800 */
[----:B------:R-:W-:Y:S02]  /*199b0*/  WARPGROUP.DEPBAR.LE gsb0, 0x0 ;  /* 0x00008000000079c5 */ /* 0x000fe40000010000 */
[----:B------:R-:W-:Y:S01]  /*199c0*/  WARPGROUP.ARRIVE ;  /* 0x00000000000079c5 */ /* 0x000fe20000000000 */
[----:B------:R-:W-:-:S01]  /*199d0*/  FFMA.FTZ R165, R28, UR35, -R177 ;  /* 0x000000231ca57c23 */ /* 0x000fc200080108b1 */
[--C-:B------:R-:W-:Y:S01]  /*199e0*/  FFMA.FTZ R28, R35, UR35, -R177.reuse ;  /* 0x00000023231c7c23 */ /* 0x100fe200080108b1 */
[----:B------:R-:W-:-:S01]  /*199f0*/  FFMA.FTZ R35, R36, UR35, -R177 ;  /* 0x0000002324237c23 */ /* 0x000fc200080108b1 */
[--C-:B------:R-:W-:Y:S01]  /*19a00*/  FFMA.FTZ R36, R43, UR35, -R177.reuse ;  /* 0x000000232b247c23 */ /* 0x100fe200080108b1 */
[----:B------:R-:W-:-:S01]  /*19a10*/  FFMA.FTZ R43, R44, UR35, -R177 ;  /* 0x000000232c2b7c23 */ /* 0x000fc200080108b1 */
[----:B------:R-:W-:Y:S01]  /*19a20*/  QGMMA.64x128x32.F32.E4M3.E4M3 R88, R160, gdesc[UR8], R88, gsb0 ;  /* 0x01e00008a0587df3 */ /* 0x000fe20008000858 */
[----:B------:R-:W-:Y:S01]  /*19a30*/  R2UR UR10, R14 ;  /* 0x000000000e0a72ca */ /* 0x000fe200000e0000 */
[--C-:B------:R-:W-:Y:S01]  /*19a40*/  FFMA.FTZ R44, R51, UR35, -R177.reuse ;  /* 0x00000023332c7c23 */ /* 0x100fe200080108b1 */
[----:B------:R-:W-:Y:S01]  /*19a50*/  R2UR UR11, R15 ;  /* 0x000000000f0b72ca */ /* 0x000fe200000e0000 */
[--C-:B------:R-:W-:Y:S01]  /*19a60*/  FFMA.FTZ R51, R52, UR35, -R177.reuse ;  /* 0x0000002334337c23 */ /* 0x100fe200080108b1 */
[----:B------:R-:W-:-:S01]  /*19a70*/  FFMA.FTZ R52, R58, UR35, -R177 ;  /* 0x000000233a347c23 */ /* 0x000fc200080108b1 */
[--C-:B------:R-:W-:Y:S01]  /*19a80*/  FFMA.FTZ R58, R71, UR35, -R177.reuse ;  /* 0x00000023473a7c23 */ /* 0x100fe200080108b1 */
[----:B------:R-:W-:-:S01]  /*19a90*/  FFMA.FTZ R71, R72, UR35, -R177 ;  /* 0x0000002348477c23 */ /* 0x000fc200080108b1 */
[----:B------:R-:W-:Y:S01]  /*19aa0*/  IMAD.U32 R72, RZ, RZ, UR35 ;  /* 0x00000023ff487e24 */ /* 0x000fe2000f8e00ff */
[----:B------:R-:W0:Y:S01]  /*19ab0*/  MUFU.EX2 R165, R165 ;  /* 0x000000a500a57308 */ /* 0x000e220000000800 */
[----:B------:R-:W-:-:S01]  /*19ac0*/  FFMA.FTZ R167, R54, UR35, -R177 ;  /* 0x0000002336a77c23 */ /* 0x000fc200080108b1 */
[----:B------:R-:W-:Y:S01]  /*19ad0*/  FFMA.FTZ R54, R63, UR35, -R177 ;  /* 0x000000233f367c23 */ /* 0x000fe200080108b1 */
[----:B------:R-:W-:-:S01]  /*19ae0*/  FFMA.FTZ R72, R7, R72, -8 ;  /* 0xc100000007487423 */ /* 0x000fc20000010048 */
[--C-:B------:R-:W-:Y:S01]  /*19af0*/  FFMA.FTZ R63, R64, UR35, -R177.reuse ;  /* 0x00000023403f7c23 */ /* 0x100fe200080108b1 */
[----:B------:R-:W-:-:S01]  /*19b00*/  FFMA.FTZ R64, R79, UR35, -R177 ;  /* 0x000000234f407c23 */ /* 0x000fc200080108b1 */
[----:B------:R-:W-:Y:S01]  /*19b10*/  FFMA.FTZ R79, R80, UR35, -R177 ;  /* 0x00000023504f7c23 */ /* 0x000fe200080108b1 */
[----:B------:R-:W-:-:S01]  /*19b20*/  FFMA.FTZ R21, R21, UR35, -R72 ;  /* 0x0000002315157c23 */ /* 0x000fc20008010848 */
[--C-:B------:R-:W-:Y:S01]  /*19b30*/  FFMA.FTZ R20, R20, UR35, -R72.reuse ;  /* 0x0000002314147c23 */ /* 0x100fe20008010848 */
[----:B------:R-:W-:-:S01]  /*19b40*/  FFMA.FTZ R27, R27, UR35, -R72 ;  /* 0x000000231b1b7c23 */ /* 0x000fc20008010848 */
[--C-:B------:R-:W-:Y:S01]  /*19b50*/  FFMA.FTZ R76, R25, UR35, -R72.reuse ;  /* 0x00000023194c7c23 */ /* 0x100fe20008010848 */
[----:B------:R-:W-:-:S01]  /*19b60*/  FFMA.FTZ R14, R29, UR35, -R72 ;  /* 0x000000231d0e7c23 */ /* 0x000fc20008010848 */
[--C-:B------:R-:W-:Y:S01]  /*19b70*/  FFMA.FTZ R15, R30, UR35, -R72.reuse ;  /* 0x000000231e0f7c23 */ /* 0x100fe20008010848 */
[----:B------:R-:W1:Y:S01]  /*19b80*/  MUFU.EX2 R21, R21 ;  /* 0x0000001500157308 */ /* 0x000e620000000800 */
[----:B------:R-:W-:-:S01]  /*19b90*/  FFMA.FTZ R25, R33, UR35, -R72 ;  /* 0x0000002321197c23 */ /* 0x000fc20008010848 */
[--C-:B------:R-:W-:Y:S01]  /*19ba0*/  FFMA.FTZ R30, R34, UR35, -R72.reuse ;  /* 0x00000023221e7c23 */ /* 0x100fe20008010848 */
[----:B------:R-:W-:-:S01]  /*19bb0*/  FFMA.FTZ R29, R37, UR35, -R72 ;  /* 0x00000023251d7c23 */ /* 0x000fc20008010848 */
[----:B0-----:R-:W-:Y:S01]  /*19bc0*/  FADD.FTZ R9, R165, R84 ;  /* 0x00000054a5097221 */ /* 0x001fe20000010000 */
        /* <DEDUP_REMOVED lines=11> */
[----:B------:R-:W2:Y:S01]  /*19c80*/  MUFU.EX2 R27, R27 ;  /* 0x0000001b001b7308 */ /* 0x000ea20000000800 */
[----:B-1----:R-:W-:-:S01]  /*19c90*/  FFMA.FTZ R3, R86, R3, R21 ;  /* 0x0000000356037223 */ /* 0x002fc20000010015 */
[--C-:B------:R-:W-:Y:S01]  /*19ca0*/  FFMA.FTZ R80, R57, UR35, -R72.reuse ;  /* 0x0000002339507c23 */ /* 0x100fe20008010848 */
[----:B------:R-:W-:-:S01]  /*19cb0*/  FFMA.FTZ R61, R61, UR35, -R72 ;  /* 0x000000233d3d7c23 */ /* 0x000fc20008010848 */
[--C-:B------:R-:W-:Y:S01]  /*19cc0*/  FFMA.FTZ R59, R73, UR35, -R72.reuse ;  /* 0x00000023493b7c23 */ /* 0x100fe20008010848 */
[----:B------:R-:W-:-:S01]  /*19cd0*/  FFMA.FTZ R74, R74, UR35, -R72 ;  /* 0x000000234a4a7c23 */ /* 0x000fc20008010848 */
[----:B------:R-:W-:Y:S01]  /*19ce0*/  FFMA.FTZ R81, R81, UR35, -R72 ;  /* 0x0000002351517c23 */ /* 0x000fe20008010848 */
[----:B------:R-:W-:Y:S01]  /*19cf0*/  IADD3 R73, -R207, 0xb, RZ ;  /* 0x0000000bcf497810 */ /* 0x000fe20007ffe1ff */
[----:B------:R-:W1:Y:S01]  /*19d00*/  MUFU.EX2 R76, R76 ;  /* 0x0000004c004c7308 */ /* 0x000e620000000800 */
[----:B0-----:R-:W-:-:S07]  /*19d10*/  FADD.FTZ R4, R20, R3 ;  /* 0x0000000314047221 */ /* 0x001fce0000010000 */
[----:B------:R-:W0:Y:S01]  /*19d20*/  MUFU.EX2 R14, R14 ;  /* 0x0000000e000e7308 */ /* 0x000e220000000800 */
[----:B--2---:R-:W-:-:S01]  /*19d30*/  FADD.FTZ R3, R27, R4 ;  /* 0x000000041b037221 */ /* 0x004fc20000010000 */
[----:B------:R-:W-:Y:S01]  /*19d40*/  FADD.FTZ R4, R26, R9 ;  /* 0x000000091a047221 */ /* 0x000fe20000010000 */
[----:B------:R-:W-:-:S05]  /*19d50*/  IMAD.MOV.U32 R9, RZ, RZ, 0x40000040 ;  /* 0x40000040ff097424 */ /* 0x000fca00078e00ff */
[----:B------:R-:W2:Y:S01]  /*19d60*/  MUFU.EX2 R15, R15 ;  /* 0x0000000f000f7308 */ /* 0x000ea20000000800 */
[----:B-1----:R-:W-:-:S07]  /*19d70*/  FADD.FTZ R3, R76, R3 ;  /* 0x000000034c037221 */ /* 0x002fce0000010000 */
[----:B------:R-:W1:Y:S01]  /*19d80*/  MUFU.EX2 R28, R28 ;  /* 0x0000001c001c7308 */ /* 0x000e620000000800 */
[----:B0-----:R-:W-:-:S01]  /*19d90*/  FADD.FTZ R84, R14, R3 ;  /* 0x000000030e547221 */ /* 0x001fc20000010000 */
[----:B------:R-:W-:-:S06]  /*19da0*/  FADD.FTZ R3, R31, R4 ;  /* 0x000000041f037221 */ /* 0x000fcc0000010000 */
        /* <DEDUP_REMOVED lines=10> */
[----:B------:R-:W-:Y:S01]  /*19e50*/  MUFU.EX2 R36, R36 ;  /* 0x0000002400247308 */ /* 0x000fe20000000800 */
[----:B0-----:R-:W-:-:S07]  /*19e60*/  FADD.FTZ R3, R29, R4 ;  /* 0x000000041d037221 */ /* 0x001fce0000010000 */
[----:B------:R-:W0:Y:S01]  /*19e70*/  MUFU.EX2 R33, R33 ;  /* 0x0000002100217308 */ /* 0x000e220000000800 */
[----:B--2---:R-:W-:-:S07]  /*19e80*/  FADD.FTZ R4, R34, R3 ;  /* 0x0000000322047221 */ /* 0x004fce0000010000 */
[----:B------:R-:W-:Y:S01]  /*19e90*/  MUFU.EX2 R43, R43 ;  /* 0x0000002b002b7308 */ /* 0x000fe20000000800 */
[----:B------:R-:W-:Y:S02]  /*19ea0*/  WARPGROUP.DEPBAR.LE gsb0, 0x0 ;  /* 0x00008000000079c5 */ /* 0x000fe40000010000 */
[----:B------:R-:W-:-:S05]  /*19eb0*/  WARPGROUP.ARRIVE ;  /* 0x00000000000079c5 */ /* 0x000fca0000000000 */
[----:B------:R-:W1:Y:S01]  /*19ec0*/  MUFU.EX2 R38, R38 ;  /* 0x0000002600267308 */ /* 0x000e620000000800 */
[----:B0-----:R-:W-:-:S01]  /*19ed0*/  FADD.FTZ R3, R33, R4 ;  /* 0x0000000421037221 */ /* 0x001fc20000010000 */
[----:B------:R-:W-:Y:S01]  /*19ee0*/  QGMMA.64x128x32.F32.E4M3.E4M3 R88, R156, gdesc[UR8], R88, gsb0 ;  /* 0x01e000089c587df3 */ /* 0x000fe20008000858 */
[----:B------:R-:W-:Y:S02]  /*19ef0*/  R2UR UR10, R8 ;  /* 0x00000000080a72ca */ /* 0x000fe400000e0000 */
[----:B------:R-:W-:-:S03]  /*19f00*/  R2UR UR11, R9 ;  /* 0x00000000090b72ca */ /* 0x000fc600000e0000 */
[----:B------:R-:W0:Y:S01]  /*19f10*/  MUFU.EX2 R40, R40 ;  /* 0x0000002800287308 */ /* 0x000e220000000800 */
[----:B------:R-:W-:-:S01]  /*19f20*/  FFMA.FTZ R9, R62, UR35, -R72 ;  /* 0x000000233e097c23 */ /* 0x000fc20008010848 */
[----:B------:R-:W-:Y:S01]  /*19f30*/  FADD.FTZ R62, R32, R53 ;  /* 0x00000035203e7221 */ /* 0x000fe20000010000 */
[----:B------:R-:W-:-:S03]  /*19f40*/  FFMA.FTZ R53, R65, UR35, -R72 ;  /* 0x0000002341357c23 */ /* 0x000fc60008010848 */
[----:B------:R-:W-:Y:S01]  /*19f50*/  FADD.FTZ R55, R39, R62 ;  /* 0x0000003e27377221 */ /* 0x000fe20000010000 */
[----:B------:R-:W-:-:S01]  /*19f60*/  FFMA.FTZ R62, R66, UR35, -R72 ;  /* 0x00000023423e7c23 */ /* 0x000fc20008010848 */
[----:B------:R-:W2:Y:S01]  /*19f70*/  MUFU.EX2 R37, R37 ;  /* 0x0000002500257308 */ /* 0x000ea20000000800 */
[----:B-1----:R-:W-:-:S01]  /*19f80*/  FADD.FTZ R4, R38, R3 ;  /* 0x0000000326047221 */ /* 0x002fc20000010000 */
[----:B------:R-:W-:-:S04]  /*19f90*/  FADD.FTZ R84, R36, R55 ;  /* 0x0000003724547221 */ /* 0x000fc80000010000 */
[----:B------:R-:W-:Y:S02]  /*19fa0*/  FADD.FTZ R55, R43, R84 ;  /* 0x000000542b377221 */ /* 0x000fe40000010000 */
[----:B------:R-:W1:Y:S02]  /*19fb0*/  MUFU.EX2 R47, R47 ;  /* 0x0000002f002f7308 */ /* 0x000e640000000800 */
[----:B0-----:R-:W-:-:S01]  /*19fc0*/  FADD.FTZ R66, R40, R55 ;  /* 0x0000003728427221 */ /* 0x001fc20000010000 */
[----:B------:R-:W-:-:S05]  /*19fd0*/  FFMA.FTZ R55, R69, UR35, -R72 ;  /* 0x0000002345377c23 */ /* 0x000fca0008010848 */
[----:B------:R-:W0:Y:S01]  /*19fe0*/  MUFU.EX2 R42, R42 ;  /* 0x0000002a002a7308 */ /* 0x000e220000000800 */
[----:B--2---:R-:W-:-:S07]  /*19ff0*/  FADD.FTZ R3, R37, R4 ;  /* 0x0000000425037221 */ /* 0x004fce0000010000 */
[----:B------:R-:W2:Y:S01]  /*1a000*/  MUFU.EX2 R44, R44 ;  /* 0x0000002c002c7308 */ /* 0x000ea20000000800 */
[----:B-1----:R-:W-:-:S01]  /*1a010*/  FADD.FTZ R57, R47, R66 ;  /* 0x000000422f397221 */ /* 0x002fc20000010000 */
[----:B------:R-:W-:-:S06]  /*1a020*/  FFMA.FTZ R66, R70, UR35, -R72 ;  /* 0x0000002346427c23 */ /* 0x000fcc0008010848 */
        /* <DEDUP_REMOVED lines=26> */
[----:B------:R-:W-:Y:S02]  /*1a1d0*/  WARPGROUP.DEPBAR.LE gsb0, 0x0 ;  /* 0x00008000000079c5 */ /* 0x000fe40000010000 */
[----:B------:R-:W-:-:S04]  /*1a1e0*/  WARPGROUP.ARRIVE ;  /* 0x00000000000079c5 */ /* 0x000fc80000000000 */
[----:B------:R-:W0:Y:S01]  /*1a1f0*/  MUFU.EX2 R63, R63 ;  /* 0x0000003f003f7308 */ /* 0x000e220000000800 */
[----:B--2---:R-:W-:-:S01]  /*1a200*/  FADD.FTZ R4, R54, R57 ;  /* 0x0000003936047221 */ /* 0x004fc20000010000 */
[----:B------:R-:W-:Y:S01]  /*1a210*/  QGMMA.64x128x32.F32.E4M3.E4M3 R88, R152, gdesc[UR8], R88, gsb0 ;  /* 0x01e0000898587df3 */ /* 0x000fe20008000858 */
[----:B------:R-:W-:-:S05]  /*1a220*/  FFMA.FTZ R57, R77, UR35, -R72 ;  /* 0x000000234d397c23 */ /* 0x000fca0008010848 */
[----:B------:R-:W2:Y:S01]  /*1a230*/  MUFU.EX2 R9, R9 ;  /* 0x0000000900097308 */ /* 0x000ea20000000800 */
[----:B-1----:R-:W-:-:S07]  /*1a240*/  FADD.FTZ R70, R8, R3 ;  /* 0x0000000308467221 */ /* 0x002fce0000010000 */
[----:B------:R-:W1:Y:S01]  /*1a250*/  MUFU.EX2 R56, R56 ;  /* 0x0000003800387308 */ /* 0x000e620000000800 */
[----:B0-----:R-:W-:-:S07]  /*1a260*/  FADD.FTZ R3, R63, R4 ;  /* 0x000000043f037221 */ /* 0x001fce0000010000 */
[----:B------:R-:W0:Y:S01]  /*1a270*/  MUFU.EX2 R53, R53 ;  /* 0x0000003500357308 */ /* 0x000e220000000800 */
[----:B--2---:R-:W-:-:S01]  /*1a280*/  FADD.FTZ R4, R9, R70 ;  /* 0x0000004609047221 */ /* 0x004fc20000010000 */
[--C-:B------:R-:W-:Y:S01]  /*1a290*/  FFMA.FTZ R70, R78, UR35, -R72.reuse ;  /* 0x000000234e467c23 */ /* 0x100fe20008010848 */
[----:B------:R-:W-:-:S05]  /*1a2a0*/  FFMA.FTZ R72, R82, UR35, -R72 ;  /* 0x0000002352487c23 */ /* 0x000fca0008010848 */
        /* <DEDUP_REMOVED lines=8> */
[----:B------:R-:W-:-:S04]  /*1a330*/  @!P1 IMAD R3, R13, 0x8, R16 ;  /* 0x000000080d039824 */ /* 0x000fc800078e0210 */
[----:B------:R-:W-:Y:S02]  /*1a340*/  @!P1 VIADD R3, R3, 0x22840 ;  /* 0x0002284003039836 */ /* 0x000fe40000000000 */
[----:B------:R-:W1:Y:S03]  /*1a350*/  MUFU.EX2 R71, R71 ;  /* 0x0000004700477308 */ /* 0x000e660000000800 */
[----:B------:R-:W-:-:S05]  /*1a360*/  @!P1 PRMT R3, RZ, 0x654, R3 ;  /* 0x00000654ff039816 */ /* 0x000fca0000000003 */
[----:B------:R-:W3:Y:S08]  /*1a370*/  MUFU.EX2 R66, R66 ;  /* 0x0000004200427308 */ /* 0x000ef00000000800 */
[----:B------:R-:W4:Y:S08]  /*1a380*/  MUFU.EX2 R60, R60 ;  /* 0x0000003c003c7308 */ /* 0x000f300000000800 */
[----:B------:R-:W5:Y:S08]  /*1a390*/  MUFU.EX2 R59, R59 ;  /* 0x0000003b003b7308 */ /* 0x000f700000000800 */
[----:B------:R-:W-:Y:S08]  /*1a3a0*/  MUFU.EX2 R75, R75 ;  /* 0x0000004b004b7308 */ /* 0x000ff00000000800 */
[----:B------:R0:W5:Y:S08]  /*1a3b0*/  MUFU.EX2 R69, R74 ;  /* 0x0000004a00457308 */ /* 0x0001700000000800 */
[----:B------:R-:W5:Y:S01]  /*1a3c0*/  MUFU.EX2 R64, R64 ;  /* 0x0000004000407308 */ /* 0x000f620000000800 */
[----:B0-----:R-:W-:-:S01]  /*1a3d0*/  FADD.FTZ R74, R58, R61 ;  /* 0x0000003d3a4a7221 */ /* 0x001fc20000010000 */
[----:B--2---:R-:W-:-:S03]  /*1a3e0*/  FADD.FTZ R61, R55, R4 ;  /* 0x00000004373d7221 */ /* 0x004fc60000010000 */
[----:B-1----:R-:W-:Y:S01]  /*1a3f0*/  FADD.FTZ R65, R71, R74 ;  /* 0x0000004a47417221 */ /* 0x002fe20000010000 */
[----:B---3--:R-:W-:-:S02]  /*1a400*/  FADD.FTZ R4, R66, R61 ;  /* 0x0000003d42047221 */ /* 0x008fc40000010000 */
[----:B------:R-:W0:Y:S01]  /*1a410*/  MUFU.EX2 R57, R57 ;  /* 0x0000003900397308 */ /* 0x000e220000000800 */
[----:B----4-:R-:W-:-:S01]  /*1a420*/  FADD.FTZ R74, R60, R65 ;  /* 0x000000413c4a7221 */ /* 0x010fc20000010000 */
[----:B-----5:R-:W-:-:S04]  /*1a430*/  FADD.FTZ R4, R59, R4 ;  /* 0x000000043b047221 */ /* 0x020fc80000010000 */
[----:B------:R-:W-:Y:S02]  /*1a440*/  FADD.FTZ R4, R69, R4 ;  /* 0x0000000445047221 */ /* 0x000fe40000010000 */
[----:B------:R-:W1:Y:S08]  /*1a450*/  MUFU.EX2 R79, R79 ;  /* 0x0000004f004f7308 */ /* 0x000e700000000800 */
[----:B------:R-:W2:Y:S08]  /*1a460*/  MUFU.EX2 R70, R70 ;  /* 0x0000004600467308 */ /* 0x000eb00000000800 */
[----:B------:R-:W3:Y:S01]  /*1a470*/  MUFU.EX2 R68, R68 ;  /* 0x0000004400447308 */ /* 0x000ee20000000800 */
[----:B------:R-:W-:-:S02]  /*1a480*/  WARPGROUP.DEPBAR.LE gsb0, 0x0 ;  /* 0x00008000000079c5 */ /* 0x000fc40000010000 */
[----:B------:R4:W-:Y:S06]  /*1a490*/  BAR.ARV R73, 0x100 ;  /* 0x000400490000751d */ /* 0x0009ec0000002000 */
[----:B------:R-:W5:Y:S01]  /*1a4a0*/  MUFU.EX2 R78, R81 ;  /* 0x00000051004e7308 */ /* 0x000f620000000800 */
[----:B------:R0:W-:Y:S07]  /*1a4b0*/  @!P1 SYNCS.ARRIVE.TRANS64.RED.A1T0 RZ, [R3+URZ], RZ ;  /* 0x000000ff03ff99a7 */ /* 0x0001ee000810043f */
[----:B------:R-:W4:Y:S01]  /*1a4c0*/  MUFU.EX2 R83, R83 ;  /* 0x0000005300537308 */ /* 0x000f220000000800 */
[----:B0-----:R-:W-:-:S04]  /*1a4d0*/  FADD.FTZ R3, R75, R74 ;  /* 0x0000004a4b037221 */ /* 0x001fc80000010000 */
[----:B------:R-:W-:Y:S01]  /*1a4e0*/  FADD.FTZ R74, R64, R3 ;  /* 0x00000003404a7221 */ /* 0x000fe20000010000 */
[----:B------:R-:W-:-:S02]  /*1a4f0*/  FADD.FTZ R3, R57, R4 ;  /* 0x0000000439037221 */ /* 0x000fc40000010000 */
[----:B------:R-:W0:Y:S01]  /*1a500*/  MUFU.EX2 R72, R72 ;  /* 0x0000004800487308 */ /* 0x000e220000000800 */
[----:B-1----:R-:W-:-:S01]  /*1a510*/  FADD.FTZ R61, R79, R74 ;  /* 0x0000004a4f3d7221 */ /* 0x002fc20000010000 */
[----:B--2---:R-:W-:-:S03]  /*1a520*/  FADD.FTZ R3, R70, R3 ;  /* 0x0000000346037221 */ /* 0x004fc60000010000 */
[----:B---3--:R-:W-:Y:S01]  /*1a530*/  FADD.FTZ R4, R68, R61 ;  /* 0x0000003d44047221 */ /* 0x008fe20000010000 */
[----:B-----5:R-:W-:-:S03]  /*1a540*/  FADD.FTZ R3, R78, R3 ;  /* 0x000000034e037221 */ /* 0x020fc60000010000 */
[----:B----4-:R-:W-:Y:S01]  /*1a550*/  FADD.FTZ R4, R83, R4 ;  /* 0x0000000453047221 */ /* 0x010fe20000010000 */
[----:B0-----:R-:W-:-:S01]  /*1a560*/  FADD.FTZ R3, R72, R3 ;  /* 0x0000000348037221 */ /* 0x001fc20000010000 */
[----:B------:R-:W-:Y:S06]  /*1a570*/  @!P0 BRA `(.L_x_1491) ;  /* 0x0000000000048947 */ /* 0x000fec0003800000 */
[----:B------:R-:W-:Y:S01]  /*1a580*/  BPT.TRAP 0x1 ;  /* 0x000000040000795c */ /* 0x000fe20000300000 */
.L_x_1491:
[----:B------:R-:W-:Y:S01]  /*1a590*/  F2FP.SATFINITE.E4M3.F32.PACK_AB_MERGE_C R24, R165, R24, RZ ;  /* 0x00000018a518723e */ /* 0x000fe200048070ff */
[----:B------:R-:W-:Y:S01]  /*1a5a0*/  FMUL.FTZ R88, R88, R85 ;  /* 0x0000005558587220 */ /* 0x000fe20000410000 */
[----:B------:R-:W-:Y:S01]  /*1a5b0*/  F2FP.SATFINITE.E4M3.F32.PACK_AB_MERGE_C R25, R30, R25, RZ ;  /* 0x000000191e19723e */ /* 0x000fe200048070ff */
[----:B------:R-:W-:Y:S01]  /*1a5c0*/  FMUL.FTZ R89, R89, R85 ;  /* 0x0000005559597220 */ /* 0x000fe20000410000 */
[----:B------:R-:W-:Y:S01]  /*1a5d0*/  F2FP.SATFINITE.E4M3.F32.PACK_AB_MERGE_C R164, R87, R6, R24 ;  /* 0x0000000657a4723e */ /* 0x000fe20004807018 */
[----:B------:R-:W-:Y:S01]  /*1a5e0*/  IMAD R6, R168, 0x8, R16 ;  /* 0x00000008a8067824 */ /* 0x000fe200078e0210 */
[----:B------:R-:W-:Y:S01]  /*1a5f0*/  F2FP.SATFINITE.E4M3.F32.PACK_AB_MERGE_C R25, R15, R14, R25 ;  /* 0x0000000e0f19723e */ /* 0x000fe20004807019 */
[----:B------:R-:W-:Y:S01]  /*1a600*/  IMAD.U32 R15, RZ, RZ, UR38 ;  /* 0x00000026ff0f7e24 */ /* 0x000fe2000f8e00ff */
[----:B------:R-:W-:Y:S01]  /*1a610*/  ISETP.GT.AND P2, PT, R10, R11, PT ;  /* 0x0000000b0a00720c */ /* 0x000fe20003f44270 */
        /* <DEDUP_REMOVED lines=9> */
[----:B------:R0:W-:Y:S01]  /*1a6b0*/  SYNCS.ARRIVE.TRANS64.RED.A1T0 RZ, [R6+URZ], RZ ;  /* 0x000000ff06ff79a7 */ /* 0x0001e2000810043f */
[----:B------:R-:W-:Y:S01]  /*1a6c0*/  F2FP.SATFINITE.E4M3.F32.PACK_AB_MERGE_C R36, R43, R36, RZ ;  /* 0x000000242b24723e */ /* 0x000fe200048070ff */
[----:B------:R-:W-:Y:S01]  /*1a6d0*/  FMUL.FTZ R100, R100, R85 ;  /* 0x0000005564647220 */ /* 0x000fe20000410000 */
[----:B------:R-:W-:Y:S01]  /*1a6e0*/  F2FP.SATFINITE.E4M3.F32.PACK_AB_MERGE_C R33, R38, R33, RZ ;  /* 0x000000212621723e */ /* 0x000fe200048070ff */
[-C--:B------:R-:W-:Y:S01]  /*1a6f0*/  FMUL.FTZ R101, R101, R85.reuse ;  /* 0x0000005565657220 */ /* 0x080fe20000410000 */
[----:B------:R-:W-:Y:S01]  /*1a700*/  F2FP.SATFINITE.E4M3.F32.PACK_AB_MERGE_C R44, R51, R44, RZ ;  /* 0x0000002c332c723e */ /* 0x000fe200048070ff */
[----:B------:R-:W-:Y:S01]  /*1a710*/  FMUL.FTZ R104, R104, R85 ;  /* 0x0000005568687220 */ /* 0x000fe20000410000 */
[----:B------:R-:W-:Y:S01]  /*1a720*/  F2FP.SATFINITE.E4M3.F32.PACK_AB_MERGE_C R41, R46, R41, RZ ;  /* 0x000000292e29723e */ /* 0x000fe200048070ff */
[----:B0-----:R-:W-:Y:S01]  /*1a730*/  VIADD R6, R10, 0xffffffff ;  /* 0xffffffff0a067836 */ /* 0x001fe20000000000 */
        /* <DEDUP_REMOVED lines=76> */
[----:B------:R-:W-:-:S02]  /*1ac00*/  IMAD.MOV.U32 R14, RZ, RZ, R7 ;  /* 0x000000ffff0e7224 */ /* 0x000fc400078e0007 */
[----:B------:R-:W-:Y:S02]  /*1ac10*/  IMAD.MOV.U32 R15, RZ, RZ, R12 ;  /* 0x000000ffff0f7224 */ /* 0x000fe400078e000c */
[----:B------:R-:W-:Y:S02]  /*1ac20*/  IMAD.MOV.U32 R20, RZ, RZ, R18 ;  /* 0x000000ffff147224 */ /* 0x000fe400078e0012 */
[----:B------:R-:W-:Y:S02]  /*1ac30*/  IMAD.MOV.U32 R10, RZ, RZ, R6 ;  /* 0x000000ffff0a7224 */ /* 0x000fe400078e0006 */
[----:B------:R-:W-:Y:S02]  /*1ac40*/  IMAD.MOV.U32 R168, RZ, RZ, R13 ;  /* 0x000000ffffa87224 */ /* 0x000fe400078e000d */
[----:B------:R-:W-:Y:S01]  /*1ac50*/  IMAD.MOV.U32 R167, RZ, RZ, R25 ;  /* 0x000000ffffa77224 */ /* 0x000fe200078e0019 */
[----:B------:R-:W-:Y:S06]  /*1ac60*/  @P2 BRA `(.L_x_1492) ;  /* 0xffffffd800082947 */ /* 0x000fec000383ffff */
[----:B------:R-:W-:-:S07]  /*1ac70*/  IMAD.MOV.U32 R168, RZ, RZ, R13 ;  /* 0x000000ffffa87224 */ /* 0x000fce00078e000d */
.L_x_1481:
[----:B------:R-:W-:-:S13]  /*1ac80*/  ISETP.GE.AND P2, PT, R6, R178, PT ;  /* 0x000000b20600720c */ /* 0x000fda0003f46270 */
[----:B------:R-:W-:Y:S05]  /*1ac90*/  @!P2 BRA `(.L_x_1493) ;  /* 0x000000380014a947 */ /* 0x000fea0003800000 */
[----:B------:R-:W-:Y:S02]  /*1aca0*/  VIADD R15, R0, 0x8 ;  /* 0x00000008000f7836 */ /* 0x000fe40000000000 */
[----:B------:R-:W-:Y:S02]  /*1acb0*/  IMAD.MOV.U32 R14, RZ, RZ, R7 ;  /* 0x000000ffff0e7224 */ /* 0x000fe400078e0007 */
[----:B------:R-:W-:Y:S01]  /*1acc0*/  IMAD.MOV.U32 R13, RZ, RZ, R12 ;  /* 0x000000ffff0d7224 */ /* 0x000fe200078e000c */
[----:B------:R-:W-:Y:S01]  /*1acd0*/  IADD3 R15, R15, R170, -R171 ;  /* 0x000000aa0f0f7210 */ /* 0x000fe20007ffe8ab */
[----:B------:R-:W-:Y:S02]  /*1ace0*/  IMAD.MOV.U32 R20, RZ, RZ, R18 ;  /* 0x000000ffff147224 */ /* 0x000fe400078e0012 */
[----:B------:R-:W-:-:S07]  /*1acf0*/  IMAD.MOV.U32 R21, RZ, RZ, R168 ;  /* 0x000000ffff157224 */ /* 0x000fce00078e00a8 */
.L_x_1512:
        /* <DEDUP_REMOVED lines=8> */
.L_x_1495:
[----:B------:R-:W-:Y:S01]  /*1ad80*/  VIADD R7, R21, 0x1 ;  /* 0x0000000115077836 */ /* 0x000fe20000000000 */
[----:B------:R-:W-:-:S04]  /*1ad90*/  SHF.L.U32 R8, R18, 0x1f, RZ ;  /* 0x0000001f12087819 */ /* 0x000fc800000006ff */
[----:B------:R-:W-:-:S04]  /*1ada0*/  ISETP.NE.AND P3, PT, R7, 0x2, PT ;  /* 0x000000020700780c */ /* 0x000fc80003f65270 */
[----:B------:R-:W-:-:S05]  /*1adb0*/  SEL R7, R7, RZ, P3 ;  /* 0x000000ff07077207 */ /* 0x000fca0001800000 */
[----:B------:R-:W-:-:S04]  /*1adc0*/  IMAD R7, R7, 0x8, R16 ;  /* 0x0000000807077824 */ /* 0x000fc800078e0210 */
[----:B------:R0:W1:Y:S01]  /*1add0*/  SYNCS.PHASECHK.TRANS64.TRYWAIT P3, [R7+URZ+0x22830], R8 ;  /* 0x02283008070075a7 */ /* 0x000062000806017f */
[----:B------:R-:W-:Y:S05]  /*1ade0*/  @!P0 BRA `(.L_x_1496) ;  /* 0x0000000000048947 */ /* 0x000fea0003800000 */
[----:B------:R-:W-:Y:S01]  /*1adf0*/  BPT.TRAP 0x1 ;  /* 0x000000040000795c */ /* 0x000fe20000300000 */
.L_x_1496:
[----:B------:R-:W-:Y:S04]  /*1ae00*/  BSSY B0, `(.L_x_1494) ;  /* 0x0000004000007945 */ /* 0x000fe80003800000 */
[----:B-1----:R-:W-:Y:S05]  /*1ae10*/  @P3 BRA `(.L_x_1497) ;  /* 0x0000000000083947 */ /* 0x002fea0003800000 */
[----:B------:R-:W1:Y:S02]  /*1ae20*/  SYNCS.PHASECHK.TRANS64.TRYWAIT P3, [R7+URZ+0x22830], R8 ;  /* 0x02283008070075a7 */ /* 0x000e64000806017f */
[----:B-1----:R-:W-:Y:S05]  /*1ae30*/  @!P3 BRA `(.L_x_1498) ;  /* 0x000000dc0048b947 */ /* 0x002fea0003800000 */
.L_x_1497:
[----:B------:R-:W-:Y:S05]  /*1ae40*/  BSYNC B0 ;  /* 0x0000000000007941 */ /* 0x000fea0003800000 */
.L_x_1494:
[----:B01----:R-:W0:Y:S01]  /*1ae50*/  S2R R7, SR_TID.X ;  /* 0x0000000000077919 */ /* 0x003e220000002100 */
[----:B------:R-:W-:Y:S01]  /*1ae60*/  VIADD R168, R21, 0x1 ;  /* 0x0000000115a87836 */ /* 0x000fe20000000000 */
[----:B------:R-:W-:Y:S05]  /*1ae70*/  WARPSYNC.ALL ;  /* 0x0000000000007948 */ /* 0x000fea0003800000 */
[C---:B------:R-:W-:Y:S01]  /*1ae80*/  ISETP.NE.AND P3, PT, R168.reuse, 0x2, PT ;  /* 0x00000002a800780c */ /* 0x040fe20003f65270 */
[----:B------:R-:W-:Y:S01]  /*1ae90*/  IMAD.MOV.U32 R9, RZ, RZ, -0x7fffffe0 ;  /* 0x80000020ff097424 */ /* 0x000fe200078e00ff */
[----:B------:R-:W-:Y:S02]  /*1aea0*/  MOV R11, 0x80000020 ;  /* 0x80000020000b7802 */ /* 0x000fe40000000f00 */
[----:B------:R-:W-:-:S02]  /*1aeb0*/  SEL R168, R168, RZ, P3 ;  /* 0x000000ffa8a87207 */ /* 0x000fc40001800000 */
[----:B------:R-:W-:Y:S01]  /*1aec0*/  R2UR UR31, R9 ;  /* 0x00000000091f72ca */ /* 0x000fe200000e0000 */
[----:B------:R-:W-:Y:S01]  /*1aed0*/  IMAD.MOV.U32 R9, RZ, RZ, -0x7fffffe0 ;  /* 0x80000020ff097424 */ /* 0x000fe200078e00ff */
[----:B------:R-:W-:Y:S01]  /*1aee0*/  R2UR UR11, R11 ;  /* 0x000000000b0b72ca */ /* 0x000fe200000e0000 */
[----:B------:R-:W-:Y:S02]  /*1aef0*/  IMAD R8, R168, 0x600, R5 ;  /* 0x00000600a8087824 */ /* 0x000fe400078e0205 */
[----:B------:R-:W-:Y:S01]  /*1af00*/  IMAD.MOV.U32 R11, RZ, RZ, -0x7fffffe0 ;  /* 0x80000020ff0b7424 */ /* 0x000fe200078e00ff */
[----:B------:R-:W-:Y:S01]  /*1af10*/  R2UR UR27, R9 ;  /* 0x00000000091b72ca */ /* 0x000fe200000e0000 */
[C---:B------:R-:W-:Y:S01]  /*1af20*/  VIADD R10, R8.reuse, 0x2 ;  /* 0x00000002080a7836 */ /* 0x040fe20000000000 */
[----:B------:R-:W-:Y:S02]  /*1af30*/  R2UR UR30, R8 ;  /* 0x00000000081e72ca */ /* 0x000fe400000e0000 */
[----:B------:R-:W-:Y:S01]  /*1af40*/  R2UR UR15, R11 ;  /* 0x000000000b0f72ca */ /* 0x000fe200000e0000 */
[----:B------:R-:W-:Y:S01]  /*1af50*/  IMAD.MOV.U32 R11, RZ, RZ, -0x7fffffe0 ;  /* 0x80000020ff0b7424 */ /* 0x000fe200078e00ff */
[----:B------:R-:W-:Y:S01]  /*1af60*/  R2UR UR10, R10 ;  /* 0x000000000a0a72ca */ /* 0x000fe200000e0000 */
[----:B------:R-:W-:-:S03]  /*1af70*/  VIADD R10, R8, 0x200 ;  /* 0x00000200080a7836 */ /* 0x000fc60000000000 */
[----:B------:R-:W-:Y:S01]  /*1af80*/  R2UR UR19, R11 ;  /* 0x000000000b1372ca */ /* 0x000fe200000e0000 */
[----:B------:R-:W-:Y:S01]  /*1af90*/  IMAD.MOV.U32 R11, RZ, RZ, -0x7fffffe0 ;  /* 0x80000020ff0b7424 */ /* 0x000fe200078e00ff */
[----:B------:R-:W-:Y:S01]  /*1afa0*/  R2UR UR14, R10 ;  /* 0x000000000a0e72ca */ /* 0x000fe200000e0000 */
[----:B------:R-:W-:Y:S01]  /*1afb0*/  VIADD R10, R8, 0x202 ;  /* 0x00000202080a7836 */ /* 0x000fe20000000000 */
[----:B0-----:R-:W-:Y:S02]  /*1afc0*/  SHF.R.U32.HI R7, RZ, 0x7, R7 ;  /* 0x00000007ff077819 */ /* 0x001fe40000011607 */
[----:B------:R-:W-:Y:S02]  /*1afd0*/  R2UR UR23, R11 ;  /* 0x000000000b1772ca */ /* 0x000fe400000e0000 */
[----:B------:R-:W-:Y:S01]  /*1afe0*/  R2UR UR18, R10 ;  /* 0x000000000a1272ca */ /* 0x000fe200000e0000 */
[----:B------:R-:W-:Y:S02]  /*1aff0*/  VIADD R7, R7, 0x8 ;  /* 0x0000000807077836 */ /* 0x000fe40000000000 */
[----:B------:R-:W-:-:S02]  /*1b000*/  VIADD R10, R8, 0x400 ;  /* 0x00000400080a7836 */ /* 0x000fc40000000000 */
[----:B------:R-:W-:Y:S01]  /*1b010*/  VIADD R8, R8, 0x402 ;  /* 0x0000040208087836 */ /* 0x000fe20000000000 */
[----:B------:R0:W-:Y:S02]  /*1b020*/  BAR.SYNC.DEFER_BLOCKING R7, 0x100 ;  /* 0x000400070000751d */ /* 0x0001e40000010000 */
[----:B------:R-:W-:Y:S02]  /*1b030*/  R2UR UR22, R10 ;  /* 0x000000000a1672ca */ /* 0x000fe400000e0000 */
[----:B------:R-:W-:Y:S02]  /*1b040*/  R2UR UR26, R8 ;  /* 0x00000000081a72ca */ /* 0x000fe400000e0000 */
        /* <DEDUP_REMOVED lines=21> */
.L_x_1500:
[----:B------:R-:W-:Y:S01]  /*1b1a0*/  SHF.L.U32 R7, R20, 0x1f, RZ ;  /* 0x0000001f14077819 */ /* 0x000fe200000006ff */
[----:B------:R-:W-:-:S04]  /*1b1b0*/  IMAD R8, R21, 0x8, R16 ;  /* 0x0000000815087824 */ /* 0x000fc800078e0210 */
[----:B------:R0:W1:Y:S01]  /*1b1c0*/  SYNCS.PHASECHK.TRANS64.TRYWAIT P2, [R8+URZ+0x22850], R7 ;  /* 0x02285007080075a7 */ /* 0x000062000804017f */
[----:B------:R-:W-:Y:S05]  /*1b1d0*/  @!P0 BRA `(.L_x_1501) ;  /* 0x0000000000048947 */ /* 0x000fea0003800000 */
[----:B------:R-:W-:Y:S01]  /*1b1e0*/  BPT.TRAP 0x1 ;  /* 0x000000040000795c */ /* 0x000fe20000300000 */
.L_x_1501:
[----:B-1----:R-:W-:Y:S05]  /*1b1f0*/  @P2 BRA `(.L_x_1499) ;  /* 0x0000000000082947 */ /* 0x002fea0003800000 */
[----:B------:R-:W1:Y:S02]  /*1b200*/  SYNCS.PHASECHK.TRANS64.TRYWAIT P2, [R8+URZ+0x22850], R7 ;  /* 0x02285007080075a7 */ /* 0x000e64000804017f */
[----:B-1----:R-:W-:Y:S05]  /*1b210*/  @!P2 BRA `(.L_x_1502) ;  /* 0x000000d80064a947 */ /* 0x002fea0003800000 */
.L_x_1499:
[----:B01----:R-:W-:Y:S01]  /*1b220*/  VIADD R7, R16, 0x400 ;  /* 0x0000040010077836 */ /* 0x003fe20000000000 */
[----:B------:R-:W-:Y:S05]  /*1b230*/  WARPSYNC.ALL ;  /* 0x0000000000007948 */ /* 0x000fea0003800000 */
[----:B------:R-:W-:Y:S01]  /*1b240*/  SHF.R.U32.HI R7, RZ, 0x4, R7 ;  /* 0x00000004ff077819 */ /* 0x000fe20000011607 */
[----:B------:R-:W-:Y:S01]  /*1b250*/  IMAD.MOV.U32 R9, RZ, RZ, 0x40000040 ;  /* 0x40000040ff097424 */ /* 0x000fe200078e00ff */
[----:B------:R-:W-:Y:S01]  /*1b260*/  WARPGROUP.ARRIVE ;  /* 0x00000000000079c5 */ /* 0x000fe20000000000 */
[----:B------:R-:W-:Y:S01]  /*1b270*/  IMAD.MOV.U32 R11, RZ, RZ, 0x40000040 ;  /* 0x40000040ff0b7424 */ /* 0x000fe200078e00ff */
[----:B------:R-:W-:-:S04]  /*1b280*/  LOP3.LUT R7, R7, 0x3fff, RZ, 0xc0, !PT ;  /* 0x00003fff07077812 */ /* 0x000fc800078ec0ff */
[----:B------:R-:W0:Y:S01]  /*1b290*/  S2R R177, SR_TID.X ;  /* 0x0000000000b17919 */ /* 0x000e220000002100 */
[----:B------:R-:W-:Y:S01]  /*1b2a0*/  R2UR UR11, R9 ;  /* 0x00000000090b72ca */ /* 0x000fe200000e0000 */
[----:B------:R-:W-:Y:S01]  /*1b2b0*/  IMAD.MOV.U32 R9, RZ, RZ, 0x40000040 ;  /* 0x40000040ff097424 */ /* 0x000fe200078e00ff */
[----:B------:R-:W-:Y:S01]  /*1b2c0*/  LOP3.LUT R8, R7, 0x10000, RZ, 0xfc, !PT ;  /* 0x0001000007087812 */ /* 0x000fe200078efcff */
[C---:B------:R-:W-:Y:S01]  /*1b2d0*/  FMUL.FTZ R20, R2.reuse, R24 ;  /* 0x0000001802147220 */ /* 0x040fe20000410000 */
[C---:B------:R-:W-:Y:S01]  /*1b2e0*/  FMUL.FTZ R12, R2.reuse, R27 ;  /* 0x0000001b020c7220 */ /* 0x040fe20000410000 */
[C---:B------:R-:W-:Y:S01]  /*1b2f0*/  FMUL.FTZ R24, R2.reuse, R25 ;  /* 0x0000001902187220 */ /* 0x040fe20000410000 */
[C---:B------:R-:W-:Y:S01]  /*1b300*/  FMUL.FTZ R7, R2.reuse, R26 ;  /* 0x0000001a02077220 */ /* 0x040fe20000410000 */
[----:B------:R-:W-:Y:S02]  /*1b310*/  IMAD R8, R21, 0x400, R8 ;  /* 0x0000040015087824 */ /* 0x000fe400078e0208 */
[C---:B------:R-:W-:Y:S01]  /*1b320*/  FMUL.FTZ R27, R2.reuse, R28 ;  /* 0x0000001c021b7220 */ /* 0x040fe20000410000 */
[C---:B------:R-:W-:Y:S01]  /*1b330*/  FMUL.FTZ R28, R2.reuse, R29 ;  /* 0x0000001d021c7220 */ /* 0x040fe20000410000 */
[----:B------:R-:W-:Y:S01]  /*1b340*/  FMUL.FTZ R25, R2, R30 ;  /* 0x0000001e02197220 */ /* 0x000fe20000410000 */
[C---:B------:R-:W-:Y:S01]  /*1b350*/  VIADD R10, R8.reuse, 0x2 ;  /* 0x00000002080a7836 */ /* 0x040fe20000000000 */
        /* <DEDUP_REMOVED lines=52> */
[----:B------:R-:W-:-:S04]  /*1b6a0*/  FMUL.FTZ R164, R2, R73 ;  /* 0x0000004902a47220 */ /* 0x000fc80000410000 */
[----:B------:R-:W0:Y:S01]  /*1b6b0*/  MUFU.TANH R36, R36 ;  /* 0x0000002400247308 */ /* 0x000e220000002400 */
[----:B------:R-:W-:Y:S01]  /*1b6c0*/  QGMMA.64x128x32.F32.E4M3.E4M3 R88, R160, gdesc[UR8], R88, gsb0 ;  /* 0x01e00008a0587df3 */ /* 0x000fe20008000858 */
[----:B------:R-:W-:Y:S01]  /*1b6d0*/  R2UR UR10, R10 ;  /* 0x000000000a0a72ca */ /* 0x000fe200000e0000 */
[C---:B------:R-:W-:Y:S01]  /*1b6e0*/  FMUL.FTZ R10, R2.reuse, R54 ;  /* 0x00000036020a7220 */ /* 0x040fe20000410000 */
[----:B------:R-:W-:Y:S01]  /*1b6f0*/  R2UR UR11, R11 ;  /* 0x000000000b0b72ca */ /* 0x000fe200000e0000 */
        /* <DEDUP_REMOVED lines=41> */
[----:B------:R-:W-:Y:S01]  /*1b990*/  @!P1 IMAD R8, R168, 0x8, R16 ;  /* 0x00000008a8089824 */ /* 0x000fe200078e0210 */
[----:B------:R-:W0:Y:S01]  /*1b9a0*/  MUFU.TANH R161, R161 ;  /* 0x000000a100a17308 */ /* 0x000e220000002400 */
[----:B------:R-:W-:-:S02]  /*1b9b0*/  IADD3 R9, -R177, 0xb, RZ ;  /* 0x0000000bb1097810 */ /* 0x000fc40007ffe1ff */
[----:B------:R-:W-:-:S05]  /*1b9c0*/  @!P1 VIADD R8, R8, 0x22840 ;  /* 0x0002284008089836 */ /* 0x000fca0000000000 */
[----:B------:R-:W0:Y:S01]  /*1b9d0*/  MUFU.TANH R160, R160 ;  /* 0x000000a000a07308 */ /* 0x000e220000002400 */
[----:B------:R-:W-:-:S07]  /*1b9e0*/  @!P1 PRMT R8, RZ, 0x654, R8 ;  /* 0x00000654ff089816 */ /* 0x000fce0000000008 */
        /* <DEDUP_REMOVED lines=17> */
[----:B------:R-:W-:Y:S01]  /*1bb00*/  FMUL.FTZ R61, R2, R83 ;  /* 0x00000053023d7220 */ /* 0x000fe20000410000 */
[----:B------:R-:W-:Y:S02]  /*1bb10*/  IMAD.SHL.U32 R83, R6, 0x80, RZ ;  /* 0x0000008006537824 */ /* 0x000fe400078e00ff */
[C---:B------:R-:W-:Y:S01]  /*1bb20*/  FMUL.FTZ R157, R2.reuse, R56 ;  /* 0x00000038029d7220 */ /* 0x040fe20000410000 */
[C---:B------:R-:W-:Y:S01]  /*1bb30*/  FMUL.FTZ R156, R2.reuse, R57 ;  /* 0x00000039029c7220 */ /* 0x040fe20000410000 */
[----:B------:R-:W-:Y:S01]  /*1bb40*/  QGMMA.64x128x32.F32.E4M3.E4M3 R88, R152, gdesc[UR8], R88, gsb0 ;  /* 0x01e0000898587df3 */ /* 0x000fe20008000858 */
        /* <DEDUP_REMOVED lines=9> */
[----:B------:R-:W-:-:S04]  /*1bbe0*/  IMAD R70, R23, -0x2, R70 ;  /* 0xfffffffe17467824 */ /* 0x000fc800078e0246 */
[C---:B------:R-:W-:Y:S02]  /*1bbf0*/  VIADD R85, R70.reuse, UR33 ;  /* 0x0000002146557c36 */ /* 0x040fe40008000000 */
[----:B------:R-:W-:Y:S01]  /*1bc00*/  VIADD R87, R70, UR43 ;  /* 0x0000002b46577c36 */ /* 0x000fe20008000000 */
[----:B------:R-:W0:Y:S01]  /*1bc10*/  MUFU.TANH R159, R159 ;  /* 0x0000009f009f7308 */ /* 0x000e220000002400 */
[C---:B------:R-:W-:Y:S02]  /*1bc20*/  IMAD.IADD R82, R0.reuse, 0x1, R85 ;  /* 0x0000000100527824 */ /* 0x040fe400078e0255 */
[----:B------:R-:W-:-:S05]  /*1bc30*/  IMAD.IADD R84, R0, 0x1, R87 ;  /* 0x0000000100547824 */ /* 0x000fca00078e0257 */
        /* <DEDUP_REMOVED lines=20> */
[----:B------:R-:W-:Y:S02]  /*1bd80*/  MOV R67, UR4 ;  /* 0x0000000400437c02 */ /* 0x000fe40008000f00 */
[----:B------:R-:W-:Y:S02]  /*1bd90*/  LOP3.LUT R65, RZ, R65, RZ, 0x33, !PT ;  /* 0x00000041ff417212 */ /* 0x000fe400078e33ff */
[----:B------:R-:W-:-:S13]  /*1bda0*/  ISETP.NE.AND P2, PT, R67, 0x1, PT ;  /* 0x000000014300780c */ /* 0x000fda0003f45270 */
[----:B0-----:R-:W0:Y:S02]  /*1bdb0*/  @P2 LDC.64 R8, c[0x0][0x9e8] ;  /* 0x00027a00ff082b82 */ /* 0x001e240000000a00 */
[----:B0-----:R-:W-:-:S04]  /*1bdc0*/  @P2 IMAD.HI.U32 R70, R65, R8, RZ ;  /* 0x0000000841462227 */ /* 0x001fc800078e00ff */
[----:B------:R-:W-:Y:S01]  /*1bdd0*/  IMAD.MOV.U32 R8, RZ, RZ, R65 ;  /* 0x000000ffff087224 */ /* 0x000fe200078e0041 */
[----:B------:R-:W-:-:S04]  /*1bde0*/  @P2 SHF.R.U32.HI R8, RZ, R9, R70 ;  /* 0x00000009ff082219 */ /* 0x000fc80000011646 */
[----:B------:R-:W-:Y:S01]  /*1bdf0*/  LOP3.LUT R8, RZ, R8, RZ, 0x33, !PT ;  /* 0x00000008ff087212 */ /* 0x000fe200078e33ff */
[----:B------:R-:W-:Y:S06]  /*1be00*/  BRA `(.L_x_1506) ;  /* 0x0000000000187947 */ /* 0x000fec0003800000 */
.L_x_1505:
[----:B------:R-:W-:-:S05]  /*1be10*/  IMAD.U32 R67, RZ, RZ, UR4 ;  /* 0x00000004ff437e24 */ /* 0x000fca000f8e00ff */
[----:B------:R-:W-:-:S13]  /*1be20*/  ISETP.NE.AND P2, PT, R67, 0x1, PT ;  /* 0x000000014300780c */ /* 0x000fda0003f45270 */
[----:B0-----:R-:W0:Y:S02]  /*1be30*/  @P2 LDC.64 R8, c[0x0][0x9e8] ;  /* 0x00027a00ff082b82 */ /* 0x001e240000000a00 */
[----:B0-----:R-:W-:-:S04]  /*1be40*/  @P2 IMAD.HI.U32 R70, R65, R8, RZ ;  /* 0x0000000841462227 */ /* 0x001fc800078e00ff */
[----:B------:R-:W-:Y:S01]  /*1be50*/  IMAD.MOV.U32 R8, RZ, RZ, R65 ;  /* 0x000000ffff087224 */ /* 0x000fe200078e0041 */
[----:B------:R-:W-:-:S07]  /*1be60*/  @P2 SHF.R.U32.HI R8, RZ, R9, R70 ;  /* 0x00000009ff082219 */ /* 0x000fce0000011646 */
.L_x_1506:
[----:B------:R-:W-:Y:S05]  /*1be70*/  BSYNC B0 ;  /* 0x0000000000007941 */ /* 0x000fea0003800000 */
.L_x_1504:
[----:B------:R-:W-:-:S04]  /*1be80*/  IMAD R8, R8, R67, -R83 ;  /* 0x0000004308087224 */ /* 0x000fc800078e0a53 */
[----:B------:R-:W-:-:S05]  /*1be90*/  IMAD R9, R23, -0x2, R8 ;  /* 0xfffffffe17097824 */ /* 0x000fca00078e0208 */
[----:B------:R-:W-:Y:S02]  /*1bea0*/  VIADDMNMX R82, R9, R67, R82, PT ;  /* 0x0000004309527246 */ /* 0x000fe40003800152 */
[----:B------:R-:W-:-:S07]  /*1beb0*/  VIMNMX R84, R84, R9, !PT ;  /* 0x0000000954547248 */ /* 0x000fce0007fe0100 */
.L_x_1503:
        /* <DEDUP_REMOVED lines=106> */
[----:B------:R-:W-:-:S04]  /*1c560*/  IADD3 R82, R82, R170, -R171 ;  /* 0x000000aa52527210 */ /* 0x000fc80007ffe8ab */
[----:B------:R-:W-:-:S07]  /*1c570*/  LOP3.LUT R85, RZ, R82, RZ, 0x33, !PT ;  /* 0x00000052ff557212 */ /* 0x000fce00078e33ff */
[----:B------:R-:W0:Y:S02]  /*1c580*/  @P3 LDC.64 R8, c[0x0][0x9e8] ;  /* 0x00027a00ff083b82 */ /* 0x000e240000000a00 */
[----:B0-----:R-:W-:-:S05]  /*1c590*/  @P3 IMAD.HI.U32 R8, R85, R8, RZ ;  /* 0x0000000855083227 */ /* 0x001fca00078e00ff */
[----:B------:R-:W-:-:S04]  /*1c5a0*/  @P3 SHF.R.U32.HI R85, RZ, R9, R8 ;  /* 0x00000009ff553219 */ /* 0x000fc80000011608 */
[----:B------:R-:W-:Y:S01]  /*1c5b0*/  LOP3.LUT R8, RZ, R85, RZ, 0x33, !PT ;  /* 0x00000055ff087212 */ /* 0x000fe200078e33ff */
[----:B------:R-:W-:Y:S06]  /*1c5c0*/  BRA `(.L_x_1510) ;  /* 0x0000000000187947 */ /* 0x000fec0003800000 */
.L_x_1509:
[----:B------:R-:W-:-:S05]  /*1c5d0*/  IMAD.U32 R87, RZ, RZ, UR4 ;  /* 0x00000004ff577e24 */ /* 0x000fca000f8e00ff */
[----:B------:R-:W-:-:S13]  /*1c5e0*/  ISETP.NE.AND P3, PT, R87, 0x1, PT ;  /* 0x000000015700780c */ /* 0x000fda0003f65270 */
[----:B------:R-:W0:Y:S02]  /*1c5f0*/  @P3 LDC.64 R8, c[0x0][0x9e8] ;  /* 0x00027a00ff083b82 */ /* 0x000e240000000a00 */
[----:B0-----:R-:W-:-:S04]  /*1c600*/  @P3 IMAD.HI.U32 R82, R15, R8, RZ ;  /* 0x000000080f523227 */ /* 0x001fc800078e00ff */
[----:B------:R-:W-:Y:S01]  /*1c610*/  IMAD.MOV.U32 R8, RZ, RZ, R15 ;  /* 0x000000ffff087224 */ /* 0x000fe200078e000f */
[----:B------:R-:W-:-:S07]  /*1c620*/  @P3 SHF.R.U32.HI R8, RZ, R9, R82 ;  /* 0x00000009ff083219 */ /* 0x000fce0000011652 */
.L_x_1510:
[----:B------:R-:W-:Y:S05]  /*1c630*/  BSYNC B0 ;  /* 0x0000000000007941 */ /* 0x000fea0003800000 */
.L_x_1508:
[----:B------:R-:W-:-:S04]  /*1c640*/  IMAD R8, R8, R87, -R83 ;  /* 0x0000005708087224 */ /* 0x000fc800078e0a53 */
[----:B------:R-:W-:-:S05]  /*1c650*/  IMAD R8, R23, -0x2, R8 ;  /* 0xfffffffe17087824 */ /* 0x000fca00078e0208 */
[----:B------:R-:W-:Y:S02]  /*1c660*/  VIADDMNMX R78, R8, R87, R78, PT ;  /* 0x00000057084e7246 */ /* 0x000fe4000380014e */
[----:B------:R-:W-:-:S07]  /*1c670*/  VIMNMX R79, R79, R8, !PT ;  /* 0x000000084f4f7248 */ /* 0x000fce0007fe0100 */
.L_x_1507:
[----:B------:R-:W-:Y:S01]  /*1c680*/  FMNMX.FTZ R8, R76, R13, !PT ;  /* 0x0000000d4c087209 */ /* 0x000fe20007810000 */
[----:B------:R-:W-:Y:S01]  /*1c690*/  UMOV UR35, UR5 ;  /* 0x0000000500237c82 */ /* 0x000fe20008000000 */
[----:B------:R-:W-:Y:S01]  /*1c6a0*/  ISETP.GT.AND P3, PT, R79, 0x1, P2 ;  /* 0x000000014f00780c */ /* 0x000fe20001764270 */
[----:B------:R-:W-:Y:S01]  /*1c6b0*/  IMAD.U32 R87, RZ, RZ, UR35 ;  /* 0x00000023ff577e24 */ /* 0x000fe2000f8e00ff */
        /* <DEDUP_REMOVED lines=56> */
[----:B------:R-:W-:Y:S02]  /*1ca40*/  FMNMX.FTZ R9, R81, R8, !PT ;  /* 0x0000000851097209 */ /* 0x000fe40007810000 */
[----:B------:R-:W-:Y:S02]  /*1ca50*/  FSEL R8, R12, -INF , !P3 ;  /* 0xff8000000c087808 */ /* 0x000fe40005800000 */
[----:B------:R-:W-:Y:S02]  /*1ca60*/  FMNMX.FTZ R9, R80, R9, !PT ;  /* 0x0000000950097209 */ /* 0x000fe40007810000 */
[----:B------:R-:W-:-:S03]  /*1ca70*/  ISETP.GT.AND P3, PT, R79, 0x9, P2 ;  /* 0x000000094f00780c */ /* 0x000fc60001764270 */
[----:B------:R-:W0:Y:S01]  /*1ca80*/  SHFL.BFLY PT, R12, R9, 0x2, 0x1f ;  /* 0x0c401f00090c7f89 */ /* 0x000e2200000e0000 */
[----:B------:R-:W-:-:S04]  /*1ca90*/  ISETP.LT.OR P3, PT, R78, 0xa, P3 ;  /* 0x0000000a4e00780c */ /* 0x000fc80001f61670 */
[----:B------:R-:W-:Y:S02]  /*1caa0*/  FSEL R26, R26, -INF , !P3 ;  /* 0xff8000001a1a7808 */ /* 0x000fe40005800000 */
[----:B------:R-:W-:-:S04]  /*1cab0*/  ISETP.GT.AND P3, PT, R79, 0x11, P2 ;  /* 0x000000114f00780c */ /* 0x000fc80001764270 */
[----:B------:R-:W-:-:S04]  /*1cac0*/  ISETP.LT.OR P3, PT, R78, 0x12, P3 ;  /* 0x000000124e00780c */ /* 0x000fc80001f61670 */
[----:B------:R-:W-:Y:S02]  /*1cad0*/  FSEL R30, R30, -INF , !P3 ;  /* 0xff8000001e1e7808 */ /* 0x000fe40005800000 */
[----:B------:R-:W-:-:S04]  /*1cae0*/  ISETP.GT.AND P3, PT, R79, 0x19, P2 ;  /* 0x000000194f00780c */ /* 0x000fc80001764270 */
[----:B------:R-:W-:Y:S02]  /*1caf0*/  ISETP.LT.OR P3, PT, R78, 0x1a, P3 ;  /* 0x0000001a4e00780c */ /* 0x000fe40001f61670 */
[----:B0-----:R-:W-:Y:S02]  /*1cb00*/  FMNMX.FTZ R12, R9, R12, !PT ;  /* 0x0000000c090c7209 */ /* 0x001fe40007810000 */
[----:B------:R-:W-:Y:S02]  /*1cb10*/  FSEL R36, R36, -INF , !P3 ;  /* 0xff80000024247808 */ /* 0x000fe40005800000 */
[----:B------:R-:W-:Y:S01]  /*1cb20*/  ISETP.GT.AND P3, PT, R79, 0x21, P2 ;  /* 0x000000214f00780c */ /* 0x000fe20001764270 */
[----:B------:R-:W0:Y:S03]  /*1cb30*/  SHFL.BFLY PT, R9, R12, 0x1, 0x1f ;  /* 0x0c201f000c097f89 */ /* 0x000e2600000e0000 */
        /* <DEDUP_REMOVED lines=10> */
[----:B------:R-:W-:-:S03]  /*1cbe0*/  FFMA.FTZ R87, R12, R87, -8 ;  /* 0xc10000000c577423 */ /* 0x000fc60000010057 */
[----:B------:R-:W-:-:S04]  /*1cbf0*/  ISETP.LT.OR P3, PT, R78, 0x3a, P3 ;  /* 0x0000003a4e00780c */ /* 0x000fc80001f61670 */
[----:B------:R-:W-:Y:S02]  /*1cc00*/  FSEL R11, R11, -INF , !P3 ;  /* 0xff8000000b0b7808 */ /* 0x000fe40005800000 */
[----:B------:R-:W-:-:S04]  /*1cc10*/  FSETP.NEU.FTZ.AND P3, PT, R12, -INF , PT ;  /* 0xff8000000c00780b */ /* 0x000fc80003f7d000 */
[----:B------:R-:W-:-:S05]  /*1cc20*/  FSEL R87, R87, RZ, P3 ;  /* 0x000000ff57577208 */ /* 0x000fca0001800000 */
[--C-:B------:R-:W-:Y:S01]  /*1cc30*/  FFMA.FTZ R82, R75, UR35, -R87.reuse ;  /* 0x000000234b527c23 */ /* 0x100fe20008010857 */
[----:B------:R-:W-:Y:S01]  /*1cc40*/  FSEL R75, R44, -INF , !P4 ;  /* 0xff8000002c4b7808 */ /* 0x000fe20006000000 */
[--C-:B------:R-:W-:Y:S01]  /*1cc50*/  FFMA.FTZ R9, R76, UR35, -R87.reuse ;  /* 0x000000234c097c23 */ /* 0x100fe20008010857 */
[----:B------:R-:W-:Y:S01]  /*1cc60*/  ISETP.GT.AND P4, PT, R79, 0x48, P2 ;  /* 0x000000484f00780c */ /* 0x000fe20001784270 */
[----:B------:R0:W-:Y:S01]  /*1cc70*/  MUFU.EX2 R44, R82 ;  /* 0x00000052002c7308 */ /* 0x0001e20000000800 */
[----:B------:R-:W-:-:S01]  /*1cc80*/  FFMA.FTZ R76, R69, UR35, -R87 ;  /* 0x00000023454c7c23 */ /* 0x000fc20008010857 */
[--C-:B------:R-:W-:Y:S01]  /*1cc90*/  FFMA.FTZ R69, R70, UR35, -R87.reuse ;  /* 0x0000002346457c23 */ /* 0x100fe20008010857 */
[----:B------:R-:W-:Y:S01]  /*1cca0*/  ISETP.LT.OR P4, PT, R78, 0x49, P4 ;  /* 0x000000494e00780c */ /* 0x000fe20002781670 */
[--C-:B------:R-:W-:Y:S01]  /*1ccb0*/  FFMA.FTZ R70, R71, UR35, -R87.reuse ;  /* 0x0000002347467c23 */ /* 0x100fe20008010857 */
[----:B------:R-:W-:-:S01]  /*1ccc0*/  FFMA.FTZ R71, R67, UR35, -R87 ;  /* 0x0000002343477c23 */ /* 0x000fc20008010857 */
[--C-:B------:R-:W-:Y:S01]  /*1ccd0*/  FFMA.FTZ R85, R45, UR35, -R87.reuse ;  /* 0x000000232d557c23 */ /* 0x100fe20008010857 */
[----:B------:R-:W-:Y:S01]  /*1cce0*/  FSEL R46, R46, -INF , !P4 ;  /* 0xff8000002e2e7808 */ /* 0x000fe20006000000 */
[--C-:B------:R-:W-:Y:S01]  /*1ccf0*/  FFMA.FTZ R86, R27, UR35, -R87.reuse ;  /* 0x000000231b567c23 */ /* 0x100fe20008010857 */
[----:B------:R-:W-:Y:S01]  /*1cd00*/  ISETP.GT.AND P4, PT, R79, RZ, P2 ;  /* 0x000000ff4f00720c */ /* 0x000fe20001784270 */
[--C-:B------:R-:W-:Y:S01]  /*1cd10*/  FFMA.FTZ R27, R28, UR35, -R87.reuse ;  /* 0x000000231c1b7c23 */ /* 0x100fe20008010857 */
[----:B------:R-:W-:-:S01]  /*1cd20*/  FFMA.FTZ R155, R72, UR35, -R87 ;  /* 0x00000023489b7c23 */ /* 0x000fc20008010857 */
[----:B------:R-:W-:Y:S01]  /*1cd30*/  FSEL R72, R12, RZ, P3 ;  /* 0x000000ff0c487208 */ /* 0x000fe20001800000 */
[----:B------:R-:W-:-:S01]  /*1cd40*/  FFMA.FTZ R73, R73, UR35, -R87 ;  /* 0x0000002349497c23 */ /* 0x000fc20008010857 */
[----:B------:R-:W-:Y:S01]  /*1cd50*/  ISETP.LT.OR P4, PT, R78, 0x1, P4 ;  /* 0x000000014e00780c */ /* 0x000fe20002781670 */
[----:B------:R-:W-:-:S01]  /*1cd60*/  FFMA.FTZ R65, R65, UR35, -R87 ;  /* 0x0000002341417c23 */ /* 0x000fc20008010857 */
[--C-:B------:R-:W-:Y:S01]  /*1cd70*/  FFMA.FTZ R161, R161, UR35, -R87.reuse ;  /* 0x00000023a1a17c23 */ /* 0x100fe20008010857 */
[----:B------:R-:W-:-:S01]  /*1cd80*/  FFMA.FTZ R162, R162, UR35, -R87 ;  /* 0x00000023a2a27c23 */ /* 0x000fc20008010857 */
[----:B------:R-:W-:Y:S01]  /*1cd90*/  FSEL R153, R7, -INF , !P4 ;  /* 0xff80000007997808 */ /* 0x000fe20006000000 */
[----:B------:R-:W-:-:S01]  /*1cda0*/  FFMA.FTZ R48, R48, UR35, -R87 ;  /* 0x0000002330307c23 */ /* 0x000fc20008010857 */
[----:B------:R-:W-:Y:S01]  /*1cdb0*/  ISETP.GT.AND P4, PT, R79, 0x49, P2 ;  /* 0x000000494f00780c */ /* 0x000fe20001784270 */
[----:B------:R-:W-:-:S01]  /*1cdc0*/  FFMA.FTZ R47, R47, UR35, -R87 ;  /* 0x000000232f2f7c23 */ /* 0x000fc20008010857 */
[----:B------:R-:W-:Y:S01]  /*1cdd0*/  FMNMX.FTZ R7, R153, R14, !PT ;  /* 0x0000000e99077209 */ /* 0x000fe20007810000 */
[----:B------:R-:W-:-:S01]  /*1cde0*/  FFMA.FTZ R51, R51, UR35, -R87 ;  /* 0x0000002333337c23 */ /* 0x000fc20008010857 */
[----:B------:R-:W-:Y:S01]  /*1cdf0*/  ISETP.LT.OR P4, PT, R78, 0x4a, P4 ;  /* 0x0000004a4e00780c */ /* 0x000fe20002781670 */
[----:B------:R-:W-:-:S01]  /*1ce00*/  FFMA.FTZ R50, R50, UR35, -R87 ;  /* 0x0000002332327c23 */ /* 0x000fc20008010857 */
[----:B0-----:R-:W-:Y:S01]  /*1ce10*/  FMNMX.FTZ R82, R8, R7, !PT ;  /* 0x0000000708527209 */ /* 0x001fe20007810000 */
[----:B------:R-:W-:-:S01]  /*1ce20*/  FFMA.FTZ R20, R20, UR35, -R87 ;  /* 0x0000002314147c23 */ /* 0x000fc20008010857 */
[----:B------:R-:W-:Y:S01]  /*1ce30*/  FSEL R49, R49, -INF , !P4 ;  /* 0xff80000031317808 */ /* 0x000fe20006000000 */
[----:B------:R-:W-:-:S01]  /*1ce40*/  FFMA.FTZ R77, R77, UR35, -R87 ;  /* 0x000000234d4d7c23 */ /* 0x000fc20008010857 */
[----:B------:R-:W-:Y:S01]  /*1ce50*/  FMNMX.FTZ R7, R25, R82, !PT ;  /* 0x0000005219077209 */ /* 0x000fe20007810000 */
[----:B------:R-:W-:-:S01]  /*1ce60*/  FFMA.FTZ R80, R80, UR35, -R87 ;  /* 0x0000002350507c23 */ /* 0x000fc20008010857 */
[----:B------:R-:W-:Y:S01]  /*1ce70*/  ISETP.GT.AND P4, PT, R79, 0x50, P2 ;  /* 0x000000504f00780c */ /* 0x000fe20001784270 */
[----:B------:R-:W-:-:S01]  /*1ce80*/  FADD.FTZ R72, -R72, R13 ;  /* 0x0000000d48487221 */ /* 0x000fc20000010100 */
[----:B------:R-:W-:Y:S01]  /*1ce90*/  FMNMX.FTZ R82, R26, R7, !PT ;  /* 0x000000071a527209 */ /* 0x000fe20007810000 */
[----:B------:R-:W-:Y:S01]  /*1cea0*/  MUFU.EX2 R9, R9 ;  /* 0x0000000900097308 */ /* 0x000fe20000000800 */
[----:B------:R-:W-:-:S02]  /*1ceb0*/  ISETP.LT.OR P4, PT, R78, 0x51, P4 ;  /* 0x000000514e00780c */ /* 0x000fc40002781670 */
[----:B------:R-:W-:Y:S02]  /*1cec0*/  FMNMX.FTZ R7, R29, R82, !PT ;  /* 0x000000521d077209 */ /* 0x000fe40007810000 */
[----:B------:R-:W-:Y:S02]  /*1ced0*/  FSEL R67, R52, -INF , !P4 ;  /* 0xff80000034437808 */ /* 0x000fe40006000000 */
[----:B------:R-:W-:Y:S01]  /*1cee0*/  FMNMX.FTZ R82, R30, R7, !PT ;  /* 0x000000071e527209 */ /* 0x000fe20007810000 */
[----:B------:R-:W-:Y:S01]  /*1cef0*/  MUFU.EX2 R73, R73 ;  /* 0x0000004900497308 */ /* 0x000fe20000000800 */
[----:B------:R-:W-:Y:S02]  /*1cf00*/  ISETP.GT.AND P4, PT, R79, 0x51, P2 ;  /* 0x000000514f00780c */ /* 0x000fe40001784270 */
[----:B------:R-:W-:Y:S02]  /*1cf10*/  FMNMX.FTZ R7, R35, R82, !PT ;  /* 0x0000005223077209 */ /* 0x000fe40007810000 */
[----:B------:R-:W-:-:S02]  /*1cf20*/  ISETP.LT.OR P4, PT, R78, 0x52, P4 ;  /* 0x000000524e00780c */ /* 0x000fc40002781670 */
[----:B------:R-:W-:Y:S01]  /*1cf30*/  FMNMX.FTZ R82, R36, R7, !PT ;  /* 0x0000000724527209 */ /* 0x000fe20007810000 */
[----:B------:R-:W-:Y:S01]  /*1cf40*/  MUFU.EX2 R76, R76 ;  /* 0x0000004c004c7308 */ /* 0x000fe20000000800 */
[----:B------:R-:W-:Y:S02]  /*1cf50*/  FSEL R53, R53, -INF , !P4 ;  /* 0xff80000035357808 */ /* 0x000fe40006000000 */
[----:B------:R-:W-:Y:S01]  /*1cf60*/  FMNMX.FTZ R7, R37, R82, !PT ;  /* 0x0000005225077209 */ /* 0x000fe20007810000 */
[----:B------:R-:W-:-:S01]  /*1cf70*/  FFMA.FTZ R82, R160, UR35, -R87 ;  /* 0x00000023a0527c23 */ /* 0x000fc20008010857 */
[----:B------:R-:W-:Y:S02]  /*1cf80*/  ISETP.GT.AND P4, PT, R79, 0x58, P2 ;  /* 0x000000584f00780c */ /* 0x000fe40001784270 */
        /* <DEDUP_REMOVED lines=21> */
[----:B------:R0:W-:Y:S01]  /*1d0e0*/  MUFU.EX2 R56, R85 ;  /* 0x0000005500387308 */ /* 0x0001e20000000800 */
[----:B------:R-:W-:Y:S02]  /*1d0f0*/  ISETP.LT.OR P4, PT, R78, 0x62, P4 ;  /* 0x000000624e00780c */ /* 0x000fe40002781670 */
[----:B------:R-:W-:Y:S02]  /*1d100*/  FMNMX.FTZ R7, R75, R84, !PT ;  /* 0x000000544b077209 */ /* 0x000fe40007810000 */
[----:B------:R-:W-:-:S02]  /*1d110*/  FSEL R57, R57, -INF , !P4 ;  /* 0xff80000039397808 */ /* 0x000fc40006000000 */
[----:B------:R-:W-:Y:S01]  /*1d120*/  ISETP.GT.AND P4, PT, R79, 0x68, P2 ;  /* 0x000000684f00780c */ /* 0x000fe20001784270 */
[----:B------:R-:W-:Y:S01]  /*1d130*/  MUFU.EX2 R13, R80 ;  /* 0x00000050000d7308 */ /* 0x000fe20000000800 */
[----:B------:R-:W-:Y:S01]  /*1d140*/  FMNMX.FTZ R84, R46, R7, !PT ;  /* 0x000000072e547209 */ /* 0x000fe20007810000 */
[----:B0-----:R-:W-:Y:S01]  /*1d150*/  FFMA.FTZ R85, R24, UR35, -R87 ;  /* 0x0000002318557c23 */ /* 0x001fe20008010857 */
[----:B------:R-:W-:Y:S02]  /*1d160*/  ISETP.LT.OR P4, PT, R78, 0x69, P4 ;  /* 0x000000694e00780c */ /* 0x000fe40002781670 */
[----:B------:R-:W-:Y:S02]  /*1d170*/  FMNMX.FTZ R84, R49, R84, !PT ;  /* 0x0000005431547209 */ /* 0x000fe40007810000 */
[----:B------:R-:W-:Y:S01]  /*1d180*/  FSEL R58, R58, -INF , !P4 ;  /* 0xff8000003a3a7808 */ /* 0x000fe20006000000 */
[----:B------:R-:W-:Y:S01]  /*1d190*/  MUFU.EX2 R71, R161 ;  /* 0x000000a100477308 */ /* 0x000fe20000000800 */
[----:B------:R-:W-:-:S02]  /*1d1a0*/  FMNMX.FTZ R84, R67, R84, !PT ;  /* 0x0000005443547209 */ /* 0x000fc40007810000 */
[----:B------:R-:W-:Y:S02]  /*1d1b0*/  ISETP.GT.AND P4, PT, R79, 0x69, P2 ;  /* 0x000000694f00780c */ /* 0x000fe40001784270 */
[----:B------:R-:W-:Y:S02]  /*1d1c0*/  FMNMX.FTZ R7, R53, R84, !PT ;  /* 0x0000005435077209 */ /* 0x000fe40007810000 */
[----:B------:R-:W-:Y:S01]  /*1d1d0*/  ISETP.LT.OR P4, PT, R78, 0x6a, P4 ;  /* 0x0000006a4e00780c */ /* 0x000fe20002781670 */
[----:B------:R-:W-:Y:S01]  /*1d1e0*/  MUFU.EX2 R82, R82 ;  /* 0x0000005200527308 */ /* 0x000fe20000000800 */
[----:B------:R-:W-:Y:S02]  /*1d1f0*/  FMNMX.FTZ R84, R54, R7, !PT ;  /* 0x0000000736547209 */ /* 0x000fe40007810000 */
        /* <DEDUP_REMOVED lines=16> */
[----:B------:R-:W-:Y:S01]  /*1d300*/  ISETP.GT.AND P2, PT, R79, 0x79, P2 ;  /* 0x000000794f00780c */ /* 0x000fe20001744270 */
[--C-:B------:R-:W-:Y:S01]  /*1d310*/  FFMA.FTZ R79, R31, UR35, -R87.reuse ;  /* 0x000000231f4f7c23 */ /* 0x100fe20008010857 */
[----:B------:R-:W-:Y:S01]  /*1d320*/  ISETP.LT.OR P4, PT, R78, 0x79, P4 ;  /* 0x000000794e00780c */ /* 0x000fe20002781670 */
[--C-:B------:R-:W-:Y:S01]  /*1d330*/  FFMA.FTZ R31, R32, UR35, -R87.reuse ;  /* 0x00000023201f7c23 */ /* 0x100fe20008010857 */
[----:B------:R-:W-:Y:S01]  /*1d340*/  FMNMX.FTZ R84, R60, R7, !PT ;  /* 0x000000073c547209 */ /* 0x000fe20007810000 */
[--C-:B------:R-:W-:Y:S01]  /*1d350*/  FFMA.FTZ R32, R33, UR35, -R87.reuse ;  /* 0x0000002321207c23 */ /* 0x100fe20008010857 */
[----:B------:R-:W-:Y:S01]  /*1d360*/  ISETP.LT.OR P2, PT, R78, 0x7a, P2 ;  /* 0x0000007a4e00780c */ /* 0x000fe20001741670 */
[--C-:B------:R-:W-:Y:S01]  /*1d370*/  FFMA.FTZ R33, R34, UR35, -R87.reuse ;  /* 0x0000002322217c23 */ /* 0x100fe20008010857 */
[----:B------:R-:W-:Y:S01]  /*1d380*/  FSEL R62, R62, -INF , !P4 ;  /* 0xff8000003e3e7808 */ /* 0x000fe20006000000 */
[--C-:B------:R-:W-:Y:S01]  /*1d390*/  FFMA.FTZ R34, R64, UR35, -R87.reuse ;  /* 0x0000002340227c23 */ /* 0x100fe20008010857 */
[----:B------:R-:W-:Y:S01]  /*1d3a0*/  FMNMX.FTZ R7, R61, R84, !PT ;  /* 0x000000543d077209 */ /* 0x000fe20007810000 */
[--C-:B------:R-:W-:Y:S01]  /*1d3b0*/  FFMA.FTZ R84, R66, UR35, -R87.reuse ;  /* 0x0000002342547c23 */ /* 0x100fe20008010857 */
[----:B------:R-:W-:Y:S01]  /*1d3c0*/  FSEL R63, R63, -INF , !P2 ;  /* 0xff8000003f3f7808 */ /* 0x000fe20005000000 */
[--C-:B------:R-:W-:Y:S01]  /*1d3d0*/  FFMA.FTZ R64, R68, UR35, -R87.reuse ;  /* 0x0000002344407c23 */ /* 0x100fe20008010857 */
[----:B------:R-:W-:Y:S01]  /*1d3e0*/  FMNMX.FTZ R28, R62, R7, !PT ;  /* 0x000000073e1c7209 */ /* 0x000fe20007810000 */
[--C-:B------:R-:W-:Y:S01]  /*1d3f0*/  FFMA.FTZ R66, R74, UR35, -R87.reuse ;  /* 0x000000234a427c23 */ /* 0x100fe20008010857 */
[----:B------:R-:W-:-:S01]  /*1d400*/  FFMA.FTZ R68, R81, UR35, -R87 ;  /* 0x0000002351447c23 */ /* 0x000fc20008010857 */
[----:B------:R-:W-:Y:S01]  /*1d410*/  FMUL.FTZ R74, R72, UR35 ;  /* 0x00000023484a7c20 */ /* 0x000fe20008410000 */
[----:B------:R-:W-:Y:S01]  /*1d420*/  FMNMX.FTZ R7, R63, R28, !PT ;  /* 0x0000001c3f077209 */ /* 0x000fe20007810000 */
[----:B------:R-:W-:Y:S04]  /*1d430*/  MUFU.EX2 R51, R51 ;  /* 0x0000003300337308 */ /* 0x000fe80000000800 */
[----:B------:R-:W0:Y:S04]  /*1d440*/  SHFL.BFLY PT, R78, R7, 0x2, 0x1f ;  /* 0x0c401f00074e7f89 */ /* 0x000e2800000e0000 */
[----:B------:R-:W1:Y:S08]  /*1d450*/  MUFU.EX2 R74, R74 ;  /* 0x0000004a004a7308 */ /* 0x000e700000000800 */
[----:B------:R-:W-:Y:S08]  /*1d460*/  MUFU.EX2 R50, R50 ;  /* 0x0000003200327308 */ /* 0x000ff00000000800 */
[----:B------:R-:W-:Y:S01]  /*1d470*/  MUFU.EX2 R20, R20 ;  /* 0x0000001400147308 */ /* 0x000fe20000000800 */
[----:B0-----:R-:W-:-:S07]  /*1d480*/  FMNMX.FTZ R78, R7, R78, !PT ;  /* 0x0000004e074e7209 */ /* 0x001fce0007810000 */
[----:B------:R-:W-:Y:S01]  /*1d490*/  MUFU.EX2 R85, R85 ;  /* 0x0000005500557308 */ /* 0x000fe20000000800 */
[----:B------:R-:W0:Y:S07]  /*1d4a0*/  SHFL.BFLY PT, R7, R78, 0x1, 0x1f ;  /* 0x0c201f004e077f89 */ /* 0x000e2e00000e0000 */
[----:B------:R-:W-:Y:S08]  /*1d4b0*/  MUFU.EX2 R24, R86 ;  /* 0x0000005600187308 */ /* 0x000ff00000000800 */
[----:B------:R-:W-:Y:S08]  /*1d4c0*/  MUFU.EX2 R27, R27 ;  /* 0x0000001b001b7308 */ /* 0x000ff00000000800 */
[----:B------:R-:W-:Y:S01]  /*1d4d0*/  MUFU.EX2 R28, R79 ;  /* 0x0000004f001c7308 */ /* 0x000fe20000000800 */
[----:B0-----:R-:W-:Y:S01]  /*1d4e0*/  FMNMX.FTZ R7, R78, R7, !PT ;  /* 0x000000074e077209 */ /* 0x001fe20007810000 */
[----:B------:R-:W-:-:S03]  /*1d4f0*/  IMAD.U32 R78, RZ, RZ, UR35 ;  /* 0x00000023ff4e7e24 */ /* 0x000fc6000f8e00ff */
[C---:B------:R-:W-:Y:S01]  /*1d500*/  FSETP.NEU.FTZ.AND P2, PT, R7.reuse, -INF , PT ;  /* 0xff8000000700780b */ /* 0x040fe20003f5d000 */
[----:B------:R-:W-:-:S02]  /*1d510*/  FFMA.FTZ R78, R7, R78, -8 ;  /* 0xc1000000074e7423 */ /* 0x000fc4000001004e */
[----:B------:R-:W-:Y:S01]  /*1d520*/  MUFU.EX2 R31, R31 ;  /* 0x0000001f001f7308 */ /* 0x000fe20000000800 */
[----:B------:R-:W-:Y:S02]  /*1d530*/  FSEL R87, R7, RZ, P2 ;  /* 0x000000ff07577208 */ /* 0x000fe40001000000 */
[----:B------:R-:W-:-:S03]  /*1d540*/  FSEL R72, R78, RZ, P2 ;  /* 0x000000ff4e487208 */ /* 0x000fc60001000000 */
[----:B------:R-:W-:Y:S02]  /*1d550*/  FADD.FTZ R87, -R87, R14 ;  /* 0x0000000e57577221 */ /* 0x000fe40000010100 */
[----:B------:R-:W-:-:S01]  /*1d560*/  FFMA.FTZ R78, R153, UR35, -R72 ;  /* 0x00000023994e7c23 */ /* 0x000fc20008010848 */
[--C-:B------:R-:W-:Y:S01]  /*1d570*/  FFMA.FTZ R81, R8, UR35, -R72.reuse ;  /* 0x0000002308517c23 */ /* 0x100fe20008010848 */
[----:B------:R-:W-:Y:S01]  /*1d580*/  FMUL.FTZ R87, R87, UR35 ;  /* 0x0000002357577c20 */ /* 0x000fe20008410000 */
[--C-:B------:R-:W-:Y:S01]  /*1d590*/  FFMA.FTZ R8, R25, UR35, -R72.reuse ;  /* 0x0000002319087c23 */ /* 0x100fe20008010848 */
[----:B------:R-:W-:-:S01]  /*1d5a0*/  FFMA.FTZ R25, R26, UR35, -R72 ;  /* 0x000000231a197c23 */ /* 0x000fc20008010848 */
[--C-:B------:R-:W-:Y:S01]  /*1d5b0*/  FFMA.FTZ R26, R29, UR35, -R72.reuse ;  /* 0x000000231d1a7c23 */ /* 0x100fe20008010848 */
        /* <DEDUP_REMOVED lines=10> */
[----:B------:R-:W-:Y:S01]  /*1d660*/  FFMA.FTZ R39, R40, UR35, -R72 ;  /* 0x0000002328277c23 */ /* 0x000fe20008010848 */
[----:B-1----:R-:W-:-:S01]  /*1d670*/  FFMA.FTZ R75, R74, R4, R9 ;  /* 0x000000044a4b7223 */ /* 0x002fc20000010009 */
[--C-:B------:R-:W-:Y:S01]  /*1d680*/  FFMA.FTZ R40, R41, UR35, -R72.reuse ;  /* 0x0000002329287c23 */ /* 0x100fe20008010848 */
[----:B------:R-:W-:-:S01]  /*1d690*/  FFMA.FTZ R41, R42, UR35, -R72 ;  /* 0x000000232a297c23 */ /* 0x000fc20008010848 */
[----:B------:R-:W-:Y:S01]  /*1d6a0*/  FFMA.FTZ R42, R46, UR35, -R72 ;  /* 0x000000232e2a7c23 */ /* 0x000fe20008010848 */
[----:B------:R-:W-:-:S01]  /*1d6b0*/  FADD.FTZ R46, R44, R75 ;  /* 0x0000004b2c2e7221 */ /* 0x000fc20000010000 */
[----:B------:R-:W1:Y:S01]  /*1d6c0*/  MUFU.EX2 R81, R81 ;  /* 0x0000005100517308 */ /* 0x000e620000000800 */
[----:B------:R-:W-:-:S01]  /*1d6d0*/  FFMA.FTZ R10, R10, UR35, -R72 ;  /* 0x000000230a0a7c23 */ /* 0x000fc20008010848 */
[----:B------:R-:W-:Y:S01]  /*1d6e0*/  FFMA.FTZ R11, R11, UR35, -R72 ;  /* 0x000000230b0b7c23 */ /* 0x000fe20008010848 */
[----:B------:R-:W-:-:S01]  /*1d6f0*/  FADD.FTZ R75, R73, R46 ;  /* 0x0000002e494b7221 */ /* 0x000fc20000010000 */
[--C-:B------:R-:W-:Y:S01]  /*1d700*/  FFMA.FTZ R46, R67, UR35, -R72.reuse ;  /* 0x00000023432e7c23 */ /* 0x100fe20008010848 */
[----:B------:R-:W-:-:S01]  /*1d710*/  FFMA.FTZ R49, R49, UR35, -R72 ;  /* 0x0000002331317c23 */ /* 0x000fc20008010848 */
[----:B------:R-:W-:Y:S01]  /*1d720*/  FFMA.FTZ R53, R53, UR35, -R72 ;  /* 0x0000002335357c23 */ /* 0x000fe20008010848 */
[----:B------:R-:W-:-:S01]  /*1d730*/  FADD.FTZ R80, R76, R75 ;  /* 0x0000004b4c507221 */ /* 0x000fc20000010000 */
[----:B------:R-:W2:Y:S01]  /*1d740*/  MUFU.EX2 R8, R8 ;  /* 0x0000000800087308 */ /* 0x000ea20000000800 */
[----:B0-----:R-:W-:-:S01]  /*1d750*/  FFMA.FTZ R4, R87, R3, R78 ;  /* 0x0000000357047223 */ /* 0x001fc2000001004e */
[----:B------:R-:W-:Y:S01]  /*1d760*/  FFMA.FTZ R54, R54, UR35, -R72 ;  /* 0x0000002336367c23 */ /* 0x000fe20008010848 */
[----:B------:R-:W-:-:S01]  /*1d770*/  FADD.FTZ R67, R69, R80 ;  /* 0x0000005045437221 */ /* 0x000fc20000010000 */
[--C-:B------:R-:W-:Y:S01]  /*1d780*/  FFMA.FTZ R45, R45, UR35, -R72.reuse ;  /* 0x000000232d2d7c23 */ /* 0x100fe20008010848 */
[----:B------:R-:W-:-:S01]  /*1d790*/  FFMA.FTZ R59, R59, UR35, -R72 ;  /* 0x000000233b3b7c23 */ /* 0x000fc20008010848 */
[----:B------:R-:W-:Y:S01]  /*1d7a0*/  FFMA.FTZ R62, R62, UR35, -R72 ;  /* 0x000000233e3e7c23 */ /* 0x000fe20008010848 */
[----:B------:R-:W-:-:S01]  /*1d7b0*/  FADD.FTZ R67, R70, R67 ;  /* 0x0000004346437221 */ /* 0x000fc20000010000 */
[----:B------:R-:W0:Y:S01]  /*1d7c0*/  MUFU.EX2 R25, R25 ;  /* 0x0000001900197308 */ /* 0x000e220000000800 */
[----:B-1----:R-:W-:-:S01]  /*1d7d0*/  FADD.FTZ R3, R81, R4 ;  /* 0x0000000451037221 */ /* 0x002fc20000010000 */
[----:B------:R-:W-:-:S06]  /*1d7e0*/  FFMA.FTZ R63, R63, UR35, -R72 ;  /* 0x000000233f3f7c23 */ /* 0x000fcc0008010848 */
        /* <DEDUP_REMOVED lines=12> */
[----:B------:R-:W-:-:S06]  /*1d8b0*/  FADD.FTZ R67, R71, R4 ;  /* 0x0000000447437221 */ /* 0x000fcc0000010000 */
[----:B------:R-:W0:Y:S01]  /*1d8c0*/  MUFU.EX2 R37, R37 ;  /* 0x0000002500257308 */ /* 0x000e220000000800 */
[----:B-1----:R-:W-:-:S01]  /*1d8d0*/  FADD.FTZ R3, R35, R80 ;  /* 0x0000005023037221 */ /* 0x002fc20000010000 */
[----:B------:R-:W-:Y:S01]  /*1d8e0*/  FADD.FTZ R80, R82, R67 ;  /* 0x0000004352507221 */ /* 0x000fe20000010000 */
[----:B------:R-:W-:-:S03]  /*1d8f0*/  FFMA.FTZ R67, R83, UR35, -R72 ;  /* 0x0000002353437c23 */ /* 0x000fc60008010848 */
[----:B------:R-:W-:Y:S02]  /*1d900*/  FADD.FTZ R75, R55, R80 ;  /* 0x00000050374b7221 */ /* 0x000fe40000010000 */
[----:B------:R-:W1:Y:S01]  /*1d910*/  MUFU.EX2 R38, R38 ;  /* 0x0000002600267308 */ /* 0x000e620000000800 */
[----:B--2---:R-:W-:-:S01]  /*1d920*/  FADD.FTZ R4, R36, R3 ;  /* 0x0000000324047221 */ /* 0x004fc20000010000 */
[----:B------:R-:W-:-:S06]  /*1d930*/  FADD.FTZ R75, R56, R75 ;  /* 0x0000004b384b7221 */ /* 0x000fcc0000010000 */
[----:B------:R-:W2:Y:S01]  /*1d940*/  MUFU.EX2 R39, R39 ;  /* 0x0000002700277308 */ /* 0x000ea20000000800 */
[----:B0-----:R-:W-:-:S07]  /*1d950*/  FADD.FTZ R3, R37, R4 ;  /* 0x0000000425037221 */ /* 0x001fce0000010000 */
[----:B------:R-:W0:Y:S01]  /*1d960*/  MUFU.EX2 R40, R40 ;  /* 0x0000002800287308 */ /* 0x000e220000000800 */
[----:B-1----:R-:W-:-:S07]  /*1d970*/  FADD.FTZ R4, R38, R3 ;  /* 0x0000000326047221 */ /* 0x002fce0000010000 */
[----:B------:R-:W1:Y:S01]  /*1d980*/  MUFU.EX2 R41, R41 ;  /* 0x0000002900297308 */ /* 0x000e620000000800 */
[----:B--2---:R-:W-:-:S01]  /*1d990*/  FADD.FTZ R3, R39, R4 ;  /* 0x0000000427037221 */ /* 0x004fc20000010000 */
[----:B------:R-:W-:Y:S01]  /*1d9a0*/  FADD.FTZ R4, R48, R75 ;  /* 0x0000004b30047221 */ /* 0x000fe20000010000 */
[----:B------:R-:W-:-:S03]  /*1d9b0*/  FFMA.FTZ R75, R58, UR35, -R72 ;  /* 0x000000233a4b7c23 */ /* 0x000fc60008010848 */
[----:B------:R-:W-:Y:S02]  /*1d9c0*/  FADD.FTZ R4, R47, R4 ;  /* 0x000000042f047221 */ /* 0x000fe40000010000 */
[----:B------:R-:W2:Y:S01]  /*1d9d0*/  MUFU.EX2 R10, R10 ;  /* 0x0000000a000a7308 */ /* 0x000ea20000000800 */
[----:B0-----:R-:W-:-:S07]  /*1d9e0*/  FADD.FTZ R80, R40, R3 ;  /* 0x0000000328507221 */ /* 0x001fce0000010000 */
[----:B------:R-:W0:Y:S01]  /*1d9f0*/  MUFU.EX2 R11, R11 ;  /* 0x0000000b000b7308 */ /* 0x000e220000000800 */
[----:B-1----:R-:W-:-:S01]  /*1da00*/  FADD.FTZ R3, R41, R80 ;  /* 0x0000005029037221 */ /* 0x002fc20000010000 */
[----:B------:R-:W-:Y:S01]  /*1da10*/  FFMA.FTZ R80, R57, UR35, -R72 ;  /* 0x0000002339507c23 */ /* 0x000fe20008010848 */
[----:B------:R-:W-:-:S04]  /*1da20*/  FADD.FTZ R57, R51, R4 ;  /* 0x0000000433397221 */ /* 0x000fc80000010000 */
[----:B------:R-:W-:Y:S01]  /*1da30*/  FADD.FTZ R57, R50, R57 ;  /* 0x0000003932397221 */ /* 0x000fe20000010000 */
[----:B------:R-:W1:Y:S01]  /*1da40*/  MUFU.EX2 R14, R14 ;  /* 0x0000000e000e7308 */ /* 0x000e620000000800 */
[----:B--2---:R-:W-:-:S07]  /*1da50*/  FADD.FTZ R4, R10, R3 ;  /* 0x000000030a047221 */ /* 0x004fce0000010000 */
[----:B------:R-:W2:Y:S01]  /*1da60*/  MUFU.EX2 R43, R43 ;  /* 0x0000002b002b7308 */ /* 0x000ea20000000800 */
[----:B0-----:R-:W-:-:S01]  /*1da70*/  FADD.FTZ R3, R11, R4 ;  /* 0x000000040b037221 */ /* 0x001fc20000010000 */
[----:B------:R-:W-:-:S06]  /*1da80*/  FADD.FTZ R4, R20, R57 ;  /* 0x0000003914047221 */ /* 0x000fcc0000010000 */
        /* <DEDUP_REMOVED lines=10> */
[----:B------:R-:W-:Y:S01]  /*1db30*/  FADD.FTZ R3, R31, R4 ;  /* 0x000000041f037221 */ /* 0x000fe20000010000 */
[----:B------:R-:W-:-:S05]  /*1db40*/  FFMA.FTZ R57, R60, UR35, -R72 ;  /* 0x000000233c397c23 */ /* 0x000fca0008010848 */
[----:B------:R-:W0:Y:S01]  /*1db50*/  MUFU.EX2 R53, R53 ;  /* 0x0000003500357308 */ /* 0x000e220000000800 */
[----:B-1----:R-:W-:-:S07]  /*1db60*/  FADD.FTZ R83, R49, R58 ;  /* 0x0000003a31537221 */ /* 0x002fce0000010000 */
[----:B------:R-:W1:Y:S01]  /*1db70*/  MUFU.EX2 R32, R32 ;  /* 0x0000002000207308 */ /* 0x000e620000000800 */
[----:B--2---:R-:W-:-:S07]  /*1db80*/  FADD.FTZ R58, R46, R83 ;  /* 0x000000532e3a7221 */ /* 0x004fce0000010000 */
[----:B------:R-:W2:Y:S01]  /*1db90*/  MUFU.EX2 R54, R54 ;  /* 0x0000003600367308 */ /* 0x000ea20000000800 */
[----:B0-----:R-:W-:-:S01]  /*1dba0*/  FADD.FTZ R83, R53, R58 ;  /* 0x0000003a35537221 */ /* 0x001fc20000010000 */
[----:B------:R-:W-:-:S06]  /*1dbb0*/  FFMA.FTZ R58, R61, UR35, -R72 ;  /* 0x000000233d3a7c23 */ /* 0x000fcc0008010848 */
        /* <DEDUP_REMOVED lines=12> */
[----:B------:R-:W0:Y:S08]  /*1dc80*/  MUFU.EX2 R64, R64 ;  /* 0x0000004000407308 */ /* 0x000e300000000800 */
[----:B------:R-:W3:Y:S08]  /*1dc90*/  MUFU.EX2 R75, R75 ;  /* 0x0000004b004b7308 */ /* 0x000ef00000000800 */
[----:B------:R-:W4:Y:S08]  /*1dca0*/  MUFU.EX2 R155, R155 ;  /* 0x0000009b009b7308 */ /* 0x000f300000000800 */
[----:B------:R1:W5:Y:S08]  /*1dcb0*/  MUFU.EX2 R84, R59 ;  /* 0x0000003b00547308 */ /* 0x0003700000000800 */
[----:B------:R-:W5:Y:S01]  /*1dcc0*/  MUFU.EX2 R66, R66 ;  /* 0x0000004200427308 */ /* 0x000f620000000800 */
[----:B-1----:R-:W-:-:S01]  /*1dcd0*/  FADD.FTZ R59, R79, R4 ;  /* 0x000000044f3b7221 */ /* 0x002fc20000010000 */
[----:B--2---:R-:W-:-:S03]  /*1dce0*/  FADD.FTZ R4, R80, R3 ;  /* 0x0000000350047221 */ /* 0x004fc60000010000 */
[----:B0-----:R-:W-:Y:S01]  /*1dcf0*/  FADD.FTZ R60, R64, R59 ;  /* 0x0000003b403c7221 */ /* 0x001fe20000010000 */
[----:B---3--:R-:W-:-:S02]  /*1dd00*/  FADD.FTZ R4, R75, R4 ;  /* 0x000000044b047221 */ /* 0x008fc40000010000 */
[----:B------:R-:W0:Y:S01]  /*1dd10*/  MUFU.EX2 R57, R57 ;  /* 0x0000003900397308 */ /* 0x000e220000000800 */
[----:B----4-:R-:W-:-:S01]  /*1dd20*/  FADD.FTZ R3, R155, R60 ;  /* 0x0000003c9b037221 */ /* 0x010fc20000010000 */
[----:B-----5:R-:W-:-:S06]  /*1dd30*/  FADD.FTZ R4, R84, R4 ;  /* 0x0000000454047221 */ /* 0x020fcc0000010000 */
[----:B------:R-:W1:Y:S01]  /*1dd40*/  MUFU.EX2 R77, R77 ;  /* 0x0000004d004d7308 */ /* 0x000e620000000800 */
[----:B------:R-:W-:-:S07]  /*1dd50*/  FADD.FTZ R60, R66, R3 ;  /* 0x00000003423c7221 */ /* 0x000fce0000010000 */
        /* <DEDUP_REMOVED lines=8> */
[----:B------:R-:W-:Y:S01]  /*1dde0*/  FADD.FTZ R4, R13, R4 ;  /* 0x000000040d047221 */ /* 0x000fe20000010000 */
[----:B-1----:R-:W-:-:S04]  /*1ddf0*/  FADD.FTZ R3, R62, R3 ;  /* 0x000000033e037221 */ /* 0x002fc80000010000 */
[----:B--2---:R-:W-:Y:S01]  /*1de00*/  FADD.FTZ R3, R63, R3 ;  /* 0x000000033f037221 */ /* 0x004fe20000010000 */
[----:B------:R-:W-:Y:S06]  /*1de10*/  @!P0 BRA `(.L_x_1511) ;  /* 0x0000000000048947 */ /* 0x000fec0003800000 */
[----:B------:R-:W-:Y:S01]  /*1de20*/  BPT.TRAP 0x1 ;  /* 0x000000040000795c */ /* 0x000fe20000300000 */
.L_x_1511:
[----:B------:R-:W-:Y:S01]  /*1de30*/  F2FP.SATFINITE.E4M3.F32.PACK_AB_MERGE_C R8, R25, R8, RZ ;  /* 0x000000081908723e */ /* 0x000fe200048070ff */
[-C--:B------:R-:W-:Y:S01]  /*1de40*/  FMUL.FTZ R88, R88, R74.reuse ;  /* 0x0000004a58587220 */ /* 0x080fe20000410000 */
[----:B------:R-:W-:Y:S01]  /*1de50*/  F2FP.SATFINITE.E4M3.F32.PACK_AB_MERGE_C R73, R76, R73, RZ ;  /* 0x000000494c49723e */ /* 0x000fe200048070ff */
[----:B------:R-:W-:Y:S01]  /*1de60*/  FMUL.FTZ R89, R89, R74 ;  /* 0x0000004a59597220 */ /* 0x000fe20000410000 */
[----:B------:R-:W-:Y:S01]  /*1de70*/  F2FP.SATFINITE.E4M3.F32.PACK_AB_MERGE_C R165, R81, R78, R8 ;  /* 0x0000004e51a5723e */ /* 0x000fe20004807008 */
[----:B------:R-:W-:Y:S01]  /*1de80*/  IMAD R8, R21, 0x8, R16 ;  /* 0x0000000815087824 */ /* 0x000fe200078e0210 */
[----:B------:R-:W-:Y:S01]  /*1de90*/  ISETP.GT.AND P2, PT, R6, R178, PT ;  /* 0x000000b20600720c */ /* 0x000fe20003f44270 */
[----:B------:R-:W-:Y:S01]  /*1dea0*/  FMUL.FTZ R92, R92, R74 ;  /* 0x0000004a5c5c7220 */ /* 0x000fe20000410000 */
[----:B------:R-:W-:Y:S01]  /*1deb0*/  F2FP.SATFINITE.E4M3.F32.PACK_AB_MERGE_C R164, R44, R9, R73 ;  /* 0x000000092ca4723e */ /* 0x000fe20004807049 */
        /* <DEDUP_REMOVED lines=96> */
[----:B------:R-:W-:Y:S02]  /*1e4c0*/  IMAD.MOV.U32 R20, RZ, RZ, R18 ;  /* 0x000000ffff147224 */ /* 0x000fe400078e0012 */
[----:B------:R-:W-:Y:S01]  /*1e4d0*/  IMAD.MOV.U32 R21, RZ, RZ, R168 ;  /* 0x000000ffff157224 */ /* 0x000fe200078e00a8 */
[----:B0-----:R-:W-:Y:S06]  /*1e4e0*/  @P2 BRA `(.L_x_1512) ;  /* 0xffffffc800042947 */ /* 0x001fec000383ffff */
.L_x_1493:
[----:B------:R-:W-:Y:S05]  /*1e4f0*/  WARPSYNC.ALL ;  /* 0x0000000000007948 */ /* 0x000fea0003800000 */
[----:B------:R-:W-:Y:S06]  /*1e500*/  BAR.ARV 0x8, 0x120 ;  /* 0x0204800000007b1d */ /* 0x000fec0000002000 */
[----:B------:R-:W-:Y:S05]  /*1e510*/  @!P0 BRA `(.L_x_1513) ;  /* 0x0000000000048947 */ /* 0x000fea0003800000 */
[----:B------:R-:W-:Y:S01]  /*1e520*/  BPT.TRAP 0x1 ;  /* 0x000000040000795c */ /* 0x000fe20000300000 */
.L_x_1513:
[----:B------:R-:W-:Y:S01]  /*1e530*/  IMAD R13, R168, 0x8, R16 ;  /* 0x00000008a80d7824 */ /* 0x000fe200078e0210 */
[----:B------:R-:W-:-:S04]  /*1e540*/  SHF.L.U32 R0, R18, 0x1f, RZ ;  /* 0x0000001f12007819 */ /* 0x000fc800000006ff */
[----:B------:R0:W1:Y:S01]  /*1e550*/  SYNCS.PHASECHK.TRANS64.TRYWAIT P1, [R13+URZ+0x22850], R0 ;  /* 0x022850000d0075a7 */ /* 0x000062000802017f */
[----:B------:R-:W-:Y:S05]  /*1e560*/  @!P0 BRA `(.L_x_1514) ;  /* 0x0000000000048947 */ /* 0x000fea0003800000 */
[----:B------:R-:W-:Y:S01]  /*1e570*/  BPT.TRAP 0x1 ;  /* 0x000000040000795c */ /* 0x000fe20000300000 */
.L_x_1514:
[----:B------:R-:W-:-:S05]  /*1e580*/  VIADD R16, R16, 0x400 ;  /* 0x0000040010107836 */ /* 0x000fca0000000000 */
[----:B------:R-:W-:-:S04]  /*1e590*/  SHF.R.U32.HI R16, RZ, 0x4, R16 ;  /* 0x00000004ff107819 */ /* 0x000fc80000011610 */
[----:B------:R-:W-:-:S04]  /*1e5a0*/  LOP3.LUT R16, R16, 0x3fff, RZ, 0xc0, !PT ;  /* 0x00003fff10107812 */ /* 0x000fc800078ec0ff */
[----:B------:R-:W-:Y:S01]  /*1e5b0*/  LOP3.LUT R9, R16, 0x10000, RZ, 0xfc, !PT ;  /* 0x0001000010097812 */ /* 0x000fe200078efcff */
[----:B-1----:R-:W-:Y:S06]  /*1e5c0*/  @P1 BRA `(.L_x_1515) ;  /* 0x0000000000081947 */ /* 0x002fec0003800000 */
[----:B------:R-:W1:Y:S02]  /*1e5d0*/  SYNCS.PHASECHK.TRANS64.TRYWAIT P1, [R13+URZ+0x22850], R0 ;  /* 0x022850000d0075a7 */ /* 0x000e64000802017f */
[----:B-1----:R-:W-:Y:S05]  /*1e5e0*/  @!P1 BRA `(.L_x_1516) ;  /* 0x000000a400849947 */ /* 0x002fea0003800000 */
.L_x_1515:
[----:B------:R-:W-:Y:S01]  /*1e5f0*/  IMAD R8, R168, 0x400, R9 ;  /* 0x00000400a8087824 */ /* 0x000fe200078e0209 */
[----:B------:R-:W-:Y:S05]  /*1e600*/  WARPSYNC.ALL ;  /* 0x0000000000007948 */ /* 0x000fea0003800000 */
[----:B------:R-:W-:Y:S01]  /*1e610*/  IMAD.MOV.U32 R9, RZ, RZ, 0x40000040 ;  /* 0x40000040ff097424 */ /* 0x000fe200078e00ff */
[----:B------:R-:W-:Y:S01]  /*1e620*/  R2UR UR6, R8 ;  /* 0x00000000080672ca */ /* 0x000fe200000e0000 */
[----:B------:R-:W-:Y:S01]  /*1e630*/  WARPGROUP.ARRIVE ;  /* 0x00000000000079c5 */ /* 0x000fe20000000000 */
[----:B------:R-:W-:Y:S02]  /*1e640*/  ULDC.64 UR4, c[0x0][0x9a0] ;  /* 0x0002680000047ab9 */ /* 0x000fe40000000a00 */
[----:B------:R-:W-:-:S02]  /*1e650*/  R2UR UR7, R9 ;  /* 0x00000000090772ca */ /* 0x000fc400000e0000 */
[----:B------:R-:W-:-:S04]  /*1e660*/  ISETP.NE.U32.AND P1, PT, RZ, UR4, PT ;  /* 0x00000004ff007c0c */ /* 0x000fc8000bf25070 */
[----:B------:R-:W-:-:S07]  /*1e670*/  ISETP.NE.AND.EX P1, PT, RZ, UR5, PT, P1 ;  /* 0x00000005ff007c0c */ /* 0x000fce000bf25310 */
[----:B------:R-:W-:Y:S06]  /*1e680*/  QGMMA.64x128x32.F32.E4M3.E4M3 R88, R164, gdesc[UR4], R88, gsb0 ;  /* 0x01e00004a4587df3 */ /* 0x000fec0008000858 */
[----:B------:R-:W0:Y:S01]  /*1e690*/  @P1 LDC.64 R10, c[0x0][0x9c8] ;  /* 0x00027200ff0a1b82 */ /* 0x000e220000000a00 */
[----:B------:R-:W-:Y:S02]  /*1e6a0*/  @P1 SHF.R.S32.HI R5, RZ, 0x1f, R179 ;  /* 0x0000001fff051819 */ /* 0x000fe400000114b3 */
[----:B------:R-:W-:-:S05]  /*1e6b0*/  @P1 SHF.R.S32.HI R9, RZ, 0x1f, R191 ;  /* 0x0000001fff091819 */ /* 0x000fca00000114bf */
[----:B------:R-:W2:Y:S01]  /*1e6c0*/  @P1 LDC.64 R14, c[0x0][0x9d0] ;  /* 0x00027400ff0e1b82 */ /* 0x000ea20000000a00 */
[----:B01----:R-:W-:-:S04]  /*1e6d0*/  @P1 IMAD R0, R5, R10, RZ ;  /* 0x0000000a05001224 */ /* 0x003fc800078e02ff */
[C---:B------:R-:W-:Y:S02]  /*1e6e0*/  @P1 IMAD R5, R179.reuse, R11, R0 ;  /* 0x0000000bb3051224 */ /* 0x040fe400078e0200 */
[----:B------:R-:W-:-:S04]  /*1e6f0*/  @P1 IMAD.WIDE.U32 R10, R179, R10, RZ ;  /* 0x0000000ab30a1225 */ /* 0x000fc800078e00ff */
[-C--:B--2---:R-:W-:Y:S02]  /*1e700*/  @P1 IMAD R0, R9, R14.reuse, RZ ;  /* 0x0000000e09001224 */ /* 0x084fe400078e02ff */
[----:B------:R-:W-:Y:S02]  /*1e710*/  @P1 IMAD.IADD R11, R11, 0x1, R5 ;  /* 0x000000010b0b1824 */ /* 0x000fe400078e0205 */
[C---:B------:R-:W-:Y:S02]  /*1e720*/  @P1 IMAD R5, R191.reuse, R15, R0 ;  /* 0x0000000fbf051224 */ /* 0x040fe400078e0200 */
[----:B------:R-:W-:-:S04]  /*1e730*/  @P1 IMAD.WIDE.U32 R10, R191, R14, R10 ;  /* 0x0000000ebf0a1225 */ /* 0x000fc800078e000a */
[----:B------:R-:W-:Y:S01]  /*1e740*/  @P1 IMAD.IADD R5, R11, 0x1, R5 ;  /* 0x000000010b051824 */ /* 0x000fe200078e0205 */
[C---:B------:R-:W-:Y:S01]  /*1e750*/  @P1 LEA R14, P2, R10.reuse, UR4, 0x2 ;  /* 0x000000040a0e1c11 */ /* 0x040fe2000f8410ff */
[----:B------:R-:W-:Y:S02]  /*1e760*/  IMAD.MOV.U32 R11, RZ, RZ, 0x40000040 ;  /* 0x40000040ff0b7424 */ /* 0x000fe400078e00ff */
[----:B------:R-:W-:Y:S01]  /*1e770*/  IMAD.MOV.U32 R0, RZ, RZ, 0x3f800000 ;  /* 0x3f800000ff007424 */ /* 0x000fe200078e00ff */
[----:B------:R-:W-:Y:S01]  /*1e780*/  @P1 LEA.HI.X R15, R10, UR5, R5, 0x2, P2 ;  /* 0x000000050a0f1c11 */ /* 0x000fe200090f1405 */
[----:B------:R-:W-:Y:S01]  /*1e790*/  VIADD R10, R8, 0x2 ;  /* 0x00000002080a7836 */ /* 0x000fe20000000000 */
[----:B------:R-:W-:-:S03]  /*1e7a0*/  R2UR UR7, R11 ;  /* 0x000000000b0772ca */ /* 0x000fc600000e0000 */
[----:B------:R0:W2:Y:S01]  /*1e7b0*/  @P1 LDG.E R0, desc[UR40][R14.64] ;  /* 0x000000280e001981 */ /* 0x0000a2000c1e1900 */
[----:B------:R-:W-:Y:S01]  /*1e7c0*/  R2UR UR6, R10 ;  /* 0x000000000a0672ca */ /* 0x000fe200000e0000 */
[----:B------:R-:W-:Y:S02]  /*1e7d0*/  WARPGROUP.DEPBAR.LE gsb0, 0x0 ;  /* 0x00008000000079c5 */ /* 0x000fe40000010000 */
[----:B------:R-:W-:-:S10]  /*1e7e0*/  WARPGROUP.ARRIVE ;  /* 0x00000000000079c5 */ /* 0x000fd40000000000 */
[----:B------:R-:W-:Y:S01]  /*1e7f0*/  QGMMA.64x128x32.F32.E4M3.E4M3 R88, R160, gdesc[UR4], R88, gsb0 ;  /* 0x01e00004a0587df3 */ /* 0x000fe20008000858 */
[----:B------:R-:W-:Y:S01]  /*1e800*/  IMAD.MOV.U32 R11, RZ, RZ, 0x40000040 ;  /* 0x40000040ff0b7424 */ /* 0x000fe200078e00ff */
[----:B------:R-:W-:-:S04]  /*1e810*/  IADD3 R10, R8, 0x4, RZ ;  /* 0x00000004080a7810 */ /* 0x000fc80007ffe0ff */
[----:B------:R-:W-:Y:S02]  /*1e820*/  R2UR UR6, R10 ;  /* 0x000000000a0672ca */ /* 0x000fe400000e0000 */
[----:B------:R-:W-:Y:S01]  /*1e830*/  R2UR UR7, R11 ;  /* 0x000000000b0772ca */ /* 0x000fe200000e0000 */
[----:B------:R-:W-:Y:S02]  /*1e840*/  VIADD R8, R8, 0x6 ;  /* 0x0000000608087836 */ /* 0x000fe40000000000 */
[----:B------:R-:W-:Y:S01]  /*1e850*/  IMAD.MOV.U32 R9, RZ, RZ, 0x40000040 ;  /* 0x40000040ff097424 */ /* 0x000fe200078e00ff */
[----:B------:R-:W1:Y:S04]  /*1e860*/  SHFL.BFLY PT, R5, R4, 0x2, 0x1f ;  /* 0x0c401f0004057f89 */ /* 0x000e6800000e0000 */
[----:B------:R-:W3:Y:S01]  /*1e870*/  SHFL.BFLY PT, R6, R3, 0x2, 0x1f ;  /* 0x0c401f0003067f89 */ /* 0x000ee200000e0000 */
[----:B------:R-:W-:-:S02]  /*1e880*/  WARPGROUP.DEPBAR.LE gsb0, 0x0 ;  /* 0x00008000000079c5 */ /* 0x000fc40000010000 */
[----:B------:R-:W-:-:S06]  /*1e890*/  WARPGROUP.ARRIVE ;  /* 0x00000000000079c5 */ /* 0x000fcc0000000000 */
[----:B------:R-:W-:Y:S01]  /*1e8a0*/  QGMMA.64x128x32.F32.E4M3.E4M3 R88, R156, gdesc[UR4], R88, gsb0 ;  /* 0x01e000049c587df3 */ /* 0x000fe20008000858 */
[----:B------:R-:W-:Y:S02]  /*1e8b0*/  R2UR UR6, R8 ;  /* 0x00000000080672ca */ /* 0x000fe400000e0000 */
[----:B------:R-:W-:Y:S01]  /*1e8c0*/  R2UR UR7, R9 ;  /* 0x00000000090772ca */ /* 0x000fe200000e0000 */
[----:B-1----:R-:W-:-:S01]  /*1e8d0*/  FADD.FTZ R5, R5, R4 ;  /* 0x0000000405057221 */ /* 0x002fc20000010000 */
[----:B---3--:R-:W-:-:S04]  /*1e8e0*/  FADD.FTZ R6, R6, R3 ;  /* 0x0000000306067221 */ /* 0x008fc80000010000 */
        /* <DEDUP_REMOVED lines=19> */
[----:B------:R-:W-:-:S02]  /*1ea20*/  IMAD.U32 R5, RZ, RZ, UR35 ;  /* 0x00000023ff057e24 */ /* 0x000fc4000f8e00ff */
[----:B0-----:R-:W-:Y:S02]  /*1ea30*/  IMAD.U32 R15, RZ, RZ, UR35 ;  /* 0x00000023ff0f7e24 */ /* 0x001fe4000f8e00ff */
[----:B-1----:R-:W-:Y:S01]  /*1ea40*/  @P2 FMUL.FTZ R2, R2, 0.69314718246459960938 ;  /* 0x3f31721802022820 */ /* 0x002fe20000410000 */
[----:B------:R-:W-:Y:S01]  /*1ea50*/  @P2 FMUL.FTZ R5, R5, 0.69314718246459960938 ;  /* 0x3f31721805052820 */ /* 0x000fe20000410000 */
[----:B------:R-:W-:Y:S01]  /*1ea60*/  @P3 FMUL.FTZ R15, R15, 0.69314718246459960938 ;  /* 0x3f3172180f0f3820 */ /* 0x000fe20000410000 */
[----:B---3--:R-:W-:Y:S01]  /*1ea70*/  @P3 FMUL.FTZ R4, R4, 0.69314718246459960938 ;  /* 0x3f31721804043820 */ /* 0x008fe20000410000 */
[----:B------:R-:W-:Y:S02]  /*1ea80*/  IMAD.MOV.U32 R64, RZ, RZ, -0x800000 ;  /* 0xff800000ff407424 */ /* 0x000fe400078e00ff */
[----:B------:R-:W-:Y:S01]  /*1ea90*/  @P2 FFMA.FTZ R64, R5, R12, R2 ;  /* 0x0000000c05402223 */ /* 0x000fe20000010002 */
[----:B------:R-:W-:Y:S02]  /*1eaa0*/  IMAD.MOV.U32 R62, RZ, RZ, -0x800000 ;  /* 0xff800000ff3e7424 */ /* 0x000fe400078e00ff */
[----:B------:R-:W-:Y:S01]  /*1eab0*/  @P3 FFMA.FTZ R62, R15, R7, R4 ;  /* 0x000000070f3e3223 */ /* 0x000fe20000010004 */
[-C--:B--2---:R-:W-:Y:S01]  /*1eac0*/  FMUL.FTZ R3, R3, R0.reuse ;  /* 0x0000000003037220 */ /* 0x084fe20000410000 */
[----:B----4-:R-:W-:Y:S01]  /*1ead0*/  FMUL.FTZ R2, R9, R0 ;  /* 0x0000000009027220 */ /* 0x010fe20000410000 */
[----:B------:R-:W-:-:S02]  /*1eae0*/  WARPGROUP.DEPBAR.LE gsb0, 0x0 ;  /* 0x00008000000079c5 */ /* 0x000fc40000010000 */
[----:B------:R-:W-:Y:S05]  /*1eaf0*/  @!P0 BRA `(.L_x_1517) ;  /* 0x0000000000048947 */ /* 0x000fea0003800000 */
[----:B------:R-:W-:Y:S01]  /*1eb00*/  BPT.TRAP 0x1 ;  /* 0x000000040000795c */ /* 0x000fe20000300000 */
.L_x_1517:
[----:B------:R-:W-:Y:S02]  /*1eb10*/  VIADD R0, R13, 0x22860 ;  /* 0x000228600d007836 */ /* 0x000fe40000000000 */
[-C--:B------:R-:W-:Y:S01]  /*1eb20*/  FMUL.FTZ R41, R88, R3.reuse ;  /* 0x0000000358297220 */ /* 0x080fe20000410000 */
[----:B------:R-:W-:Y:S02]  /*1eb30*/  IMAD.U32 R5, RZ, RZ, UR38 ;  /* 0x00000026ff057e24 */ /* 0x000fe4000f8e00ff */
[-C--:B------:R-:W-:Y:S01]  /*1eb40*/  FMUL.FTZ R40, R89, R3.reuse ;  /* 0x0000000359287220 */ /* 0x080fe20000410000 */
[----:B------:R-:W-:Y:S02]  /*1eb50*/  VIADD R168, R168, 0x1 ;  /* 0x00000001a8a87836 */ /* 0x000fe40000000000 */
[-C--:B------:R-:W-:Y:S01]  /*1eb60*/  FMUL.FTZ R92, R92, R3.reuse ;  /* 0x000000035c5c7220 */ /* 0x080fe20000410000 */
[-C--:B------:R-:W-:Y:S01]  /*1eb70*/  FMUL.FTZ R93, R93, R3.reuse ;  /* 0x000000035d5d7220 */ /* 0x080fe20000410000 */
[----:B------:R-:W-:Y:S01]  /*1eb80*/  PRMT R0, R5, 0x654, R0 ;  /* 0x0000065405007816 */ /* 0x000fe20000000000 */
[-C--:B------:R-:W-:Y:S01]  /*1eb90*/  FMUL.FTZ R37, R96, R3.reuse ;  /* 0x0000000360257220 */ /* 0x080fe20000410000 */
[----:B------:R-:W-:Y:S01]  /*1eba0*/  ISETP.NE.AND P1, PT, R168, 0x2, PT ;  /* 0x00000002a800780c */ /* 0x000fe20003f25270 */
        /* <DEDUP_REMOVED lines=28> */
[----:B------:R-:W-:Y:S01]  /*1ed70*/  SEL R3, RZ, 0x1, P1 ;  /* 0x00000001ff037807 */ /* 0x000fe20000800000 */
        /* <DEDUP_REMOVED lines=35> */
[----:B0-----:R-:W-:-:S11]  /*1efb0*/  SEL R168, R168, RZ, P1 ;  /* 0x000000ffa8a87207 */ /* 0x001fd60000800000 */
.L_x_1399:
        /* <DEDUP_REMOVED lines=28> */
[----:B-----5:R-:W-:Y:S02]  /*1f180*/  F2FP.BF16.F32.PACK_AB R55, R110, R31 ;  /* 0x0000001f6e37723e */ /* 0x020fe400000010ff */
        /* <DEDUP_REMOVED lines=10> */
[----:B------:R-:W-:Y:S02]  /*1f230*/  F2FP.BF16.F32.PACK_AB R43, R148, R5 ;  /* 0x00000005942b723e */ /* 0x000fe400000010ff */
[----:B--2---:R-:W-:Y:S01]  /*1f240*/  LOP3.LUT P0, R2, R45, 0x3, RZ, 0xc0, !PT ;  /* 0x000000032d027812 */ /* 0x004fe2000780c0ff */
[----:B------:R-:W-:Y:S01]  /*1f250*/  IMAD.WIDE R4, R205, 0x2, R66 ;  /* 0x00000002cd047825 */ /* 0x000fe200078e0242 */
[----:B------:R-:W-:Y:S02]  /*1f260*/  F2FP.BF16.F32.PACK_AB R41, R92, R41 ;  /* 0x000000295c29723e */ /* 0x000fe400000010ff */
[----:B------:R-:W-:-:S02]  /*1f270*/  F2FP.BF16.F32.PACK_AB R40, R93, R40 ;  /* 0x000000285d28723e */ /* 0x000fc400000010ff */
        /* <DEDUP_REMOVED lines=35> */
[--C-:B------:R-:W-:Y:S01]  /*1f4b0*/  IMAD.X R27, RZ, RZ, R5.reuse, P1 ;  /* 0x000000ffff1b7224 */ /* 0x100fe200008e0605 */
[----:B------:R-:W-:Y:S01]  /*1f4c0*/  LOP3.LUT R4, R15, R4, RZ, 0x3c, !PT ;  /* 0x000000040f047212 */ /* 0x000fe200078e3cff */
[----:B------:R-:W-:Y:S01]  /*1f4d0*/  IMAD.X R15, RZ, RZ, R5, P3 ;  /* 0x000000ffff0f7224 */ /* 0x000fe200018e0605 */
[----:B------:R-:W-:-:S02]  /*1f4e0*/  ISETP.EQ.OR P0, PT, R2, 0x3, !P0 ;  /* 0x000000030200780c */ /* 0x000fc40004702670 */
        /* <DEDUP_REMOVED lines=11> */
[----:B------:R-:W-:-:S02]  /*1f5a0*/  SEL R13, R41, R40, P0 ;  /* 0x00000028290d7207 */ /* 0x000fc40000000000 */
[----:B------:R-:W-:Y:S02]  /*1f5b0*/  SEL R3, R40, R41, P0 ;  /* 0x0000002928037207 */ /* 0x000fe40000000000 */
[----:B------:R-:W-:Y:S02]  /*1f5c0*/  MOV R80, R4 ;  /* 0x0000000400507202 */ /* 0x000fe40000000f00 */
[----:B------:R-:W-:Y:S02]  /*1f5d0*/  MOV R68, R6 ;  /* 0x0000000600447202 */ /* 0x000fe40000000f00 */
[----:B------:R-:W-:Y:S02]  /*1f5e0*/  MOV R70, R8 ;  /* 0x0000000800467202 */ /* 0x000fe40000000f00 */
[----:B------:R-:W-:Y:S02]  /*1f5f0*/  MOV R72, R10 ;  /* 0x0000000a00487202 */ /* 0x000fe40000000f00 */
[----:B------:R-:W-:-:S02]  /*1f600*/  MOV R74, R14 ;  /* 0x0000000e004a7202 */ /* 0x000fc40000000f00 */
[----:B------:R-:W-:Y:S02]  /*1f610*/  MOV R76, R20 ;  /* 0x00000014004c7202 */ /* 0x000fe40000000f00 */
[----:B------:R-:W-:Y:S02]  /*1f620*/  MOV R78, R24 ;  /* 0x00000018004e7202 */ /* 0x000fe40000000f00 */
        /* <DEDUP_REMOVED lines=19> */
[----:B------:R-:W2:Y:S01]  /*1f760*/  SHFL.IDX PT, R10, R5, R0, 0x1c1f ;  /* 0x001c1f00050a7589 */ /* 0x000ea200000e0000 */
        /* <DEDUP_REMOVED lines=8> */
[----:B------:R-:W3:Y:S01]  /*1f7f0*/  SHFL.IDX PT, R38, R33, R0, 0x1c1f ;  /* 0x001c1f0021267589 */ /* 0x000ee200000e0000 */
        /* <DEDUP_REMOVED lines=8> */
[----:B------:R-:W5:Y:S01]  /*1f880*/  SHFL.IDX PT, R20, R39, R2, 0x1c1f ;  /* 0x001c1f0227147589 */ /* 0x000f6200000e0000 */
[----:B------:R-:W-:-:S02]  /*1f890*/  SEL R55, R30, R55, P0 ;  /* 0x000000371e377207 */ /* 0x000fc40000000000 */
[----:B------:R-:W-:Y:S01]  /*1f8a0*/  SEL R59, R42, R59, P0 ;  /* 0x0000003b2a3b7207 */ /* 0x000fe20000000000 */
[----:B------:R-:W0:Y:S01]  /*1f8b0*/  SHFL.IDX PT, R30, R25, R0, 0x1c1f ;  /* 0x001c1f00191e7589 */ /* 0x000e2200000e0000 */
[----:B------:R-:W-:Y:S02]  /*1f8c0*/  SEL R63, R46, R63, P0 ;  /* 0x0000003f2e3f7207 */ /* 0x000fe40000000000 */
[----:B------:R-:W-:Y:S01]  /*1f8d0*/  SEL R69, R50, R69, P0 ;  /* 0x0000004532457207 */ /* 0x000fe20000000000 */
[----:B------:R-:W1:Y:S01]  /*1f8e0*/  SHFL.IDX PT, R34, R29, R0, 0x1c1f ;  /* 0x001c1f001d227589 */ /* 0x000e6200000e0000 */
[----:B------:R-:W-:Y:S02]  /*1f8f0*/  SEL R73, R54, R73, P0 ;  /* 0x0000004936497207 */ /* 0x000fe40000000000 */
[----:B------:R-:W-:Y:S01]  /*1f900*/  SEL R75, R77, R58, P0 ;  /* 0x0000003a4d4b7207 */ /* 0x000fe20000000000 */
[----:B------:R-:W-:Y:S01]  /*1f910*/  SHFL.IDX PT, R45, R45, R0, 0x1c1f ;  /* 0x001c1f002d2d7589 */ /* 0x000fe200000e0000 */
[----:B------:R-:W-:-:S02]  /*1f920*/  SEL R77, R58, R77, P0 ;  /* 0x0000004d3a4d7207 */ /* 0x000fc40000000000 */
[----:B--2---:R-:W-:Y:S01]  /*1f930*/  SEL R8, R10, R7, P0 ;  /* 0x000000070a087207 */ /* 0x004fe20000000000 */
[----:B------:R-:W2:Y:S01]  /*1f940*/  SHFL.IDX PT, R42, R47, R2, 0x1c1f ;  /* 0x001c1f022f2a7589 */ /* 0x000ea200000e0000 */
[----:B------:R-:W-:Y:S02]  /*1f950*/  SEL R10, R7, R10, P0 ;  /* 0x0000000a070a7207 */ /* 0x000fe40000000000 */
[----:B---3--:R-:W-:Y:S01]  /*1f960*/  SEL R36, R38, R35, P0 ;  /* 0x0000002326247207 */ /* 0x008fe20000000000 */
[----:B------:R-:W-:Y:S01]  /*1f970*/  SHFL.IDX PT, R41, R41, R0, 0x1c1f ;  /* 0x001c1f0029297589 */ /* 0x000fe200000e0000 */
[----:B------:R-:W-:Y:S02]  /*1f980*/  SEL R4, R6, R3, P0 ;  /* 0x0000000306047207 */ /* 0x000fe40000000000 */
[----:B----4-:R-:W-:Y:S01]  /*1f990*/  SEL R24, R26, R21, P0 ;  /* 0x000000151a187207 */ /* 0x010fe20000000000 */
[----:B------:R-:W3:Y:S01]  /*1f9a0*/  SHFL.IDX PT, R40, R43, R2, 0x1c1f ;  /* 0x001c1f022b287589 */ /* 0x000ee200000e0000 */
[----:B------:R-:W-:-:S02]  /*1f9b0*/  SEL R38, R35, R38, P0 ;  /* 0x0000002623267207 */ /* 0x000fc40000000000 */
[----:B-----5:R-:W-:Y:S01]  /*1f9c0*/  SEL R12, R37, R20, P0 ;  /* 0x00000014250c7207 */ /* 0x020fe20000000000 */
[----:B------:R-:W-:Y:S01]  /*1f9d0*/  SHFL.IDX PT, R49, R49, R0, 0x1c1f ;  /* 0x001c1f0031317589 */ /* 0x000fe200000e0000 */
[----:B0-----:R-:W-:Y:S02]  /*1f9e0*/  SEL R28, R30, R27, P0 ;  /* 0x0000001b1e1c7207 */ /* 0x001fe40000000000 */
[----:B------:R-:W-:Y:S01]  /*1f9f0*/  SEL R30, R27, R30, P0 ;  /* 0x0000001e1b1e7207 */ /* 0x000fe20000000000 */
[----:B------:R-:W-:Y:S01]  /*1fa00*/  SHFL.IDX PT, R53, R53, R0, 0x1c1f ;  /* 0x001c1f0035357589 */ /* 0x000fe200000e0000 */
[----:B-1----:R-:W-:Y:S02]  /*1fa10*/  SEL R32, R34, R31, P0 ;  /* 0x0000001f22207207 */ /* 0x002fe40000000000 */
[----:B------:R-:W-:Y:S01]  /*1fa20*/  SEL R34, R31, R34, P0 ;  /* 0x000000221f227207 */ /* 0x000fe20000000000 */
[----:B------:R-:W-:Y:S01]  /*1fa30*/  SHFL.IDX PT, R57, R57, R0, 0x1c1f ;  /* 0x001c1f0039397589 */ /* 0x000fe200000e0000 */
[----:B------:R-:W-:-:S02]  /*1fa40*/  SEL R14, R20, R37, P0 ;  /* 0x00000025140e7207 */ /* 0x000fc40000000000 */
[----:B------:R-:W-:Y:S01]  /*1fa50*/  SEL R6, R3, R6, P0 ;  /* 0x0000000603067207 */ /* 0x000fe20000000000 */
[----:B------:R-:W-:Y:S01]  /*1fa60*/  SHFL.IDX PT, R61, R61, R0, 0x1c1f ;  /* 0x001c1f003d3d7589 */ /* 0x000fe200000e0000 */
[----:B--2---:R-:W-:Y:S02]  /*1fa70*/  SEL R5, R45, R42, P0 ;  /* 0x0000002a2d057207 */ /* 0x004fe40000000000 */
[----:B------:R-:W-:Y:S01]  /*1fa80*/  SEL R7, R42, R45, P0 ;  /* 0x0000002d2a077207 */ /* 0x000fe20000000000 */
[----:B------:R-:W-:Y:S01]  /*1fa90*/  SHFL.IDX PT, R65, R65, R0, 0x1c1f ;  /* 0x001c1f0041417589 */ /* 0x000fe200000e0000 */
[----:B------:R-:W-:Y:S01]  /*1faa0*/  SEL R26, R21, R26, P0 ;  /* 0x0000001a151a7207 */ /* 0x000fe20000000000 */
[----:B------:R-:W-:Y:S02]  /*1fab0*/  IMAD.MOV.U32 R45, RZ, RZ, RZ ;  /* 0x000000ffff2d7224 */ /* 0x000fe400078e00ff */
[----:B------:R-:W-:Y:S01]  /*1fac0*/  SHFL.IDX PT, R71, R71, R0, 0x1c1f ;  /* 0x001c1f0047477589 */ /* 0x000fe200000e0000 */
[----:B---3--:R-:W-:-:S02]  /*1fad0*/  SEL R52, R41, R40, P0 ;  /* 0x0000002829347207 */ /* 0x008fc40000000000 */
[----:B------:R-:W-:Y:S01]  /*1fae0*/  SEL R54, R40, R41, P0 ;  /* 0x0000002928367207 */ /* 0x000fe20000000000 */
[----:B------:R-:W0:Y:S04]  /*1faf0*/  SHFL.IDX PT, R44, R51, R2, 0x1c1f ;  /* 0x001c1f02332c7589 */ /* 0x000e2800000e0000 */
[----:B------:R-:W1:Y:S04]  /*1fb00*/  SHFL.IDX PT, R46, R55, R2, 0x1c1f ;  /* 0x001c1f02372e7589 */ /* 0x000e6800000e0000 */
[----:B------:R-:W2:Y:S04]  /*1fb10*/  SHFL.IDX PT, R48, R59, R2, 0x1c1f ;  /* 0x001c1f023b307589 */ /* 0x000ea800000e0000 */
[----:B------:R-:W3:Y:S04]  /*1fb20*/  SHFL.IDX PT, R50, R63, R2, 0x1c1f ;  /* 0x001c1f023f327589 */ /* 0x000ee800000e0000 */
[----:B------:R-:W4:Y:S04]  /*1fb30*/  SHFL.IDX PT, R56, R69, R2, 0x1c1f ;  /* 0x001c1f0245387589 */ /* 0x000f2800000e0000 */
[----:B------:R-:W5:Y:S04]  /*1fb40*/  SHFL.IDX PT, R58, R73, R2, 0x1c1f ;  /* 0x001c1f02493a7589 */ /* 0x000f6800000e0000 */
[----:B------:R3:W5:Y:S01]  /*1fb50*/  SHFL.IDX PT, R75, R75, R0, 0x1c1f ;  /* 0x001c1f004b4b7589 */ /* 0x00076200000e0000 */
[----:B0-----:R-:W-:-:S02]  /*1fb60*/  SEL R9, R49, R44, P0 ;  /* 0x0000002c31097207 */ /* 0x001fc40000000000 */
[----:B------:R-:W-:Y:S01]  /*1fb70*/  SEL R11, R44, R49, P0 ;  /* 0x000000312c0b7207 */ /* 0x000fe20000000000 */
[----:B------:R0:W0:Y:S01]  /*1fb80*/  SHFL.IDX PT, R60, R77, R2, 0x1c1f ;  /* 0x001c1f024d3c7589 */ /* 0x00002200000e0000 */
[----:B-1----:R-:W-:Y:S02]  /*1fb90*/  SEL R25, R53, R46, P0 ;  /* 0x0000002e35197207 */ /* 0x002fe40000000000 */
[----:B------:R-:W-:Y:S02]  /*1fba0*/  SEL R27, R46, R53, P0 ;  /* 0x000000352e1b7207 */ /* 0x000fe40000000000 */
[----:B--2---:R-:W-:Y:S02]  /*1fbb0*/  SEL R29, R57, R48, P0 ;  /* 0x00000030391d7207 */ /* 0x004fe40000000000 */
[----:B------:R-:W-:Y:S02]  /*1fbc0*/  SEL R31, R48, R57, P0 ;  /* 0x00000039301f7207 */ /* 0x000fe40000000000 */
[----:B---3--:R-:W-:-:S02]  /*1fbd0*/  SEL R33, R61, R50, P0 ;  /* 0x000000323d217207 */ /* 0x008fc40000000000 */
[----:B------:R-:W-:Y:S02]  /*1fbe0*/  SEL R35, R50, R61, P0 ;  /* 0x0000003d32237207 */ /* 0x000fe40000000000 */
[----:B----4-:R-:W-:Y:S02]  /*1fbf0*/  SEL R37, R65, R56, P0 ;  /* 0x0000003841257207 */ /* 0x010fe40000000000 */
[----:B------:R-:W-:Y:S02]  /*1fc00*/  SEL R39, R56, R65, P0 ;  /* 0x0000004138277207 */ /* 0x000fe40000000000 */
[----:B-----5:R-:W-:Y:S02]  /*1fc10*/  SEL R13, R71, R58, P0 ;  /* 0x0000003a470d7207 */ /* 0x020fe40000000000 */
[----:B------:R-:W-:-:S07]  /*1fc20*/  SEL R15, R58, R71, P0 ;  /* 0x000000473a0f7207 */ /* 0x000fce0000000000 */
.L_x_1749:
[----:B------:R-:W-:Y:S05]  /*1fc30*/  WARPSYNC.ALL ;  /* 0x0000000000007948 */ /* 0x000fea0003800000 */
[----:B------:R-:W-:Y:S01]  /*1fc40*/  BAR.SYNC.DEFER_BLOCKING 0x1, 0x100 ;  /* 0x0044000000007b1d */ /* 0x000fe20000010000 */
[----:B0-----:R-:W-:Y:S02]  /*1fc50*/  SEL R53, R75, R60, P0 ;  /* 0x0000003c4b357207 */ /* 0x001fe40000000000 */
[----:B------:R-:W-:-:S03]  /*1fc60*/  SEL R55, R60, R75, P0 ;  /* 0x0000004b3c377207 */ /* 0x000fc60000000000 */
[----:B------:R-:W-:Y:S02]  /*1fc70*/  ULDC.64 UR4, c[0x0][0xbd8] ;  /* 0x0002f60000047ab9 */ /* 0x000fe40000000a00 */
[----:B------:R-:W0:Y:S01]  /*1fc80*/  LDC.64 R2, c[0x0][0xbd8] ;  /* 0x0002f600ff027b82 */ /* 0x000e220000000a00 */
[----:B------:R-:W-:-:S04]  /*1fc90*/  ISETP.NE.U32.AND P2, PT, RZ, UR4, PT ;  /* 0x00000004ff007c0c */ /* 0x000fc8000bf45070 */
[----:B------:R-:W-:Y:S01]  /*1fca0*/  ISETP.NE.AND.EX P2, PT, RZ, UR5, PT, P2 ;  /* 0x00000005ff007c0c */ /* 0x000fe2000bf45320 */
[----:B------:R-:W-:Y:S02]  /*1fcb0*/  ULDC.64 UR4, c[0x0][0xbe0] ;  /* 0x0002f80000047ab9 */ /* 0x000fe40000000a00 */
[----:B------:R-:W-:-:S04]  /*1fcc0*/  ISETP.NE.U32.AND P0, PT, RZ, UR4, PT ;  /* 0x00000004ff007c0c */ /* 0x000fc8000bf05070 */
[----:B------:R-:W-:Y:S01]  /*1fcd0*/  ISETP.NE.AND.EX P0, PT, RZ, UR5, PT, P0 ;  /* 0x00000005ff007c0c */ /* 0x000fe2000bf05300 */
[----:B------:R1:W-:Y:S04]  /*1fce0*/  STSM.16.M88.4 [R80], R4 ;  /* 0x0000000450007844 */ /* 0x0003e80000000200 */
[----:B------:R2:W-:Y:S01]  /*1fcf0*/  STSM.16.M88.4 [R79], R8 ;  /* 0x000000084f007844 */ /* 0x0005e20000000200 */
[----:B0-----:R-:W-:-:S03]  /*1fd00*/  IMAD.WIDE R20, R193, 0x4, R2 ;  /* 0x00000004c1147825 */ /* 0x001fc600078e0202 */
[----:B------:R2:W-:Y:S04]  /*1fd10*/  STSM.16.M88.4 [R78], R24 ;  /* 0x000000184e007844 */ /* 0x0005e80000000200 */
[----:B------:R-:W0:Y:S01]  /*1fd20*/  @P0 LDC.64 R2, c[0x0][0xbe0] ;  /* 0x0002f800ff020b82 */ /* 0x000e220000000a00 */
[----:B------:R2:W-:Y:S04]  /*1fd30*/  STSM.16.M88.4 [R76], R28 ;  /* 0x0000001c4c007844 */ /* 0x0005e80000000200 */
[----:B------:R2:W-:Y:S04]  /*1fd40*/  STSM.16.M88.4 [R74], R32 ;  /* 0x000000204a007844 */ /* 0x0005e80000000200 */
[----:B------:R2:W-:Y:S04]  /*1fd50*/  STSM.16.M88.4 [R72], R36 ;  /* 0x0000002448007844 */ /* 0x0005e80000000200 */
[----:B------:R2:W-:Y:S04]  /*1fd60*/  STSM.16.M88.4 [R70], R12 ;  /* 0x0000000c46007844 */ /* 0x0005e80000000200 */
[----:B------:R2:W-:Y:S01]  /*1fd70*/  STSM.16.M88.4 [R68], R52 ;  /* 0x0000003444007844 */ /* 0x0005e20000000200 */
[----:B------:R-:W-:Y:S01]  /*1fd80*/  BAR.SYNC.DEFER_BLOCKING 0x1, 0x100 ;  /* 0x0044000000007b1d */ /* 0x000fe20000010000 */
[----:B0-----:R-:W-:-:S05]  /*1fd90*/  @P0 IMAD.WIDE R2, R193, 0x4, R2 ;  /* 0x00000004c1020825 */ /* 0x001fca00078e0202 */
[----:B------:R-:W-:Y:S02]  /*1fda0*/  ULDC UR4, c[0x0][0xa88] ;  /* 0x0002a20000047ab9 */ /* 0x000fe40000000800 */
[----:B------:R-:W-:Y:S01]  /*1fdb0*/  IMAD.U32 R47, RZ, RZ, UR4 ;  /* 0x00000004ff2f7e24 */ /* 0x000fe2000f8e00ff */
[----:B------:R2:W5:Y:S01]  /*1fdc0*/  @P2 LDG.E R45, desc[UR40][R20.64] ;  /* 0x00000028142d2981 */ /* 0x000562000c1e1900 */
[----:B-1----:R-:W-:-:S04]  /*1fdd0*/  IMAD R5, R186, 0x40, R184 ;  /* 0x00000040ba057824 */ /* 0x002fc800078e02b8 */
[----:B------:R2:W5:Y:S01]  /*1fde0*/  @P0 LDG.E R47, desc[UR40][R2.64] ;  /* 0x00000028022f0981 */ /* 0x000562000c1e1900 */
[----:B------:R-:W-:Y:S01]  /*1fdf0*/  IMAD.WIDE R66, R5, 0x2, R66 ;  /* 0x0000000205427825 */ /* 0x000fe200078e0242 */
[----:B------:R-:W-:Y:S06]  /*1fe00*/  @P0 BRA `(.L_x_1521) ;  /* 0x0000000000100947 */ /* 0x000fec0003800000 */
[----:B------:R-:W-:Y:S05]  /*1fe10*/  @!P2 BRA `(.L_x_1521) ;  /* 0x00000000000ca947 */ /* 0x000fea0003800000 */
[----:B------:R-:W3:Y:S04]  /*1fe20*/  LDG.E R0, desc[UR40][R20.64] ;  /* 0x0000002814007981 */ /* 0x000ee8000c1e1900 */
[----:B-----5:R-:W3:Y:S02]  /*1fe30*/  LDG.E R47, desc[UR40][R20.64+0x4] ;  /* 0x00000428142f7981 */ /* 0x020ee4000c1e1900 */
[----:B---3--:R-:W-:-:S07]  /*1fe40*/  IMAD.IADD R47, R47, 0x1, -R0 ;  /* 0x000000012f2f7824 */ /* 0x008fce00078e0a00 */
.L_x_1521:
[----:B------:R-:W-:Y:S01]  /*1fe50*/  SHF.R.S32.HI R44, RZ, 0x1f, R192 ;  /* 0x0000001fff2c7819 */ /* 0x000fe200000114c0 */
[----:B------:R-:W-:Y:S01]  /*1fe60*/  ULDC.64 UR4, c[0x0][0xb70] ;  /* 0x0002dc0000047ab9 */ /* 0x000fe20000000a00 */
[----:B--2--5:R-:W-:Y:S01]  /*1fe70*/  SHF.R.S32.HI R21, RZ, 0x1f, R45 ;  /* 0x0000001fff157819 */ /* 0x024fe2000001142d */
[----:B------:R-:W-:Y:S01]  /*1fe80*/  IMAD R6, R194, 0x80, R201 ;  /* 0x00000080c2067824 */ /* 0x000fe200078e02c9 */
[----:B------:R-:W-:Y:S01]  /*1fe90*/  MOV R20, R45 ;  /* 0x0000002d00147202 */ /* 0x000fe20000000f00 */
[----:B------:R-:W-:Y:S01]  /*1fea0*/  IMAD R5, R44, UR4, RZ ;  /* 0x000000042c057c24 */ /* 0x000fe2000f8e02ff */
[----:B------:R-:W-:Y:S02]  /*1feb0*/  SHF.R.S32.HI R46, RZ, 0x1f, R193 ;  /* 0x0000001fff2e7819 */ /* 0x000fe400000114c1 */
[----:B------:R-:W-:Y:S01]  /*1fec0*/  SEL R49, R193, RZ, !P2 ;  /* 0x000000ffc1317207 */ /* 0x000fe20005000000 */
[----:B------:R-:W-:Y:S01]  /*1fed0*/  IMAD.WIDE.U32 R2, R192, UR4, R20 ;  /* 0x00000004c0027c25 */ /* 0x000fe2000f8e0014 */
[----:B------:R-:W-:-:S02]  /*1fee0*/  SEL R46, R46, RZ, !P2 ;  /* 0x000000ff2e2e7207 */ /* 0x000fc40005000000 */
[----:B------:R-:W-:Y:S01]  /*1fef0*/  IADD3 R9, P0, R66, 0x1000, RZ ;  /* 0x0000100042097810 */ /* 0x000fe20007f1e0ff */
[----:B------:R-:W-:Y:S01]  /*1ff00*/  IMAD R5, R192, UR5, R5 ;  /* 0x00000005c0057c24 */ /* 0x000fe2000f8e0205 */
[----:B------:R-:W-:Y:S01]  /*1ff10*/  ULDC.64 UR4, c[0x0][0xb78] ;  /* 0x0002de0000047ab9 */ /* 0x000fe20000000a00 */
[----:B------:R-:W-:Y:S01]  /*1ff20*/  IADD3 R25, P2, R66, 0x3000, RZ ;  /* 0x0000300042197810 */ /* 0x000fe20007f5e0ff */
[----:B------:R-:W-:Y:S01]  /*1ff30*/  IMAD R0, R46, UR4, RZ ;  /* 0x000000042e007c24 */ /* 0x000fe2000f8e02ff */
[----:B------:R-:W-:Y:S01]  /*1ff40*/  LOP3.LUT R8, R9, 0x380, RZ, 0xc0, !PT ;  /* 0x0000038009087812 */ /* 0x000fe200078ec0ff */
[----:B------:R-:W-:Y:S01]  /*1ff50*/  IMAD.IADD R3, R3, 0x1, R5 ;  /* 0x0000000103037824 */ /* 0x000fe200078e0205 */
[----:B------:R-:W-:Y:S01]  /*1ff60*/  IADD3 R13, P1, R66, 0x2000, RZ ;  /* 0x00002000420d7810 */ /* 0x000fe20007f3e0ff */
[C---:B------:R-:W-:Y:S01]  /*1ff70*/  IMAD R4, R49.reuse, UR5, R0 ;  /* 0x0000000531047c24 */ /* 0x040fe2000f8e0200 */
[----:B------:R-:W-:Y:S01]  /*1ff80*/  SHF.R.S32.HI R5, RZ, 0x1f, R6 ;  /* 0x0000001fff057819 */ /* 0x000fe20000011406 */
[----:B------:R-:W-:Y:S01]  /*1ff90*/  IMAD.WIDE.U32 R2, R49, UR4, R2 ;  /* 0x0000000431027c25 */ /* 0x000fe2000f8e0002 */
[----:B------:R-:W-:Y:S01]  /*1ffa0*/  LOP3.LUT R24, R25, 0x380, RZ, 0xc0, !PT ;  /* 0x0000038019187812 */ /* 0x000fe200078ec0ff */
[----:B------:R-:W-:Y:S01]  /*1ffb0*/  ULDC.64 UR4, c[0x0][0xb40] ;  /* 0x0002d00000047ab9 */ /* 0x000fe20000000a00 */
[----:B------:R-:W-:-:S02]  /*1ffc0*/  SHF.R.U64 R8, R8, 0x3, RZ ;  /* 0x0000000308087819 */ /* 0x000fc400000012ff */
[----:B------:R-:W-:Y:S02]  /*1ffd0*/  IADD3 R0, P3, R6, R2, RZ ;  /* 0x0000000206007210 */ /* 0x000fe40007f7e0ff */
[----:B------:R-:W-:Y:S02]  /*1ffe0*/  LOP3.LUT R12, R13, 0x380, RZ, 0xc0, !PT ;  /* 0x000003800d0c7812 */ /* 0x000fe400078ec0ff */
[----:B------:R-:W-:Y:S02]  /*1fff0*/  IADD3.X R5, R5, R3, R4, P3, !PT ;  /* 0x0000000305057210 */ /* 0x000fe40001ffe404 */
[----:B------:R-:W-:Y:S02]  /*20000*/  LEA R2, P3, R0, UR4, 0x2 ;  /* 0x0000000400027c11 */ /* 0x000fe4000f8610ff */
[----:B------:R-:W-:Y:S02]  /*20010*/  SHF.R.U64 R24, R24, 0x3, RZ ;  /* 0x0000000318187819 */ /* 0x000fe400000012ff */
[----:B------:R-:W-:Y:S01]  /*20020*/  LOP3.LUT R8, R8, R9, RZ, 0x3c, !PT ;  /* 0x0000000908087212 */ /* 0x000fe200078e3cff */
[----:B------:R-:W-:Y:S01]  /*20030*/  IMAD.X R9, RZ, RZ, R67, P0 ;  /* 0x000000ffff097224 */ /* 0x000fe200000e0643 */
[----:B------:R-:W-:-:S02]  /*20040*/  SHF.R.U64 R12, R12, 0x3, RZ ;  /* 0x000000030c0c7819 */ /* 0x000fc400000012ff */
[----:B------:R-:W-:Y:S01]  /*20050*/  LEA.HI.X R3, R0, UR5, R5, 0x2, P3 ;  /* 0x0000000500037c11 */ /* 0x000fe200098f1405 */
[----:B------:R-:W-:Y:S01]  /*20060*/  VIADD R0, R6, 0x8 ;  /* 0x0000000806007836 */ /* 0x000fe20000000000 */
[----:B------:R-:W-:Y:S01]  /*20070*/  LOP3.LUT R24, R24, R25, RZ, 0x3c, !PT ;  /* 0x0000001918187212 */ /* 0x000fe200078e3cff */
[----:B------:R-:W-:Y:S01]  /*20080*/  IMAD.X R25, RZ, RZ, R67, P2 ;  /* 0x000000ffff197224 */ /* 0x000fe200010e0643 */
[----:B------:R-:W-:Y:S01]  /*20090*/  LOP3.LUT P0, RZ, R197, 0x3, RZ, 0xc0, !PT ;  /* 0x00000003c5ff7812 */ /* 0x000fe2000780c0ff */
[----:B------:R-:W-:Y:S01]  /*200a0*/  ULDC.64 UR4, c[0x0][0xaa0] ;  /* 0x0002a80000047ab9 */ /* 0x000fe20000000a00 */
[C---:B------:R-:W-:Y:S02]  /*200b0*/  IADD3 R41, P5, R66.reuse, 0x4000, RZ ;  /* 0x0000400042297810 */ /* 0x040fe40007fbe0ff */
[C---:B------:R-:W-:Y:S02]  /*200c0*/  IADD3 R37, P4, R66.reuse, 0x5000, RZ ;  /* 0x0000500042257810 */ /* 0x040fe40007f9e0ff */
[----:B------:R-:W-:-:S02]  /*200d0*/  IADD3 R33, P3, R66, 0x6000, RZ ;  /* 0x0000600042217810 */ /* 0x000fc40007f7e0ff */
[----:B------:R-:W-:Y:S01]  /*200e0*/  LOP3.LUT R12, R12, R13, RZ, 0x3c, !PT ;  /* 0x0000000d0c0c7212 */ /* 0x000fe200078e3cff */
[--C-:B------:R-:W-:Y:S01]  /*200f0*/  IMAD.X R13, RZ, RZ, R67.reuse, P1 ;  /* 0x000000ffff0d7224 */ /* 0x100fe200008e0643 */
[----:B------:R-:W-:Y:S02]  /*20100*/  IADD3 R5, P2, R66, 0x7000, RZ ;  /* 0x0000700042057810 */ /* 0x000fe40007f5e0ff */
[----:B------:R-:W-:Y:S02]  /*20110*/  ISETP.GE.OR P1, PT, R6, R47, P0 ;  /* 0x0000002f0600720c */ /* 0x000fe40000726670 */
[----:B------:R-:W-:Y:S01]  /*20120*/  LOP3.LUT R40, R41, 0x380, RZ, 0xc0, !PT ;  /* 0x0000038029287812 */ /* 0x000fe200078ec0ff */
[----:B------:R-:W-:Y:S01]  /*20130*/  IMAD.X R29, RZ, RZ, R67, P2 ;  /* 0x000000ffff1d7224 */ /* 0x000fe200010e0643 */
[----:B------:R-:W-:Y:S02]  /*20140*/  LOP3.LUT R36, R37, 0x380, RZ, 0xc0, !PT ;  /* 0x0000038025247812 */ /* 0x000fe400078ec0ff */
[----:B------:R-:W-:-:S02]  /*20150*/  LOP3.LUT R32, R33, 0x380, RZ, 0xc0, !PT ;  /* 0x0000038021207812 */ /* 0x000fc400078ec0ff */
[----:B------:R-:W-:Y:S02]  /*20160*/  ISETP.GE.OR P0, PT, R0, R47, P0 ;  /* 0x0000002f0000720c */ /* 0x000fe40000706670 */
[----:B------:R-:W-:Y:S02]  /*20170*/  LOP3.LUT R0, R5, 0x380, RZ, 0xc0, !PT ;  /* 0x0000038005007812 */ /* 0x000fe400078ec0ff */
[----:B------:R-:W-:Y:S01]  /*20180*/  LOP3.LUT R7, R66, 0x380, RZ, 0xc0, !PT ;  /* 0x0000038042077812 */ /* 0x000fe200078ec0ff */
[----:B------:R-:W-:Y:S01]  /*20190*/  @!P1 STG.E desc[UR40][R2.64], R64 ;  /* 0x0000004002009986 */ /* 0x000fe2000c101928 */
[----:B------:R-:W-:Y:S02]  /*201a0*/  SHF.R.U64 R40, R40, 0x3, RZ ;  /* 0x0000000328287819 */ /* 0x000fe400000012ff */
[----:B------:R-:W-:Y:S02]  /*201b0*/  SHF.R.U64 R36, R36, 0x3, RZ ;  /* 0x0000000324247819 */ /* 0x000fe400000012ff */
[----:B------:R-:W-:-:S02]  /*201c0*/  SHF.R.U64 R32, R32, 0x3, RZ ;  /* 0x0000000320207819 */ /* 0x000fc400000012ff */
[----:B------:R-:W-:Y:S01]  /*201d0*/  SHF.R.U64 R0, R0, 0x3, RZ ;  /* 0x0000000300007819 */ /* 0x000fe200000012ff */
[----:B------:R0:W-:Y:S01]  /*201e0*/  @!P0 STG.E desc[UR40][R2.64+0x20], R62 ;  /* 0x0000203e02008986 */ /* 0x0001e2000c101928 */
[----:B------:R-:W-:Y:S02]  /*201f0*/  SHF.R.U64 R7, R7, 0x3, RZ ;  /* 0x0000000307077819 */ /* 0x000fe400000012ff */
        /* <DEDUP_REMOVED lines=8> */
[----:B------:R-:W-:-:S02]  /*20280*/  LOP3.LUT R66, R7, R66, RZ, 0x3c, !PT ;  /* 0x0000004207427212 */ /* 0x000fc400078e3cff */
[----:B------:R-:W-:Y:S01]  /*20290*/  SHF.R.S32.HI R185, RZ, 0x1f, R184 ;  /* 0x0000001fffb97819 */ /* 0x000fe200000114b8 */
[----:B------:R-:W5:Y:S01]  /*202a0*/  LD.E.128 R12, desc[UR40][R12.64] ;  /* 0x000000280c0c7980 */ /* 0x000f62000c101d00 */
[----:B------:R-:W-:-:S03]  /*202b0*/  IMAD R0, R21, UR4, RZ ;  /* 0x0000000415007c24 */ /* 0x000fc6000f8e02ff */
[----:B------:R1:W5:Y:S04]  /*202c0*/  LD.E.128 R4, desc[UR40][R66.64] ;  /* 0x0000002842047980 */ /* 0x000368000c101d00 */
[----:B------:R-:W5:Y:S04]  /*202d0*/  LD.E.128 R24, desc[UR40][R24.64] ;  /* 0x0000002818187980 */ /* 0x000f68000c101d00 */
[----:B------:R-:W5:Y:S04]  /*202e0*/  LD.E.128 R40, desc[UR40][R40.64] ;  /* 0x0000002828287980 */ /* 0x000f68000c101d00 */
        /* <DEDUP_REMOVED lines=9> */
[----:B0-----:R-:W-:-:S04]  /*20380*/  IMAD.WIDE.U32 R2, R45, UR4, R184 ;  /* 0x000000042d027c25 */ /* 0x001fc8000f8e00b8 */
[----:B------:R-:W-:Y:S01]  /*20390*/  IMAD R45, R45, UR5, R0 ;  /* 0x000000052d2d7c24 */ /* 0x000fe2000f8e0200 */
[----:B------:R-:W-:Y:S01]  /*203a0*/  ULDC.64 UR4, c[0x0][0xae0] ;  /* 0x0002b80000047ab9 */ /* 0x000fe20000000a00 */
[----:B------:R-:W-:Y:S02]  /*203b0*/  IMAD R47, R194, -0x80, R47 ;  /* 0xffffff80c22f7824 */ /* 0x000fe400078e022f */
[C---:B------:R-:W-:Y:S02]  /*203c0*/  VIADD R0, R186.reuse, 0x20 ;  /* 0x00000020ba007836 */ /* 0x040fe40000000000 */
[----:B------:R-:W-:Y:S01]  /*203d0*/  IMAD.IADD R3, R3, 0x1, R45 ;  /* 0x0000000103037824 */ /* 0x000fe200078e022d */
[-C--:B------:R-:W-:Y:S01]  /*203e0*/  ISETP.GE.AND P3, PT, R186, R47.reuse, PT ;  /* 0x0000002fba00720c */ /* 0x080fe20003f66270 */
[----:B------:R-:W-:Y:S01]  /*203f0*/  IMAD R45, R44, UR4, RZ ;  /* 0x000000042c2d7c24 */ /* 0x000fe2000f8e02ff */
[----:B------:R-:W-:Y:S01]  /*20400*/  ISETP.GE.AND P0, PT, R0, R47, PT ;  /* 0x0000002f0000720c */ /* 0x000fe20003f06270 */
[----:B------:R-:W-:-:S02]  /*20410*/  VIADD R20, R186, 0x40 ;  /* 0x00000040ba147836 */ /* 0x000fc40000000000 */
[C---:B------:R-:W-:Y:S02]  /*20420*/  IMAD R45, R192.reuse, UR5, R45 ;  /* 0x00000005c02d7c24 */ /* 0x040fe4000f8e022d */
[----:B------:R-:W-:Y:S01]  /*20430*/  IMAD.WIDE.U32 R2, R192, UR4, R2 ;  /* 0x00000004c0027c25 */ /* 0x000fe2000f8e0002 */
[----:B------:R-:W-:-:S03]  /*20440*/  ULDC.64 UR4, c[0x0][0xae8] ;  /* 0x0002ba0000047ab9 */ /* 0x000fc60000000a00 */
[----:B------:R-:W-:Y:S01]  /*20450*/  VIADD R0, R16, 0x22820 ;  /* 0x0002282010007836 */ /* 0x000fe20000000000 */
[-C--:B------:R-:W-:Y:S01]  /*20460*/  ISETP.GE.AND P1, PT, R20, R47.reuse, PT ;  /* 0x0000002f1400720c */ /* 0x080fe20003f26270 */
[----:B------:R-:W-:Y:S02]  /*20470*/  VIADD R21, R186, 0x60 ;  /* 0x00000060ba157836 */ /* 0x000fe40000000000 */
[----:B------:R-:W-:Y:S01]  /*20480*/  IMAD.IADD R3, R3, 0x1, R45 ;  /* 0x0000000103037824 */ /* 0x000fe200078e022d */
[----:B------:R-:W-:Y:S01]  /*20490*/  PRMT R0, RZ, 0x654, R0 ;  /* 0x00000654ff007816 */ /* 0x000fe20000000000 */
[----:B------:R-:W-:Y:S01]  /*204a0*/  IMAD R20, R46, UR4, RZ ;  /* 0x000000042e147c24 */ /* 0x000fe2000f8e02ff */
[----:B------:R-:W-:Y:S01]  /*204b0*/  ISETP.GE.AND P2, PT, R21, R47, PT ;  /* 0x0000002f1500720c */ /* 0x000fe20003f46270 */
[C---:B------:R-:W-:Y:S01]  /*204c0*/  IMAD.WIDE.U32 R44, R49.reuse, UR4, R2 ;  /* 0x00000004312c7c25 */ /* 0x040fe2000f8e0002 */
[----:B------:R-:W-:Y:S01]  /*204d0*/  SHF.R.S32.HI R187, RZ, 0x1f, R186 ;  /* 0x0000001fffbb7819 */ /* 0x000fe200000114ba */
[----:B--2---:R1:W-:Y:S01]  /*204e0*/  SYNCS.ARRIVE.TRANS64.RED.A1T0 RZ, [R0+URZ], RZ ;  /* 0x000000ff00ff79a7 */ /* 0x0043e2000810043f */
[----:B------:R-:W-:Y:S01]  /*204f0*/  BSSY B1, `(.L_x_1522) ;  /* 0x0000015000017945 */ /* 0x000fe20003800000 */
[----:B------:R-:W-:-:S02]  /*20500*/  IMAD R47, R49, UR5, R20 ;  /* 0x00000005312f7c24 */ /* 0x000fc4000f8e0214 */
[----:B------:R-:W-:-:S04]  /*20510*/  IMAD.WIDE R20, R194, 0x80, R186 ;  /* 0x00000080c2147825 */ /* 0x000fc800078e02ba */
[----:B------:R-:W-:Y:S01]  /*20520*/  IMAD.IADD R49, R45, 0x1, R47 ;  /* 0x000000012d317824 */ /* 0x000fe200078e022f */
[----:B-1----:R-:W-:Y:S06]  /*20530*/  @P3 BRA `(.L_x_1523) ;  /* 0x0000000000403947 */ /* 0x002fec0003800000 */
        /* <DEDUP_REMOVED lines=16> */
.L_x_1523:
[----:B------:R-:W-:Y:S05]  /*20640*/  BSYNC B1 ;  /* 0x0000000000017941 */ /* 0x000fea0003800000 */
.L_x_1522:
[----:B------:R-:W-:Y:S04]  /*20650*/  BSSY B1, `(.L_x_1524) ;  /* 0x0000014000017945 */ /* 0x000fe80003800000 */
[----:B------:R-:W-:Y:S05]  /*20660*/  @P0 BRA `(.L_x_1525) ;  /* 0x0000000000480947 */ /* 0x000fea0003800000 */
[----:B0----5:R-:W-:Y:S01]  /*20670*/  IADD3 R5, P0, R20, 0x20, RZ ;  /* 0x0000002014057810 */ /* 0x021fe20007f1e0ff */
[----:B------:R-:W-:Y:S01]  /*20680*/  ULDC.64 UR4, c[0x0][0xad8] ;  /* 0x0002b60000047ab9 */ /* 0x000fe20000000a00 */
[----:B------:R-:W-:Y:S01]  /*20690*/  IMAD.MOV.U32 R2, RZ, RZ, R44 ;  /* 0x000000ffff027224 */ /* 0x000fe200078e002c */
[----:B------:R-:W-:Y:S01]  /*206a0*/  ULDC.64 UR6, c[0x0][0xa80] ;  /* 0x0002a00000067ab9 */ /* 0x000fe20000000a00 */
[----:B------:R-:W-:Y:S02]  /*206b0*/  IMAD.MOV.U32 R3, RZ, RZ, R49 ;  /* 0x000000ffff037224 */ /* 0x000fe400078e0031 */
[----:B------:R-:W-:Y:S02]  /*206c0*/  IMAD.X R0, RZ, RZ, R21, P0 ;  /* 0x000000ffff007224 */ /* 0x000fe400000e0615 */
[----:B------:R-:W-:Y:S02]  /*206d0*/  VIADD R4, R184, 0x40 ;  /* 0x00000040b8047836 */ /* 0x000fe40000000000 */
[----:B------:R-:W-:-:S02]  /*206e0*/  IMAD R0, R0, UR4, RZ ;  /* 0x0000000400007c24 */ /* 0x000fc4000f8e02ff */
[C---:B------:R-:W-:Y:S01]  /*206f0*/  IMAD.WIDE.U32 R2, R5.reuse, UR4, R2 ;  /* 0x0000000405027c25 */ /* 0x040fe2000f8e0002 */
        /* <DEDUP_REMOVED lines=9> */
.L_x_1525:
[----:B------:R-:W-:Y:S05]  /*20790*/  BSYNC B1 ;  /* 0x0000000000017941 */ /* 0x000fea0003800000 */
.L_x_1524:
[----:B------:R-:W-:Y:S04]  /*207a0*/  BSSY B1, `(.L_x_1526) ;  /* 0x0000014000017945 */ /* 0x000fe80003800000 */
[----:B------:R-:W-:Y:S05]  /*207b0*/  @P1 BRA `(.L_x_1527) ;  /* 0x0000000000481947 */ /* 0x000fea0003800000 */
[----:B01---5:R-:W-:Y:S01]  /*207c0*/  IADD3 R5, P0, R20, 0x40, RZ ;  /* 0x0000004014057810 */ /* 0x023fe20007f1e0ff */
[----:B------:R-:W-:Y:S01]  /*207d0*/  ULDC.64 UR4, c[0x0][0xad8] ;  /* 0x0002b60000047ab9 */ /* 0x000fe20000000a00 */
[----:B------:R-:W-:Y:S01]  /*207e0*/  IMAD.MOV.U32 R2, RZ, RZ, R44 ;  /* 0x000000ffff027224 */ /* 0x000fe200078e002c */
[----:B------:R-:W-:Y:S01]  /*207f0*/  ULDC.64 UR6, c[0x0][0xa80] ;  /* 0x0002a00000067ab9 */ /* 0x000fe20000000a00 */
[----:B------:R-:W-:Y:S01]  /*20800*/  IADD3.X R0, RZ, R21, RZ, P0, !PT ;  /* 0x00000015ff007210 */ /* 0x000fe200007fe4ff */
[----:B------:R-:W-:Y:S02]  /*20810*/  IMAD.MOV.U32 R3, RZ, RZ, R49 ;  /* 0x000000ffff037224 */ /* 0x000fe400078e0031 */
        /* <DEDUP_REMOVED lines=12> */
.L_x_1527:
[----:B------:R-:W-:Y:S05]  /*208e0*/  BSYNC B1 ;  /* 0x0000000000017941 */ /* 0x000fea0003800000 */
.L_x_1526:
[----:B------:R-:W-:Y:S05]  /*208f0*/  @P2 BRA `(.L_x_1528) ;  /* 0x0000000800c82947 */ /* 0x000fea0003800000 */
[----:B012--5:R-:W-:Y:S01]  /*20900*/  IADD3 R5, P0, R20, 0x60, RZ ;  /* 0x0000006014057810 */ /* 0x027fe20007f1e0ff */
        /* <DEDUP_REMOVED lines=19> */
.L_x_1519:
[----:B------:R-:W-:Y:S01]  /*20a40*/  ULDC.64 UR4, c[0x0][0xbd8] ;  /* 0x0002f60000047ab9 */ /* 0x000fe20000000a00 */
[----:B------:R-:W2:Y:S01]  /*20a50*/  LDC.64 R2, c[0x0][0xbd8] ;  /* 0x0002f600ff027b82 */ /* 0x000ea20000000a00 */
[----:B------:R-:W-:Y:S01]  /*20a60*/  ISETP.NE.U32.AND P0, PT, RZ, UR4, PT ;  /* 0x00000004ff007c0c */ /* 0x000fe2000bf05070 */
[----:B------:R-:W-:-:S03]  /*20a70*/  IMAD.MOV.U32 R9, RZ, RZ, RZ ;  /* 0x000000ffff097224 */ /* 0x000fc600078e00ff */
[----:B------:R-:W-:Y:S01]  /*20a80*/  ISETP.NE.AND.EX P0, PT, RZ, UR5, PT, P0 ;  /* 0x00000005ff007c0c */ /* 0x000fe2000bf05300 */
[----:B------:R-:W-:Y:S02]  /*20a90*/  ULDC.64 UR4, c[0x0][0xbe0] ;  /* 0x0002f80000047ab9 */ /* 0x000fe40000000a00 */
[----:B------:R-:W-:-:S04]  /*20aa0*/  ISETP.NE.U32.AND P1, PT, RZ, UR4, PT ;  /* 0x00000004ff007c0c */ /* 0x000fc8000bf25070 */
[----:B------:R-:W-:Y:S01]  /*20ab0*/  ISETP.NE.AND.EX P1, PT, RZ, UR5, PT, P1 ;  /* 0x00000005ff007c0c */ /* 0x000fe2000bf25310 */
[----:B--2---:R-:W-:-:S12]  /*20ac0*/  IMAD.WIDE R2, R193, 0x4, R2 ;  /* 0x00000004c1027825 */ /* 0x004fd800078e0202 */
[----:B------:R-:W2:Y:S01]  /*20ad0*/  @P1 LDC.64 R4, c[0x0][0xbe0] ;  /* 0x0002f800ff041b82 */ /* 0x000ea20000000a00 */
[----:B------:R-:W-:Y:S02]  /*20ae0*/  ULDC UR4, c[0x0][0xa88] ;  /* 0x0002a20000047ab9 */ /* 0x000fe40000000800 */
[----:B------:R-:W-:Y:S01]  /*20af0*/  IMAD.U32 R7, RZ, RZ, UR4 ;  /* 0x00000004ff077e24 */ /* 0x000fe2000f8e00ff */
[----:B------:R3:W5:Y:S01]  /*20b00*/  @P0 LDG.E R9, desc[UR40][R2.64] ;  /* 0x0000002802090981 */ /* 0x000762000c1e1900 */
[----:B--2---:R-:W-:-:S05]  /*20b10*/  @P1 IMAD.WIDE R4, R193, 0x4, R4 ;  /* 0x00000004c1041825 */ /* 0x004fca00078e0204 */
[----:B------:R3:W5:Y:S01]  /*20b20*/  @P1 LDG.E R7, desc[UR40][R4.64] ;  /* 0x0000002804071981 */ /* 0x000762000c1e1900 */
[----:B------:R-:W-:Y:S01]  /*20b30*/  ISETP.GT.AND P2, PT, R206, 0x7f, PT ;  /* 0x0000007fce00780c */ /* 0x000fe20003f44270 */
[----:B------:R-:W-:-:S12]  /*20b40*/  @P1 BRA `(.L_x_1529) ;  /* 0x0000000000101947 */ /* 0x000fd80003800000 */
[----:B------:R-:W-:Y:S05]  /*20b50*/  @!P0 BRA `(.L_x_1529) ;  /* 0x00000000000c8947 */ /* 0x000fea0003800000 */
[----:B------:R-:W2:Y:S04]  /*20b60*/  LDG.E R0, desc[UR40][R2.64] ;  /* 0x0000002802007981 */ /* 0x000ea8000c1e1900 */
[----:B-----5:R-:W2:Y:S02]  /*20b70*/  LDG.E R7, desc[UR40][R2.64+0x4] ;  /* 0x0000042802077981 */ /* 0x020ea4000c1e1900 */
[----:B--2---:R-:W-:-:S07]  /*20b80*/  IMAD.IADD R7, R7, 0x1, -R0 ;  /* 0x0000000107077824 */ /* 0x004fce00078e0a00 */
.L_x_1529:
[----:B------:R-:W-:Y:S01]  /*20b90*/  SHF.R.S32.HI R0, RZ, 0x1f, R193 ;  /* 0x0000001fff007819 */ /* 0x000fe200000114c1 */
[----:B------:R-:W-:Y:S01]  /*20ba0*/  BSSY B1, `(.L_x_1530) ;  /* 0x000001d000017945 */ /* 0x000fe20003800000 */
[----:B------:R-:W-:Y:S02]  /*20bb0*/  SHF.R.S32.HI R8, RZ, 0x1f, R192 ;  /* 0x0000001fff087819 */ /* 0x000fe400000114c0 */
[----:B------:R-:W-:Y:S02]  /*20bc0*/  SHF.R.S32.HI R185, RZ, 0x1f, R184 ;  /* 0x0000001fffb97819 */ /* 0x000fe400000114b8 */
[----:B------:R-:W-:Y:S02]  /*20bd0*/  SEL R11, R193, RZ, !P0 ;  /* 0x000000ffc10b7207 */ /* 0x000fe40004000000 */
[----:B------:R-:W-:Y:S02]  /*20be0*/  SEL R10, R0, RZ, !P0 ;  /* 0x000000ff000a7207 */ /* 0x000fe40004000000 */
[----:B-----5:R-:W-:Y:S01]  /*20bf0*/  SHF.R.S32.HI R6, RZ, 0x1f, R9 ;  /* 0x0000001fff067819 */ /* 0x020fe20000011409 */
[----:B------:R-:W-:Y:S06]  /*20c00*/  @P2 BRA `(.L_x_1531) ;  /* 0x0000000000582947 */ /* 0x000fec0003800000 */
[----:B---3--:R-:W2:Y:S02]  /*20c10*/  S2R R2, SR_TID.X ;  /* 0x0000000000027919 */ /* 0x008ea40000002100 */
[----:B--2---:R-:W-:-:S04]  /*20c20*/  IMAD R0, R194, 0x80, R2 ;  /* 0x00000080c2007824 */ /* 0x004fc800078e0202 */
[----:B------:R-:W-:-:S05]  /*20c30*/  VIADD R0, R0, 0xffffff80 ;  /* 0xffffff8000007836 */ /* 0x000fca0000000000 */
[----:B------:R-:W-:-:S13]  /*20c40*/  ISETP.GE.AND P0, PT, R0, R7, PT ;  /* 0x000000070000720c */ /* 0x000fda0003f06270 */
[----:B------:R-:W-:Y:S05]  /*20c50*/  @P0 BRA `(.L_x_1531) ;  /* 0x0000000000440947 */ /* 0x000fea0003800000 */
[----:B------:R-:W-:Y:S01]  /*20c60*/  IADD3 R2, P0, R0, R9, RZ ;  /* 0x0000000900027210 */ /* 0x000fe20007f1e0ff */
        /* <DEDUP_REMOVED lines=16> */
.L_x_1531:
[----:B------:R-:W-:Y:S05]  /*20d70*/  BSYNC B1 ;  /* 0x0000000000017941 */ /* 0x000fea0003800000 */
.L_x_1530:
[----:B------:R-:W-:Y:S01]  /*20d80*/  ULDC.64 UR4, c[0x0][0xaa0] ;  /* 0x0002a80000047ab9 */ /* 0x000fe20000000a00 */
[----:B------:R-:W-:Y:S01]  /*20d90*/  IMAD R7, R194, -0x80, R7 ;  /* 0xffffff80c2077824 */ /* 0x000fe200078e0207 */
[----:B------:R-:W-:Y:S01]  /*20da0*/  BSSY B1, `(.L_x_1532) ;  /* 0x000002a000017945 */ /* 0x000fe20003800000 */
[----:B------:R-:W-:Y:S02]  /*20db0*/  IMAD R0, R6, UR4, RZ ;  /* 0x0000000406007c24 */ /* 0x000fe4000f8e02ff */
[----:B--23--:R-:W-:Y:S01]  /*20dc0*/  IMAD.WIDE.U32 R2, R9, UR4, R184 ;  /* 0x0000000409027c25 */ /* 0x00cfe2000f8e00b8 */
[----:B------:R-:W-:-:S03]  /*20dd0*/  ISETP.GE.AND P3, PT, R186, R7, PT ;  /* 0x00000007ba00720c */ /* 0x000fc60003f66270 */
[----:B------:R-:W-:Y:S01]  /*20de0*/  IMAD R9, R9, UR5, R0 ;  /* 0x0000000509097c24 */ /* 0x000fe2000f8e0200 */
[----:B------:R-:W-:Y:S01]  /*20df0*/  ULDC.64 UR4, c[0x0][0xae0] ;  /* 0x0002b80000047ab9 */ /* 0x000fe20000000a00 */
[----:B------:R-:W-:Y:S02]  /*20e00*/  VIADD R0, R186, 0x20 ;  /* 0x00000020ba007836 */ /* 0x000fe40000000000 */
[----:B------:R-:W-:Y:S02]  /*20e10*/  IMAD.IADD R3, R3, 0x1, R9 ;  /* 0x0000000103037824 */ /* 0x000fe400078e0209 */
[----:B------:R-:W-:Y:S01]  /*20e20*/  IMAD R5, R8, UR4, RZ ;  /* 0x0000000408057c24 */ /* 0x000fe2000f8e02ff */
[----:B------:R-:W-:Y:S01]  /*20e30*/  ISETP.GE.AND P2, PT, R0, R7, PT ;  /* 0x000000070000720c */ /* 0x000fe20003f46270 */
[----:B------:R-:W-:Y:S02]  /*20e40*/  VIADD R0, R186, 0x60 ;  /* 0x00000060ba007836 */ /* 0x000fe40000000000 */
[----:B------:R-:W-:-:S02]  /*20e50*/  IMAD R5, R192, UR5, R5 ;  /* 0x00000005c0057c24 */ /* 0x000fc4000f8e0205 */
[----:B------:R-:W-:Y:S01]  /*20e60*/  IMAD.WIDE.U32 R2, R192, UR4, R2 ;  /* 0x00000004c0027c25 */ /* 0x000fe2000f8e0002 */
[----:B------:R-:W-:Y:S01]  /*20e70*/  ULDC.64 UR4, c[0x0][0xae8] ;  /* 0x0002ba0000047ab9 */ /* 0x000fe20000000a00 */
[-C--:B------:R-:W-:Y:S02]  /*20e80*/  ISETP.GE.AND P1, PT, R0, R7.reuse, PT ;  /* 0x000000070000720c */ /* 0x080fe40003f26270 */
        /* <DEDUP_REMOVED lines=11> */
[----:B------:R-:W-:Y:S01]  /*20f40*/  MOV R3, R11 ;  /* 0x0000000b00037202 */ /* 0x000fe20000000f00 */
[----:B------:R-:W-:Y:S01]  /*20f50*/  ULDC.64 UR4, c[0x0][0xad8] ;  /* 0x0002b60000047ab9 */ /* 0x000fe20000000a00 */
[----:B------:R-:W-:Y:S01]  /*20f60*/  IMAD.MOV.U32 R2, RZ, RZ, R4 ;  /* 0x000000ffff027224 */ /* 0x000fe200078e0004 */
[----:B------:R-:W-:Y:S01]  /*20f70*/  ULDC.64 UR6, c[0x0][0xa80] ;  /* 0x0002a00000067ab9 */ /* 0x000fe20000000a00 */
[----:B------:R-:W-:Y:S02]  /*20f80*/  IMAD R9, R7, UR4, RZ ;  /* 0x0000000407097c24 */ /* 0x000fe4000f8e02ff */
[----:B------:R-:W-:Y:S02]  /*20f90*/  VIADD R0, R184, 0x40 ;  /* 0x00000040b8007836 */ /* 0x000fe40000000000 */
[----:B------:R-:W-:Y:S01]  /*20fa0*/  IMAD.WIDE.U32 R2, R6, UR4, R2 ;  /* 0x0000000406027c25 */ /* 0x000fe2000f8e0002 */
[----:B------:R-:W-:Y:S02]  /*20fb0*/  ULDC UR4, c[0x0][0xa8c] ;  /* 0x0002a30000047ab9 */ /* 0x000fe40000000800 */
[----:B------:R-:W-:Y:S01]  /*20fc0*/  ISETP.GE.AND P4, PT, R184, UR4, PT ;  /* 0x00000004b8007c0c */ /* 0x000fe2000bf86270 */
[----:B------:R-:W-:Y:S01]  /*20fd0*/  IMAD R9, R6, UR5, R9 ;  /* 0x0000000506097c24 */ /* 0x000fe2000f8e0209 */
[----:B------:R-:W-:-:S02]  /*20fe0*/  ISETP.GE.AND P5, PT, R0, UR4, PT ;  /* 0x0000000400007c0c */ /* 0x000fc4000bfa6270 */
[----:B------:R-:W-:Y:S01]  /*20ff0*/  LEA R8, P3, R2, UR6, 0x1 ;  /* 0x0000000602087c11 */ /* 0x000fe2000f8608ff */
[----:B------:R-:W-:-:S05]  /*21000*/  IMAD.IADD R3, R3, 0x1, R9 ;  /* 0x0000000103037824 */ /* 0x000fca00078e0209 */
[----:B------:R-:W-:-:S05]  /*21010*/  LEA.HI.X R9, R2, UR7, R3, 0x1, P3 ;  /* 0x0000000702097c11 */ /* 0x000fca00098f0c03 */
[----:B------:R2:W-:Y:S04]  /*21020*/  @!P4 STG.E.128 desc[UR40][R8.64], RZ ;  /* 0x000000ff0800c986 */ /* 0x0005e8000c101d28 */
[----:B------:R2:W-:Y:S02]  /*21030*/  @!P5 STG.E.128 desc[UR40][R8.64+0x80], RZ ;  /* 0x000080ff0800d986 */ /* 0x0005e4000c101d28 */
.L_x_1533:
[----:B------:R-:W-:Y:S05]  /*21040*/  BSYNC B1 ;  /* 0x0000000000017941 */ /* 0x000fea0003800000 */
.L_x_1532:
[----:B------:R-:W-:Y:S04]  /*21050*/  BSSY B1, `(.L_x_1534) ;  /* 0x0000014000017945 */ /* 0x000fe80003800000 */
[----:B------:R-:W-:Y:S05]  /*21060*/  @P2 BRA `(.L_x_1535) ;  /* 0x0000000000482947 */ /* 0x000fea0003800000 */
[----:B--2---:R-:W-:Y:S01]  /*21070*/  IADD3 R9, P2, R6, 0x20, RZ ;  /* 0x0000002006097810 */ /* 0x004fe20007f5e0ff */
        /* <DEDUP_REMOVED lines=17> */
.L_x_1535:
[----:B------:R-:W-:Y:S05]  /*21190*/  BSYNC B1 ;  /* 0x0000000000017941 */ /* 0x000fea0003800000 */
.L_x_1534:
[----:B------:R-:W-:Y:S04]  /*211a0*/  BSSY B1, `(.L_x_1536) ;  /* 0x0000014000017945 */ /* 0x000fe80003800000 */
[----:B------:R-:W-:Y:S05]  /*211b0*/  @P0 BRA `(.L_x_1537) ;  /* 0x0000000000480947 */ /* 0x000fea0003800000 */
[----:B--23--:R-:W-:Y:S01]  /*211c0*/  IADD3 R9, P0, R6, 0x40, RZ ;  /* 0x0000004006097810 */ /* 0x00cfe20007f1e0ff */
        /* <DEDUP_REMOVED lines=17> */
.L_x_1537:
[----:B------:R-:W-:Y:S05]  /*212e0*/  BSYNC B1 ;  /* 0x0000000000017941 */ /* 0x000fea0003800000 */
.L_x_1536:
        /* <DEDUP_REMOVED lines=19> */
.L_x_1528:
[----:B------:R-:W-:Y:S05]  /*21420*/  BSYNC B0 ;  /* 0x0000000000007941 */ /* 0x000fea0003800000 */
.L_x_1518:
[----:B------:R-:W-:Y:S02]  /*21430*/  ULDC UR4, c[0x0][0xc14] ;  /* 0x0003050000047ab9 */ /* 0x000fe40000000800 */
[----:B-1----:R-:W-:-:S13]  /*21440*/  ISETP.GE.AND P0, PT, R179, UR4, PT ;  /* 0x00000004b3007c0c */ /* 0x002fda000bf06270 */
[----:B------:R-:W-:Y:S05]  /*21450*/  @!P0 BRA `(.L_x_1538) ;  /* 0xfffffdfc00788947 */ /* 0x000fea000383ffff */
[----:B------:R-:W-:Y:S05]  /*21460*/  BRA `(.L_x_1317) ;  /* 0x0000006c00747947 */ /* 0x000fea0003800000 */
.L_x_1315:
        /* <DEDUP_REMOVED lines=20> */
.L_x_1539:
[----:B------:R-:W1:Y:S01]  /*215b0*/  S2R R0, SR_TID.X ;  /* 0x0000000000007919 */ /* 0x000e620000002100 */
[----:B------:R-:W-:Y:S01]  /*215c0*/  ULDC UR4, c[0x0][0xc14] ;  /* 0x0003050000047ab9 */ /* 0x000fe20000000800 */
[----:B------:R-:W2:Y:S01]  /*215d0*/  S2UR UR6, SR_CTAID.X ;  /* 0x00000000000679c3 */ /* 0x000ea20000002500 */
[----:B------:R-:W-:Y:S01]  /*215e0*/  ULDC UR5, c[0x0][0xc10] ;  /* 0x0003040000057ab9 */ /* 0x000fe20000000800 */
[----:B-1----:R-:W-:-:S04]  /*215f0*/  LOP3.LUT R0, R0, 0x1f, RZ, 0xc0, !PT ;  /* 0x0000001f00007812 */ /* 0x002fc800078ec0ff */
[----:B------:R-:W-:-:S04]  /*21600*/  ISETP.NE.AND P0, PT, R0, 0x1f, PT ;  /* 0x0000001f0000780c */ /* 0x000fc80003f05270 */
[----:B------:R-:W-:-:S13]  /*21610*/  ISETP.GE.OR P1, PT, R0, UR4, !P0 ;  /* 0x0000000400007c0c */ /* 0x000fda000c726670 */
[----:B0-----:R-:W0:Y:S02]  /*21620*/  @!P1 LDC.64 R2, c[0x0][0xc58] ;  /* 0x00031600ff029b82 */ /* 0x001e240000000a00 */
[----:B0-----:R-:W-:-:S05]  /*21630*/  @!P1 IMAD.WIDE.U32 R2, R0, 0x4, R2 ;  /* 0x0000000400029825 */ /* 0x001fca00078e0002 */
[----:B------:R-:W3:Y:S01]  /*21640*/  @!P1 LDG.E R5, desc[UR40][R2.64] ;  /* 0x0000002802059981 */ /* 0x000ee2000c1e1900 */
[C---:B------:R-:W-:Y:S01]  /*21650*/  ISETP.NE.AND P1, PT, R0.reuse, RZ, PT ;  /* 0x000000ff0000720c */ /* 0x040fe20003f25270 */
[----:B------:R-:W-:Y:S01]  /*21660*/  UMOV UR4, URZ ;  /* 0x0000003f00047c82 */ /* 0x000fe20008000000 */
[C---:B------:R-:W-:Y:S02]  /*21670*/  ISETP.GE.U32.AND P2, PT, R0.reuse, 0x2, PT ;  /* 0x000000020000780c */ /* 0x040fe40003f46070 */
[C---:B------:R-:W-:Y:S02]  /*21680*/  ISETP.GE.U32.AND P3, PT, R0.reuse, 0x4, PT ;  /* 0x000000040000780c */ /* 0x040fe40003f66070 */
[C---:B------:R-:W-:Y:S02]  /*21690*/  ISETP.GE.U32.AND P4, PT, R0.reuse, 0x8, PT ;  /* 0x000000080000780c */ /* 0x040fe40003f86070 */
[----:B------:R-:W-:Y:S01]  /*216a0*/  ISETP.GE.U32.AND P5, PT, R0, 0x10, PT ;  /* 0x000000100000780c */ /* 0x000fe20003fa6070 */
        /* <DEDUP_REMOVED lines=15> */
[----:B------:R-:W-:-:S03]  /*217a0*/  IMAD.MOV.U32 R4, RZ, RZ, RZ ;  /* 0x000000ffff047224 */ /* 0x000fc600078e00ff */
[----:B------:R-:W0:Y:S02]  /*217b0*/  SHFL.IDX PT, R7, R6, 0x1f, 0x1f ;  /* 0x03e01f0006077f89 */ /* 0x000e2400000e0000 */
[----:B0-----:R-:W-:-:S04]  /*217c0*/  IMAD R7, R7, UR5, RZ ;  /* 0x0000000507077c24 */ /* 0x001fc8000f8e02ff */
[----:B------:R-:W-:Y:S01]  /*217d0*/  IMAD.MOV.U32 R2, RZ, RZ, R7 ;  /* 0x000000ffff027224 */ /* 0x000fe200078e0007 */
[----:B--2---:R-:W-:-:S13]  /*217e0*/  ISETP.GT.AND P6, PT, R7, UR6, PT ;  /* 0x0000000607007c0c */ /* 0x004fda000bfc4270 */
[----:B------:R-:W-:Y:S05]  /*217f0*/  @P6 BRA `(.L_x_1541) ;  /* 0x0000000000a06947 */ /* 0x000fea0003800000 */
[----:B------:R-:W0:Y:S01]  /*21800*/  LDC R6, c[0x0][0xc14] ;  /* 0x00030500ff067b82 */ /* 0x000e220000000800 */
[----:B------:R-:W-:Y:S01]  /*21810*/  IMAD.MOV.U32 R7, RZ, RZ, R2 ;  /* 0x000000ffff077224 */ /* 0x000fe200078e0002 */
[----:B------:R-:W-:Y:S01]  /*21820*/  UMOV UR4, URZ ;  /* 0x0000003f00047c82 */ /* 0x000fe20008000000 */
[----:B------:R-:W-:Y:S01]  /*21830*/  ULDC UR7, c[0x0][0xc14] ;  /* 0x0003050000077ab9 */ /* 0x000fe20000000800 */
[----:B------:R-:W-:-:S05]  /*21840*/  ULDC UR5, c[0x0][0xc10] ;  /* 0x0003040000057ab9 */ /* 0x000fca0000000800 */
.L_x_1545:
[----:B------:R-:W-:Y:S01]  /*21850*/  IMAD.U32 R2, RZ, RZ, UR7 ;  /* 0x00000007ff027e24 */ /* 0x000fe2000f8e00ff */
[----:B------:R-:W-:-:S04]  /*21860*/  UIADD3 UR4, UR4, 0x1f, URZ ;  /* 0x0000001f04047890 */ /* 0x000fc8000fffe03f */
[----:B------:R1:W-:Y:S02]  /*21870*/  STL [R1+0xc], R2 ;  /* 0x00000c0201007387 */ /* 0x0003e40000100800 */
[----:B0-----:R-:W-:-:S13]  /*21880*/  ISETP.LE.AND P6, PT, R6, UR4, PT ;  /* 0x0000000406007c0c */ /* 0x001fda000bfc3270 */
[----:B-1----:R-:W-:Y:S05]  /*21890*/  @P6 BRA `(.L_x_1542) ;  /* 0x0000000400b86947 */ /* 0x002fea0003800000 */
[----:B------:R-:W-:Y:S01]  /*218a0*/  IADD3 R9, R0, UR4, RZ ;  /* 0x0000000400097c10 */ /* 0x000fe2000fffe0ff */
[----:B------:R-:W-:Y:S01]  /*218b0*/  BSSY B0, `(.L_x_1543) ;  /* 0x0000007000007945 */ /* 0x000fe20003800000 */
[----:B------:R-:W-:Y:S02]  /*218c0*/  IMAD.MOV.U32 R5, RZ, RZ, RZ ;  /* 0x000000ffff057224 */ /* 0x000fe400078e00ff */
[----:B------:R-:W-:-:S13]  /*218d0*/  ISETP.GE.OR P6, PT, R9, R6, !P0 ;  /* 0x000000060900720c */ /* 0x000fda00047c6670 */
[----:B------:R-:W-:Y:S05]  /*218e0*/  @P6 BRA `(.L_x_1544) ;  /* 0x00000000000c6947 */ /* 0x000fea0003800000 */
[----:B------:R-:W0:Y:S02]  /*218f0*/  LDC.64 R2, c[0x0][0xc58] ;  /* 0x00031600ff027b82 */ /* 0x000e240000000a00 */
[----:B0-----:R-:W-:-:S05]  /*21900*/  IMAD.WIDE R2, R9, 0x4, R2 ;  /* 0x0000000409027825 */ /* 0x001fca00078e0202 */
[----:B------:R0:W5:Y:S02]  /*21910*/  LDG.E R5, desc[UR40][R2.64] ;  /* 0x0000002802057981 */ /* 0x000164000c1e1900 */
.L_x_1544:
[----:B------:R-:W-:Y:S05]  /*21920*/  BSYNC B0 ;  /* 0x0000000000007941 */ /* 0x000fea0003800000 */
.L_x_1543:
        /* <DEDUP_REMOVED lines=15> */
[----:B------:R-:W0:Y:S02]  /*21a20*/  SHFL.IDX PT, R2, R10, 0x1f, 0x1f ;  /* 0x03e01f000a027f89 */ /* 0x000e2400000e0000 */
[----:B0-----:R-:W-:-:S04]  /*21a30*/  IMAD R2, R2, UR5, RZ ;  /* 0x0000000502027c24 */ /* 0x001fc8000f8e02ff */
[----:B------:R-:W-:-:S05]  /*21a40*/  IMAD.IADD R7, R2, 0x1, R7 ;  /* 0x0000000102077824 */ /* 0x000fca00078e0207 */
[----:B------:R-:W-:-:S13]  /*21a50*/  ISETP.GT.AND P6, PT, R7, UR6, PT ;  /* 0x0000000607007c0c */ /* 0x000fda000bfc4270 */
[----:B------:R-:W-:Y:S05]  /*21a60*/  @!P6 BRA `(.L_x_1545) ;  /* 0xfffffffc0078e947 */ /* 0x000fea000383ffff */
[----:B------:R-:W-:-:S07]  /*21a70*/  IMAD.MOV.U32 R6, RZ, RZ, R10 ;  /* 0x000000ffff067224 */ /* 0x000fce00078e000a */
.L_x_1541:
[----:B------:R-:W-:-:S04]  /*21a80*/  IMAD.IADD R7, R7, 0x1, -R2 ;  /* 0x0000000107077824 */ /* 0x000fc800078e0a02 */
[----:B------:R-:W-:-:S05]  /*21a90*/  IMAD R2, R6, UR5, R7 ;  /* 0x0000000506027c24 */ /* 0x000fca000f8e0207 */
[----:B------:R-:W-:Y:S02]  /*21aa0*/  ISETP.GT.AND P0, PT, R2, UR6, PT ;  /* 0x0000000602007c0c */ /* 0x000fe4000bf04270 */
[----:B------:R-:W0:Y:S11]  /*21ab0*/  LDC.64 R2, c[0x0][0xc68] ;  /* 0x00031a00ff027b82 */ /* 0x000e360000000a00 */
[----:B------:R-:W-:-:S04]  /*21ac0*/  VOTE.ANY R12, PT, !P0 ;  /* 0x00000000000c7806 */ /* 0x000fc800040e0100 */
[----:B------:R-:W1:Y:S02]  /*21ad0*/  POPC R8, R12 ;  /* 0x0000000c00087309 */ /* 0x000e640000000000 */
[----:B-1----:R-:W-:-:S04]  /*21ae0*/  VIADD R9, R8, UR4 ;  /* 0x0000000408097c36 */ /* 0x002fc80008000000 */
[----:B0-----:R-:W-:Y:S01]  /*21af0*/  IMAD.WIDE R2, R9, 0x4, R2 ;  /* 0x0000000409027825 */ /* 0x001fe200078e0202 */
[----:B------:R-:W0:Y:S04]  /*21b00*/  SHFL.IDX PT, R5, R5, R8, 0x1f ;  /* 0x00001f0805057589 */ /* 0x000e2800000e0000 */
[----:B------:R-:W0:Y:S04]  /*21b10*/  LDG.E R10, desc[UR40][R2.64] ;  /* 0x00000028020a7981 */ /* 0x000e28000c1e1900 */
[----:B------:R0:W-:Y:S01]  /*21b20*/  STL [R1+0xc], R9 ;  /* 0x00000c0901007387 */ /* 0x0001e20000100800 */
[----:B------:R-:W-:Y:S01]  /*21b30*/  ISETP.NE.AND P0, PT, R12, RZ, PT ;  /* 0x000000ff0c00720c */ /* 0x000fe20003f05270 */
[----:B0-----:R-:W-:-:S05]  /*21b40*/  IMAD R9, R5, R10, RZ ;  /* 0x0000000a05097224 */ /* 0x001fca00078e02ff */
[----:B------:R-:W-:-:S04]  /*21b50*/  IABS R11, R9 ;  /* 0x00000009000b7213 */ /* 0x000fc80000000000 */
[----:B------:R-:W0:Y:S08]  /*21b60*/  I2F.RP R13, R11 ;  /* 0x0000000b000d7306 */ /* 0x000e300000209400 */
[----:B0-----:R-:W0:Y:S02]  /*21b70*/  MUFU.RCP R13, R13 ;  /* 0x0000000d000d7308 */ /* 0x001e240000001000 */
[----:B0-----:R-:W-:-:S06]  /*21b80*/  VIADD R14, R13, 0xffffffe ;  /* 0x0ffffffe0d0e7836 */ /* 0x001fcc0000000000 */
[----:B------:R0:W1:Y:S01]  /*21b90*/  F2I.FTZ.U32.TRUNC.NTZ R3, R14 ;  /* 0x0000000e00037305 */ /* 0x000062000021f000 */
[----:B------:R-:W-:Y:S05]  /*21ba0*/  @!P0 BRA `(.L_x_1546) ;  /* 0x0000000000088947 */ /* 0x000fea0003800000 */
[----:B------:R-:W-:-:S05]  /*21bb0*/  VIADD R13, R8, 0xffffffff ;  /* 0xffffffff080d7836 */ /* 0x000fca0000000000 */
[----:B------:R2:W3:Y:S02]  /*21bc0*/  SHFL.IDX PT, R4, R6, R13, 0x1f ;  /* 0x00001f0d06047589 */ /* 0x0004e400000e0000 */
.L_x_1546:
[----:B-1----:R-:W-:Y:S01]  /*21bd0*/  IMAD.MOV R2, RZ, RZ, -R3 ;  /* 0x000000ffff027224 */ /* 0x002fe200078e0a03 */
[----:B--2---:R-:W-:Y:S01]  /*21be0*/  IABS R6, R9 ;  /* 0x0000000900067213 */ /* 0x004fe20000000000 */
[----:B---3--:R-:W-:Y:S02]  /*21bf0*/  IMAD R4, R4, UR5, R7 ;  /* 0x0000000504047c24 */ /* 0x008fe4000f8e0207 */
[----:B------:R-:W-:Y:S02]  /*21c00*/  IMAD R7, R2, R11, RZ ;  /* 0x0000000b02077224 */ /* 0x000fe400078e02ff */
[----:B------:R-:W-:Y:S01]  /*21c10*/  IMAD.MOV.U32 R2, RZ, RZ, RZ ;  /* 0x000000ffff027224 */ /* 0x000fe200078e00ff */
[----:B------:R1:W-:Y:S01]  /*21c20*/  STL [R1], R4 ;  /* 0x0000000401007387 */ /* 0x0003e20000100800 */
[----:B------:R-:W-:Y:S02]  /*21c30*/  IMAD.MOV R6, RZ, RZ, -R6 ;  /* 0x000000ffff067224 */ /* 0x000fe400078e0a06 */
[----:B------:R-:W-:Y:S01]  /*21c40*/  IMAD.HI.U32 R3, R3, R7, R2 ;  /* 0x0000000703037227 */ /* 0x000fe200078e0002 */
[----:B------:R-:W-:-:S04]  /*21c50*/  IADD3 R2, -R4, UR6, RZ ;  /* 0x0000000604027c10 */ /* 0x000fc8000fffe1ff */
[----:B-1----:R-:W-:-:S05]  /*21c60*/  IABS R4, R2 ;  /* 0x0000000200047213 */ /* 0x002fca0000000000 */
[----:B------:R-:W-:Y:S01]  /*21c70*/  IMAD.HI.U32 R7, R3, R4, RZ ;  /* 0x0000000403077227 */ /* 0x000fe200078e00ff */
[----:B------:R-:W-:-:S03]  /*21c80*/  LOP3.LUT R3, R2, R9, RZ, 0x3c, !PT ;  /* 0x0000000902037212 */ /* 0x000fc600078e3cff */
[----:B------:R-:W-:Y:S01]  /*21c90*/  IMAD R4, R7, R6, R4 ;  /* 0x0000000607047224 */ /* 0x000fe200078e0204 */
[----:B------:R-:W-:-:S04]  /*21ca0*/  ISETP.GE.AND P2, PT, R3, RZ, PT ;  /* 0x000000ff0300720c */ /* 0x000fc80003f46270 */
[----:B------:R-:W-:-:S13]  /*21cb0*/  ISETP.GT.U32.AND P1, PT, R11, R4, PT ;  /* 0x000000040b00720c */ /* 0x000fda0003f24070 */
        /* <DEDUP_REMOVED lines=12> */
[----:B------:R-:W-:-:S04]  /*21d80*/  VIADDMNMX R10, R3, UR5, R10, PT ;  /* 0x00000005030a7c46 */ /* 0x000fc8000b80010a */
[----:B------:R-:W-:-:S04]  /*21d90*/  IABS R6, R10 ;  /* 0x0000000a00067213 */ /* 0x000fc80000000000 */
[----:B------:R-:W1:Y:S08]  /*21da0*/  I2F.RP R8, R6 ;  /* 0x0000000600087306 */ /* 0x000e700000209400 */
[----:B-1----:R-:W1:Y:S02]  /*21db0*/  MUFU.RCP R8, R8 ;  /* 0x0000000800087308 */ /* 0x002e640000001000 */
[----:B-1----:R-:W-:Y:S01]  /*21dc0*/  VIADD R3, R8, 0xffffffe ;  /* 0x0ffffffe08037836 */ /* 0x002fe20000000000 */
[----:B------:R-:W-:-:S05]  /*21dd0*/  IABS R8, R10 ;  /* 0x0000000a00087213 */ /* 0x000fca0000000000 */
[----:B------:R-:W1:Y:S02]  /*21de0*/  F2I.FTZ.U32.TRUNC.NTZ R3, R3 ;  /* 0x0000000300037305 */ /* 0x000e64000021f000 */
[----:B-1----:R-:W-:-:S04]  /*21df0*/  IMAD.MOV R7, RZ, RZ, -R3 ;  /* 0x000000ffff077224 */ /* 0x002fc800078e0a03 */
[----:B------:R-:W-:-:S04]  /*21e00*/  IMAD R7, R7, R6, RZ ;  /* 0x0000000607077224 */ /* 0x000fc800078e02ff */
[----:B------:R-:W-:Y:S01]  /*21e10*/  IMAD.HI.U32 R2, R3, R7, R2 ;  /* 0x0000000703027227 */ /* 0x000fe200078e0002 */
[----:B------:R-:W-:-:S03]  /*21e20*/  IABS R7, R9 ;  /* 0x0000000900077213 */ /* 0x000fc60000000000 */
[----:B------:R-:W-:Y:S02]  /*21e30*/  IMAD.MOV R3, RZ, RZ, -R8 ;  /* 0x000000ffff037224 */ /* 0x000fe400078e0a08 */
[----:B------:R-:W-:-:S04]  /*21e40*/  IMAD.HI.U32 R2, R2, R7, RZ ;  /* 0x0000000702027227 */ /* 0x000fc800078e00ff */
[----:B------:R-:W-:-:S05]  /*21e50*/  IMAD R3, R2, R3, R7 ;  /* 0x0000000302037224 */ /* 0x000fca00078e0207 */
[----:B------:R-:W-:-:S13]  /*21e60*/  ISETP.GT.U32.AND P1, PT, R6, R3, PT ;  /* 0x000000030600720c */ /* 0x000fda0003f24070 */
[----:B------:R-:W-:Y:S01]  /*21e70*/  @!P1 IMAD.IADD R3, R3, 0x1, -R6 ;  /* 0x0000000103039824 */ /* 0x000fe200078e0a06 */
[----:B------:R-:W-:Y:S02]  /*21e80*/  @!P1 IADD3 R2, R2, 0x1, RZ ;  /* 0x0000000102029810 */ /* 0x000fe40007ffe0ff */
        /* <DEDUP_REMOVED lines=11> */
[----:B------:R1:W-:Y:S01]  /*21f40*/  STL [R1+0x8], R3 ;  /* 0x0000080301007387 */ /* 0x0003e20000100800 */
[----:B------:R-:W-:-:S05]  /*21f50*/  IMAD.IADD R2, R5, 0x1, R2 ;  /* 0x0000000105027824 */ /* 0x000fca00078e0202 */
[----:B------:R1:W-:Y:S01]  /*21f60*/  STL [R1+0x4], R2 ;  /* 0x0000040201007387 */ /* 0x0003e20000100800 */
[----:B------:R-:W-:Y:S05]  /*21f70*/  BRA `(.L_x_1547) ;  /* 0x0000000000107947 */ /* 0x000fea0003800000 */
.L_x_1542:
[----:B------:R-:W-:Y:S01]  /*21f80*/  IMAD.U32 R2, RZ, RZ, UR6 ;  /* 0x00000006ff027e24 */ /* 0x000fe2000f8e00ff */
[----:B------:R0:W-:Y:S04]  /*21f90*/  STL [R1+0x4], RZ ;  /* 0x000004ff01007387 */ /* 0x0001e80000100800 */
[----:B------:R0:W-:Y:S04]  /*21fa0*/  STL [R1+0x8], RZ ;  /* 0x000008ff01007387 */ /* 0x0001e80000100800 */
[----:B------:R0:W-:Y:S02]  /*21fb0*/  STL [R1], R2 ;  /* 0x0000000201007387 */ /* 0x0001e40000100800 */
.L_x_1547:
[----:B------:R-:W2:Y:S04]  /*21fc0*/  LDL R4, [R1] ;  /* 0x0000000001047983 */ /* 0x000ea80000100800 */
[----:B------:R-:W2:Y:S04]  /*21fd0*/  LDL R5, [R1+0x4] ;  /* 0x0000040001057983 */ /* 0x000ea80000100800 */
[----:B------:R-:W2:Y:S04]  /*21fe0*/  LDL R6, [R1+0x8] ;  /* 0x0000080001067983 */ /* 0x000ea80000100800 */
[----:B------:R-:W2:Y:S01]  /*21ff0*/  LDL R7, [R1+0xc] ;  /* 0x00000c0001077983 */ /* 0x000ea20000100800 */
[----:B------:R-:W-:-:S13]  /*22000*/  ISETP.NE.AND P0, PT, R0, RZ, PT ;  /* 0x000000ff0000720c */ /* 0x000fda0003f05270 */
[----:B-1----:R-:W1:Y:S01]  /*22010*/  @!P0 S2R R3, SR_CgaCtaId ;  /* 0x0000000000038919 */ /* 0x002e620000008800 */
[----:B------:R-:W-:-:S04]  /*22020*/  @!P0 MOV R0, 0x400 ;  /* 0x0000040000008802 */ /* 0x000fc80000000f00 */
[----:B-1----:R-:W-:-:S05]  /*22030*/  @!P0 LEA R0, R3, R0, 0x18 ;  /* 0x0000000003008211 */ /* 0x002fca00078ec0ff */
[----:B--2---:R1:W-:Y:S01]  /*22040*/  @!P0 STS.128 [R0+0x228d0], R4 ;  /* 0x0228d00400008388 */ /* 0x0043e20000000c00 */
[----:B------:R-:W-:Y:S06]  /*22050*/  BAR.ARV 0x5, 0x180 ;  /* 0x0146000000007b1d */ /* 0x000fec0000002000 */
.L_x_1540:
[----:B-1----:R-:W3:Y:S01]  /*22060*/  LDL R0, [R1+0xc] ;  /* 0x00000c0001007983 */ /* 0x002ee20000100800 */
[----:B------:R-:W-:-:S03]  /*22070*/  ULDC UR4, c[0x0][0xc14] ;  /* 0x0003050000047ab9 */ /* 0x000fc60000000800 */
[----:B------:R1:W-:Y:S01]  /*22080*/  STL [R1+0x10], RZ ;  /* 0x000010ff01007387 */ /* 0x0003e20000100800 */
[----:B---3--:R-:W-:Y:S01]  /*22090*/  ISETP.GE.AND P0, PT, R0, UR4, PT ;  /* 0x0000000400007c0c */ /* 0x008fe2000bf06270 */
[----:B------:R-:W-:-:S05]  /*220a0*/  IMAD.MOV.U32 R0, RZ, RZ, 0x1 ;  /* 0x00000001ff007424 */ /* 0x000fca00078e00ff */
[----:B------:R1:W-:Y:S04]  /*220b0*/  STL [R1+0x18], R0 ;  /* 0x0000180001007387 */ /* 0x0003e80000100800 */
[----:B------:R1:W-:Y:S03]  /*220c0*/  STL [R1+0x44], RZ ;  /* 0x000044ff01007387 */ /* 0x0003e60000100800 */
[----:B------:R-:W-:Y:S05]  /*220d0*/  @P0 BRA `(.L_x_1548) ;  /* 0x0000005c00540947 */ /* 0x000fea0003800000 */
[----:B--2---:R-:W0:Y:S01]  /*220e0*/  S2R R7, SR_TID.X ;  /* 0x0000000000077919 */ /* 0x004e220000002100 */
[----:B------:R-:W-:Y:S01]  /*220f0*/  BSSY B7, `(.L_x_1548) ;  /* 0x00005d3000077945 */ /* 0x000fe20003800000 */
[----:B------:R-:W-:Y:S01]  /*22100*/  ULDC.64 UR42, c[0x0][0x198] ;  /* 0x00006600002a7ab9 */ /* 0x000fe20000000a00 */
[----:B------:R-:W-:Y:S01]  /*22110*/  ULOP3.LUT UR36, UR37, 0x1, URZ, 0xfc, !UPT ;  /* 0x0000000125247892 */ /* 0x000fe2000f8efc3f */
[----:B------:R-:W2:Y:S01]  /*22120*/  S2R R3, SR_TID.X ;  /* 0x0000000000037919 */ /* 0x000ea20000002100 */
[----:B------:R-:W-:Y:S01]  /*22130*/  ULOP3.LUT UR39, UR37, 0x2, URZ, 0xfc, !UPT ;  /* 0x0000000225277892 */ /* 0x000fe2000f8efc3f */
[----:B------:R-:W-:Y:S01]  /*22140*/  ULDC UR38, c[0x0][0xc] ;  /* 0x0000030000267ab9 */ /* 0x000fe20000000800 */
[C---:B0-----:R-:W-:Y:S01]  /*22150*/  IMAD.SHL.U32 R2, R7.reuse, 0x10, RZ ;  /* 0x0000001007027824 */ /* 0x041fe200078e00ff */
[C---:B------:R-:W-:Y:S01]  /*22160*/  R2P PR, R7.reuse, 0x6 ;  /* 0x0000000607007804 */ /* 0x040fe20000000000 */
[----:B-1----:R-:W-:Y:S01]  /*22170*/  IMAD.SHL.U32 R0, R7, 0x80, RZ ;  /* 0x0000008007007824 */ /* 0x002fe200078e00ff */
[----:B--2---:R-:W-:-:S02]  /*22180*/  LOP3.LUT R5, R3, 0x7f, RZ, 0xc0, !PT ;  /* 0x0000007f03057812 */ /* 0x004fc400078ec0ff */
[----:B------:R-:W-:Y:S02]  /*22190*/  LOP3.LUT R4, R2, 0x70, RZ, 0xc0, !PT ;  /* 0x0000007002047812 */ /* 0x000fe400078ec0ff */
[----:B------:R-:W-:Y:S01]  /*221a0*/  SHF.R.U32.HI R3, RZ, 0x1, R7 ;  /* 0x00000001ff037819 */ /* 0x000fe20000011607 */
[----:B------:R-:W-:Y:S01]  /*221b0*/  IMAD.SHL.U32 R6, R5, 0x40, RZ ;  /* 0x0000004005067824 */ /* 0x000fe200078e00ff */
[C---:B------:R-:W-:Y:S02]  /*221c0*/  LOP3.LUT R2, R0.reuse, 0x380, RZ, 0xc0, !PT ;  /* 0x0000038000027812 */ /* 0x040fe400078ec0ff */
[----:B------:R-:W-:Y:S02]  /*221d0*/  LOP3.LUT R5, R0, 0x400, RZ, 0xc0, !PT ;  /* 0x0000040000057812 */ /* 0x000fe400078ec0ff */
[----:B------:R-:W-:Y:S02]  /*221e0*/  LOP3.LUT R3, R2, 0x30, R3, 0xf8, !PT ;  /* 0x0000003002037812 */ /* 0x000fe400078ef803 */
[----:B------:R-:W-:-:S02]  /*221f0*/  LOP3.LUT R6, R5, 0x1800, R6, 0xf8, !PT ;  /* 0x0000180005067812 */ /* 0x000fc400078ef806 */
[----:B------:R-:W-:Y:S02]  /*22200*/  LOP3.LUT R5, R2, 0x10, R7, 0xf8, !PT ;  /* 0x0000001002057812 */ /* 0x000fe400078ef807 */
[----:B------:R-:W-:Y:S02]  /*22210*/  LOP3.LUT R3, R3, R4, RZ, 0x3c, !PT ;  /* 0x0000000403037212 */ /* 0x000fe400078e3cff */
[----:B------:R-:W-:Y:S02]  /*22220*/  LOP3.LUT R2, R6, R5, R4, 0xf6, !PT ;  /* 0x0000000506027212 */ /* 0x000fe400078ef604 */
[----:B------:R-:W-:-:S03]  /*22230*/  LOP3.LUT R0, R3, 0xc00, R0, 0xf8, !PT ;  /* 0x00000c0003007812 */ /* 0x000fc600078ef800 */
[----:B------:R0:W-:Y:S04]  /*22240*/  STL [R1+0x38], R2 ;  /* 0x0000380201007387 */ /* 0x0001e80000100800 */
[----:B------:R1:W-:Y:S01]  /*22250*/  STL [R1+0x3c], R0 ;  /* 0x00003c0001007387 */ /* 0x0003e20000100800 */
[----:B0-----:R-:W-:Y:S02]  /*22260*/  IMAD.MOV.U32 R2, RZ, RZ, 0x20 ;  /* 0x00000020ff027424 */ /* 0x001fe400078e00ff */
[----:B-1----:R-:W-:-:S03]  /*22270*/  IMAD.MOV.U32 R0, RZ, RZ, 0x40 ;  /* 0x00000040ff007424 */ /* 0x002fc600078e00ff */
[----:B------:R-:W-:Y:S02]  /*22280*/  SEL R2, R2, 0xffffffe0, !P1 ;  /* 0xffffffe002027807 */ /* 0x000fe40004800000 */
[----:B------:R-:W-:Y:S01]  /*22290*/  SEL R3, R0, 0xffffffc0, !P2 ;  /* 0xffffffc000037807 */ /* 0x000fe20005000000 */
[----:B------:R-:W-:-:S04]  /*222a0*/  IMAD.MOV.U32 R0, RZ, RZ, 0x1 ;  /* 0x00000001ff007424 */ /* 0x000fc800078e00ff */
[----:B------:R0:W-:Y:S04]  /*222b0*/  STL [R1+0x28], R3 ;  /* 0x0000280301007387 */ /* 0x0001e80000100800 */
[----:B------:R0:W-:Y:S04]  /*222c0*/  STL [R1+0x24], R2 ;  /* 0x0000240201007387 */ /* 0x0001e80000100800 */
[----:B------:R0:W-:Y:S04]  /*222d0*/  STL [R1+0x44], RZ ;  /* 0x000044ff01007387 */ /* 0x0001e80000100800 */
[----:B------:R0:W-:Y:S04]  /*222e0*/  STL [R1+0x1c], R0 ;  /* 0x00001c0001007387 */ /* 0x0001e80000100800 */
[----:B------:R0:W-:Y:S04]  /*222f0*/  STL [R1+0x14], RZ ;  /* 0x000014ff01007387 */ /* 0x0001e80000100800 */
[----:B------:R0:W-:Y:S04]  /*22300*/  STL [R1+0x10], RZ ;  /* 0x000010ff01007387 */ /* 0x0001e80000100800 */
[----:B------:R0:W-:Y:S02]  /*22310*/  STL [R1+0x18], R0 ;  /* 0x0000180001007387 */ /* 0x0001e40000100800 */
.L_x_1669:
[----:B------:R-:W2:Y:S01]  /*22320*/  LDL R14, [R1+0xc] ;  /* 0x00000c00010e7983 */ /* 0x000ea20000100800 */
[----:B------:R-:W-:Y:S05]  /*22330*/  YIELD ;  /* 0x0000000000007946 */ /* 0x000fea0003800000 */
[----:B------:R-:W-:Y:S01]  /*22340*/  ULDC.64 UR4, c[0x0][0xa28] ;  /* 0x00028a0000047ab9 */ /* 0x000fe20000000a00 */
[----:B------:R-:W-:Y:S01]  /*22350*/  IMAD.MOV.U32 R8, RZ, RZ, RZ ;  /* 0x000000ffff087224 */ /* 0x000fe200078e00ff */
[----:B------:R-:W-:Y:S01]  /*22360*/  ISETP.NE.U32.AND P0, PT, RZ, UR4, PT ;  /* 0x00000004ff007c0c */ /* 0x000fe2000bf05070 */
[----:B------:R-:W1:Y:S01]  /*22370*/  LDC.64 R10, c[0x0][0xa00] ;  /* 0x00028000ff0a7b82 */ /* 0x000e620000000a00 */
[----:B------:R-:W-:Y:S01]  /*22380*/  ULDC.64 UR6, c[0x0][0xa08] ;  /* 0x0002820000067ab9 */ /* 0x000fe20000000a00 */
[----:B------:R-:W-:Y:S01]  /*22390*/  ULDC.64 UR8, c[0x0][0xa10] ;  /* 0x0002840000087ab9 */ /* 0x000fe20000000a00 */
[----:B------:R-:W-:Y:S01]  /*223a0*/  ISETP.NE.AND.EX P0, PT, RZ, UR5, PT, P0 ;  /* 0x00000005ff007c0c */ /* 0x000fe2000bf05300 */
[----:B------:R-:W-:-:S04]  /*223b0*/  ULDC.64 UR4, c[0x0][0xa18] ;  /* 0x0002860000047ab9 */ /* 0x000fc80000000a00 */
[----:B0-----:R-:W3:Y:S08]  /*223c0*/  LDC.64 R4, c[0x0][0xa08] ;  /* 0x00028200ff047b82 */ /* 0x001ef00000000a00 */
[----:B0-----:R-:W2:Y:S01]  /*223d0*/  @P0 LDC.64 R2, c[0x0][0xa28] ;  /* 0x00028a00ff020b82 */ /* 0x001ea20000000a00 */
[----:B------:R-:W-:Y:S02]  /*223e0*/  ISETP.NE.U32.AND P2, PT, RZ, UR6, PT ;  /* 0x00000006ff007c0c */ /* 0x000fe4000bf45070 */
[----:B------:R-:W-:Y:S01]  /*223f0*/  ISETP.NE.U32.AND P4, PT, RZ, UR8, PT ;  /* 0x00000008ff007c0c */ /* 0x000fe2000bf85070 */
[----:B------:R-:W-:-:S02]  /*22400*/  IMAD.MOV.U32 R19, RZ, RZ, RZ ;  /* 0x000000ffff137224 */ /* 0x000fc400078e00ff */
[----:B------:R-:W-:Y:S02]  /*22410*/  IMAD.MOV.U32 R7, RZ, RZ, RZ ;  /* 0x000000ffff077224 */ /* 0x000fe400078e00ff */
[----:B------:R-:W-:Y:S02]  /*22420*/  IMAD.MOV.U32 R17, RZ, RZ, RZ ;  /* 0x000000ffff117224 */ /* 0x000fe400078e00ff */
[----:B--2---:R-:W-:-:S05]  /*22430*/  @P0 IMAD.WIDE R2, R14, 0x4, R2 ;  /* 0x000000040e020825 */ /* 0x004fca00078e0202 */
[----:B------:R0:W5:Y:S01]  /*22440*/  @P0 LDG.E R8, desc[UR40][R2.64] ;  /* 0x0000002802080981 */ /* 0x000162000c1e1900 */
[----:B------:R-:W-:Y:S01]  /*22450*/  ISETP.NE.U32.AND P0, PT, RZ, UR4, PT ;  /* 0x00000004ff007c0c */ /* 0x000fe2000bf05070 */
[----:B-1----:R-:W-:-:S03]  /*22460*/  IMAD.WIDE R10, R14, 0x4, R10 ;  /* 0x000000040e0a7825 */ /* 0x002fc600078e020a */
[----:B------:R-:W-:Y:S01]  /*22470*/  ISETP.NE.AND.EX P0, PT, RZ, UR5, PT, P0 ;  /* 0x00000005ff007c0c */ /* 0x000fe2000bf05300 */
[----:B------:R-:W-:Y:S01]  /*22480*/  ULDC.64 UR4, c[0x0][0xa00] ;  /* 0x0002800000047ab9 */ /* 0x000fe20000000a00 */
[----:B---3--:R-:W-:Y:S01]  /*22490*/  IMAD.WIDE R4, R14, 0x4, R4 ;  /* 0x000000040e047825 */ /* 0x008fe200078e0204 */
[----:B------:R-:W-:Y:S01]  /*224a0*/  ISETP.NE.U32.AND P1, PT, RZ, UR4, PT ;  /* 0x00000004ff007c0c */ /* 0x000fe2000bf25070 */
[----:B0-----:R-:W0:Y:S03]  /*224b0*/  LDC.64 R2, c[0x0][0xa10] ;  /* 0x00028400ff027b82 */ /* 0x001e260000000a00 */
[----:B------:R-:W-:Y:S02]  /*224c0*/  ISETP.NE.AND.EX P3, PT, RZ, UR5, PT, P1 ;  /* 0x00000005ff007c0c */ /* 0x000fe4000bf65310 */
[----:B------:R-:W-:Y:S02]  /*224d0*/  ISETP.NE.AND.EX P1, PT, RZ, UR7, PT, P2 ;  /* 0x00000007ff007c0c */ /* 0x000fe4000bf25320 */
[----:B------:R-:W-:-:S02]  /*224e0*/  ISETP.NE.AND.EX P2, PT, RZ, UR9, PT, P4 ;  /* 0x00000009ff007c0c */ /* 0x000fc4000bf45340 */
[----:B------:R-:W1:Y:S01]  /*224f0*/  @P0 LDC.64 R12, c[0x0][0xa18] ;  /* 0x00028600ff0c0b82 */ /* 0x000e620000000a00 */
[----:B------:R-:W-:Y:S02]  /*22500*/  ULDC UR4, c[0x0][0x288] ;  /* 0x0000a20000047ab9 */ /* 0x000fe40000000800 */
[----:B------:R-:W-:Y:S01]  /*22510*/  IMAD.U32 R0, RZ, RZ, UR4 ;  /* 0x00000004ff007e24 */ /* 0x000fe2000f8e00ff */
[----:B------:R-:W-:-:S03]  /*22520*/  ULDC.64 UR4, c[0x0][0x3f8] ;  /* 0x0000fe0000047ab9 */ /* 0x000fc60000000a00 */
[----:B------:R2:W5:Y:S04]  /*22530*/  @P3 LDG.E R19, desc[UR40][R10.64] ;  /* 0x000000280a133981 */ /* 0x000568000c1e1900 */
[----:B------:R2:W5:Y:S01]  /*22540*/  @P1 LDG.E R7, desc[UR40][R4.64] ;  /* 0x0000002804071981 */ /* 0x000562000c1e1900 */
[----:B0-----:R-:W-:-:S05]  /*22550*/  IMAD.WIDE R2, R14, 0x4, R2 ;  /* 0x000000040e027825 */ /* 0x001fca00078e0202 */
[----:B------:R2:W5:Y:S01]  /*22560*/  @P2 LDG.E R17, desc[UR40][R2.64] ;  /* 0x0000002802112981 */ /* 0x000562000c1e1900 */
[----:B-1----:R-:W-:-:S05]  /*22570*/  @P0 IMAD.WIDE R12, R14, 0x4, R12 ;  /* 0x000000040e0c0825 */ /* 0x002fca00078e020c */
        /* <DEDUP_REMOVED lines=11> */
[----:B------:R-:W-:Y:S05]  /*22630*/  @!P3 BRA `(.L_x_1549) ;  /* 0x00000000000cb947 */ /* 0x000fea0003800000 */
[----:B------:R-:W2:Y:S04]  /*22640*/  LDG.E R12, desc[UR40][R10.64] ;  /* 0x000000280a0c7981 */ /* 0x000ea8000c1e1900 */
[----:B-----5:R-:W2:Y:S02]  /*22650*/  LDG.E R0, desc[UR40][R10.64+0x4] ;  /* 0x000004280a007981 */ /* 0x020ea4000c1e1900 */
[----:B--2---:R-:W-:-:S07]  /*22660*/  IMAD.IADD R0, R0, 0x1, -R12 ;  /* 0x0000000100007824 */ /* 0x004fce00078e0a0c */
.L_x_1549:
[----:B-----5:R-:W-:Y:S01]  /*22670*/  IMAD.IADD R7, R7, 0x1, R8 ;  /* 0x0000000107077824 */ /* 0x020fe200078e0208 */
[----:B------:R-:W-:Y:S02]  /*22680*/  ULDC.64 UR4, c[0x0][0xa20] ;  /* 0x0002880000047ab9 */ /* 0x000fe40000000a00 */
[----:B------:R-:W-:Y:S02]  /*22690*/  ISETP.NE.U32.AND P0, PT, RZ, UR4, PT ;  /* 0x00000004ff007c0c */ /* 0x000fe4000bf05070 */
[----:B------:R0:W-:Y:S02]  /*226a0*/  STL [R1+0x34], R7 ;  /* 0x0000340701007387 */ /* 0x0001e40000100800 */
[----:B------:R-:W-:-:S13]  /*226b0*/  ISETP.NE.AND.EX P0, PT, RZ, UR5, PT, P0 ;  /* 0x00000005ff007c0c */ /* 0x000fda000bf05300 */
[----:B0-----:R-:W-:Y:S05]  /*226c0*/  @!P0 BRA `(.L_x_1550) ;  /* 0x0000000000108947 */ /* 0x001fea0003800000 */
[----:B------:R-:W0:Y:S02]  /*226d0*/  LDC.64 R6, c[0x0][0xa20] ;  /* 0x00028800ff067b82 */ /* 0x000e240000000a00 */
[----:B0-----:R-:W-:-:S06]  /*226e0*/  IMAD.WIDE R6, R14, 0x4, R6 ;  /* 0x000000040e067825 */ /* 0x001fcc00078e0206 */
[----:B------:R0:W5:Y:S01]  /*226f0*/  LDG.E R6, desc[UR40][R6.64] ;  /* 0x0000002806067981 */ /* 0x000162000c1e1900 */
[----:B------:R-:W-:Y:S05]  /*22700*/  BRA `(.L_x_1551) ;  /* 0x0000000000107947 */ /* 0x000fea0003800000 */
.L_x_1550:
[----:B------:R-:W-:Y:S05]  /*22710*/  @!P1 BRA `(.L_x_1551) ;  /* 0x00000000000c9947 */ /* 0x000fea0003800000 */
[----:B------:R-:W2:Y:S04]  /*22720*/  LDG.E R6, desc[UR40][R4.64] ;  /* 0x0000002804067981 */ /* 0x000ea8000c1e1900 */
[----:B------:R-:W2:Y:S02]  /*22730*/  LDG.E R4, desc[UR40][R4.64+0x4] ;  /* 0x0000042804047981 */ /* 0x000ea4000c1e1900 */
[----:B--2---:R-:W-:-:S07]  /*22740*/  IMAD.IADD R6, R4, 0x1, -R6 ;  /* 0x0000000104067824 */ /* 0x004fce00078e0a06 */
.L_x_1551:
[----:B------:R-:W2:Y:S04]  /*22750*/  @P2 LDG.E R4, desc[UR40][R2.64] ;  /* 0x0000002802042981 */ /* 0x000ea8000c1e1900 */
[----:B------:R-:W3:Y:S04]  /*22760*/  LDL R10, [R1+0x4] ;  /* 0x00000400010a7983 */ /* 0x000ee80000100800 */
[----:B------:R-:W2:Y:S01]  /*22770*/  @P2 LDG.E R2, desc[UR40][R2.64+0x4] ;  /* 0x0000042802022981 */ /* 0x000ea2000c1e1900 */
[----:B-----5:R-:W-:Y:S02]  /*22780*/  IMAD.IADD R8, R6, 0x1, -R8 ;  /* 0x0000000106087824 */ /* 0x020fe400078e0a08 */
[----:B--2---:R-:W-:-:S04]  /*22790*/  @P2 IMAD.IADD R9, R2, 0x1, -R4 ;  /* 0x0000000102092824 */ /* 0x004fc800078e0a04 */
[----:B------:R-:W-:-:S05]  /*227a0*/  IMAD.IADD R6, R8, 0x1, R9 ;  /* 0x0000000108067824 */ /* 0x000fca00078e0209 */
[----:B------:R-:W-:-:S04]  /*227b0*/  IADD3 R2, R6, 0x7f, RZ ;  /* 0x0000007f06027810 */ /* 0x000fc80007ffe0ff */
[----:B------:R-:W-:-:S04]  /*227c0*/  SHF.R.S32.HI R3, RZ, 0x1f, R2 ;  /* 0x0000001fff037819 */ /* 0x000fc80000011402 */
[----:B------:R-:W-:Y:S02]  /*227d0*/  LEA.HI R18, R3, R2, RZ, 0x7 ;  /* 0x0000000203127211 */ /* 0x000fe400078f38ff */
[----:B------:R-:W1:Y:S01]  /*227e0*/  LDC.64 R2, c[0x0][0x9e0] ;  /* 0x00027800ff027b82 */ /* 0x000e620000000a00 */
[----:B---3--:R-:W-:-:S04]  /*227f0*/  LEA R16, R10, 0x80, 0x7 ;  /* 0x000000800a107811 */ /* 0x008fc800078e38ff */
[----:B------:R-:W-:Y:S02]  /*22800*/  IADD3 R16, R6, R16, -R0 ;  /* 0x0000001006107210 */ /* 0x000fe40007ffe800 */
[----:B------:R-:W-:Y:S02]  /*22810*/  SHF.R.S32.HI R18, RZ, 0x7, R18 ;  /* 0x00000007ff127819 */ /* 0x000fe40000011412 */
[----:B-1----:R-:W-:Y:S01]  /*22820*/  ISETP.GE.AND P1, PT, R3, 0x1, PT ;  /* 0x000000010300780c */ /* 0x002fe20003f26270 */
[----:B------:R-:W-:-:S12]  /*22830*/  IMAD.IADD R2, R16, 0x1, R2 ;  /* 0x0000000110027824 */ /* 0x000fd800078e0202 */
[----:B------:R-:W-:Y:S05]  /*22840*/  @!P1 BRA `(.L_x_1552) ;  /* 0x0000000000489947 */ /* 0x000fea0003800000 */
[C---:B------:R-:W-:Y:S01]  /*22850*/  ISETP.GT.AND P0, PT, R16.reuse, RZ, PT ;  /* 0x000000ff1000720c */ /* 0x040fe20003f04270 */
[----:B------:R-:W-:Y:S01]  /*22860*/  BSSY B0, `(.L_x_1553) ;  /* 0x000000e000007945 */ /* 0x000fe20003800000 */
[----:B0-----:R-:W-:-:S11]  /*22870*/  VIADD R7, R16, 0xffffffff ;  /* 0xffffffff10077836 */ /* 0x001fd60000000000 */
        /* <DEDUP_REMOVED lines=8> */
.L_x_1554:
[----:B------:R-:W-:-:S13]  /*22900*/  ISETP.NE.AND P0, PT, R3, 0x1, PT ;  /* 0x000000010300780c */ /* 0x000fda0003f05270 */
[----:B------:R-:W0:Y:S02]  /*22910*/  @P0 LDC.64 R4, c[0x0][0x9e8] ;  /* 0x00027a00ff040b82 */ /* 0x000e240000000a00 */
[----:B0-----:R-:W-:-:S05]  /*22920*/  @P0 IMAD.HI.U32 R4, R7, R4, RZ ;  /* 0x0000000407040227 */ /* 0x001fca00078e00ff */
[----:B------:R-:W-:-:S07]  /*22930*/  @P0 SHF.R.U32.HI R7, RZ, R5, R4 ;  /* 0x00000005ff070219 */ /* 0x000fce0000011604 */
.L_x_1555:
[----:B------:R-:W-:Y:S05]  /*22940*/  BSYNC B0 ;  /* 0x0000000000007941 */ /* 0x000fea0003800000 */
.L_x_1553:
[----:B------:R-:W-:-:S05]  /*22950*/  IMAD R7, R7, R3, R3 ;  /* 0x0000000307077224 */ /* 0x000fca00078e0203 */
[----:B------:R-:W-:-:S07]  /*22960*/  VIMNMX R2, R2, R7, PT ;  /* 0x0000000702027248 */ /* 0x000fce0003fe0100 */
.L_x_1552:
        /* <DEDUP_REMOVED lines=10> */
[----:B0-----:R-:W0:Y:S02]  /*22a10*/  @P0 LDC.64 R6, c[0x0][0x9e8] ;  /* 0x00027a00ff060b82 */ /* 0x001e240000000a00 */
[----:B0-----:R-:W-:-:S05]  /*22a20*/  @P0 IMAD.HI.U32 R6, R5, R6, RZ ;  /* 0x0000000605060227 */ /* 0x001fca00078e00ff */
[----:B------:R-:W-:-:S04]  /*22a30*/  @P0 SHF.R.U32.HI R5, RZ, R7, R6 ;  /* 0x00000007ff050219 */ /* 0x000fc80000011606 */
[----:B------:R-:W-:Y:S01]  /*22a40*/  LOP3.LUT R5, RZ, R5, RZ, 0x33, !PT ;  /* 0x00000005ff057212 */ /* 0x000fe200078e33ff */
[----:B------:R-:W-:Y:S06]  /*22a50*/  BRA `(.L_x_1559) ;  /* 0x0000000000147947 */ /* 0x000fec0003800000 */
.L_x_1558:
[----:B------:R-:W-:Y:S01]  /*22a60*/  ISETP.NE.AND P0, PT, R3, 0x1, PT ;  /* 0x000000010300780c */ /* 0x000fe20003f05270 */
[----:B------:R-:W-:-:S12]  /*22a70*/  IMAD.MOV.U32 R5, RZ, RZ, R4 ;  /* 0x000000ffff057224 */ /* 0x000fd800078e0004 */
[----:B0-----:R-:W0:Y:S02]  /*22a80*/  @P0 LDC.64 R6, c[0x0][0x9e8] ;  /* 0x00027a00ff060b82 */ /* 0x001e240000000a00 */
[----:B0-----:R-:W-:-:S05]  /*22a90*/  @P0 IMAD.HI.U32 R6, R4, R6, RZ ;  /* 0x0000000604060227 */ /* 0x001fca00078e00ff */
[----:B------:R-:W-:-:S07]  /*22aa0*/  @P0 SHF.R.U32.HI R5, RZ, R7, R6 ;  /* 0x00000007ff050219 */ /* 0x000fce0000011606 */
.L_x_1559:
[----:B------:R-:W-:Y:S05]  /*22ab0*/  BSYNC B0 ;  /* 0x0000000000007941 */ /* 0x000fea0003800000 */
.L_x_1557:
[----:B------:R-:W-:-:S05]  /*22ac0*/  IMAD R3, R5, R3, RZ ;  /* 0x0000000305037224 */ /* 0x000fca00078e02ff */
[----:B------:R-:W-:-:S07]  /*22ad0*/  VIMNMX R0, R0, R3, !PT ;  /* 0x0000000300007248 */ /* 0x000fce0007fe0100 */
.L_x_1556:
[----:B------:R-:W-:Y:S01]  /*22ae0*/  VIADD R2, R2, 0x7f ;  /* 0x0000007f02027836 */ /* 0x000fe20000000000 */
[----:B------:R-:W-:Y:S04]  /*22af0*/  BSSY B0, `(.L_x_1560) ;  /* 0x0000137000007945 */ /* 0x000fe80003800000 */
[----:B------:R-:W-:-:S04]  /*22b00*/  SHF.R.S32.HI R3, RZ, 0x1f, R2 ;  /* 0x0000001fff037819 */ /* 0x000fc80000011402 */
[----:B------:R-:W-:Y:S02]  /*22b10*/  LEA.HI R3, R3, R2, RZ, 0x7 ;  /* 0x0000000203037211 */ /* 0x000fe400078f38ff */
[----:B------:R-:W-:Y:S02]  /*22b20*/  SHF.R.S32.HI R2, RZ, 0x1f, R0 ;  /* 0x0000001fff027819 */ /* 0x000fe40000011400 */
[----:B------:R-:W-:Y:S02]  /*22b30*/  SHF.R.S32.HI R3, RZ, 0x7, R3 ;  /* 0x00000007ff037819 */ /* 0x000fe40000011403 */
[----:B------:R-:W-:-:S04]  /*22b40*/  LEA.HI R0, R2, R0, RZ, 0x7 ;  /* 0x0000000002007211 */ /* 0x000fc800078f38ff */
[----:B------:R-:W-:-:S04]  /*22b50*/  SHF.R.S32.HI R0, RZ, 0x7, R0 ;  /* 0x00000007ff007819 */ /* 0x000fc80000011400 */
[----:B------:R-:W-:Y:S02]  /*22b60*/  VIMNMX R2, RZ, R0, !PT ;  /* 0x00000000ff027248 */ /* 0x000fe40007fe0100 */
[----:B------:R-:W-:-:S03]  /*22b70*/  VIMNMX R0, R18, R3, PT ;  /* 0x0000000312007248 */ /* 0x000fc60003fe0100 */
[--C-:B------:R-:W-:Y:S02]  /*22b80*/  IMAD R2, R2, 0x80, -R8.reuse ;  /* 0x0000008002027824 */ /* 0x100fe400078e0a08 */
[----:B------:R-:W-:-:S03]  /*22b90*/  IMAD R0, R0, 0x80, -R8 ;  /* 0x0000008000007824 */ /* 0x000fc600078e0a08 */
[----:B------:R-:W-:Y:S02]  /*22ba0*/  VIMNMX R3, RZ, R2, !PT ;  /* 0x00000002ff037248 */ /* 0x000fe40007fe0100 */
[----:B------:R-:W-:-:S04]  /*22bb0*/  VIMNMX R0, R0, R9, PT ;  /* 0x0000000900007248 */ /* 0x000fc80003fe0100 */
[----:B------:R-:W-:Y:S02]  /*22bc0*/  ISETP.GT.AND P0, PT, R0, R3, PT ;  /* 0x000000030000720c */ /* 0x000fe40003f04270 */
[----:B------:R-:W-:-:S05]  /*22bd0*/  SHF.R.U32.HI R3, RZ, 0x7, R3 ;  /* 0x00000007ff037819 */ /* 0x000fca0000011603 */
[----:B------:R-:W-:-:S06]  /*22be0*/  IMAD.MOV.U32 R9, RZ, RZ, R3 ;  /* 0x000000ffff097224 */ /* 0x000fcc00078e0003 */
[----:B------:R-:W-:-:S05]  /*22bf0*/  @P0 VIADD R0, R0, 0x7f ;  /* 0x0000007f00000836 */ /* 0x000fca0000000000 */
[----:B------:R-:W-:-:S04]  /*22c00*/  @P0 SHF.R.S32.HI R2, RZ, 0x1f, R0 ;  /* 0x0000001fff020819 */ /* 0x000fc80000011400 */
[----:B------:R-:W-:-:S04]  /*22c10*/  @P0 LEA.HI R0, R2, R0, RZ, 0x7 ;  /* 0x0000000002000211 */ /* 0x000fc800078f38ff */
[----:B------:R-:W-:Y:S02]  /*22c20*/  @P0 SHF.R.S32.HI R9, RZ, 0x7, R0 ;  /* 0x00000007ff090819 */ /* 0x000fe40000011400 */
[----:B------:R-:W-:Y:S02]  /*22c30*/  PLOP3.LUT P0, PT, PT, PT, PT, 0x80, 0x0 ;  /* 0x000000000000781c */ /* 0x000fe40003f0f070 */
[----:B------:R-:W-:-:S13]  /*22c40*/  ISETP.GT.AND P1, PT, R9, R3, PT ;  /* 0x000000030900720c */ /* 0x000fda0003f24270 */
[----:B------:R-:W-:Y:S05]  /*22c50*/  @!P1 BRA `(.L_x_1561) ;  /* 0x0000001000809947 */ /* 0x000fea0003800000 */
[----:B------:R-:W2:Y:S01]  /*22c60*/  LDL R6, [R1+0x8] ;  /* 0x0000080001067983 */ /* 0x000ea20000100800 */
[----:B------:R-:W1:Y:S01]  /*22c70*/  LDC R0, c[0x0][0x428] ;  /* 0x00010a00ff007b82 */ /* 0x000e620000000800 */
[----:B------:R-:W-:Y:S01]  /*22c80*/  UMOV UR4, 0xffffffff ;  /* 0xffffffff00047882 */ /* 0x000fe20000000000 */
[----:B-1----:R-:W-:-:S13]  /*22c90*/  ISETP.NE.AND P0, PT, R0, 0x1, PT ;  /* 0x000000010000780c */ /* 0x002fda0003f05270 */
[----:B------:R-:W2:Y:S08]  /*22ca0*/  @P0 LDC R0, c[0x0][0x42c] ;  /* 0x00010b00ff000b82 */ /* 0x000eb00000000800 */
[----:B------:R-:W1:Y:S01]  /*22cb0*/  @P0 LDC R5, c[0x0][0x430] ;  /* 0x00010c00ff050b82 */ /* 0x000e620000000800 */
[----:B--2---:R-:W-:-:S04]  /*22cc0*/  @P0 IMAD.HI.U32 R0, R6, R0, RZ ;  /* 0x0000000006000227 */ /* 0x004fc800078e00ff */
[----:B------:R-:W-:Y:S01]  /*22cd0*/  IMAD.MOV.U32 R2, RZ, RZ, R6 ;  /* 0x000000ffff027224 */ /* 0x000fe200078e0006 */
[----:B-1----:R-:W-:Y:S02]  /*22ce0*/  @P0 SHF.R.U32.HI R2, RZ, R5, R0 ;  /* 0x00000005ff020219 */ /* 0x002fe40000011600 */
[----:B------:R-:W-:Y:S01]  /*22cf0*/  SEL R0, R14, RZ, !P2 ;  /* 0x000000ff0e007207 */ /* 0x000fe20005000000 */
[----:B------:R-:W-:Y:S06]  /*22d00*/  BRA.DIV UR4, `(.L_x_1562) ;  /* 0x0000006e04cc7947 */ /* 0x000fec000b800000 */
[----:B------:R-:W1:Y:S02]  /*22d10*/  S2R R5, SR_TID.X ;  /* 0x0000000000057919 */ /* 0x000e640000002100 */
[----:B-1----:R-:W-:-:S04]  /*22d20*/  SHF.R.U32.HI R5, RZ, 0x5, R5 ;  /* 0x00000005ff057819 */ /* 0x002fc80000011605 */
[----:B------:R-:W-:-:S05]  /*22d30*/  LOP3.LUT R5, R5, 0x3, RZ, 0xc0, !PT ;  /* 0x0000000305057812 */ /* 0x000fca00078ec0ff */
[----:B------:R1:W2:Y:S02]  /*22d40*/  SHFL.IDX PT, R14, R5, RZ, 0x1f ;  /* 0x00001fff050e7589 */ /* 0x0002a400000e0000 */
.L_x_1752:
[----:B--2---:R-:W-:Y:S02]  /*22d50*/  ISETP.NE.AND P0, PT, R14, RZ, PT ;  /* 0x000000ff0e00720c */ /* 0x004fe40003f05270 */
[----:B------:R-:W-:-:S11]  /*22d60*/  PLOP3.LUT P6, PT, PT, PT, PT, 0x8, 0x0 ;  /* 0x000000000000781c */ /* 0x000fd60003fce170 */
[----:B------:R-:W-:Y:S05]  /*22d70*/  @P0 BRA `(.L_x_1563) ;  /* 0x00000000000c0947 */ /* 0x000fea0003800000 */
[----:B------:R-:W-:-:S03]  /*22d80*/  UMOV UR4, 0xffffffff ;  /* 0xffffffff00047882 */ /* 0x000fc60000000000 */
[----:B------:R-:W-:Y:S05]  /*22d90*/  BRA.DIV UR4, `(.L_x_1564) ;  /* 0x0000006e04dc7947 */ /* 0x000fea000b800000 */
[----:B------:R-:W-:-:S13]  /*22da0*/  ELECT P6, URZ, PT ;  /* 0x00000000003f782f */ /* 0x000fda00038c0000 */
.L_x_1563:
[----:B-1----:R-:W2:Y:S01]  /*22db0*/  LDL R5, [R1+0x44] ;  /* 0x0000440001057983 */ /* 0x002ea20000100800 */
        /* <DEDUP_REMOVED lines=11> */
.L_x_1755:
[----:B------:R-:W-:Y:S05]  /*22e70*/  BSYNC B1 ;  /* 0x0000000000017941 */ /* 0x000fea0003800000 */
.L_x_1565:
[----:B------:R-:W-:Y:S04]  /*22e80*/  BSSY B1, `(.L_x_1567) ;  /* 0x0000070000017945 */ /* 0x000fe80003800000 */
[----:B------:R-:W-:Y:S05]  /*22e90*/  @!P6 BRA `(.L_x_1568) ;  /* 0x0000000400b8e947 */ /* 0x000fea0003800000 */
[----:B------:R-:W2:Y:S04]  /*22ea0*/  LDL R8, [R1+0x14] ;  /* 0x0000140001087983 */ /* 0x000ea80000100800 */
[----:B0-----:R-:W3:Y:S01]  /*22eb0*/  LDL R7, [R1+0x1c] ;  /* 0x00001c0001077983 */ /* 0x001ee20000100800 */
[----:B------:R-:W0:Y:S01]  /*22ec0*/  S2R R6, SR_TID.X ;  /* 0x0000000000067919 */ /* 0x000e220000002100 */
[----:B------:R-:W-:Y:S01]  /*22ed0*/  BSSY B2, `(.L_x_1569) ;  /* 0x0000007000027945 */ /* 0x000fe20003800000 */
[----:B0-----:R-:W-:-:S04]  /*22ee0*/  LOP3.LUT R6, R6, 0x7f, RZ, 0xc0, !PT ;  /* 0x0000007f06067812 */ /* 0x001fc800078ec0ff */
[----:B------:R-:W-:Y:S01]  /*22ef0*/  ISETP.NE.AND P1, PT, R6, RZ, PT ;  /* 0x000000ff0600720c */ /* 0x000fe20003f25270 */
[----:B--2---:R-:W-:Y:S01]  /*22f00*/  IMAD R8, R8, 0x8, R12 ;  /* 0x0000000808087824 */ /* 0x004fe200078e020c */
[----:B---3--:R-:W-:-:S04]  /*22f10*/  SHF.L.U32 R11, R7, 0x1f, RZ ;  /* 0x0000001f070b7819 */ /* 0x008fc800000006ff */
[----:B------:R-:W0:Y:S02]  /*22f20*/  SYNCS.PHASECHK.TRANS64.TRYWAIT P0, [R8+URZ+0x228a0], R11 ;  /* 0x0228a00b080075a7 */ /* 0x000e24000800017f */
[----:B0-----:R-:W-:Y:S05]  /*22f30*/  @!P0 BRA `(.L_x_1570) ;  /* 0x0000006c00a88947 */ /* 0x001fea0003800000 */
.L_x_1756:
[----:B------:R-:W-:Y:S05]  /*22f40*/  BSYNC B2 ;  /* 0x0000000000027941 */ /* 0x000fea0003800000 */
.L_x_1569:
[----:B------:R-:W-:Y:S04]  /*22f50*/  BSSY B2, `(.L_x_1571) ;  /* 0x0000009000027945 */ /* 0x000fe80003800000 */
[----:B------:R-:W-:Y:S05]  /*22f60*/  @P1 BRA `(.L_x_1572) ;  /* 0x00000000001c1947 */ /* 0x000fea0003800000 */
[----:B-1----:R-:W1:Y:S02]  /*22f70*/  S2R R5, SR_TID.X ;  /* 0x0000000000057919 */ /* 0x002e640000002100 */
[----:B-1----:R-:W-:Y:S01]  /*22f80*/  LOP3.LUT R6, R5, 0x1f, RZ, 0xc0, !PT ;  /* 0x0000001f05067812 */ /* 0x002fe200078ec0ff */
[----:B------:R-:W-:-:S03]  /*22f90*/  IMAD.MOV.U32 R5, RZ, RZ, 0x6000 ;  /* 0x00006000ff057424 */ /* 0x000fc600078e00ff */
[----:B------:R-:W-:Y:S01]  /*22fa0*/  ISETP.NE.AND P0, PT, R6, RZ, PT ;  /* 0x000000ff0600720c */ /* 0x000fe20003f05270 */
[----:B------:R2:W-:-:S12]  /*22fb0*/  SYNCS.ARRIVE.TRANS64 RZ, [R8+URZ+0x22890], R5 ;  /* 0x0228900508ff79a7 */ /* 0x0005d8000800003f */
[----:B--2---:R-:W-:Y:S05]  /*22fc0*/  @!P0 BRA `(.L_x_1572) ;  /* 0x0000000000048947 */ /* 0x004fea0003800000 */
[----:B------:R-:W-:Y:S01]  /*22fd0*/  BPT.TRAP 0x1 ;  /* 0x000000040000795c */ /* 0x000fe20000300000 */
.L_x_1572:
[----:B------:R-:W-:Y:S05]  /*22fe0*/  BSYNC B2 ;  /* 0x0000000000027941 */ /* 0x000fea0003800000 */
.L_x_1571:
[----:B-1----:R-:W2:Y:S01]  /*22ff0*/  LDL R5, [R1+0x14] ;  /* 0x0000140001057983 */ /* 0x002ea20000100800 */
[----:B------:R-:W-:Y:S01]  /*23000*/  IMAD.MOV.U32 R13, RZ, RZ, RZ ;  /* 0x000000ffff0d7224 */ /* 0x000fe200078e00ff */
[----:B------:R-:W-:Y:S01]  /*23010*/  UIADD3 UR4, UP0, UR42, 0x570, URZ ;  /* 0x000005702a047890 */ /* 0x000fe2000ff1e03f */
[----:B------:R-:W-:Y:S01]  /*23020*/  IMAD R6, R9, 0x80, R17 ;  /* 0x0000008009067824 */ /* 0x000fe200078e0211 */
[----:B------:R-:W-:Y:S01]  /*23030*/  PLOP3.LUT P0, PT, PT, PT, PT, 0x80, 0x0 ;  /* 0x000000000000781c */ /* 0x000fe20003f0f070 */
[----:B------:R-:W-:Y:S01]  /*23040*/  UMOV UR6, 0x0 ;  /* 0x0000000000067882 */ /* 0x000fe20000000000 */
[----:B------:R-:W-:Y:S01]  /*23050*/  R2UR UR10, R13 ;  /* 0x000000000d0a72ca */ /* 0x000fe200000e0000 */
[----:B------:R-:W-:Y:S01]  /*23060*/  VIADD R6, R6, 0xffffff80 ;  /* 0xffffff8006067836 */ /* 0x000fe20000000000 */
[----:B------:R-:W-:Y:S01]  /*23070*/  UIADD3.X UR5, URZ, UR43, URZ, UP0, !UPT ;  /* 0x0000002b3f057290 */ /* 0x000fe200087fe43f */
[----:B------:R-:W-:Y:S01]  /*23080*/  UMOV UR7, 0x12f00000 ;  /* 0x12f0000000077882 */ /* 0x000fe20000000000 */
[----:B--2---:R-:W-:-:S02]  /*23090*/  IMAD R10, R5, 0x6000, R12 ;  /* 0x00006000050a7824 */ /* 0x004fc400078e020c */
[----:B------:R-:W-:Y:S02]  /*230a0*/  VIADD R5, R8, 0x22890 ;  /* 0x0002289008057836 */ /* 0x000fe40000000000 */
[----:B------:R-:W-:-:S07]  /*230b0*/  VIADD R7, R10, 0x16400 ;  /* 0x000164000a077836 */ /* 0x000fce0000000000 */
.L_x_1573:
        /* <DEDUP_REMOVED lines=15> */
.L_x_1574:
        /* <DEDUP_REMOVED lines=15> */
.L_x_1575:
        /* <DEDUP_REMOVED lines=13> */
.L_x_1757:
[----:B------:R-:W-:Y:S05]  /*23370*/  BSYNC B2 ;  /* 0x0000000000027941 */ /* 0x000fea0003800000 */
.L_x_1576:
[----:B------:R-:W-:Y:S01]  /*23380*/  BSSY B2, `(.L_x_1578) ;  /* 0x000000b000027945 */ /* 0x000fe20003800000 */
[----:B------:R-:W-:Y:S02]  /*23390*/  IMAD.MOV.U32 R10, RZ, RZ, 0x0 ;  /* 0x00000000ff0a7424 */ /* 0x000fe400078e00ff */
[----:B01----:R-:W-:Y:S01]  /*233a0*/  IMAD.MOV.U32 R11, RZ, RZ, 0x12f00000 ;  /* 0x12f00000ff0b7424 */ /* 0x003fe200078e00ff */
[----:B------:R-:W-:Y:S06]  /*233b0*/  @P1 BRA `(.L_x_1579) ;  /* 0x00000000001c1947 */ /* 0x000fec0003800000 */
[----:B------:R-:W0:Y:S02]  /*233c0*/  S2R R5, SR_TID.X ;  /* 0x0000000000057919 */ /* 0x000e240000002100 */
[----:B0-----:R-:W-:Y:S02]  /*233d0*/  LOP3.LUT R7, R5, 0x1f, RZ, 0xc0, !PT ;  /* 0x0000001f05077812 */ /* 0x001fe400078ec0ff */
[----:B------:R-:W-:Y:S02]  /*233e0*/  MOV R5, 0x4000 ;  /* 0x0000400000057802 */ /* 0x000fe40000000f00 */
[----:B------:R-:W-:Y:S02]  /*233f0*/  ISETP.NE.AND P0, PT, R7, RZ, PT ;  /* 0x000000ff0700720c */ /* 0x000fe40003f05270 */
[----:B------:R0:W-:Y:S11]  /*23400*/  SYNCS.ARRIVE.TRANS64 RZ, [R8+URZ+0x228b0], R5 ;  /* 0x0228b00508ff79a7 */ /* 0x0001f6000800003f */
[----:B0-----:R-:W-:Y:S05]  /*23410*/  @!P0 BRA `(.L_x_1579) ;  /* 0x0000000000048947 */ /* 0x001fea0003800000 */
[----:B------:R-:W-:Y:S01]  /*23420*/  BPT.TRAP 0x1 ;  /* 0x000000040000795c */ /* 0x000fe20000300000 */
.L_x_1579:
[----:B------:R-:W-:Y:S05]  /*23430*/  BSYNC B2 ;  /* 0x0000000000027941 */ /* 0x000fea0003800000 */
.L_x_1578:
[----:B------:R-:W2:Y:S01]  /*23440*/  LDL R5, [R1+0x14] ;  /* 0x0000140001057983 */ /* 0x000ea20000100800 */
        /* <DEDUP_REMOVED lines=9> */
.L_x_1580:
        /* <DEDUP_REMOVED lines=10> */
.L_x_1568:
[----:B------:R-:W-:Y:S05]  /*23580*/  BSYNC B1 ;  /* 0x0000000000017941 */ /* 0x000fea0003800000 */
.L_x_1567:
[----:B------:R-:W1:Y:S04]  /*23590*/  LDL.LU R10, [R1+0x14] ;  /* 0x00001400010a7983 */ /* 0x000e680000300800 */
[----:B0-----:R-:W2:Y:S01]  /*235a0*/  LDL.LU R7, [R1+0x1c] ;  /* 0x00001c0001077983 */ /* 0x001ea20000300800 */
[----:B------:R-:W-:Y:S01]  /*235b0*/  PLOP3.LUT P0, PT, PT, PT, PT, 0x8, 0x0 ;  /* 0x000000000000781c */ /* 0x000fe20003f0e170 */
[----:B-1----:R-:W-:-:S05]  /*235c0*/  VIADD R5, R10, 0x1 ;  /* 0x000000010a057836 */ /* 0x002fca0000000000 */
[----:B------:R-:W-:-:S04]  /*235d0*/  ISETP.NE.AND P1, PT, R5, 0x2, PT ;  /* 0x000000020500780c */ /* 0x000fc80003f25270 */
[----:B------:R-:W-:Y:S02]  /*235e0*/  SEL R6, RZ, 0x1, P1 ;  /* 0x00000001ff067807 */ /* 0x000fe40000800000 */
[----:B------:R-:W-:Y:S02]  /*235f0*/  SEL R5, R5, RZ, P1 ;  /* 0x000000ff05057207 */ /* 0x000fe40000800000 */
[----:B--2---:R-:W-:Y:S01]  /*23600*/  LOP3.LUT R7, R7, R6, RZ, 0x3c, !PT ;  /* 0x0000000607077212 */ /* 0x004fe200078e3cff */
[----:B------:R-:W-:-:S04]  /*23610*/  VIADD R6, R9, 0xfffffffe ;  /* 0xfffffffe09067836 */ /* 0x000fc80000000000 */
[----:B------:R1:W-:Y:S01]  /*23620*/  STL [R1+0x1c], R7 ;  /* 0x00001c0701007387 */ /* 0x0003e20000100800 */
[----:B------:R-:W-:-:S03]  /*23630*/  ISETP.GE.AND P2, PT, R6, R3, PT ;  /* 0x000000030600720c */ /* 0x000fc60003f46270 */
[----:B------:R1:W-:Y:S10]  /*23640*/  STL [R1+0x14], R5 ;  /* 0x0000140501007387 */ /* 0x0003f40000100800 */
[----:B-1----:R-:W-:Y:S05]  /*23650*/  @!P2 BRA `(.L_x_1561) ;  /* 0x000000080000a947 */ /* 0x002fea0003800000 */
[C---:B------:R-:W-:Y:S02]  /*23660*/  IMAD R17, R9.reuse, 0x80, R17 ;  /* 0x0000008009117824 */ /* 0x040fe400078e0211 */
[----:B------:R-:W-:Y:S02]  /*23670*/  VIADD R10, R9, 0xffffffff ;  /* 0xffffffff090a7836 */ /* 0x000fe40000000000 */
[----:B------:R-:W-:-:S07]  /*23680*/  VIADD R9, R17, 0xffffff00 ;  /* 0xffffff0011097836 */ /* 0x000fce0000000000 */
.L_x_1595:
[----:B------:R-:W-:Y:S05]  /*23690*/  YIELD ;  /* 0x0000000000007946 */ /* 0x000fea0003800000 */
[----:B------:R-:W-:Y:S04]  /*236a0*/  BSSY B1, `(.L_x_1581) ;  /* 0x000006e000017945 */ /* 0x000fe80003800000 */
[----:B-1----:R-:W-:Y:S05]  /*236b0*/  @!P6 BRA `(.L_x_1582) ;  /* 0x0000000400b0e947 */ /* 0x002fea0003800000 */
[----:B------:R-:W2:Y:S04]  /*236c0*/  LDL R7, [R1+0x14] ;  /* 0x0000140001077983 */ /* 0x000ea80000100800 */
[----:B------:R-:W3:Y:S01]  /*236d0*/  LDL R6, [R1+0x1c] ;  /* 0x00001c0001067983 */ /* 0x000ee20000100800 */
        /* <DEDUP_REMOVED lines=8> */
.L_x_1758:
[----:B------:R-:W-:Y:S05]  /*23760*/  BSYNC B2 ;  /* 0x0000000000027941 */ /* 0x000fea0003800000 */
.L_x_1583:
        /* <DEDUP_REMOVED lines=9> */
.L_x_1586:
[----:B------:R-:W-:Y:S05]  /*23800*/  BSYNC B2 ;  /* 0x0000000000027941 */ /* 0x000fea0003800000 */
.L_x_1585:
        /* <DEDUP_REMOVED lines=8> */
[----:B--2---:R-:W-:Y:S02]  /*23890*/  IMAD R6, R5, 0x6000, R12 ;  /* 0x0000600005067824 */ /* 0x004fe400078e020c */
[----:B------:R-:W-:-:S02]  /*238a0*/  VIADD R5, R8, 0x22890 ;  /* 0x0002289008057836 */ /* 0x000fc40000000000 */
[----:B------:R-:W-:-:S09]  /*238b0*/  VIADD R11, R6, 0x16400 ;  /* 0x00016400060b7836 */ /* 0x000fd20000000000 */
.L_x_1587:
        /* <DEDUP_REMOVED lines=15> */
.L_x_1588:
        /* <DEDUP_REMOVED lines=15> */
.L_x_1589:
        /* <DEDUP_REMOVED lines=13> */
.L_x_1759:
[----:B------:R-:W-:Y:S05]  /*23b70*/  BSYNC B2 ;  /* 0x0000000000027941 */ /* 0x000fea0003800000 */
.L_x_1590:
[----:B------:R-:W-:Y:S01]  /*23b80*/  BSSY B2, `(.L_x_1592) ;  /* 0x000000b000027945 */ /* 0x000fe20003800000 */
[----:B------:R-:W-:Y:S02]  /*23b90*/  IMAD.MOV.U32 R6, RZ, RZ, 0x0 ;  /* 0x00000000ff067424 */ /* 0x000fe400078e00ff */
[----:B01----:R-:W-:Y:S01]  /*23ba0*/  IMAD.MOV.U32 R7, RZ, RZ, 0x12f00000 ;  /* 0x12f00000ff077424 */ /* 0x003fe200078e00ff */
[----:B------:R-:W-:Y:S06]  /*23bb0*/  @P2 BRA `(.L_x_1593) ;  /* 0x00000000001c2947 */ /* 0x000fec0003800000 */
[----:B------:R-:W0:Y:S02]  /*23bc0*/  S2R R5, SR_TID.X ;  /* 0x0000000000057919 */ /* 0x000e240000002100 */
[----:B0-----:R-:W-:Y:S01]  /*23bd0*/  LOP3.LUT R11, R5, 0x1f, RZ, 0xc0, !PT ;  /* 0x0000001f050b7812 */ /* 0x001fe200078ec0ff */
[----:B------:R-:W-:-:S03]  /*23be0*/  IMAD.MOV.U32 R5, RZ, RZ, 0x4000 ;  /* 0x00004000ff057424 */ /* 0x000fc600078e00ff */
[----:B------:R-:W-:Y:S01]  /*23bf0*/  ISETP.NE.AND P1, PT, R11, RZ, PT ;  /* 0x000000ff0b00720c */ /* 0x000fe20003f25270 */
[----:B------:R0:W-:-:S12]  /*23c00*/  SYNCS.ARRIVE.TRANS64 RZ, [R8+URZ+0x228b0], R5 ;  /* 0x0228b00508ff79a7 */ /* 0x0001d8000800003f */
[----:B0-----:R-:W-:Y:S05]  /*23c10*/  @!P1 BRA `(.L_x_1593) ;  /* 0x0000000000049947 */ /* 0x001fea0003800000 */
[----:B------:R-:W-:Y:S01]  /*23c20*/  BPT.TRAP 0x1 ;  /* 0x000000040000795c */ /* 0x000fe20000300000 */
.L_x_1593:
[----:B------:R-:W-:Y:S05]  /*23c30*/  BSYNC B2 ;  /* 0x0000000000027941 */ /* 0x000fea0003800000 */
.L_x_1592:
        /* <DEDUP_REMOVED lines=10> */
.L_x_1594:
        /* <DEDUP_REMOVED lines=10> */
.L_x_1582:
[----:B------:R-:W-:Y:S05]  /*23d80*/  BSYNC B1 ;  /* 0x0000000000017941 */ /* 0x000fea0003800000 */
.L_x_1581:
[----:B------:R-:W2:Y:S04]  /*23d90*/  LDL.LU R6, [R1+0x14] ;  /* 0x0000140001067983 */ /* 0x000ea80000300800 */
[----:B------:R-:W3:Y:S01]  /*23da0*/  LDL.LU R7, [R1+0x1c] ;  /* 0x00001c0001077983 */ /* 0x000ee20000300800 */
[----:B------:R-:W-:Y:S02]  /*23db0*/  VIADD R10, R10, 0xffffffff ;  /* 0xffffffff0a0a7836 */ /* 0x000fe40000000000 */
[----:B------:R-:W-:-:S03]  /*23dc0*/  VIADD R9, R9, 0xffffff80 ;  /* 0xffffff8009097836 */ /* 0x000fc60000000000 */
[----:B------:R-:W-:Y:S01]  /*23dd0*/  ISETP.GT.AND P2, PT, R10, R3, PT ;  /* 0x000000030a00720c */ /* 0x000fe20003f44270 */
[----:B--2---:R-:W-:-:S05]  /*23de0*/  VIADD R5, R6, 0x1 ;  /* 0x0000000106057836 */ /* 0x004fca0000000000 */
[----:B------:R-:W-:-:S04]  /*23df0*/  ISETP.NE.AND P1, PT, R5, 0x2, PT ;  /* 0x000000020500780c */ /* 0x000fc80003f25270 */
[----:B------:R-:W-:Y:S02]  /*23e00*/  SEL R6, RZ, 0x1, P1 ;  /* 0x00000001ff067807 */ /* 0x000fe40000800000 */
[----:B------:R-:W-:Y:S02]  /*23e10*/  SEL R5, R5, RZ, P1 ;  /* 0x000000ff05057207 */ /* 0x000fe40000800000 */
[----:B---3--:R-:W-:-:S03]  /*23e20*/  LOP3.LUT R7, R7, R6, RZ, 0x3c, !PT ;  /* 0x0000000607077212 */ /* 0x008fc600078e3cff */
[----:B------:R1:W-:Y:S04]  /*23e30*/  STL [R1+0x14], R5 ;  /* 0x0000140501007387 */ /* 0x0003e80000100800 */
[----:B------:R1:W-:Y:S01]  /*23e40*/  STL [R1+0x1c], R7 ;  /* 0x00001c0701007387 */ /* 0x0003e20000100800 */
[----:B------:R-:W-:Y:S05]  /*23e50*/  @P2 BRA `(.L_x_1595) ;  /* 0xfffffff8000c2947 */ /* 0x000fea000383ffff */
.L_x_1561:
[----:B------:R-:W-:Y:S05]  /*23e60*/  BSYNC B0 ;  /* 0x0000000000007941 */ /* 0x000fea0003800000 */
.L_x_1560:
[----:B------:R-:W2:Y:S01]  /*23e70*/  LDC.64 R2, c[0x0][0x9e0] ;  /* 0x00027800ff027b82 */ /* 0x000ea20000000a00 */
[----:B------:R-:W-:Y:S07]  /*23e80*/  @!P0 WARPSYNC.ALL ;  /* 0x0000000000008948 */ /* 0x000fee0003800000 */
[----:B------:R-:W-:Y:S01]  /*23e90*/  @!P0 BAR.SYNC.DEFER_BLOCKING 0xc, 0x180 ;  /* 0x0306000000008b1d */ /* 0x000fe20000010000 */
[----:B--2---:R-:W-:Y:S01]  /*23ea0*/  ISETP.GE.AND P0, PT, R3, 0x1, PT ;  /* 0x000000010300780c */ /* 0x004fe20003f06270 */
[----:B------:R-:W-:-:S12]  /*23eb0*/  IMAD.IADD R2, R16, 0x1, R2 ;  /* 0x0000000110027824 */ /* 0x000fd800078e0202 */
[----:B------:R-:W-:Y:S05]  /*23ec0*/  @!P0 BRA `(.L_x_1596) ;  /* 0x0000000000488947 */ /* 0x000fea0003800000 */
[C---:B------:R-:W-:Y:S01]  /*23ed0*/  ISETP.GT.AND P1, PT, R16.reuse, RZ, PT ;  /* 0x000000ff1000720c */ /* 0x040fe20003f24270 */
[----:B------:R-:W-:Y:S01]  /*23ee0*/  BSSY B0, `(.L_x_1597) ;  /* 0x000000e000007945 */ /* 0x000fe20003800000 */
[----:B------:R-:W-:-:S11]  /*23ef0*/  VIADD R0, R16, 0xffffffff ;  /* 0xffffffff10007836 */ /* 0x000fd60000000000 */
[----:B------:R-:W-:Y:S05]  /*23f00*/  @P1 BRA `(.L_x_1598) ;  /* 0x00000000001c1947 */ /* 0x000fea0003800000 */
[----:B------:R-:W-:Y:S02]  /*23f10*/  ISETP.NE.AND P1, PT, R3, 0x1, PT ;  /* 0x000000010300780c */ /* 0x000fe40003f25270 */
[----:B------:R-:W-:-:S11]  /*23f20*/  IADD3 R0, -R16, RZ, RZ ;  /* 0x000000ff10007210 */ /* 0x000fd60007ffe1ff */
[----:B01----:R-:W0:Y:S02]  /*23f30*/  @P1 LDC.64 R6, c[0x0][0x9e8] ;  /* 0x00027a00ff061b82 */ /* 0x003e240000000a00 */
[----:B0-----:R-:W-:-:S05]  /*23f40*/  @P1 IMAD.HI.U32 R6, R0, R6, RZ ;  /* 0x0000000600061227 */ /* 0x001fca00078e00ff */
[----:B------:R-:W-:-:S04]  /*23f50*/  @P1 SHF.R.U32.HI R0, RZ, R7, R6 ;  /* 0x00000007ff001219 */ /* 0x000fc80000011606 */
[----:B------:R-:W-:Y:S01]  /*23f60*/  LOP3.LUT R0, RZ, R0, RZ, 0x33, !PT ;  /* 0x00000000ff007212 */ /* 0x000fe200078e33ff */
[----:B------:R-:W-:Y:S06]  /*23f70*/  BRA `(.L_x_1599) ;  /* 0x0000000000107947 */ /* 0x000fec0003800000 */
.L_x_1598:
[----:B------:R-:W-:-:S13]  /*23f80*/  ISETP.NE.AND P1, PT, R3, 0x1, PT ;  /* 0x000000010300780c */ /* 0x000fda0003f25270 */
[----:B01----:R-:W0:Y:S02]  /*23f90*/  @P1 LDC.64 R6, c[0x0][0x9e8] ;  /* 0x00027a00ff061b82 */ /* 0x003e240000000a00 */
[----:B0-----:R-:W-:-:S05]  /*23fa0*/  @P1 IMAD.HI.U32 R6, R0, R6, RZ ;  /* 0x0000000600061227 */ /* 0x001fca00078e00ff */
[----:B------:R-:W-:-:S07]  /*23fb0*/  @P1 SHF.R.U32.HI R0, RZ, R7, R6 ;  /* 0x00000007ff001219 */ /* 0x000fce0000011606 */
.L_x_1599:
[----:B------:R-:W-:Y:S05]  /*23fc0*/  BSYNC B0 ;  /* 0x0000000000007941 */ /* 0x000fea0003800000 */
.L_x_1597:
[----:B------:R-:W-:-:S05]  /*23fd0*/  IMAD R0, R0, R3, R3 ;  /* 0x0000000300007224 */ /* 0x000fca00078e0203 */
[----:B------:R-:W-:-:S07]  /*23fe0*/  VIMNMX R2, R2, R0, PT ;  /* 0x0000000002027248 */ /* 0x000fce0003fe0100 */
.L_x_1596:
[----:B------:R-:W-:Y:S01]  /*23ff0*/  VIADD R2, R2, 0x7f ;  /* 0x0000007f02027836 */ /* 0x000fe20000000000 */
[----:B------:R-:W-:-:S04]  /*24000*/  ULDC UR4, c[0x0][0x9dc] ;  /* 0x0002770000047ab9 */ /* 0x000fc80000000800 */
[----:B------:R-:W-:-:S04]  /*24010*/  SHF.R.S32.HI R0, RZ, 0x1f, R2 ;  /* 0x0000001fff007819 */ /* 0x000fc80000011402 */
[----:B------:R-:W-:-:S04]  /*24020*/  LEA.HI R0, R0, R2, RZ, 0x7 ;  /* 0x0000000200007211 */ /* 0x000fc800078f38ff */
[----:B------:R-:W-:-:S04]  /*24030*/  SHF.R.S32.HI R0, RZ, 0x7, R0 ;  /* 0x00000007ff007819 */ /* 0x000fc80000011400 */
[----:B------:R-:W-:Y:S01]  /*24040*/  VIMNMX R16, R18, R0, PT ;  /* 0x0000000012107248 */ /* 0x000fe20003fe0100 */
[----:B------:R-:W-:Y:S01]  /*24050*/  VIADD R0, R4, -UR4 ;  /* 0x8000000404007c36 */ /* 0x000fe20008000000 */
[----:B------:R-:W-:Y:S06]  /*24060*/  @!P0 BRA `(.L_x_1600) ;  /* 0x0000000000448947 */ /* 0x000fec0003800000 */
[----:B------:R-:W-:Y:S01]  /*24070*/  ISETP.GT.AND P0, PT, R4, -0x1, PT ;  /* 0xffffffff0400780c */ /* 0x000fe20003f04270 */
[----:B------:R-:W-:-:S12]  /*24080*/  BSSY B0, `(.L_x_1601) ;  /* 0x000000d000007945 */ /* 0x000fd80003800000 */
[----:B------:R-:W-:Y:S05]  /*24090*/  @P0 BRA `(.L_x_1602) ;  /* 0x00000000001c0947 */ /* 0x000fea0003800000 */
[----:B------:R-:W-:Y:S02]  /*240a0*/  ISETP.NE.AND P0, PT, R3, 0x1, PT ;  /* 0x000000010300780c */ /* 0x000fe40003f05270 */
[----:B------:R-:W-:-:S11]  /*240b0*/  LOP3.LUT R4, RZ, R4, RZ, 0x33, !PT ;  /* 0x00000004ff047212 */ /* 0x000fd600078e33ff */
[----:B01----:R-:W0:Y:S02]  /*240c0*/  @P0 LDC.64 R6, c[0x0][0x9e8] ;  /* 0x00027a00ff060b82 */ /* 0x003e240000000a00 */
[----:B0-----:R-:W-:-:S05]  /*240d0*/  @P0 IMAD.HI.U32 R6, R4, R6, RZ ;  /* 0x0000000604060227 */ /* 0x001fca00078e00ff */
[----:B------:R-:W-:-:S04]  /*240e0*/  @P0 SHF.R.U32.HI R4, RZ, R7, R6 ;  /* 0x00000007ff040219 */ /* 0x000fc80000011606 */
[----:B------:R-:W-:Y:S01]  /*240f0*/  LOP3.LUT R4, RZ, R4, RZ, 0x33, !PT ;  /* 0x00000004ff047212 */ /* 0x000fe200078e33ff */
[----:B------:R-:W-:Y:S06]  /*24100*/  BRA `(.L_x_1603) ;  /* 0x0000000000107947 */ /* 0x000fec0003800000 */
.L_x_1602:
[----:B------:R-:W-:-:S13]  /*24110*/  ISETP.NE.AND P0, PT, R3, 0x1, PT ;  /* 0x000000010300780c */ /* 0x000fda0003f05270 */
[----:B01----:R-:W0:Y:S02]  /*24120*/  @P0 LDC.64 R6, c[0x0][0x9e8] ;  /* 0x00027a00ff060b82 */ /* 0x003e240000000a00 */
[----:B0-----:R-:W-:-:S05]  /*24130*/  @P0 IMAD.HI.U32 R6, R4, R6, RZ ;  /* 0x0000000604060227 */ /* 0x001fca00078e00ff */
[----:B------:R-:W-:-:S07]  /*24140*/  @P0 SHF.R.U32.HI R4, RZ, R7, R6 ;  /* 0x00000007ff040219 */ /* 0x000fce0000011606 */
.L_x_1603:
[----:B------:R-:W-:Y:S05]  /*24150*/  BSYNC B0 ;  /* 0x0000000000007941 */ /* 0x000fea0003800000 */
.L_x_1601:
[----:B------:R-:W-:-:S05]  /*24160*/  IMAD R3, R4, R3, RZ ;  /* 0x0000000304037224 */ /* 0x000fca00078e02ff */
[----:B------:R-:W-:-:S07]  /*24170*/  VIMNMX R0, R0, R3, !PT ;  /* 0x0000000300007248 */ /* 0x000fce0007fe0100 */
.L_x_1600:
[----:B------:R-:W-:Y:S01]  /*24180*/  SHF.R.S32.HI R2, RZ, 0x1f, R0 ;  /* 0x0000001fff027819 */ /* 0x000fe20000011400 */
[----:B------:R-:W-:Y:S03]  /*24190*/  BSSY B6, `(.L_x_1604) ;  /* 0x00002f1000067945 */ /* 0x000fe60003800000 */
[----:B------:R-:W-:-:S04]  /*241a0*/  LEA.HI R2, R2, R0, RZ, 0x7 ;  /* 0x0000000002027211 */ /* 0x000fc800078f38ff */
[----:B------:R-:W-:-:S04]  /*241b0*/  SHF.R.S32.HI R2, RZ, 0x7, R2 ;  /* 0x00000007ff027819 */ /* 0x000fc80000011402 */
[----:B------:R-:W-:-:S04]  /*241c0*/  VIMNMX R3, RZ, R2, !PT ;  /* 0x00000002ff037248 */ /* 0x000fc80007fe0100 */
[----:B------:R-:W-:Y:S01]  /*241d0*/  ISETP.GT.AND P0, PT, R16, R3, PT ;  /* 0x000000031000720c */ /* 0x000fe20003f04270 */
[----:B------:R2:W-:-:S12]  /*241e0*/  STL [R1+0x30], R3 ;  /* 0x0000300301007387 */ /* 0x0005d80000100800 */
[----:B--2---:R-:W-:Y:S05]  /*241f0*/  @P0 BRA `(.L_x_1605) ;  /* 0x0000000000480947 */ /* 0x004fea0003800000 */
[----:B------:R-:W2:Y:S02]  /*24200*/  S2R R3, SR_TID.X ;  /* 0x0000000000037919 */ /* 0x000ea40000002100 */
[----:B--2---:R-:W-:-:S04]  /*24210*/  LOP3.LUT R3, R3, 0x7f, RZ, 0xc0, !PT ;  /* 0x0000007f03037812 */ /* 0x004fc800078ec0ff */
[----:B------:R-:W-:-:S13]  /*24220*/  ISETP.NE.AND P0, PT, R3, RZ, PT ;  /* 0x000000ff0300720c */ /* 0x000fda0003f05270 */
[----:B------:R-:W-:Y:S05]  /*24230*/  @P0 BRA `(.L_x_1606) ;  /* 0x0000002c00980947 */ /* 0x000fea0003800000 */
[----:B-1----:R-:W1:Y:S01]  /*24240*/  S2R R5, SR_LANEID ;  /* 0x0000000000057919 */ /* 0x002e620000000000 */
        /* <DEDUP_REMOVED lines=8> */
[----:B0-----:R-:W0:Y:S01]  /*242d0*/  POPC R7, R4 ;  /* 0x0000000400077309 */ /* 0x001e220000000000 */
[----:B--2---:R-:W0:Y:S02]  /*242e0*/  SHFL.IDX PT, R0, R3, R0, 0x1f ;  /* 0x00001f0003007589 */ /* 0x004e2400000e0000 */
[----:B0-----:R-:W-:-:S05]  /*242f0*/  IADD3 R0, R0, UR38, R7 ;  /* 0x0000002600007c10 */ /* 0x001fca000fffe007 */
[----:B------:R2:W-:Y:S01]  /*24300*/  STL [R1], R0 ;  /* 0x0000000001007387 */ /* 0x0005e20000100800 */
[----:B------:R-:W-:Y:S05]  /*24310*/  BRA `(.L_x_1606) ;  /* 0x0000002c00607947 */ /* 0x000fea0003800000 */
.L_x_1605:
[----:B------:R-:W2:Y:S01]  /*24320*/  S2R R0, SR_CgaCtaId ;  /* 0x0000000000007919 */ /* 0x000ea20000008800 */
[----:B------:R-:W-:-:S04]  /*24330*/  MOV R2, 0x400 ;  /* 0x0000040000027802 */ /* 0x000fc80000000f00 */
[----:B--2---:R-:W-:-:S05]  /*24340*/  LEA R18, R0, R2, 0x18 ;  /* 0x0000000200127211 */ /* 0x004fca00078ec0ff */
[----:B------:R-:W-:-:S05]  /*24350*/  VIADD R0, R18, 0x16400 ;  /* 0x0001640012007836 */ /* 0x000fca0000000000 */
[----:B------:R-:W-:-:S13]  /*24360*/  LOP3.LUT P0, RZ, R0, 0x1bf, RZ, 0xc0, !PT ;  /* 0x000001bf00ff7812 */ /* 0x000fda000780c0ff */
[----:B------:R-:W-:Y:S05]  /*24370*/  @!P0 BRA `(.L_x_1607) ;  /* 0x0000000000408947 */ /* 0x000fea0003800000 */
[----:B------:R-:W-:Y:S01]  /*24380*/  MOV R2, 0x0 ;  /* 0x0000000000027802 */ /* 0x000fe20000000f00 */
[----:B------:R-:W-:Y:S01]  /*24390*/  ULDC.64 UR6, c[0x4][0xc8] ;  /* 0x0100320000067ab9 */ /* 0x000fe20000000a00 */
[----:B------:R-:W-:Y:S01]  /*243a0*/  ULDC.64 UR8, c[0x4][0xd0] ;  /* 0x0100340000087ab9 */ /* 0x000fe20000000a00 */
[----:B------:R-:W-:Y:S01]  /*243b0*/  ULDC.64 UR4, c[0x4][0x48] ;  /* 0x0100120000047ab9 */ /* 0x000fe20000000a00 */
[----:B------:R-:W-:Y:S02]  /*243c0*/  IMAD.U32 R4, RZ, RZ, UR6 ;  /* 0x00000006ff047e24 */ /* 0x000fe4000f8e00ff */
[----:B------:R-:W2:Y:S01]  /*243d0*/  LDC.64 R2, c[0x4][R2] ;  /* 0x0100000002027b82 */ /* 0x000ea20000000a00 */
[----:B-1----:R-:W-:Y:S02]  /*243e0*/  IMAD.U32 R5, RZ, RZ, UR7 ;  /* 0x00000007ff057e24 */ /* 0x002fe4000f8e00ff */
[----:B------:R-:W-:Y:S02]  /*243f0*/  IMAD.U32 R6, RZ, RZ, UR8 ;  /* 0x00000008ff067e24 */ /* 0x000fe4000f8e00ff */
[----:B0-----:R-:W-:-:S02]  /*24400*/  IMAD.U32 R7, RZ, RZ, UR9 ;  /* 0x00000009ff077e24 */ /* 0x001fc4000f8e00ff */
[----:B------:R-:W-:Y:S02]  /*24410*/  IMAD.U32 R10, RZ, RZ, UR4 ;  /* 0x00000004ff0a7e24 */ /* 0x000fe4000f8e00ff */
[----:B------:R-:W-:Y:S02]  /*24420*/  IMAD.U32 R11, RZ, RZ, UR5 ;  /* 0x00000005ff0b7e24 */ /* 0x000fe4000f8e00ff */
[----:B------:R-:W-:Y:S02]  /*24430*/  IMAD.MOV.U32 R8, RZ, RZ, 0x70 ;  /* 0x00000070ff087424 */ /* 0x000fe400078e00ff */
[----:B------:R-:W-:Y:S02]  /*24440*/  IMAD.MOV.U32 R12, RZ, RZ, 0x1 ;  /* 0x00000001ff0c7424 */ /* 0x000fe400078e00ff */
[----:B------:R-:W-:-:S07]  /*24450*/  IMAD.MOV.U32 R13, RZ, RZ, RZ ;  /* 0x000000ffff0d7224 */ /* 0x000fce00078e00ff */
[----:B------:R-:W-:-:S07]  /*24460*/  LEPC R20, `(.L_x_1607) ;  /* 0x000000001014794e */ /* 0x000fce0000000000 */
[----:B--2---:R-:W-:Y:S05]  /*24470*/  CALL.ABS.NOINC R2 ;  /* 0x0000000002007343 */ /* 0x004fea0003c00000 */
.L_x_1607:
[----:B------:R-:W2:Y:S01]  /*24480*/  LDL.LU R2, [R1+0x40] ;  /* 0x0000400001027983 */ /* 0x000ea20000300800 */
[----:B------:R-:W-:-:S05]  /*24490*/  VIADD R17, R18, 0x8400 ;  /* 0x0000840012117836 */ /* 0x000fca0000000000 */
        /* <DEDUP_REMOVED lines=21> */
.L_x_1608:
[----:B------:R-:W-:-:S05]  /*245f0*/  VIADD R0, R18, 0x400 ;  /* 0x0000040012007836 */ /* 0x000fca0000000000 */
[----:B------:R-:W-:-:S13]  /*24600*/  LOP3.LUT P0, RZ, R0, 0x3ff, RZ, 0xc0, !PT ;  /* 0x000003ff00ff7812 */ /* 0x000fda000780c0ff */
[----:B------:R-:W-:Y:S05]  /*24610*/  @!P0 BRA `(.L_x_1609) ;  /* 0x0000000000408947 */ /* 0x000fea0003800000 */
[----:B--2---:R-:W-:Y:S01]  /*24620*/  MOV R2, 0x0 ;  /* 0x0000000000027802 */ /* 0x004fe20000000f00 */
[----:B------:R-:W-:Y:S01]  /*24630*/  ULDC.64 UR4, c[0x4][0xc8] ;  /* 0x0100320000047ab9 */ /* 0x000fe20000000a00 */
[----:B------:R-:W-:Y:S01]  /*24640*/  ULDC.64 UR6, c[0x4][0xd0] ;  /* 0x0100340000067ab9 */ /* 0x000fe20000000a00 */
[----:B------:R-:W-:Y:S01]  /*24650*/  ULDC.64 UR8, c[0x4][0x58] ;  /* 0x0100160000087ab9 */ /* 0x000fe20000000a00 */
[----:B------:R-:W-:Y:S01]  /*24660*/  IMAD.U32 R4, RZ, RZ, UR4 ;  /* 0x00000004ff047e24 */ /* 0x000fe2000f8e00ff */
[----:B01----:R-:W-:Y:S01]  /*24670*/  MOV R7, UR7 ;  /* 0x0000000700077c02 */ /* 0x003fe20008000f00 */
[----:B------:R-:W0:Y:S01]  /*24680*/  LDC.64 R2, c[0x4][R2] ;  /* 0x0100000002027b82 */ /* 0x000e220000000a00 */
[----:B------:R-:W-:Y:S02]  /*24690*/  IMAD.U32 R5, RZ, RZ, UR5 ;  /* 0x00000005ff057e24 */ /* 0x000fe4000f8e00ff */
[----:B------:R-:W-:Y:S02]  /*246a0*/  IMAD.U32 R6, RZ, RZ, UR6 ;  /* 0x00000006ff067e24 */ /* 0x000fe4000f8e00ff */
[----:B------:R-:W-:-:S02]  /*246b0*/  IMAD.U32 R10, RZ, RZ, UR8 ;  /* 0x00000008ff0a7e24 */ /* 0x000fc4000f8e00ff */
[----:B------:R-:W-:Y:S02]  /*246c0*/  IMAD.U32 R11, RZ, RZ, UR9 ;  /* 0x00000009ff0b7e24 */ /* 0x000fe4000f8e00ff */
[----:B------:R-:W-:Y:S02]  /*246d0*/  IMAD.MOV.U32 R8, RZ, RZ, 0x70 ;  /* 0x00000070ff087424 */ /* 0x000fe400078e00ff */
[----:B------:R-:W-:Y:S02]  /*246e0*/  IMAD.MOV.U32 R12, RZ, RZ, 0x1 ;  /* 0x00000001ff0c7424 */ /* 0x000fe400078e00ff */
[----:B------:R-:W-:-:S07]  /*246f0*/  IMAD.MOV.U32 R13, RZ, RZ, RZ ;  /* 0x000000ffff0d7224 */ /* 0x000fce00078e00ff */
[----:B------:R-:W-:-:S07]  /*24700*/  LEPC R20, `(.L_x_1609) ;  /* 0x000000001014794e */ /* 0x000fce0000000000 */
[----:B0-----:R-:W-:Y:S05]  /*24710*/  CALL.ABS.NOINC R2 ;  /* 0x0000000002007343 */ /* 0x001fea0003c00000 */
.L_x_1609:
        /* <DEDUP_REMOVED lines=18> */
.L_x_1610:
[----:B--2---:R-:W2:Y:S01]  /*24840*/  LDL.LU R2, [R1+0x4] ;  /* 0x0000040001027983 */ /* 0x004ea20000300800 */
[----:B------:R-:W3:Y:S01]  /*24850*/  LDC R0, c[0x0][0x428] ;  /* 0x00010a00ff007b82 */ /* 0x000ee20000000800 */
[----:B------:R-:W-:Y:S02]  /*24860*/  ULDC.64 UR4, c[0x0][0x9f8] ;  /* 0x00027e0000047ab9 */ /* 0x000fe40000000a00 */
[----:B------:R-:W4:Y:S04]  /*24870*/  LDL R18, [R1+0x8] ;  /* 0x0000080001127983 */ /* 0x000f280000100800 */
[----:B------:R-:W5:Y:S01]  /*24880*/  LDL R17, [R1+0xc] ;  /* 0x00000c0001117983 */ /* 0x000f620000100800 */
[----:B---3--:R-:W-:-:S13]  /*24890*/  ISETP.NE.AND P0, PT, R0, 0x1, PT ;  /* 0x000000010000780c */ /* 0x008fda0003f05270 */
[----:B------:R-:W3:Y:S01]  /*248a0*/  @P0 LDC R4, c[0x0][0x430] ;  /* 0x00010c00ff040b82 */ /* 0x000ee20000000800 */
[----:B--2---:R-:W-:-:S07]  /*248b0*/  IMAD R3, R2, 0x80, R19 ;  /* 0x0000008002037824 */ /* 0x004fce00078e0213 */
[----:B------:R-:W2:Y:S01]  /*248c0*/  @P0 LDC R2, c[0x0][0x42c] ;  /* 0x00010b00ff020b82 */ /* 0x000ea20000000800 */
[----:B----4-:R-:W-:Y:S02]  /*248d0*/  IMAD.MOV.U32 R0, RZ, RZ, R18 ;  /* 0x000000ffff007224 */ /* 0x010fe400078e0012 */
[----:B--2---:R-:W-:Y:S02]  /*248e0*/  @P0 IMAD.HI.U32 R2, R18, R2, RZ ;  /* 0x0000000212020227 */ /* 0x004fe400078e00ff */
[----:B------:R-:W2:Y:S03]  /*248f0*/  S2R R18, SR_TID.X ;  /* 0x0000000000127919 */ /* 0x000ea60000002100 */
[----:B---3--:R-:W-:Y:S01]  /*24900*/  @P0 SHF.R.U32.HI R0, RZ, R4, R2 ;  /* 0x00000004ff000219 */ /* 0x008fe20000011602 */
[----:B-----5:R-:W-:Y:S01]  /*24910*/  IMAD.MOV.U32 R2, RZ, RZ, R17 ;  /* 0x000000ffff027224 */ /* 0x020fe200078e0011 */
[----:B------:R-:W-:-:S04]  /*24920*/  ISETP.NE.U32.AND P0, PT, RZ, UR4, PT ;  /* 0x00000004ff007c0c */ /* 0x000fc8000bf05070 */
[----:B------:R-:W-:Y:S01]  /*24930*/  ISETP.NE.AND.EX P0, PT, RZ, UR5, PT, P0 ;  /* 0x00000005ff007c0c */ /* 0x000fe2000bf05300 */
[----:B------:R-:W-:-:S12]  /*24940*/  ULDC.64 UR4, c[0x0][0xa00] ;  /* 0x0002800000047ab9 */ /* 0x000fd80000000a00 */
[----:B-1----:R-:W1:Y:S01]  /*24950*/  @P0 LDC.64 R4, c[0x0][0x9f8] ;  /* 0x00027e00ff040b82 */ /* 0x002e620000000a00 */
[----:B--2---:R-:W-:Y:S01]  /*24960*/  LOP3.LUT R18, R18, 0x7f, RZ, 0xc0, !PT ;  /* 0x0000007f12127812 */ /* 0x004fe200078ec0ff */
[----:B-1----:R-:W-:-:S05]  /*24970*/  @P0 IMAD.WIDE R4, R17, 0x4, R4 ;  /* 0x0000000411040825 */ /* 0x002fca00078e0204 */
[----:B------:R1:W2:Y:S01]  /*24980*/  @P0 LDG.E R2, desc[UR40][R4.64] ;  /* 0x0000002804020981 */ /* 0x0002a2000c1e1900 */
[----:B------:R-:W-:Y:S02]  /*24990*/  ISETP.NE.AND P1, PT, R18, RZ, PT ;  /* 0x000000ff1200720c */ /* 0x000fe40003f25270 */
[----:B------:R-:W-:Y:S02]  /*249a0*/  ISETP.NE.U32.AND P0, PT, RZ, UR4, PT ;  /* 0x00000004ff007c0c */ /* 0x000fe4000bf05070 */
[----:B------:R-:W-:Y:S02]  /*249b0*/  PLOP3.LUT P3, PT, P1, PT, PT, 0x8, 0x0 ;  /* 0x000000000000781c */ /* 0x000fe40000f6e170 */
[----:B------:R-:W-:-:S04]  /*249c0*/  ISETP.NE.AND.EX P2, PT, RZ, UR5, PT, P0 ;  /* 0x00000005ff007c0c */ /* 0x000fc8000bf45300 */
[----:B-1----:R-:W-:-:S03]  /*249d0*/  SEL R4, R17, RZ, !P2 ;  /* 0x000000ff11047207 */ /* 0x002fc60005000000 */
[----:B------:R-:W-:-:S05]  /*249e0*/  VOTEU.ALL UP1, P1 ;  /* 0x00000000003f7886 */ /* 0x000fca0000820000 */
[----:B------:R-:W-:-:S04]  /*249f0*/  @!UP1 UIADD3 UR8, UP0, UR42, 0x270, URZ ;  /* 0x000002702a089890 */ /* 0x000fc8000ff1e03f */
[----:B------:R-:W-:-:S03]  /*24a00*/  @!UP1 UIADD3.X UR9, URZ, UR43, URZ, UP0, !UPT ;  /* 0x0000002b3f099290 */ /* 0x000fc600087fe43f */
[----:B------:R-:W-:Y:S01]  /*24a10*/  VOTEU.ALL UP0, P1 ;  /* 0x00000000003f7886 */ /* 0x000fe20000800000 */
[----:B--2---:R1:W-:Y:S08]  /*24a20*/  STL [R1+0x20], R2 ;  /* 0x0000200201007387 */ /* 0x0043f00000100800 */
.L_x_1611:
[----:B-1----:R-:W2:Y:S01]  /*24a30*/  LDL R2, [R1+0x8] ;  /* 0x0000080001027983 */ /* 0x002ea20000100800 */
        /* <DEDUP_REMOVED lines=9> */
[----:B--2---:R-:W-:Y:S05]  /*24ad0*/  @P3 BRA.U.ANY `(.L_x_1611) ;  /* 0xfffffffd00d43947 */ /* 0x004fea000393ffff */
[----:B------:R-:W-:Y:S01]  /*24ae0*/  PLOP3.LUT P2, PT, P1, PT, PT, 0x8, 0x0 ;  /* 0x000000000000781c */ /* 0x000fe20000f4e170 */
[----:B------:R-:W-:Y:S01]  /*24af0*/  VOTEU.ALL UP0, P1 ;  /* 0x00000000003f7886 */ /* 0x000fe20000800000 */
[----:B------:R-:W-:-:S11]  /*24b00*/  UMOV UR4, 0x40 ;  /* 0x0000004000047882 */ /* 0x000fd60000000000 */
.L_x_1612:
        /* <DEDUP_REMOVED lines=9> */
[----:B-1----:R-:W-:Y:S05]  /*24ba0*/  @P2 BRA.U.ANY `(.L_x_1612) ;  /* 0xfffffffd00d82947 */ /* 0x002fea000393ffff */
[----:B------:R-:W-:Y:S01]  /*24bb0*/  PLOP3.LUT P2, PT, P1, PT, PT, 0x8, 0x0 ;  /* 0x000000000000781c */ /* 0x000fe20000f4e170 */
[----:B------:R-:W-:Y:S01]  /*24bc0*/  VOTEU.ALL UP0, P1 ;  /* 0x00000000003f7886 */ /* 0x000fe20000800000 */
[----:B------:R-:W-:-:S11]  /*24bd0*/  UMOV UR4, 0x80 ;  /* 0x0000008000047882 */ /* 0x000fd60000000000 */
.L_x_1613:
        /* <DEDUP_REMOVED lines=10> */
[----:B------:R-:W2:Y:S01]  /*24c80*/  LDL R17, [R1+0x20] ;  /* 0x0000200001117983 */ /* 0x000ea20000100800 */
[----:B0-----:R-:W0:Y:S01]  /*24c90*/  LDC.64 R6, c[0x0][0x3f8] ;  /* 0x0000fe00ff067b82 */ /* 0x001e220000000a00 */
        /* <DEDUP_REMOVED lines=12> */
.L_x_1762:
[----:B--2---:R-:W-:Y:S02]  /*24d60*/  ISETP.NE.AND P0, PT, R14, RZ, PT ;  /* 0x000000ff0e00720c */ /* 0x004fe40003f05270 */
[----:B------:R-:W-:-:S11]  /*24d70*/  PLOP3.LUT P6, PT, PT, PT, PT, 0x8, 0x0 ;  /* 0x000000000000781c */ /* 0x000fd60003fce170 */
[----:B------:R-:W-:Y:S05]  /*24d80*/  @P0 BRA `(.L_x_1615) ;  /* 0x0000000800440947 */ /* 0x000fea0003800000 */
[----:B------:R-:W-:-:S03]  /*24d90*/  UMOV UR4, 0xffffffff ;  /* 0xffffffff00047882 */ /* 0x000fc60000000000 */
[----:B------:R-:W-:Y:S05]  /*24da0*/  BRA.DIV UR4, `(.L_x_1616) ;  /* 0x0000005204907947 */ /* 0x000fea000b800000 */
[----:B------:R-:W-:-:S13]  /*24db0*/  ELECT P6, URZ, PT ;  /* 0x00000000003f782f */ /* 0x000fda00038c0000 */
.L_x_1765:
[----:B------:R-:W-:Y:S05]  /*24dc0*/  @!P6 BRA `(.L_x_1617) ;  /* 0x000000040098e947 */ /* 0x000fea0003800000 */
[----:B------:R-:W-:Y:S01]  /*24dd0*/  ISETP.NE.U32.AND P0, PT, R6, RZ, PT ;  /* 0x000000ff0600720c */ /* 0x000fe20003f05070 */
[----:B------:R-:W-:-:S03]  /*24de0*/  VIADD R8, R16, 0xffffffff ;  /* 0xffffffff10087836 */ /* 0x000fc60000000000 */
[----:B------:R-:W-:-:S13]  /*24df0*/  ISETP.NE.AND.EX P0, PT, R7, RZ, PT, P0 ;  /* 0x000000ff0700720c */ /* 0x000fda0003f05300 */
[----:B------:R-:W-:Y:S05]  /*24e00*/  @!P0 BRA `(.L_x_1618) ;  /* 0x0000000000488947 */ /* 0x000fea0003800000 */
[----:B------:R-:W2:Y:S01]  /*24e10*/  LDC R9, c[0x0][0x41c] ;  /* 0x00010700ff097b82 */ /* 0x000ea20000000800 */
[----:B------:R-:W-:Y:S01]  /*24e20*/  IMAD.MOV.U32 R2, RZ, RZ, R8 ;  /* 0x000000ffff027224 */ /* 0x000fe200078e0008 */
[----:B------:R-:W-:Y:S01]  /*24e30*/  ULDC.64 UR4, c[0x0][0x408] ;  /* 0x0001020000047ab9 */ /* 0x000fe20000000a00 */
[----:B--2---:R-:W-:-:S13]  /*24e40*/  ISETP.NE.AND P0, PT, R9, 0x1, PT ;  /* 0x000000010900780c */ /* 0x004fda0003f05270 */
[----:B------:R-:W2:Y:S02]  /*24e50*/  @P0 LDC.64 R10, c[0x0][0x420] ;  /* 0x00010800ff0a0b82 */ /* 0x000ea40000000a00 */
[----:B--2---:R-:W-:-:S05]  /*24e60*/  @P0 IMAD.HI.U32 R10, R8, R10, RZ ;  /* 0x0000000a080a0227 */ /* 0x004fca00078e00ff */
[----:B------:R-:W-:-:S04]  /*24e70*/  @P0 SHF.R.U32.HI R2, RZ, R11, R10 ;  /* 0x0000000bff020219 */ /* 0x000fc8000001160a */
[--C-:B------:R-:W-:Y:S01]  /*24e80*/  SHF.R.S32.HI R11, RZ, 0x1f, R2.reuse ;  /* 0x0000001fff0b7819 */ /* 0x100fe20000011402 */
[--C-:B-1----:R-:W-:Y:S02]  /*24e90*/  IMAD.MOV R5, RZ, RZ, -R2.reuse ;  /* 0x000000ffff057224 */ /* 0x102fe400078e0a02 */
[----:B------:R-:W-:Y:S02]  /*24ea0*/  IMAD.MOV.U32 R10, RZ, RZ, R2 ;  /* 0x000000ffff0a7224 */ /* 0x000fe400078e0002 */
        /* <DEDUP_REMOVED lines=8> */
.L_x_1618:
[----:B-1----:R-:W3:Y:S01]  /*24f30*/  LDL R5, [R1+0x10] ;  /* 0x0000100001057983 */ /* 0x002ee20000100800 */
[----:B------:R-:W-:-:S03]  /*24f40*/  MOV R9, 0x400 ;  /* 0x0000040000097802 */ /* 0x000fc60000000f00 */
[----:B--2---:R-:W2:Y:S01]  /*24f50*/  LDL R6, [R1+0x18] ;  /* 0x0000180001067983 */ /* 0x004ea20000100800 */
[----:B------:R-:W1:Y:S01]  /*24f60*/  S2R R10, SR_CgaCtaId ;  /* 0x00000000000a7919 */ /* 0x000e620000008800 */
[----:B------:R-:W4:Y:S01]  /*24f70*/  S2R R7, SR_TID.X ;  /* 0x0000000000077919 */ /* 0x000f220000002100 */
[----:B-1----:R-:W-:Y:S02]  /*24f80*/  LEA R9, R10, R9, 0x18 ;  /* 0x000000090a097211 */ /* 0x002fe400078ec0ff */
[----:B----4-:R-:W-:-:S04]  /*24f90*/  LOP3.LUT R7, R7, 0x7f, RZ, 0xc0, !PT ;  /* 0x0000007f07077812 */ /* 0x010fc800078ec0ff */
[----:B------:R-:W-:Y:S01]  /*24fa0*/  ISETP.NE.AND P0, PT, R7, RZ, PT ;  /* 0x000000ff0700720c */ /* 0x000fe20003f05270 */
[----:B---3--:R-:W-:Y:S01]  /*24fb0*/  IMAD R5, R5, 0x8, R9 ;  /* 0x0000000805057824 */ /* 0x008fe200078e0209 */
[----:B--2---:R-:W-:-:S04]  /*24fc0*/  SHF.L.U32 R6, R6, 0x1f, RZ ;  /* 0x0000001f06067819 */ /* 0x004fc800000006ff */
[----:B------:R-:W1:Y:S02]  /*24fd0*/  SYNCS.PHASECHK.TRANS64.TRYWAIT P2, [R5+URZ+0x22880], R6 ;  /* 0x02288006050075a7 */ /* 0x000e64000804017f */
[----:B-1----:R-:W-:Y:S05]  /*24fe0*/  @!P2 BRA `(.L_x_1619) ;  /* 0x000000500020a947 */ /* 0x002fea0003800000 */
.L_x_1766:
        /* <DEDUP_REMOVED lines=8> */
.L_x_1620:
        /* <DEDUP_REMOVED lines=22> */
.L_x_1767:
[----:B------:R-:W-:Y:S05]  /*251d0*/  @P0 BRA `(.L_x_1622) ;  /* 0x00000000001c0947 */ /* 0x000fea0003800000 */
[----:B------:R-:W3:Y:S01]  /*251e0*/  S2R R7, SR_TID.X ;  /* 0x0000000000077919 */ /* 0x000ee20000002100 */
[----:B-12---:R-:W-:-:S04]  /*251f0*/  MOV R6, 0x6000 ;  /* 0x0000600000067802 */ /* 0x006fc80000000f00 */
[----:B------:R4:W-:Y:S01]  /*25200*/  SYNCS.ARRIVE.TRANS64 RZ, [R5+URZ+0x22830], R6 ;  /* 0x0228300605ff79a7 */ /* 0x0009e2000800003f */
[----:B---3--:R-:W-:-:S04]  /*25210*/  LOP3.LUT R7, R7, 0x1f, RZ, 0xc0, !PT ;  /* 0x0000001f07077812 */ /* 0x008fc800078ec0ff */
[----:B------:R-:W-:-:S13]  /*25220*/  ISETP.NE.AND P0, PT, R7, RZ, PT ;  /* 0x000000ff0700720c */ /* 0x000fda0003f05270 */
[----:B----4-:R-:W-:Y:S05]  /*25230*/  @!P0 BRA `(.L_x_1622) ;  /* 0x0000000000048947 */ /* 0x010fea0003800000 */
[----:B------:R-:W-:Y:S01]  /*25240*/  BPT.TRAP 0x1 ;  /* 0x000000040000795c */ /* 0x000fe20000300000 */
.L_x_1622:
[----:B-12---:R-:W2:Y:S01]  /*25250*/  LDL R6, [R1+0x10] ;  /* 0x0000100001067983 */ /* 0x006ea20000100800 */
[----:B------:R-:W-:Y:S01]  /*25260*/  MOV R7, 0x400 ;  /* 0x0000040000077802 */ /* 0x000fe20000000f00 */
[----:B------:R-:W1:Y:S01]  /*25270*/  S2R R9, SR_CgaCtaId ;  /* 0x0000000000097919 */ /* 0x000e620000008800 */
[----:B------:R-:W-:Y:S01]  /*25280*/  R2UR UR9, R5 ;  /* 0x00000000050972ca */ /* 0x000fe200000e0000 */
[----:B------:R-:W-:Y:S01]  /*25290*/  UIADD3 UR4, UP0, UR42, 0x370, URZ ;  /* 0x000003702a047890 */ /* 0x000fe2000ff1e03f */
[----:B------:R-:W-:Y:S02]  /*252a0*/  R2UR UR11, R8 ;  /* 0x00000000080b72ca */ /* 0x000fe400000e0000 */
[----:B------:R-:W-:Y:S02]  /*252b0*/  R2UR UR12, R0 ;  /* 0x00000000000c72ca */ /* 0x000fe400000e0000 */
[----:B------:R-:W-:Y:S01]  /*252c0*/  R2UR UR13, R2 ;  /* 0x00000000020d72ca */ /* 0x000fe200000e0000 */
[----:B------:R-:W-:Y:S01]  /*252d0*/  UIADD3.X UR5, URZ, UR43, URZ, UP0, !UPT ;  /* 0x0000002b3f057290 */ /* 0x000fe200087fe43f */
[----:B-1----:R-:W-:-:S05]  /*252e0*/  LEA R7, R9, R7, 0x18 ;  /* 0x0000000709077211 */ /* 0x002fca00078ec0ff */
        /* <DEDUP_REMOVED lines=20> */
.L_x_1617:
        /* <DEDUP_REMOVED lines=39> */
.L_x_1615:
[----:B------:R-:W2:Y:S01]  /*256a0*/  LDL.LU R6, [R1+0x44] ;  /* 0x0000440001067983 */ /* 0x000ea20000300800 */
[----:B------:R-:W-:Y:S01]  /*256b0*/  MOV R4, 0x400 ;  /* 0x0000040000047802 */ /* 0x000fe20000000f00 */
[----:B------:R-:W-:Y:S01]  /*256c0*/  BSSY B0, `(.L_x_1623) ;  /* 0x000000b000007945 */ /* 0x000fe20003800000 */
[----:B-1----:R-:W1:Y:S02]  /*256d0*/  S2R R5, SR_CgaCtaId ;  /* 0x0000000000057919 */ /* 0x002e640000008800 */
[----:B-1----:R-:W-:Y:S01]  /*256e0*/  LEA R4, R5, R4, 0x18 ;  /* 0x0000000405047211 */ /* 0x002fe200078ec0ff */
[----:B--2---:R-:W-:-:S05]  /*256f0*/  VIADD R6, R6, 0x1 ;  /* 0x0000000106067836 */ /* 0x004fca0000000000 */
[----:B------:R-:W-:Y:S01]  /*25700*/  LEA.HI R3, R6, R6, RZ, 0x1 ;  /* 0x0000000606037211 */ /* 0x000fe200078f08ff */
[----:B------:R1:W-:Y:S03]  /*25710*/  STL [R1+0x44], R6 ;  /* 0x0000440601007387 */ /* 0x0003e60000100800 */
[----:B------:R-:W-:-:S05]  /*25720*/  LOP3.LUT R3, R3, 0xfffffffe, RZ, 0xc0, !PT ;  /* 0xfffffffe03037812 */ /* 0x000fca00078ec0ff */
[----:B------:R-:W-:-:S05]  /*25730*/  IMAD.IADD R3, R6, 0x1, -R3 ;  /* 0x0000000106037824 */ /* 0x000fca00078e0a03 */
[----:B------:R-:W-:-:S04]  /*25740*/  SHF.L.U32 R3, R3, 0x1f, RZ ;  /* 0x0000001f03037819 */ /* 0x000fc800000006ff */
[----:B------:R-:W2:Y:S02]  /*25750*/  SYNCS.PHASECHK.TRANS64.TRYWAIT P0, [R4+URZ+0x22820], R3 ;  /* 0x02282003040075a7 */ /* 0x000ea4000800017f */
[----:B-12---:R-:W-:Y:S05]  /*25760*/  @!P0 BRA `(.L_x_1624) ;  /* 0x0000004800688947 */ /* 0x006fea0003800000 */
.L_x_1768:
[----:B------:R-:W-:Y:S05]  /*25770*/  BSYNC B0 ;  /* 0x0000000000007941 */ /* 0x000fea0003800000 */
.L_x_1623:
[----:B-1----:R-:W2:Y:S01]  /*25780*/  LDL R4, [R1+0x30] ;  /* 0x0000300001047983 */ /* 0x002ea20000100800 */
[----:B------:R-:W-:-:S05]  /*25790*/  VIADD R3, R16, 0xfffffffe ;  /* 0xfffffffe10037836 */ /* 0x000fca0000000000 */
[----:B--2---:R-:W-:-:S13]  /*257a0*/  ISETP.GE.AND P0, PT, R3, R4, PT ;  /* 0x000000040300720c */ /* 0x004fda0003f06270 */
[----:B------:R-:W-:Y:S05]  /*257b0*/  @!P0 BRA `(.L_x_1625) ;  /* 0x00000010002c8947 */ /* 0x000fea0003800000 */
[----:B------:R1:W5:Y:S04]  /*257c0*/  LDL.LU R8, [R1+0x10] ;  /* 0x0000100001087983 */ /* 0x0003680000300800 */
[----:B------:R1:W5:Y:S02]  /*257d0*/  LDL.LU R9, [R1+0x18] ;  /* 0x0000180001097983 */ /* 0x0003640000300800 */
.L_x_1647:
[----:B-----5:R-:W-:Y:S01]  /*257e0*/  VIADD R5, R8, 0x1 ;  /* 0x0000000108057836 */ /* 0x020fe20000000000 */
[----:B------:R-:W-:Y:S05]  /*257f0*/  YIELD ;  /* 0x0000000000007946 */ /* 0x000fea0003800000 */
[----:B------:R-:W-:Y:S01]  /*25800*/  ISETP.NE.AND P0, PT, R5, 0x2, PT ;  /* 0x000000020500780c */ /* 0x000fe20003f05270 */
[----:B------:R-:W-:Y:S03]  /*25810*/  BSSY B0, `(.L_x_1626) ;  /* 0x0000094000007945 */ /* 0x000fe60003800000 */
[----:B--2---:R-:W-:-:S02]  /*25820*/  SEL R4, RZ, 0x1, P0 ;  /* 0x00000001ff047807 */ /* 0x004fc40000000000 */
[----:B------:R-:W-:Y:S02]  /*25830*/  SEL R12, R5, RZ, P0 ;  /* 0x000000ff050c7207 */ /* 0x000fe40000000000 */
        /* <DEDUP_REMOVED lines=23> */
[----:B------:R-:W-:-:S04]  /*259b0*/  IMAD.WIDE.U32 R4, R7, UR6, R4 ;  /* 0x0000000607047c25 */ /* 0x000fc8000f8e0004 */
[----:B------:R-:W-:Y:S01]  /*259c0*/  IMAD.IADD R2, R2, 0x1, R5 ;  /* 0x0000000102027824 */ /* 0x000fe200078e0205 */
[----:B------:R-:W-:-:S04]  /*259d0*/  LEA R6, P0, R4, UR4, 0x2 ;  /* 0x0000000404067c11 */ /* 0x000fc8000f8010ff */
[----:B------:R-:W-:-:S05]  /*259e0*/  LEA.HI.X R7, R4, UR5, R2, 0x2, P0 ;  /* 0x0000000504077c11 */ /* 0x000fca00080f1402 */
[----:B------:R3:W5:Y:S04]  /*259f0*/  LDG.E R2, desc[UR40][R6.64] ;  /* 0x0000002806027981 */ /* 0x000768000c1e1900 */
.L_x_1628:
[----:B------:R-:W4:Y:S01]  /*25a00*/  S2R R5, SR_CgaCtaId ;  /* 0x0000000000057919 */ /* 0x000f220000008800 */
[----:B------:R-:W-:Y:S01]  /*25a10*/  MOV R4, 0x400 ;  /* 0x0000040000047802 */ /* 0x000fe20000000f00 */
[----:B------:R-:W-:Y:S01]  /*25a20*/  BSSY B1, `(.L_x_1629) ;  /* 0x0000009000017945 */ /* 0x000fe20003800000 */
[----:B---3--:R-:W3:Y:S02]  /*25a30*/  S2R R6, SR_TID.X ;  /* 0x0000000000067919 */ /* 0x008ee40000002100 */
[----:B----4-:R-:W-:Y:S02]  /*25a40*/  LEA R4, R5, R4, 0x18 ;  /* 0x0000000405047211 */ /* 0x010fe400078ec0ff */
[----:B---3--:R-:W-:-:S03]  /*25a50*/  LOP3.LUT R6, R6, 0x7f, RZ, 0xc0, !PT ;  /* 0x0000007f06067812 */ /* 0x008fc600078ec0ff */
[----:B------:R-:W-:Y:S01]  /*25a60*/  IMAD R5, R12, 0x8, R4 ;  /* 0x000000080c057824 */ /* 0x000fe200078e0204 */
[----:B------:R-:W-:Y:S02]  /*25a70*/  SHF.L.U32 R4, R11, 0x1f, RZ ;  /* 0x0000001f0b047819 */ /* 0x000fe400000006ff */
[----:B------:R-:W-:Y:S02]  /*25a80*/  ISETP.NE.AND P2, PT, R6, RZ, PT ;  /* 0x000000ff0600720c */ /* 0x000fe40003f45270 */
[----:B------:R-:W3:Y:S02]  /*25a90*/  SYNCS.PHASECHK.TRANS64.TRYWAIT P0, [R5+URZ+0x22880], R4 ;  /* 0x02288004050075a7 */ /* 0x000ee4000800017f */
[----:B---3--:R-:W-:Y:S09]  /*25aa0*/  @!P0 BRA `(.L_x_1630) ;  /* 0x0000004400b88947 */ /* 0x008ff20003800000 */
.L_x_1769:
[----:B------:R-:W-:Y:S05]  /*25ab0*/  BSYNC B1 ;  /* 0x0000000000017941 */ /* 0x000fea0003800000 */
.L_x_1629:
        /* <DEDUP_REMOVED lines=9> */
.L_x_1632:
[----:B------:R-:W-:Y:S05]  /*25b50*/  BSYNC B1 ;  /* 0x0000000000017941 */ /* 0x000fea0003800000 */
.L_x_1631:
[----:B------:R-:W4:Y:S04]  /*25b60*/  LDL R7, [R1+0x10] ;  /* 0x0000100001077983 */ /* 0x000f280000100800 */
[----:B------:R-:W3:Y:S01]  /*25b70*/  LDL R6, [R1+0x34] ;  /* 0x0000340001067983 */ /* 0x000ee20000100800 */
[----:B--2---:R-:W-:Y:S01]  /*25b80*/  IMAD.MOV.U32 R12, RZ, RZ, RZ ;  /* 0x000000ffff0c7224 */ /* 0x004fe200078e00ff */
[----:B------:R-:W-:Y:S01]  /*25b90*/  MOV R11, 0x400 ;  /* 0x00000400000b7802 */ /* 0x000fe20000000f00 */
[----:B------:R-:W-:Y:S01]  /*25ba0*/  UIADD3 UR4, UP0, UR42, 0x470, URZ ;  /* 0x000004702a047890 */ /* 0x000fe2000ff1e03f */
[----:B------:R-:W2:Y:S01]  /*25bb0*/  S2R R13, SR_CgaCtaId ;  /* 0x00000000000d7919 */ /* 0x000ea20000008800 */
[----:B------:R-:W-:Y:S01]  /*25bc0*/  PLOP3.LUT P0, PT, PT, PT, PT, 0x80, 0x0 ;  /* 0x000000000000781c */ /* 0x000fe20003f0f070 */
[----:B------:R-:W-:Y:S01]  /*25bd0*/  UMOV UR6, 0x0 ;  /* 0x0000000000067882 */ /* 0x000fe20000000000 */
[----:B------:R-:W-:Y:S01]  /*25be0*/  R2UR UR10, R12 ;  /* 0x000000000c0a72ca */ /* 0x000fe200000e0000 */
[----:B------:R-:W-:Y:S01]  /*25bf0*/  UIADD3.X UR5, URZ, UR43, URZ, UP0, !UPT ;  /* 0x0000002b3f057290 */ /* 0x000fe200087fe43f */
[----:B------:R-:W-:Y:S01]  /*25c00*/  UMOV UR7, 0x14f00000 ;  /* 0x14f0000000077882 */ /* 0x000fe20000000000 */
[----:B--2---:R-:W-:-:S05]  /*25c10*/  LEA R11, R13, R11, 0x18 ;  /* 0x0000000b0d0b7211 */ /* 0x004fca00078ec0ff */
[----:B----4-:R-:W-:Y:S02]  /*25c20*/  IMAD R7, R7, 0x4000, R11 ;  /* 0x0000400007077824 */ /* 0x010fe400078e020b */
[----:B---3--:R-:W-:Y:S02]  /*25c30*/  IMAD R6, R10, 0x80, R6 ;  /* 0x000000800a067824 */ /* 0x008fe400078e0206 */
[----:B------:R-:W-:Y:S02]  /*25c40*/  VIADD R7, R7, 0x8400 ;  /* 0x0000840007077836 */ /* 0x000fe40000000000 */
[----:B------:R-:W-:-:S07]  /*25c50*/  VIADD R10, R5, 0x22870 ;  /* 0x00022870050a7836 */ /* 0x000fce0000000000 */
.L_x_1633:
        /* <DEDUP_REMOVED lines=10> */
[----:B------:R-:W2:Y:S01]  /*25d00*/  SYNCS.PHASECHK.TRANS64.TRYWAIT P0, [R5+URZ+0x22840], R4 ;  /* 0x02284004050075a7 */ /* 0x000ea2000800017f */
[----:B------:R-:W-:Y:S04]  /*25d10*/  BSSY B1, `(.L_x_1634) ;  /* 0x0000002000017945 */ /* 0x000fe80003800000 */
[----:B--2---:R-:W-:Y:S05]  /*25d20*/  @!P0 BRA `(.L_x_1635) ;  /* 0x00000044002c8947 */ /* 0x004fea0003800000 */
.L_x_1770:
[----:B------:R-:W-:Y:S05]  /*25d30*/  BSYNC B1 ;  /* 0x0000000000017941 */ /* 0x000fea0003800000 */
.L_x_1634:
[----:B------:R-:W-:Y:S01]  /*25d40*/  BSSY B1, `(.L_x_1636) ;  /* 0x000000b000017945 */ /* 0x000fe20003800000 */
[----:B------:R-:W-:Y:S02]  /*25d50*/  IMAD.MOV.U32 R10, RZ, RZ, 0x0 ;  /* 0x00000000ff0a7424 */ /* 0x000fe400078e00ff */
[----:B------:R-:W-:Y:S01]  /*25d60*/  IMAD.MOV.U32 R11, RZ, RZ, 0x14f00000 ;  /* 0x14f00000ff0b7424 */ /* 0x000fe200078e00ff */
[----:B------:R-:W-:Y:S06]  /*25d70*/  @P2 BRA `(.L_x_1637) ;  /* 0x00000000001c2947 */ /* 0x000fec0003800000 */
[----:B------:R-:W3:Y:S01]  /*25d80*/  S2R R7, SR_TID.X ;  /* 0x0000000000077919 */ /* 0x000ee20000002100 */
[----:B--2---:R-:W-:-:S04]  /*25d90*/  IMAD.MOV.U32 R4, RZ, RZ, 0x6000 ;  /* 0x00006000ff047424 */ /* 0x004fc800078e00ff */
[----:B------:R4:W-:Y:S01]  /*25da0*/  SYNCS.ARRIVE.TRANS64 RZ, [R5+URZ+0x22830], R4 ;  /* 0x0228300405ff79a7 */ /* 0x0009e2000800003f */
[----:B---3--:R-:W-:-:S04]  /*25db0*/  LOP3.LUT R7, R7, 0x1f, RZ, 0xc0, !PT ;  /* 0x0000001f07077812 */ /* 0x008fc800078ec0ff */
[----:B------:R-:W-:-:S13]  /*25dc0*/  ISETP.NE.AND P0, PT, R7, RZ, PT ;  /* 0x000000ff0700720c */ /* 0x000fda0003f05270 */
[----:B----4-:R-:W-:Y:S05]  /*25dd0*/  @!P0 BRA `(.L_x_1637) ;  /* 0x0000000000048947 */ /* 0x010fea0003800000 */
[----:B------:R-:W-:Y:S01]  /*25de0*/  BPT.TRAP 0x1 ;  /* 0x000000040000795c */ /* 0x000fe20000300000 */
.L_x_1637:
[----:B------:R-:W-:Y:S05]  /*25df0*/  BSYNC B1 ;  /* 0x0000000000017941 */ /* 0x000fea0003800000 */
.L_x_1636:
[----:B--2---:R-:W2:Y:S01]  /*25e00*/  LDL R4, [R1+0x10] ;  /* 0x0000100001047983 */ /* 0x004ea20000100800 */
[----:B------:R-:W-:Y:S01]  /*25e10*/  MOV R7, 0x400 ;  /* 0x0000040000077802 */ /* 0x000fe20000000f00 */
[----:B------:R-:W-:Y:S01]  /*25e20*/  UIADD3 UR4, UP0, UR42, 0x370, URZ ;  /* 0x000003702a047890 */ /* 0x000fe2000ff1e03f */
[----:B------:R-:W-:Y:S01]  /*25e30*/  R2UR UR10, R12 ;  /* 0x000000000c0a72ca */ /* 0x000fe200000e0000 */
[----:B------:R-:W3:Y:S01]  /*25e40*/  S2R R13, SR_CgaCtaId ;  /* 0x00000000000d7919 */ /* 0x000ee20000008800 */
[----:B------:R-:W-:Y:S01]  /*25e50*/  R2UR UR6, R10 ;  /* 0x000000000a0672ca */ /* 0x000fe200000e0000 */
[----:B------:R-:W-:Y:S01]  /*25e60*/  VIADD R5, R5, 0x22830 ;  /* 0x0002283005057836 */ /* 0x000fe20000000000 */
[----:B------:R-:W-:Y:S01]  /*25e70*/  R2UR UR7, R11 ;  /* 0x000000000b0772ca */ /* 0x000fe200000e0000 */
[----:B------:R-:W-:Y:S01]  /*25e80*/  UIADD3.X UR5, URZ, UR43, URZ, UP0, !UPT ;  /* 0x0000002b3f057290 */ /* 0x000fe200087fe43f */
[----:B------:R-:W-:Y:S02]  /*25e90*/  PLOP3.LUT P0, PT, PT, PT, PT, 0x80, 0x0 ;  /* 0x000000000000781c */ /* 0x000fe40003f0f070 */
[----:B---3--:R-:W-:-:S05]  /*25ea0*/  LEA R7, R13, R7, 0x18 ;  /* 0x000000070d077211 */ /* 0x008fca00078ec0ff */
[----:B--2---:R-:W-:-:S04]  /*25eb0*/  IMAD R4, R4, 0x6000, R7 ;  /* 0x0000600004047824 */ /* 0x004fc800078e0207 */
[----:B------:R-:W-:-:S07]  /*25ec0*/  VIADD R7, R4, 0x16400 ;  /* 0x0001640004077836 */ /* 0x000fce0000000000 */
.L_x_1638:
        /* <DEDUP_REMOVED lines=10> */
[----:B------:R-:W-:Y:S01]  /*25f70*/  R2UR UR6, R10 ;  /* 0x000000000a0672ca */ /* 0x000fe200000e0000 */
[----:B------:R-:W-:Y:S01]  /*25f80*/  VIADD R7, R4, 0x18400 ;  /* 0x0001840004077836 */ /* 0x000fe20000000000 */
[----:B------:R-:W-:Y:S01]  /*25f90*/  R2UR UR7, R11 ;  /* 0x000000000b0772ca */ /* 0x000fe200000e0000 */
[----:B------:R-:W-:Y:S01]  /*25fa0*/  UMOV UR10, 0x40 ;  /* 0x00000040000a7882 */ /* 0x000fe20000000000 */
[----:B------:R-:W-:-:S13]  /*25fb0*/  PLOP3.LUT P0, PT, PT, PT, PT, 0x80, 0x0 ;  /* 0x000000000000781c */ /* 0x000fda0003f0f070 */
.L_x_1639:
        /* <DEDUP_REMOVED lines=15> */
.L_x_1640:
        /* <DEDUP_REMOVED lines=9> */
[----:B---3--:R-:W-:Y:S05]  /*26140*/  @P0 BRA.U.ANY `(.L_x_1640) ;  /* 0xfffffffd00d80947 */ /* 0x008fea000393ffff */
.L_x_1627:
[----:B------:R-:W-:Y:S05]  /*26150*/  BSYNC B0 ;  /* 0x0000000000007941 */ /* 0x000fea0003800000 */
.L_x_1626:
[----:B------:R-:W-:-:S06]  /*26160*/  UISETP.NE.AND UP0, UPT, UR36, 0x3, UPT ;  /* 0x000000032400788c */ /* 0x000fcc000bf05270 */
[----:B------:R-:W-:-:S13]  /*26170*/  PLOP3.LUT P0, PT, PT, PT, UP0, 0x80, 0x0 ;  /* 0x000000000000781c */ /* 0x000fda0003f0f008 */
[----:B------:R-:W-:Y:S05]  /*26180*/  @!P0 BRA `(.L_x_1641) ;  /* 0x0000000000048947 */ /* 0x000fea0003800000 */
[----:B------:R-:W-:Y:S01]  /*26190*/  BPT.TRAP 0x1 ;  /* 0x000000040000795c */ /* 0x000fe20000300000 */
.L_x_1641:
[----:B------:R-:W3:Y:S01]  /*261a0*/  S2R R6, SR_CgaCtaId ;  /* 0x0000000000067919 */ /* 0x000ee20000008800 */
[----:B------:R-:W-:Y:S01]  /*261b0*/  IMAD.U32 R4, RZ, RZ, UR39 ;  /* 0x00000027ff047e24 */ /* 0x000fe2000f8e00ff */
[----:B------:R-:W-:Y:S01]  /*261c0*/  MOV R5, 0x400 ;  /* 0x0000040000057802 */ /* 0x000fe20000000f00 */
[----:B------:R-:W-:Y:S03]  /*261d0*/  BSSY B0, `(.L_x_1642) ;  /* 0x0000009000007945 */ /* 0x000fe60003800000 */
[----:B------:R-:W-:Y:S02]  /*261e0*/  ISETP.NE.AND P0, PT, R4, 0x3, PT ;  /* 0x000000030400780c */ /* 0x000fe40003f05270 */
[----:B------:R-:W-:-:S04]  /*261f0*/  LOP3.LUT R4, R9, 0x1, RZ, 0x3c, !PT ;  /* 0x0000000109047812 */ /* 0x000fc800078e3cff */
[----:B------:R-:W-:Y:S02]  /*26200*/  SHF.L.U32 R4, R4, 0x1f, RZ ;  /* 0x0000001f04047819 */ /* 0x000fe400000006ff */
[----:B---3--:R-:W-:-:S05]  /*26210*/  LEA R5, R6, R5, 0x18 ;  /* 0x0000000506057211 */ /* 0x008fca00078ec0ff */
[----:B------:R-:W-:-:S04]  /*26220*/  IMAD R5, R8, 0x8, R5 ;  /* 0x0000000808057824 */ /* 0x000fc800078e0205 */
[----:B------:R-:W3:Y:S01]  /*26230*/  SYNCS.PHASECHK.TRANS64.TRYWAIT P2, [R5+URZ+0x22870], R4 ;  /* 0x02287004050075a7 */ /* 0x000ee2000804017f */
[----:B------:R4:W-:Y:S02]  /*26240*/  STL [R1+0x4], R5 ;  /* 0x0000040501007387 */ /* 0x0009e40000100800 */
[----:B---34-:R-:W-:Y:S05]  /*26250*/  @!P2 BRA `(.L_x_1643) ;  /* 0x0000003c00f4a947 */ /* 0x018fea0003800000 */
.L_x_1771:
[----:B------:R-:W-:Y:S05]  /*26260*/  BSYNC B0 ;  /* 0x0000000000007941 */ /* 0x000fea0003800000 */
.L_x_1642:
[----:B------:R-:W-:Y:S05]  /*26270*/  @!P0 BRA `(.L_x_1644) ;  /* 0x0000000000048947 */ /* 0x000fea0003800000 */
[----:B------:R-:W-:Y:S01]  /*26280*/  BPT.TRAP 0x1 ;  /* 0x000000040000795c */ /* 0x000fe20000300000 */
.L_x_1644:
[----:B---3--:R-:W3:Y:S01]  /*26290*/  LDL R5, [R1+0x4] ;  /* 0x0000040001057983 */ /* 0x008ee20000100800 */
[----:B------:R-:W-:Y:S01]  /*262a0*/  SHF.L.U32 R4, R9, 0x1f, RZ ;  /* 0x0000001f09047819 */ /* 0x000fe200000006ff */
[----:B--2---:R-:W-:-:S03]  /*262b0*/  IMAD.SHL.U32 R12, R8, 0x4000, RZ ;  /* 0x00004000080c7824 */ /* 0x004fc600078e00ff */
[----:B---3--:R-:W2:Y:S02]  /*262c0*/  SYNCS.PHASECHK.TRANS64.TRYWAIT P2, [R5+URZ+0x22860], R4 ;  /* 0x02286004050075a7 */ /* 0x008ea4000804017f */
[----:B--2---:R-:W-:Y:S05]  /*262d0*/  @!P2 BRA `(.L_x_1645) ;  /* 0x0000003c00eca947 */ /* 0x004fea0003800000 */
.L_x_1772:
[----:B--2---:R-:W2:Y:S04]  /*262e0*/  LDL R5, [R1+0x3c] ;  /* 0x00003c0001057983 */ /* 0x004ea80000100800 */
[----:B0-----:R-:W3:Y:S04]  /*262f0*/  LDL R18, [R1+0x28] ;  /* 0x0000280001127983 */ /* 0x001ee80000100800 */
[----:B------:R-:W4:Y:S01]  /*26300*/  LDL R15, [R1+0x38] ;  /* 0x00003800010f7983 */ /* 0x000f220000100800 */
[----:B------:R-:W-:-:S03]  /*26310*/  MOV R13, 0x400 ;  /* 0x00000400000d7802 */ /* 0x000fc60000000f00 */
[----:B------:R-:W5:Y:S01]  /*26320*/  LDL R17, [R1+0x24] ;  /* 0x0000240001117983 */ /* 0x000f620000100800 */
[----:B------:R-:W0:Y:S01]  /*26330*/  S2R R14, SR_CgaCtaId ;  /* 0x00000000000e7919 */ /* 0x000e220000008800 */
[----:B------:R-:W-:Y:S05]  /*26340*/  WARPSYNC.ALL ;  /* 0x0000000000007948 */ /* 0x000fea0003800000 */
[----:B0-----:R-:W-:Y:S02]  /*26350*/  LEA R13, R14, R13, 0x18 ;  /* 0x0000000d0e0d7211 */ /* 0x001fe400078ec0ff */
[----:B--2---:R-:W-:-:S04]  /*26360*/  LOP3.LUT R20, R12, R5, RZ, 0xfc, !PT ;  /* 0x000000050c147212 */ /* 0x004fc800078efcff */
[----:B------:R-:W-:-:S05]  /*26370*/  IADD3 R20, R13, R20, RZ ;  /* 0x000000140d147210 */ /* 0x000fca0007ffe0ff */
[----:B------:R-:W0:Y:S01]  /*26380*/  LDSM.16.MT88.4 R4, [R20+0x8400] ;  /* 0x008400001404783b */ /* 0x000e220000004200 */
[----:B---3--:R-:W-:Y:S01]  /*26390*/  IMAD.IADD R21, R18, 0x1, R20 ;  /* 0x0000000112157824 */ /* 0x008fe200078e0214 */
[----:B----4-:R-:W-:Y:S02]  /*263a0*/  LOP3.LUT R12, R12, R15, RZ, 0xfc, !PT ;  /* 0x0000000f0c0c7212 */ /* 0x010fe400078efcff */
[C-C-:B0-----:R-:W-:Y:S02]  /*263b0*/  PRMT R8, R4.reuse, 0x6420, R5.reuse ;  /* 0x0000642004087816 */ /* 0x141fe40000000005 */
[----:B------:R-:W-:Y:S02]  /*263c0*/  PRMT R9, R4, 0x7531, R5 ;  /* 0x0000753104097816 */ /* 0x000fe40000000005 */
[C-C-:B------:R-:W-:Y:S02]  /*263d0*/  PRMT R10, R6.reuse, 0x6420, R7.reuse ;  /* 0x00006420060a7816 */ /* 0x140fe40000000007 */
[----:B------:R-:W-:-:S02]  /*263e0*/  PRMT R11, R6, 0x7531, R7 ;  /* 0x00007531060b7816 */ /* 0x000fc40000000007 */
[----:B------:R-:W0:Y:S01]  /*263f0*/  LDSM.16.MT88.4 R4, [R21+0x8400] ;  /* 0x008400001504783b */ /* 0x000e220000004200 */
[----:B------:R-:W-:-:S05]  /*26400*/  IMAD.IADD R19, R13, 0x1, R12 ;  /* 0x000000010d137824 */ /* 0x000fca00078e020c */
[----:B------:R0:W-:Y:S02]  /*26410*/  STSM.16.M88.4 [R19+0x400], R8 ;  /* 0x0004000813007844 */ /* 0x0001e40000000200 */
[C-C-:B0-----:R-:W-:Y:S02]  /*26420*/  PRMT R8, R4.reuse, 0x6420, R5.reuse ;  /* 0x0000642004087816 */ /* 0x141fe40000000005 */
        /* <DEDUP_REMOVED lines=9> */
[----:B------:R-:W0:Y:S01]  /*264c0*/  LDSM.16.MT88.4 R4, [R21+0x9400] ;  /* 0x009400001504783b */ /* 0x000e220000004200 */
[----:B-----5:R-:W-:-:S05]  /*264d0*/  IADD3 R16, R17, 0x400, R19 ;  /* 0x0000040011107810 */ /* 0x020fca0007ffe013 */
[----:B------:R2:W-:Y:S01]  /*264e0*/  STSM.16.M88.4 [R16], R12 ;  /* 0x0000000c10007844 */ /* 0x0005e20000000200 */
[C-C-:B0-----:R-:W-:Y:S02]  /*264f0*/  PRMT R8, R4.reuse, 0x6420, R5.reuse ;  /* 0x0000642004087816 */ /* 0x141fe40000000005 */
[----:B------:R-:W-:Y:S02]  /*26500*/  PRMT R9, R4, 0x7531, R5 ;  /* 0x0000753104097816 */ /* 0x000fe40000000005 */
[C-C-:B------:R-:W-:Y:S02]  /*26510*/  PRMT R10, R6.reuse, 0x6420, R7.reuse ;  /* 0x00006420060a7816 */ /* 0x140fe40000000007 */
[----:B------:R-:W-:-:S05]  /*26520*/  PRMT R11, R6, 0x7531, R7 ;  /* 0x00007531060b7816 */ /* 0x000fca0000000007 */
[----:B------:R-:W-:Y:S04]  /*26530*/  STSM.16.M88.4 [R16+0x2000], R8 ;  /* 0x0020000810007844 */ /* 0x000fe80000000200 */
[----:B------:R-:W0:Y:S01]  /*26540*/  LDSM.16.MT88.4 R4, [R20+0xa400] ;  /* 0x00a400001404783b */ /* 0x000e220000004200 */
[----:B--2---:R-:W-:Y:S02]  /*26550*/  IMAD.MOV.U32 R13, RZ, RZ, R19 ;  /* 0x000000ffff0d7224 */ /* 0x004fe400078e0013 */
[----:B------:R-:W-:Y:S02]  /*26560*/  IMAD.MOV.U32 R14, RZ, RZ, R18 ;  /* 0x000000ffff0e7224 */ /* 0x000fe400078e0012 */
[----:B------:R-:W-:Y:S01]  /*26570*/  IMAD.MOV.U32 R15, RZ, RZ, R17 ;  /* 0x000000ffff0f7224 */ /* 0x000fe200078e0011 */
[----:B0-----:R-:W-:-:S02]  /*26580*/  PRMT R16, R4, 0x6420, R5 ;  /* 0x0000642004107816 */ /* 0x001fc40000000005 */
[----:B------:R-:W-:Y:S02]  /*26590*/  PRMT R17, R4, 0x7531, R5 ;  /* 0x0000753104117816 */ /* 0x000fe40000000005 */
[C-C-:B------:R-:W-:Y:S02]  /*265a0*/  PRMT R18, R6.reuse, 0x6420, R7.reuse ;  /* 0x0000642006127816 */ /* 0x140fe40000000007 */
[----:B------:R-:W-:Y:S02]  /*265b0*/  PRMT R19, R6, 0x7531, R7 ;  /* 0x0000753106137816 */ /* 0x000fe40000000007 */
[----:B------:R-:W0:Y:S01]  /*265c0*/  LDSM.16.MT88.4 R4, [R21+0xa400] ;  /* 0x00a400001504783b */ /* 0x000e220000004200 */
[----:B------:R-:W-:-:S05]  /*265d0*/  IADD3 R12, R14, 0x400, R13 ;  /* 0x000004000e0c7810 */ /* 0x000fca0007ffe00d */
[----:B------:R2:W-:Y:S02]  /*265e0*/  STSM.16.M88.4 [R12], R16 ;  /* 0x000000100c007844 */ /* 0x0005e40000000200 */
[----:B--2---:R-:W-:Y:S01]  /*265f0*/  IMAD.MOV.U32 R18, RZ, RZ, R12 ;  /* 0x000000ffff127224 */ /* 0x004fe200078e000c */
[C-C-:B0-----:R-:W-:Y:S02]  /*26600*/  PRMT R8, R4.reuse, 0x6420, R5.reuse ;  /* 0x0000642004087816 */ /* 0x141fe40000000005 */
[----:B------:R-:W-:Y:S02]  /*26610*/  PRMT R9, R4, 0x7531, R5 ;  /* 0x0000753104097816 */ /* 0x000fe40000000005 */
[C-C-:B------:R-:W-:Y:S02]  /*26620*/  PRMT R10, R6.reuse, 0x6420, R7.reuse ;  /* 0x00006420060a7816 */ /* 0x140fe40000000007 */
[----:B------:R-:W-:-:S05]  /*26630*/  PRMT R11, R6, 0x7531, R7 ;  /* 0x00007531060b7816 */ /* 0x000fca0000000007 */
[----:B------:R-:W-:Y:S04]  /*26640*/  STSM.16.M88.4 [R18+0x2000], R8 ;  /* 0x0020000812007844 */ /* 0x000fe80000000200 */
[----:B------:R-:W0:Y:S01]  /*26650*/  LDSM.16.MT88.4 R4, [R20+0xb400] ;  /* 0x00b400001404783b */ /* 0x000e220000004200 */
[----:B------:R-:W-:Y:S01]  /*26660*/  IMAD.MOV.U32 R19, RZ, RZ, R15 ;  /* 0x000000ffff137224 */ /* 0x000fe200078e000f */
        /* <DEDUP_REMOVED lines=20> */
.L_x_1646:
[----:B------:R-:W0:Y:S04]  /*267b0*/  LDL.LU R4, [R1+0x4] ;  /* 0x0000040001047983 */ /* 0x000e280000300800 */
[----:B------:R-:W3:Y:S04]  /*267c0*/  LDL R5, [R1+0x30] ;  /* 0x0000300001057983 */ /* 0x000ee80000100800 */
[----:B--2---:R2:W5:Y:S04]  /*267d0*/  LDL R8, [R1+0x10] ;  /* 0x0000100001087983 */ /* 0x0045680000100800 */
[----:B------:R2:W5:Y:S01]  /*267e0*/  LDL R9, [R1+0x18] ;  /* 0x0000180001097983 */ /* 0x0005620000100800 */
[----:B0-----:R0:W-:Y:S01]  /*267f0*/  SYNCS.ARRIVE.TRANS64.A1T0 RZ, [R4+URZ+0x22850], RZ ;  /* 0x022850ff04ff79a7 */ /* 0x0011e2000810003f */
[----:B------:R-:W-:Y:S01]  /*26800*/  BAR.SYNC.DEFER_BLOCKING 0x2, 0x80 ;  /* 0x0082000000007b1d */ /* 0x000fe20000010000 */
[C---:B---3--:R-:W-:Y:S01]  /*26810*/  ISETP.GT.AND P0, PT, R3.reuse, R5, PT ;  /* 0x000000050300720c */ /* 0x048fe20003f04270 */
[----:B------:R-:W-:-:S02]  /*26820*/  VIADD R3, R3, 0xffffffff ;  /* 0xffffffff03037836 */ /* 0x000fc40000000000 */
[----:B0-----:R-:W-:-:S05]  /*26830*/  @!P1 VIADD R4, R4, 0x22880 ;  /* 0x0002288004049836 */ /* 0x001fca0000000000 */
[----:B------:R-:W-:-:S04]  /*26840*/  @!P1 PRMT R4, RZ, 0x654, R4 ;  /* 0x00000654ff049816 */ /* 0x000fc80000000004 */
[----:B------:R2:W-:Y:S01]  /*26850*/  @!P1 SYNCS.ARRIVE.TRANS64.RED.A1T0 RZ, [R4+URZ], RZ ;  /* 0x000000ff04ff99a7 */ /* 0x0005e2000810043f */
[----:B------:R-:W-:Y:S05]  /*26860*/  @P0 BRA `(.L_x_1647) ;  /* 0xffffffec00dc0947 */ /* 0x000fea000383ffff */
.L_x_1625:
[----:B------:R-:W-:Y:S04]  /*26870*/  BSSY B0, `(.L_x_1648) ;  /* 0x000000f000007945 */ /* 0x000fe80003800000 */
[----:B------:R-:W-:Y:S05]  /*26880*/  @P1 BRA `(.L_x_1649) ;  /* 0x0000000000341947 */ /* 0x000fea0003800000 */
[----:B------:R-:W3:Y:S01]  /*26890*/  S2R R5, SR_LANEID ;  /* 0x0000000000057919 */ /* 0x000ee20000000000 */
[----:B------:R-:W-:Y:S01]  /*268a0*/  VOTEU.ANY UR4, UPT, PT ;  /* 0x0000000000047886 */ /* 0x000fe200038e0100 */
[----:B------:R-:W4:Y:S01]  /*268b0*/  LDC.64 R2, c[0x0][0xc38] ;  /* 0x00030e00ff027b82 */ /* 0x000f220000000a00 */
[----:B------:R-:W3:Y:S02]  /*268c0*/  FLO.U32 R0, UR4 ;  /* 0x0000000400007d00 */ /* 0x000ee400080e0000 */
[----:B---3--:R-:W-:-:S06]  /*268d0*/  ISETP.EQ.U32.AND P0, PT, R0, R5, PT ;  /* 0x000000050000720c */ /* 0x008fcc0003f02070 */
[----:B------:R-:W4:Y:S07]  /*268e0*/  POPC R5, UR4 ;  /* 0x0000000400057d09 */ /* 0x000f2e0008000000 */
[----:B----4-:R-:W3:Y:S01]  /*268f0*/  @P0 ATOMG.E.ADD.STRONG.GPU PT, R3, desc[UR40][R2.64], R5 ;  /* 0x00000005020309a8 */ /* 0x010ee200081ee1e8 */
[----:B--2---:R-:W2:Y:S02]  /*26900*/  S2R R4, SR_LTMASK ;  /* 0x0000000000047919 */ /* 0x004ea40000003900 */
[----:B--2---:R-:W-:-:S04]  /*26910*/  LOP3.LUT R4, R4, UR4, RZ, 0xc0, !PT ;  /* 0x0000000404047c12 */ /* 0x004fc8000f8ec0ff */
[----:B------:R-:W2:Y:S01]  /*26920*/  POPC R7, R4 ;  /* 0x0000000400077309 */ /* 0x000ea20000000000 */
[----:B---3--:R-:W2:Y:S02]  /*26930*/  SHFL.IDX PT, R0, R3, R0, 0x1f ;  /* 0x00001f0003007589 */ /* 0x008ea400000e0000 */
[----:B--2---:R-:W-:-:S05]  /*26940*/  IADD3 R0, R0, UR38, R7 ;  /* 0x0000002600007c10 */ /* 0x004fca000fffe007 */
[----:B------:R3:W-:Y:S02]  /*26950*/  STL [R1], R0 ;  /* 0x0000000001007387 */ /* 0x0007e40000100800 */
.L_x_1649:
[----:B------:R-:W-:Y:S05]  /*26960*/  BSYNC B0 ;  /* 0x0000000000007941 */ /* 0x000fea0003800000 */
.L_x_1648:
[----:B------:R-:W-:-:S06]  /*26970*/  UISETP.NE.AND UP0, UPT, UR36, 0x3, UPT ;  /* 0x000000032400788c */ /* 0x000fcc000bf05270 */
[----:B------:R-:W-:-:S13]  /*26980*/  PLOP3.LUT P0, PT, PT, PT, UP0, 0x80, 0x0 ;  /* 0x000000000000781c */ /* 0x000fda0003f0f008 */
[----:B------:R-:W-:Y:S05]  /*26990*/  @!P0 BRA `(.L_x_1650) ;  /* 0x0000000000048947 */ /* 0x000fea0003800000 */
[----:B------:R-:W-:Y:S01]  /*269a0*/  BPT.TRAP 0x1 ;  /* 0x000000040000795c */ /* 0x000fe20000300000 */
.L_x_1650:
[----:B------:R-:W4:Y:S04]  /*269b0*/  LDL R3, [R1+0x18] ;  /* 0x0000180001037983 */ /* 0x000f280000100800 */
[----:B---3--:R-:W3:Y:S01]  /*269c0*/  LDL R0, [R1+0x10] ;  /* 0x0000100001007983 */ /* 0x008ee20000100800 */
[----:B--2---:R-:W2:Y:S01]  /*269d0*/  S2R R4, SR_CgaCtaId ;  /* 0x0000000000047919 */ /* 0x004ea20000008800 */
[----:B------:R-:W-:-:S04]  /*269e0*/  MOV R2, 0x400 ;  /* 0x0000040000027802 */ /* 0x000fc80000000f00 */
[----:B--2---:R-:W-:Y:S01]  /*269f0*/  LEA R2, R4, R2, 0x18 ;  /* 0x0000000204027211 */ /* 0x004fe200078ec0ff */
[----:B------:R-:W-:Y:S01]  /*26a00*/  BSSY B0, `(.L_x_1651) ;  /* 0x0000008000007945 */ /* 0x000fe20003800000 */
[----:B----4-:R-:W-:-:S04]  /*26a10*/  LOP3.LUT R3, R3, 0x1, RZ, 0x3c, !PT ;  /* 0x0000000103037812 */ /* 0x010fc800078e3cff */
[----:B------:R-:W-:Y:S01]  /*26a20*/  SHF.L.U32 R3, R3, 0x1f, RZ ;  /* 0x0000001f03037819 */ /* 0x000fe200000006ff */
[----:B---3--:R-:W-:-:S04]  /*26a30*/  IMAD R20, R0, 0x8, R2 ;  /* 0x0000000800147824 */ /* 0x008fc800078e0202 */
[----:B------:R-:W2:Y:S01]  /*26a40*/  SYNCS.PHASECHK.TRANS64.TRYWAIT P0, [R20+URZ+0x22870], R3 ;  /* 0x02287003140075a7 */ /* 0x000ea2000800017f */
[----:B------:R-:W-:-:S05]  /*26a50*/  IMAD.U32 R0, RZ, RZ, UR39 ;  /* 0x00000027ff007e24 */ /* 0x000fca000f8e00ff */
[----:B------:R-:W-:Y:S01]  /*26a60*/  ISETP.NE.AND P2, PT, R0, 0x3, PT ;  /* 0x000000030000780c */ /* 0x000fe20003f45270 */
[----:B--2---:R-:W-:-:S12]  /*26a70*/  @!P0 BRA `(.L_x_1652) ;  /* 0x00000038001c8947 */ /* 0x004fd80003800000 */
.L_x_1773:
[----:B------:R-:W-:Y:S05]  /*26a80*/  BSYNC B0 ;  /* 0x0000000000007941 */ /* 0x000fea0003800000 */
.L_x_1651:
[----:B------:R-:W-:Y:S05]  /*26a90*/  @!P2 BRA `(.L_x_1653) ;  /* 0x000000000004a947 */ /* 0x000fea0003800000 */
[----:B------:R-:W-:Y:S01]  /*26aa0*/  BPT.TRAP 0x1 ;  /* 0x000000040000795c */ /* 0x000fe20000300000 */
.L_x_1653:
[----:B------:R-:W2:Y:S02]  /*26ab0*/  LDL R0, [R1+0x18] ;  /* 0x0000180001007983 */ /* 0x000ea40000100800 */
[----:B--2---:R-:W-:-:S04]  /*26ac0*/  SHF.L.U32 R3, R0, 0x1f, RZ ;  /* 0x0000001f00037819 */ /* 0x004fc800000006ff */
[----:B------:R-:W2:Y:S02]  /*26ad0*/  SYNCS.PHASECHK.TRANS64.TRYWAIT P0, [R20+URZ+0x22860], R3 ;  /* 0x02286003140075a7 */ /* 0x000ea4000800017f */
[----:B--2---:R-:W-:Y:S05]  /*26ae0*/  @!P0 BRA `(.L_x_1654) ;  /* 0x0000003800148947 */ /* 0x004fea0003800000 */
.L_x_1774:
[----:B------:R-:W3:Y:S04]  /*26af0*/  LDL R2, [R1+0x10] ;  /* 0x0000100001027983 */ /* 0x000ee80000100800 */
[----:B------:R-:W4:Y:S04]  /*26b00*/  LDL R0, [R1+0x3c] ;  /* 0x00003c0001007983 */ /* 0x000f280000100800 */
[----:B------:R-:W2:Y:S01]  /*26b10*/  LDL R10, [R1+0x38] ;  /* 0x00003800010a7983 */ /* 0x000ea20000100800 */
[----:B-----5:R-:W-:-:S03]  /*26b20*/  MOV R8, 0x400 ;  /* 0x0000040000087802 */ /* 0x020fc60000000f00 */
[----:B0-----:R-:W2:Y:S04]  /*26b30*/  LDL R18, [R1+0x28] ;  /* 0x0000280001127983 */ /* 0x001ea80000100800 */
[----:B------:R-:W2:Y:S01]  /*26b40*/  LDL R17, [R1+0x24] ;  /* 0x0000240001117983 */ /* 0x000ea20000100800 */
[----:B------:R-:W0:Y:S01]  /*26b50*/  S2R R9, SR_CgaCtaId ;  /* 0x0000000000097919 */ /* 0x000e220000008800 */
[----:B------:R-:W-:Y:S05]  /*26b60*/  WARPSYNC.ALL ;  /* 0x0000000000007948 */ /* 0x000fea0003800000 */
[----:B0-----:R-:W-:Y:S01]  /*26b70*/  LEA R8, R9, R8, 0x18 ;  /* 0x0000000809087211 */ /* 0x001fe200078ec0ff */
[----:B---3--:R-:W-:-:S05]  /*26b80*/  IMAD.SHL.U32 R2, R2, 0x4000, RZ ;  /* 0x0000400002027824 */ /* 0x008fca00078e00ff */
[----:B----4-:R-:W-:-:S05]  /*26b90*/  LOP3.LUT R0, R2, R0, RZ, 0xfc, !PT ;  /* 0x0000000002007212 */ /* 0x010fca00078efcff */
[----:B------:R-:W-:-:S05]  /*26ba0*/  IMAD.IADD R0, R8, 0x1, R0 ;  /* 0x0000000108007824 */ /* 0x000fca00078e0200 */
[----:B------:R-:W0:Y:S01]  /*26bb0*/  LDSM.16.MT88.4 R4, [R0+0x8400] ;  /* 0x008400000004783b */ /* 0x000e220000004200 */
[----:B--2---:R-:W-:Y:S01]  /*26bc0*/  LOP3.LUT R2, R2, R10, RZ, 0xfc, !PT ;  /* 0x0000000a02027212 */ /* 0x004fe200078efcff */
[----:B------:R-:W-:-:S04]  /*26bd0*/  IMAD.IADD R3, R18, 0x1, R0 ;  /* 0x0000000112037824 */ /* 0x000fc800078e0200 */
        /* <DEDUP_REMOVED lines=62> */
.L_x_1655:
[----:B--2---:R-:W2:Y:S01]  /*26fc0*/  LDL.LU R2, [R1+0x10] ;  /* 0x0000100001027983 */ /* 0x004ea20000300800 */
        /* <DEDUP_REMOVED lines=13> */
.L_x_1606:
[----:B------:R-:W-:Y:S05]  /*270a0*/  BSYNC B6 ;  /* 0x0000000000067941 */ /* 0x000fea0003800000 */
.L_x_1604:
[----:B0-2---:R-:W2:Y:S02]  /*270b0*/  LDL R0, [R1+0x40] ;  /* 0x0000400001007983 */ /* 0x005ea40000100800 */
[----:B--2---:R-:W-:-:S13]  /*270c0*/  LOP3.LUT P0, RZ, R0, 0x2, RZ, 0xc0, !PT ;  /* 0x0000000200ff7812 */ /* 0x004fda000780c0ff */
[----:B------:R-:W-:Y:S05]  /*270d0*/  @!P0 BRA `(.L_x_1656) ;  /* 0x0000000000288947 */ /* 0x000fea0003800000 */
[----:B------:R-:W-:Y:S05]  /*270e0*/  WARPSYNC.ALL ;  /* 0x0000000000007948 */ /* 0x000fea0003800000 */
[----:B------:R-:W0:Y:S08]  /*270f0*/  S2UR UR5, SR_CgaCtaId ;  /* 0x00000000000579c3 */ /* 0x000e300000008800 */
[----:B------:R-:W-:Y:S06]  /*27100*/  BAR.SYNC.DEFER_BLOCKING 0x5, 0x180 ;  /* 0x0146000000007b1d */ /* 0x000fec0000010000 */
[----:B------:R-:W-:-:S02]  /*27110*/  UMOV UR4, 0x400 ;  /* 0x0000040000047882 */ /* 0x000fc40000000000 */
[----:B0-----:R-:W-:-:S09]  /*27120*/  ULEA UR4, UR5, UR4, 0x18 ;  /* 0x0000000405047291 */ /* 0x001fd2000f8ec03f */
[----:B-1----:R-:W0:Y:S04]  /*27130*/  LDS.128 R4, [UR4+0x228d0] ;  /* 0x0228d004ff047984 */ /* 0x002e280008000c00 */
[----:B0-----:R0:W-:Y:S04]  /*27140*/  STL.64 [R1], R4 ;  /* 0x0000000401007387 */ /* 0x0011e80000100a00 */
[----:B------:R0:W-:Y:S01]  /*27150*/  STL.64 [R1+0x8], R6 ;  /* 0x0000080601007387 */ /* 0x0001e20000100a00 */
[----:B------:R-:W-:Y:S06]  /*27160*/  BAR.ARV 0x4, 0x180 ;  /* 0x0106000000007b1d */ /* 0x000fec0000002000 */
[----:B------:R-:W-:Y:S05]  /*27170*/  BRA `(.L_x_1657) ;  /* 0x0000000c00187947 */ /* 0x000fea0003800000 */
.L_x_1656:
[----:B------:R-:W1:Y:S01]  /*27180*/  S2R R0, SR_TID.X ;  /* 0x0000000000007919 */ /* 0x000e620000002100 */
[----:B------:R-:W-:Y:S01]  /*27190*/  UMOV UR4, 0xffffffff ;  /* 0xffffffff00047882 */ /* 0x000fe20000000000 */
[----:B-1----:R-:W-:-:S04]  /*271a0*/  LOP3.LUT R7, R0, 0x1f, RZ, 0xc0, !PT ;  /* 0x0000001f00077812 */ /* 0x002fc800078ec0ff */
[----:B------:R-:W-:Y:S01]  /*271b0*/  ISETP.NE.AND P0, PT, R7, 0x1f, PT ;  /* 0x0000001f0700780c */ /* 0x000fe20003f05270 */
[----:B------:R-:W-:-:S12]  /*271c0*/  BRA.DIV UR4, `(.L_x_1658) ;  /* 0x0000003204707947 */ /* 0x000fd8000b800000 */
[----:B------:R-:W2:Y:S01]  /*271d0*/  LDL.LU R6, [R1] ;  /* 0x0000000001067983 */ /* 0x000ea20000300800 */
[----:B------:R-:W-:-:S03]  /*271e0*/  ULDC UR4, c[0x0][0xc14] ;  /* 0x0003050000047ab9 */ /* 0x000fc60000000800 */
[----:B------:R-:W3:Y:S02]  /*271f0*/  LDL R5, [R1+0xc] ;  /* 0x00000c0001057983 */ /* 0x000ee40000100800 */
[----:B---3--:R-:W-:-:S05]  /*27200*/  IMAD.IADD R5, R5, 0x1, R7 ;  /* 0x0000000105057824 */ /* 0x008fca00078e0207 */
        /* <DEDUP_REMOVED lines=28> */
[----:B------:R0:W1:Y:S02]  /*273d0*/  SHFL.IDX PT, R14, R2, 0x1f, 0x1f ;  /* 0x03e01f00020e7f89 */ /* 0x00006400000e0000 */
.L_x_1784:
[----:B------:R-:W-:Y:S02]  /*273e0*/  ULDC UR4, c[0x0][0xc10] ;  /* 0x0003040000047ab9 */ /* 0x000fe40000000800 */
[----:B------:R-:W-:-:S04]  /*273f0*/  IMAD.U32 R5, RZ, RZ, UR4 ;  /* 0x00000004ff057e24 */ /* 0x000fc8000f8e00ff */
[----:B-1----:R-:W-:-:S04]  /*27400*/  IMAD R8, R14, R5, RZ ;  /* 0x000000050e087224 */ /* 0x002fc800078e02ff */
[----:B------:R-:W-:-:S05]  /*27410*/  IMAD.IADD R4, R4, 0x1, R8 ;  /* 0x0000000104047824 */ /* 0x000fca00078e0208 */
[----:B------:R-:W-:-:S13]  /*27420*/  ISETP.GT.AND P6, PT, R4, R0, PT ;  /* 0x000000000400720c */ /* 0x000fda0003fc4270 */
[----:B------:R-:W-:Y:S05]  /*27430*/  @P6 BRA `(.L_x_1659) ;  /* 0x0000000000a46947 */ /* 0x000fea0003800000 */
.L_x_1664:
        /* <DEDUP_REMOVED lines=9> */
[----:B------:R-:W-:Y:S02]  /*274d0*/  IMAD.IADD R6, R2, 0x1, R3 ;  /* 0x0000000102067824 */ /* 0x000fe400078e0203 */
[----:B------:R-:W-:-:S03]  /*274e0*/  IMAD.MOV.U32 R3, RZ, RZ, RZ ;  /* 0x000000ffff037224 */ /* 0x000fc600078e00ff */
[----:B------:R-:W-:-:S13]  /*274f0*/  ISETP.GE.OR P6, PT, R6, R5, !P0 ;  /* 0x000000050600720c */ /* 0x000fda00047c6670 */
[----:B-1----:R-:W-:Y:S05]  /*27500*/  @P6 BRA `(.L_x_1662) ;  /* 0x00000000000c6947 */ /* 0x002fea0003800000 */
[----:B------:R-:W0:Y:S02]  /*27510*/  LDC.64 R2, c[0x0][0xc58] ;  /* 0x00031600ff027b82 */ /* 0x000e240000000a00 */
[----:B0-----:R-:W-:-:S06]  /*27520*/  IMAD.WIDE R2, R6, 0x4, R2 ;  /* 0x0000000406027825 */ /* 0x001fcc00078e0202 */
[----:B------:R0:W5:Y:S02]  /*27530*/  LDG.E R3, desc[UR40][R2.64] ;  /* 0x0000002802037981 */ /* 0x000164000c1e1900 */
.L_x_1662:
[----:B------:R-:W-:Y:S05]  /*27540*/  BSYNC B0 ;  /* 0x0000000000007941 */ /* 0x000fea0003800000 */
.L_x_1661:
[----:B------:R-:W-:-:S03]  /*27550*/  UMOV UR4, 0xffffffff ;  /* 0xffffffff00047882 */ /* 0x000fc60000000000 */
[----:B------:R-:W-:Y:S05]  /*27560*/  BRA.DIV UR4, `(.L_x_1663) ;  /* 0x0000003204b47947 */ /* 0x000fea000b800000 */
[----:B-----5:R-:W0:Y:S02]  /*27570*/  SHFL.UP PT, R14, R3, 0x1, RZ ;  /* 0x04200000030e7989 */ /* 0x020e2400000e00ff */
        /* <DEDUP_REMOVED lines=15> */
.L_x_1792:
[----:B------:R-:W-:Y:S02]  /*27670*/  ULDC UR4, c[0x0][0xc10] ;  /* 0x0003040000047ab9 */ /* 0x000fe40000000800 */
[----:B------:R-:W-:-:S04]  /*27680*/  IMAD.U32 R5, RZ, RZ, UR4 ;  /* 0x00000004ff057e24 */ /* 0x000fc8000f8e00ff */
[----:B-1----:R-:W-:-:S04]  /*27690*/  IMAD R8, R14, R5, RZ ;  /* 0x000000050e087224 */ /* 0x002fc800078e02ff */
[----:B------:R-:W-:-:S05]  /*276a0*/  IMAD.IADD R4, R8, 0x1, R4 ;  /* 0x0000000108047824 */ /* 0x000fca00078e0204 */
[----:B------:R-:W-:-:S13]  /*276b0*/  ISETP.GT.AND P6, PT, R4, R0, PT ;  /* 0x000000000400720c */ /* 0x000fda0003fc4270 */
[----:B------:R-:W-:Y:S05]  /*276c0*/  @!P6 BRA `(.L_x_1664) ;  /* 0xfffffffc005ce947 */ /* 0x000fea000383ffff */
.L_x_1659:
        /* <DEDUP_REMOVED lines=8> */
.L_x_1796:
[----:B------:R-:W-:Y:S01]  /*27750*/  ISETP.NE.AND P0, PT, R6, RZ, PT ;  /* 0x000000ff0600720c */ /* 0x000fe20003f05270 */
[----:B------:R-:W-:-:S12]  /*27760*/  IMAD.MOV.U32 R9, RZ, RZ, RZ ;  /* 0x000000ffff097224 */ /* 0x000fd800078e00ff */
[----:B------:R-:W-:Y:S05]  /*27770*/  @!P0 BRA `(.L_x_1666) ;  /* 0x0000000000108947 */ /* 0x000fea0003800000 */
[----:B------:R-:W-:Y:S01]  /*27780*/  UMOV UR4, 0xffffffff ;  /* 0xffffffff00047882 */ /* 0x000fe20000000000 */
[----:B------:R-:W-:Y:S02]  /*27790*/  VIADD R12, R7, 0xffffffff ;  /* 0xffffffff070c7836 */ /* 0x000fe40000000000 */
[----:B------:R-:W-:Y:S05]  /*277a0*/  BRA.DIV UR4, `(.L_x_1667) ;  /* 0x00000036042c7947 */ /* 0x000fea000b800000 */
[----:B------:R3:W4:Y:S02]  /*277b0*/  SHFL.IDX PT, R9, R2, R12, 0x1f ;  /* 0x00001f0c02097589 */ /* 0x00072400000e0000 */
.L_x_1666:
[----:B------:R-:W5:Y:S01]  /*277c0*/  LDL.LU R6, [R1+0xc] ;  /* 0x00000c0001067983 */ /* 0x000f620000300800 */
[----:B01-3--:R-:W0:Y:S01]  /*277d0*/  LDC.64 R2, c[0x0][0xc68] ;  /* 0x00031a00ff027b82 */ /* 0x00be220000000a00 */
[----:B-----5:R-:W-:-:S04]  /*277e0*/  IMAD.IADD R6, R7, 0x1, R6 ;  /* 0x0000000107067824 */ /* 0x020fc800078e0206 */
[----:B0-----:R-:W-:Y:S01]  /*277f0*/  IMAD.WIDE R2, R6, 0x4, R2 ;  /* 0x0000000406027825 */ /* 0x001fe200078e0202 */
[----:B------:R2:W-:Y:S04]  /*27800*/  STL [R1+0xc], R6 ;  /* 0x00000c0601007387 */ /* 0x0005e80000100800 */
[----:B------:R-:W2:Y:S01]  /*27810*/  LDG.E R7, desc[UR40][R2.64] ;  /* 0x0000002802077981 */ /* 0x000ea2000c1e1900 */
[----:B----4-:R-:W-:-:S04]  /*27820*/  IMAD R9, R9, R5, R8 ;  /* 0x0000000509097224 */ /* 0x010fc800078e0208 */
[----:B------:R-:W-:Y:S01]  /*27830*/  IMAD.IADD R0, R0, 0x1, -R9 ;  /* 0x0000000100007824 */ /* 0x000fe200078e0a09 */
[----:B------:R0:W-:Y:S01]  /*27840*/  STL [R1], R9 ;  /* 0x0000000901007387 */ /* 0x0001e20000100800 */
[----:B--2---:R-:W-:-:S05]  /*27850*/  IMAD R6, R4, R7, RZ ;  /* 0x0000000704067224 */ /* 0x004fca00078e02ff */
[----:B------:R-:W-:-:S04]  /*27860*/  IABS R10, R6 ;  /* 0x00000006000a7213 */ /* 0x000fc80000000000 */
[----:B------:R-:W1:Y:S08]  /*27870*/  I2F.RP R2, R10 ;  /* 0x0000000a00027306 */ /* 0x000e700000209400 */
[----:B-1----:R-:W1:Y:S02]  /*27880*/  MUFU.RCP R2, R2 ;  /* 0x0000000200027308 */ /* 0x002e640000001000 */
[----:B-1----:R-:W-:-:S06]  /*27890*/  VIADD R2, R2, 0xffffffe ;  /* 0x0ffffffe02027836 */ /* 0x002fcc0000000000 */
[----:B------:R-:W1:Y:S02]  /*278a0*/  F2I.FTZ.U32.TRUNC.NTZ R3, R2 ;  /* 0x0000000200037305 */ /* 0x000e64000021f000 */
[----:B-1----:R-:W-:-:S04]  /*278b0*/  IMAD.MOV R2, RZ, RZ, -R3 ;  /* 0x000000ffff027224 */ /* 0x002fc800078e0a03 */
[----:B------:R-:W-:Y:S02]  /*278c0*/  IMAD R8, R2, R10, RZ ;  /* 0x0000000a02087224 */ /* 0x000fe400078e02ff */
[----:B------:R-:W-:-:S04]  /*278d0*/  IMAD.MOV.U32 R2, RZ, RZ, RZ ;  /* 0x000000ffff027224 */ /* 0x000fc800078e00ff */
[----:B------:R-:W-:Y:S01]  /*278e0*/  IMAD.HI.U32 R8, R3, R8, R2 ;  /* 0x0000000803087227 */ /* 0x000fe200078e0002 */
[----:B------:R-:W-:Y:S02]  /*278f0*/  IABS R2, R0 ;  /* 0x0000000000027213 */ /* 0x000fe40000000000 */
[----:B------:R-:W-:-:S03]  /*27900*/  IABS R3, R6 ;  /* 0x0000000600037213 */ /* 0x000fc60000000000 */
[----:B------:R-:W-:-:S04]  /*27910*/  IMAD.HI.U32 R8, R8, R2, RZ ;  /* 0x0000000208087227 */ /* 0x000fc800078e00ff */
[----:B------:R-:W-:-:S04]  /*27920*/  IMAD.MOV R3, RZ, RZ, -R3 ;  /* 0x000000ffff037224 */ /* 0x000fc800078e0a03 */
        /* <DEDUP_REMOVED lines=8> */
[----:B------:R-:W-:-:S05]  /*279b0*/  @P0 IADD3 R8, R8, 0x1, RZ ;  /* 0x0000000108080810 */ /* 0x000fca0007ffe0ff */
[----:B------:R-:W-:-:S04]  /*279c0*/  IMAD.MOV.U32 R2, RZ, RZ, R8 ;  /* 0x000000ffff027224 */ /* 0x000fc800078e0008 */
[----:B------:R-:W-:Y:S01]  /*279d0*/  @!P2 IMAD.MOV R2, RZ, RZ, -R2 ;  /* 0x000000ffff02a224 */ /* 0x000fe200078e0a02 */
[----:B------:R-:W-:-:S05]  /*279e0*/  @!P1 LOP3.LUT R2, RZ, R6, RZ, 0x33, !PT ;  /* 0x00000006ff029212 */ /* 0x000fca00078e33ff */
[----:B------:R-:W-:Y:S02]  /*279f0*/  IMAD R8, R7, R2, RZ ;  /* 0x0000000207087224 */ /* 0x000fe400078e02ff */
[----:B------:R-:W-:Y:S02]  /*27a00*/  IMAD.MOV R2, RZ, RZ, -R2 ;  /* 0x000000ffff027224 */ /* 0x000fe400078e0a02 */
[----:B------:R-:W-:Y:S02]  /*27a10*/  IMAD.MOV R3, RZ, RZ, -R8 ;  /* 0x000000ffff037224 */ /* 0x000fe400078e0a08 */
[----:B------:R-:W-:-:S03]  /*27a20*/  IMAD R0, R6, R2, R0 ;  /* 0x0000000206007224 */ /* 0x000fc600078e0200 */
[----:B------:R-:W-:-:S04]  /*27a30*/  VIADDMNMX R5, R3, R5, R7, PT ;  /* 0x0000000503057246 */ /* 0x000fc80003800107 */
        /* <DEDUP_REMOVED lines=32> */
.L_x_1660:
[----:B------:R-:W-:Y:S01]  /*27c40*/  UMOV UR4, URZ ;  /* 0x0000003f00047c82 */ /* 0x000fe20008000000 */
[----:B------:R-:W-:Y:S01]  /*27c50*/  ULDC UR6, c[0x0][0xc14] ;  /* 0x0003050000067ab9 */ /* 0x000fe20000000800 */
[----:B------:R-:W-:Y:S01]  /*27c60*/  UMOV UR5, URZ ;  /* 0x0000003f00057c82 */ /* 0x000fe20008000000 */
[----:B------:R0:W-:Y:S01]  /*27c70*/  STL [R1], R0 ;  /* 0x0000000001007387 */ /* 0x0001e20000100800 */
[----:B------:R-:W-:Y:S02]  /*27c80*/  IMAD.U32 R3, RZ, RZ, UR4 ;  /* 0x00000004ff037e24 */ /* 0x000fe4000f8e00ff */
[----:B------:R-:W-:-:S03]  /*27c90*/  IMAD.U32 R2, RZ, RZ, UR5 ;  /* 0x00000005ff027e24 */ /* 0x000fc6000f8e00ff */
[----:B------:R1:W-:Y:S01]  /*27ca0*/  STL [R1+0x4], R3 ;  /* 0x0000040301007387 */ /* 0x0003e20000100800 */
[----:B0-----:R-:W-:-:S05]  /*27cb0*/  IMAD.U32 R0, RZ, RZ, UR6 ;  /* 0x00000006ff007e24 */ /* 0x001fca000f8e00ff */
[----:B------:R1:W-:Y:S04]  /*27cc0*/  STL [R1+0xc], R0 ;  /* 0x00000c0001007387 */ /* 0x0003e80000100800 */
[----:B------:R1:W-:Y:S02]  /*27cd0*/  STL [R1+0x8], R2 ;  /* 0x0000080201007387 */ /* 0x0003e40000100800 */
.L_x_1668:
[----:B-1----:R-:W2:Y:S04]  /*27ce0*/  LDL R3, [R1+0x8] ;  /* 0x0000080001037983 */ /* 0x002ea80000100800 */
[----:B------:R-:W3:Y:S04]  /*27cf0*/  LDL R2, [R1+0xc] ;  /* 0x00000c0001027983 */ /* 0x000ee80000100800 */
[----:B------:R-:W4:Y:S04]  /*27d00*/  LDL R4, [R1] ;  /* 0x0000000001047983 */ /* 0x000f280000100800 */
[----:B0-----:R-:W4:Y:S01]  /*27d10*/  LDL R5, [R1+0x4] ;  /* 0x0000040001057983 */ /* 0x001f220000100800 */
        /* <DEDUP_REMOVED lines=12> */
.L_x_1657:
[----:B-1----:R-:W2:Y:S01]  /*27de0*/  LDL R0, [R1+0xc] ;  /* 0x00000c0001007983 */ /* 0x002ea20000100800 */
[----:B------:R-:W-:Y:S02]  /*27df0*/  ULDC UR4, c[0x0][0xc14] ;  /* 0x0003050000047ab9 */ /* 0x000fe40000000800 */
[----:B--2---:R-:W-:-:S13]  /*27e00*/  ISETP.GE.AND P0, PT, R0, UR4, PT ;  /* 0x0000000400007c0c */ /* 0x004fda000bf06270 */
[----:B------:R-:W-:Y:S05]  /*27e10*/  @!P0 BRA `(.L_x_1669) ;  /* 0xffffffa400408947 */ /* 0x000fea000383ffff */
[----:B------:R-:W-:Y:S05]  /*27e20*/  BSYNC B7 ;  /* 0x0000000000077941 */ /* 0x000fea0003800000 */
.L_x_1548:
[----:B-1----:R-:W3:Y:S01]  /*27e30*/  LDL.LU R0, [R1+0x44] ;  /* 0x0000440001007983 */ /* 0x002ee20000300800 */
[----:B------:R-:W-:Y:S01]  /*27e40*/  BSSY B0, `(.L_x_1670) ;  /* 0x000000b000007945 */ /* 0x000fe20003800000 */
[----:B0-2---:R-:W0:Y:S01]  /*27e50*/  S2R R5, SR_CgaCtaId ;  /* 0x0000000000057919 */ /* 0x005e220000008800 */
[----:B---3--:R-:W-:-:S05]  /*27e60*/  VIADD R0, R0, 0x1 ;  /* 0x0000000100007836 */ /* 0x008fca0000000000 */
        /* <DEDUP_REMOVED lines=8> */
.L_x_1799:
[----:B------:R-:W-:Y:S05]  /*27ef0*/  BSYNC B0 ;  /* 0x0000000000007941 */ /* 0x000fea0003800000 */
.L_x_1670:
[----:B------:R-:W-:-:S03]  /*27f00*/  UMOV UR4, 0xffffffff ;  /* 0xffffffff00047882 */ /* 0x000fc60000000000 */
[----:B------:R-:W-:Y:S05]  /*27f10*/  BRA.DIV UR4, `(.L_x_1672) ;  /* 0x0000002e048c7947 */ /* 0x000fea000b800000 */
[----:B------:R-:W1:Y:S02]  /*27f20*/  S2R R2, SR_TID.X ;  /* 0x0000000000027919 */ /* 0x000e640000002100 */
[----:B-1----:R-:W-:-:S04]  /*27f30*/  SHF.R.U32.HI R2, RZ, 0x5, R2 ;  /* 0x00000005ff027819 */ /* 0x002fc80000011602 */
[----:B------:R-:W-:-:S05]  /*27f40*/  LOP3.LUT R2, R2, 0x3, RZ, 0xc0, !PT ;  /* 0x0000000302027812 */ /* 0x000fca00078ec0ff */
[----:B------:R1:W2:Y:S02]  /*27f50*/  SHFL.IDX PT, R14, R2, RZ, 0x1f ;  /* 0x00001fff020e7589 */ /* 0x0002a400000e0000 */
.L_x_1802:
[----:B--2---:R-:W-:-:S13]  /*27f60*/  ISETP.NE.AND P0, PT, R14, RZ, PT ;  /* 0x000000ff0e00720c */ /* 0x004fda0003f05270 */
[----:B------:R-:W-:Y:S05]  /*27f70*/  @P0 BRA `(.L_x_1317) ;  /* 0x0000000000b00947 */ /* 0x000fea0003800000 */
[----:B------:R-:W-:-:S03]  /*27f80*/  UMOV UR4, 0xffffffff ;  /* 0xffffffff00047882 */ /* 0x000fc60000000000 */
[----:B------:R-:W-:Y:S05]  /*27f90*/  BRA.DIV UR4, `(.L_x_1673) ;  /* 0x0000002e04a07947 */ /* 0x000fea000b800000 */
[----:B------:R-:W-:-:S13]  /*27fa0*/  ELECT P6, URZ, PT ;  /* 0x00000000003f782f */ /* 0x000fda00038c0000 */
.L_x_1805:
[----:B------:R-:W-:Y:S05]  /*27fb0*/  @!P6 BRA `(.L_x_1317) ;  /* 0x0000000000a0e947 */ /* 0x000fea0003800000 */
[----:B------:R-:W-:-:S06]  /*27fc0*/  ULOP3.LUT UR4, UR37, 0x2, URZ, 0xfc, !UPT ;  /* 0x0000000225047892 */ /* 0x000fcc000f8efc3f */
[----:B-1----:R-:W-:-:S05]  /*27fd0*/  IMAD.U32 R2, RZ, RZ, UR4 ;  /* 0x00000004ff027e24 */ /* 0x002fca000f8e00ff */
[----:B------:R-:W-:-:S13]  /*27fe0*/  ISETP.NE.AND P0, PT, R2, 0x3, PT ;  /* 0x000000030200780c */ /* 0x000fda0003f05270 */
[----:B------:R-:W-:Y:S05]  /*27ff0*/  @!P0 BRA `(.L_x_1674) ;  /* 0x0000000000048947 */ /* 0x000fea0003800000 */
[----:B------:R-:W-:Y:S01]  /*28000*/  BPT.TRAP 0x1 ;  /* 0x000000040000795c */ /* 0x000fe20000300000 */
.L_x_1674:
[----:B0-----:R-:W2:Y:S04]  /*28010*/  LDL R3, [R1+0x10] ;  /* 0x0000100001037983 */ /* 0x001ea80000100800 */
        /* <DEDUP_REMOVED lines=13> */
.L_x_1806:
[----:B------:R-:W1:Y:S02]  /*280f0*/  SYNCS.PHASECHK.TRANS64.TRYWAIT P1, [R7+URZ], R2 ;  /* 0x00000002070075a7 */ /* 0x000e64000802017f */
[----:B-1----:R-:W-:Y:S05]  /*28100*/  @!P1 BRA `(.L_x_1676) ;  /* 0x0000002c00789947 */ /* 0x002fea0003800000 */
.L_x_1807:
[----:B------:R-:W-:Y:S05]  /*28110*/  @!P0 BRA `(.L_x_1677) ;  /* 0x0000000000048947 */ /* 0x000fea0003800000 */
[----:B------:R-:W-:Y:S01]  /*28120*/  BPT.TRAP 0x1 ;  /* 0x000000040000795c */ /* 0x000fe20000300000 */
.L_x_1677:
[----:B------:R-:W2:Y:S02]  /*28130*/  LDL.LU R4, [R1+0x10] ;  /* 0x0000100001047983 */ /* 0x000ea40000300800 */
[----:B--2---:R-:W-:-:S04]  /*28140*/  IMAD R4, R4, 0x8, R0 ;  /* 0x0000000804047824 */ /* 0x004fc800078e0200 */
[----:B------:R-:W2:Y:S02]  /*28150*/  SYNCS.PHASECHK.TRANS64.TRYWAIT P1, [R4+URZ+0x22860], R5 ;  /* 0x02286005040075a7 */ /* 0x000ea4000802017f */
[----:B--2---:R-:W-:Y:S05]  /*28160*/  @!P1 BRA `(.L_x_1678) ;  /* 0x0000002c00749947 */ /* 0x004fea0003800000 */
.L_x_1808:
[----:B------:R-:W-:Y:S05]  /*28170*/  @!P0 BRA `(.L_x_1679) ;  /* 0x0000000000048947 */ /* 0x000fea0003800000 */
[----:B------:R-:W-:Y:S01]  /*28180*/  BPT.TRAP 0x1 ;  /* 0x000000040000795c */ /* 0x000fe20000300000 */
.L_x_1679:
[----:B------:R-:W-:-:S04]  /*28190*/  IMAD R3, R3, 0x8, R0 ;  /* 0x0000000803037824 */ /* 0x000fc800078e0200 */
[----:B------:R-:W3:Y:S02]  /*281a0*/  SYNCS.PHASECHK.TRANS64.TRYWAIT P1, [R3+URZ+0x22860], R2 ;  /* 0x02286002030075a7 */ /* 0x000ee4000802017f */
[----:B---3--:R-:W-:Y:S05]  /*281b0*/  @!P1 BRA `(.L_x_1680) ;  /* 0x0000002c00749947 */ /* 0x008fea0003800000 */
.L_x_1809:
[----:B------:R-:W-:Y:S05]  /*281c0*/  @!P0 BRA `(.L_x_1681) ;  /* 0x0000000000048947 */ /* 0x000fea0003800000 */
[----:B------:R-:W-:Y:S01]  /*281d0*/  BPT.TRAP 0x1 ;  /* 0x000000040000795c */ /* 0x000fe20000300000 */
.L_x_1681:
[----:B------:R-:W4:Y:S02]  /*281e0*/  SYNCS.PHASECHK.TRANS64.TRYWAIT P0, [R4+URZ+0x22880], R5 ;  /* 0x02288005040075a7 */ /* 0x000f24000800017f */
[----:B----4-:R-:W-:Y:S05]  /*281f0*/  @!P0 BRA `(.L_x_1682) ;  /* 0x0000002c00788947 */ /* 0x010fea0003800000 */
.L_x_1683:
[----:B------:R0:W0:Y:S02]  /*28200*/  SYNCS.PHASECHK.TRANS64.TRYWAIT P0, [R3+URZ+0x22880], R2 ;  /* 0x02288002030075a7 */ /* 0x000024000800017f */
[----:B0-----:R-:W-:Y:S05]  /*28210*/  @!P0 NANOSLEEP.SYNCS 0x989680 ;  /* 0x009896800000895d */ /* 0x001fea0003900000 */
[----:B------:R-:W0:Y:S02]  /*28220*/  @!P0 SYNCS.PHASECHK.TRANS64 P0, [R3+URZ+0x22880], R2 ;  /* 0x02288002030085a7 */ /* 0x000e24000800007f */
[----:B0-----:R-:W-:Y:S05]  /*28230*/  @!P0 BRA `(.L_x_1683) ;  /* 0xfffffffc00f08947 */ /* 0x001fea000383ffff */
.L_x_1317:
[----:B------:R-:W-:Y:S05]  /*28240*/  BSYNC B8 ;  /* 0x0000000000087941 */ /* 0x000fea0003800000 */
.L_x_1314:
[----:B------:R-:W-:Y:S05]  /*28250*/  EXIT ;  /* 0x000000000000794d */ /* 0x000fea0003800000 */
.L_x_1341:
[----:B0-----:R0:W1:Y:S02]  /*28260*/  SYNCS.PHASECHK.TRANS64.TRYWAIT P3, [R92+URZ+0x22890], R95 ;  /* 0x0228905f5c0075a7 */ /* 0x001064000806017f */
[----:B-1----:R-:W-:Y:S05]  /*28270*/  @!P3 NANOSLEEP.SYNCS 0x989680 ;  /* 0x009896800000b95d */ /* 0x002fea0003900000 */
[----:B------:R-:W1:Y:S02]  /*28280*/  @!P3 SYNCS.PHASECHK.TRANS64 P3, [R92+URZ+0x22890], R95 ;  /* 0x0228905f5c00b5a7 */ /* 0x000e64000806007f */
[----:B-1----:R-:W-:Y:S05]  /*28290*/  @!P3 BRA `(.L_x_1341) ;  /* 0xfffffffc00f0b947 */ /* 0x002fea000383ffff */
[----:B------:R-:W-:Y:S05]  /*282a0*/  BRA `(.L_x_1684) ;  /* 0xfffffdac00307947 */ /* 0x000fea000383ffff */
.L_x_1369:
[----:B-1----:R1:W2:Y:S02]  /*282b0*/  SYNCS.PHASECHK.TRANS64.TRYWAIT P3, [R92+URZ+0x22890], R95 ;  /* 0x0228905f5c0075a7 */ /* 0x0022a4000806017f */
[----:B--2---:R-:W-:Y:S05]  /*282c0*/  @!P3 NANOSLEEP.SYNCS 0x989680 ;  /* 0x009896800000b95d */ /* 0x004fea0003900000 */
[----:B------:R-:W2:Y:S02]  /*282d0*/  @!P3 SYNCS.PHASECHK.TRANS64 P3, [R92+URZ+0x22890], R95 ;  /* 0x0228905f5c00b5a7 */ /* 0x000ea4000806007f */
[----:B--2---:R-:W-:Y:S05]  /*282e0*/  @!P3 BRA `(.L_x_1369) ;  /* 0xfffffffc00f0b947 */ /* 0x004fea000383ffff */
[----:B------:R-:W-:Y:S05]  /*282f0*/  BRA `(.L_x_1685) ;  /* 0xfffffdd800fc7947 */ /* 0x000fea000383ffff */
.L_x_1382:
[----:B0-----:R0:W1:Y:S02]  /*28300*/  SYNCS.PHASECHK.TRANS64.TRYWAIT P2, [R92+URZ+0x22890], R95 ;  /* 0x0228905f5c0075a7 */ /* 0x001064000804017f */
[----:B-1----:R-:W-:Y:S05]  /*28310*/  @!P2 NANOSLEEP.SYNCS 0x989680 ;  /* 0x009896800000a95d */ /* 0x002fea0003900000 */
[----:B------:R-:W1:Y:S02]  /*28320*/  @!P2 SYNCS.PHASECHK.TRANS64 P2, [R92+URZ+0x22890], R95 ;  /* 0x0228905f5c00a5a7 */ /* 0x000e64000804007f */
[----:B-1----:R-:W-:Y:S05]  /*28330*/  @!P2 BRA `(.L_x_1382) ;  /* 0xfffffffc00f0a947 */ /* 0x002fea000383ffff */
[----:B------:R-:W-:Y:S05]  /*28340*/  BRA `(.L_x_1686) ;  /* 0xfffffe0800d87947 */ /* 0x000fea000383ffff */
.L_x_1386:
[----:B--2---:R2:W3:Y:S02]  /*28350*/  SYNCS.PHASECHK.TRANS64.TRYWAIT P1, [R92+URZ+0x228b0], R95 ;  /* 0x0228b05f5c0075a7 */ /* 0x0044e4000802017f */
[----:B---3--:R-:W-:Y:S05]  /*28360*/  @!P1 NANOSLEEP.SYNCS 0x989680 ;  /* 0x009896800000995d */ /* 0x008fea0003900000 */
[----:B------:R-:W3:Y:S02]  /*28370*/  @!P1 SYNCS.PHASECHK.TRANS64 P1, [R92+URZ+0x228b0], R95 ;  /* 0x0228b05f5c0095a7 */ /* 0x000ee4000802007f */
[----:B---3--:R-:W-:Y:S05]  /*28380*/  @!P1 BRA `(.L_x_1386) ;  /* 0xfffffffc00f09947 */ /* 0x008fea000383ffff */
[----:B------:R-:W-:Y:S05]  /*28390*/  BRA `(.L_x_1687) ;  /* 0xfffffe0c00707947 */ /* 0x000fea000383ffff */
.L_x_1400:
[----:B------:R-:W-:Y:S01]  /*283a0*/  BSSY B0, `(.L_x_1688) ;  /* 0x0000008000007945 */ /* 0x000fe20003800000 */
[----:B------:R-:W-:Y:S02]  /*283b0*/  IMAD.MOV.U32 R13, RZ, RZ, R202 ;  /* 0x000000ffff0d7224 */ /* 0x000fe400078e00ca */
[----:B------:R-:W-:Y:S02]  /*283c0*/  IMAD.MOV.U32 R12, RZ, RZ, RZ ;  /* 0x000000ffff0c7224 */ /* 0x000fe400078e00ff */
[----:B------:R-:W-:Y:S02]  /*283d0*/  IMAD.MOV.U32 R11, RZ, RZ, 0x1f ;  /* 0x0000001fff0b7424 */ /* 0x000fe400078e00ff */
[----:B------:R-:W-:-:S07]  /*283e0*/  IMAD.MOV.U32 R15, RZ, RZ, -0x1 ;  /* 0xffffffffff0f7424 */ /* 0x000fce00078e00ff */
[----:B-----5:R-:W-:Y:S05]  /*283f0*/  WARPSYNC.COLLECTIVE R15, `(.L_x_1689) ;  /* 0x000000000f087348 */ /* 0x020fea0003c00000 */
[----:B------:R0:W1:Y:S02]  /*28400*/  SHFL.IDX P6, R14, R13, R12, R11 ;  /* 0x0000000c0d0e7389 */ /* 0x00006400000c000b */
[----:B01---5:R-:W-:Y:S01]  /*28410*/  ENDCOLLECTIVE ;  /* 0x000000000000791b */ /* 0x023fe20003800000 */
.L_x_1689:
[----:B------:R-:W-:Y:S05]  /*28420*/  BSYNC B0 ;  /* 0x0000000000007941 */ /* 0x000fea0003800000 */
.L_x_1688:
[----:B------:R-:W-:Y:S01]  /*28430*/  IMAD.MOV.U32 R176, RZ, RZ, R14 ;  /* 0x000000ffffb07224 */ /* 0x000fe200078e000e */
[----:B------:R-:W-:Y:S06]  /*28440*/  BRA `(.L_x_1690) ;  /* 0xfffffe1800107947 */ /* 0x000fec000383ffff */
.L_x_1412:
[----:B------:R-:W-:Y:S01]  /*28450*/  BSSY B1, `(.L_x_1691) ;  /* 0x0000007000017945 */ /* 0x000fe20003800000 */
[----:B------:R-:W-:Y:S02]  /*28460*/  IMAD.MOV.U32 R12, RZ, RZ, RZ ;  /* 0x000000ffff0c7224 */ /* 0x000fe400078e00ff */
[----:B------:R-:W-:Y:S02]  /*28470*/  IMAD.MOV.U32 R11, RZ, RZ, 0x1e1f ;  /* 0x00001e1fff0b7424 */ /* 0x000fe400078e00ff */
[----:B-1----:R-:W-:-:S07]  /*28480*/  IMAD.MOV.U32 R15, RZ, RZ, -0x1 ;  /* 0xffffffffff0f7424 */ /* 0x002fce00078e00ff */
[----:B0----5:R-:W-:Y:S05]  /*28490*/  WARPSYNC.COLLECTIVE R15, `(.L_x_1692) ;  /* 0x000000000f087348 */ /* 0x021fea0003c00000 */
[----:B------:R1:W2:Y:S02]  /*284a0*/  SHFL.IDX P6, R14, R13, R12, R11 ;  /* 0x0000000c0d0e7389 */ /* 0x0002a400000c000b */
[----:B012--5:R-:W-:Y:S01]  /*284b0*/  ENDCOLLECTIVE ;  /* 0x000000000000791b */ /* 0x027fe20003800000 */
.L_x_1692:
[----:B------:R-:W-:Y:S05]  /*284c0*/  BSYNC B1 ;  /* 0x0000000000017941 */ /* 0x000fea0003800000 */
.L_x_1691:
[----:B------:R-:W-:Y:S05]  /*284d0*/  BRA `(.L_x_1693) ;  /* 0xfffffe24009c7947 */ /* 0x000fea000383ffff */
.L_x_1413:
[----:B------:R-:W-:Y:S01]  /*284e0*/  BSSY B1, `(.L_x_1694) ;  /* 0x0000008000017945 */ /* 0x000fe20003800000 */
[----:B------:R-:W-:Y:S02]  /*284f0*/  IMAD.MOV.U32 R13, RZ, RZ, R4 ;  /* 0x000000ffff0d7224 */ /* 0x000fe400078e0004 */
[----:B------:R-:W-:Y:S02]  /*28500*/  IMAD.MOV.U32 R12, RZ, RZ, RZ ;  /* 0x000000ffff0c7224 */ /* 0x000fe400078e00ff */
[----:B------:R-:W-:Y:S02]  /*28510*/  IMAD.MOV.U32 R11, RZ, RZ, 0x1e1f ;  /* 0x00001e1fff0b7424 */ /* 0x000fe400078e00ff */
[----:B-1----:R-:W-:-:S07]  /*28520*/  IMAD.MOV.U32 R15, RZ, RZ, -0x1 ;  /* 0xffffffffff0f7424 */ /* 0x002fce00078e00ff */
[----:B0----5:R-:W-:Y:S05]  /*28530*/  WARPSYNC.COLLECTIVE R15, `(.L_x_1695) ;  /* 0x000000000f087348 */ /* 0x021fea0003c00000 */
[----:B------:R1:W2:Y:S02]  /*28540*/  SHFL.IDX P6, R14, R13, R12, R11 ;  /* 0x0000000c0d0e7389 */ /* 0x0002a400000c000b */
[----:B012--5:R-:W-:Y:S01]  /*28550*/  ENDCOLLECTIVE ;  /* 0x000000000000791b */ /* 0x027fe20003800000 */
.L_x_1695:
[----:B------:R-:W-:Y:S05]  /*28560*/  BSYNC B1 ;  /* 0x0000000000017941 */ /* 0x000fea0003800000 */
.L_x_1694:
[----:B------:R-:W-:Y:S05]  /*28570*/  BRA `(.L_x_1696) ;  /* 0xfffffe24007c7947 */ /* 0x000fea000383ffff */
.L_x_1414:
        /* <DEDUP_REMOVED lines=8> */
.L_x_1698:
[----:B------:R-:W-:Y:S05]  /*28600*/  BSYNC B1 ;  /* 0x0000000000017941 */ /* 0x000fea0003800000 */
.L_x_1697:
[----:B------:R-:W-:Y:S05]  /*28610*/  BRA `(.L_x_1699) ;  /* 0xfffffe24005c7947 */ /* 0x000fea000383ffff */
.L_x_1415:
        /* <DEDUP_REMOVED lines=8> */
.L_x_1701:
[----:B------:R-:W-:Y:S05]  /*286a0*/  BSYNC B1 ;  /* 0x0000000000017941 */ /* 0x000fea0003800000 */
.L_x_1700:
[----:B------:R-:W-:Y:S05]  /*286b0*/  BRA `(.L_x_1702) ;  /* 0xfffffe24003c7947 */ /* 0x000fea000383ffff */
.L_x_1417:
[----:B--2---:R2:W3:Y:S02]  /*286c0*/  SYNCS.PHASECHK.TRANS64.TRYWAIT P1, [R16+URZ+0x22800], R3 ;  /* 0x02280003100075a7 */ /* 0x0044e4000802017f */
[----:B---3--:R-:W-:Y:S05]  /*286d0*/  @!P1 NANOSLEEP.SYNCS 0x989680 ;  /* 0x009896800000995d */ /* 0x008fea0003900000 */
[----:B------:R-:W3:Y:S02]  /*286e0*/  @!P1 SYNCS.PHASECHK.TRANS64 P1, [R16+URZ+0x22800], R3 ;  /* 0x02280003100095a7 */ /* 0x000ee4000802007f */
[----:B---3--:R-:W-:Y:S05]  /*286f0*/  @!P1 BRA `(.L_x_1417) ;  /* 0xfffffffc00f09947 */ /* 0x008fea000383ffff */
[----:B------:R-:W-:Y:S05]  /*28700*/  BRA `(.L_x_1703) ;  /* 0xfffffe2400487947 */ /* 0x000fea000383ffff */
.L_x_1431:
[----:B------:R-:W-:Y:S01]  /*28710*/  BSSY B1, `(.L_x_1704) ;  /* 0x0000007000017945 */ /* 0x000fe20003800000 */
[----:B------:R-:W-:Y:S02]  /*28720*/  IMAD.MOV.U32 R12, RZ, RZ, RZ ;  /* 0x000000ffff0c7224 */ /* 0x000fe400078e00ff */
[----:B------:R-:W-:Y:S02]  /*28730*/  IMAD.MOV.U32 R11, RZ, RZ, 0x1e1f ;  /* 0x00001e1fff0b7424 */ /* 0x000fe400078e00ff */
[----:B------:R-:W-:-:S07]  /*28740*/  IMAD.MOV.U32 R15, RZ, RZ, -0x1 ;  /* 0xffffffffff0f7424 */ /* 0x000fce00078e00ff */
[----:B0----5:R-:W-:Y:S05]  /*28750*/  WARPSYNC.COLLECTIVE R15, `(.L_x_1705) ;  /* 0x000000000f087348 */ /* 0x021fea0003c00000 */
[----:B------:R1:W2:Y:S02]  /*28760*/  SHFL.IDX P6, R14, R13, R12, R11 ;  /* 0x0000000c0d0e7389 */ /* 0x0002a400000c000b */
[----:B012--5:R-:W-:Y:S01]  /*28770*/  ENDCOLLECTIVE ;  /* 0x000000000000791b */ /* 0x027fe20003800000 */
.L_x_1705:
[----:B------:R-:W-:Y:S05]  /*28780*/  BSYNC B1 ;  /* 0x0000000000017941 */ /* 0x000fea0003800000 */
.L_x_1704:
[----:B------:R-:W-:Y:S05]  /*28790*/  BRA `(.L_x_1706) ;  /* 0xfffffe5800307947 */ /* 0x000fea000383ffff */
.L_x_1432:
[----:B------:R-:W-:Y:S01]  /*287a0*/  BSSY B1, `(.L_x_1707) ;  /* 0x0000008000017945 */ /* 0x000fe20003800000 */
[----:B------:R-:W-:Y:S01]  /*287b0*/  IMAD.MOV.U32 R13, RZ, RZ, R8 ;  /* 0x000000ffff0d7224 */ /* 0x000fe200078e0008 */
[----:B------:R-:W-:Y:S01]  /*287c0*/  MOV R12, RZ ;  /* 0x000000ff000c7202 */ /* 0x000fe20000000f00 */
[----:B------:R-:W-:Y:S02]  /*287d0*/  IMAD.MOV.U32 R11, RZ, RZ, 0x1e1f ;  /* 0x00001e1fff0b7424 */ /* 0x000fe400078e00ff */
[----:B------:R-:W-:-:S07]  /*287e0*/  IMAD.MOV.U32 R15, RZ, RZ, -0x1 ;  /* 0xffffffffff0f7424 */ /* 0x000fce00078e00ff */
[----:B0----5:R-:W-:Y:S05]  /*287f0*/  WARPSYNC.COLLECTIVE R15, `(.L_x_1708) ;  /* 0x000000000f087348 */ /* 0x021fea0003c00000 */
[----:B------:R1:W2:Y:S02]  /*28800*/  SHFL.IDX P6, R14, R13, R12, R11 ;  /* 0x0000000c0d0e7389 */ /* 0x0002a400000c000b */
[----:B012--5:R-:W-:Y:S01]  /*28810*/  ENDCOLLECTIVE ;  /* 0x000000000000791b */ /* 0x027fe20003800000 */
.L_x_1708:
[----:B------:R-:W-:Y:S05]  /*28820*/  BSYNC B1 ;  /* 0x0000000000017941 */ /* 0x000fea0003800000 */
.L_x_1707:
[----:B------:R-:W-:Y:S05]  /*28830*/  BRA `(.L_x_1709) ;  /* 0xfffffe5800107947 */ /* 0x000fea000383ffff */
.L_x_1433:
[----:B------:R-:W-:Y:S01]  /*28840*/  BSSY B1, `(.L_x_1710) ;  /* 0x0000008000017945 */ /* 0x000fe20003800000 */
[----:B------:R-:W-:Y:S02]  /*28850*/  IMAD.MOV.U32 R13, RZ, RZ, R3 ;  /* 0x000000ffff0d7224 */ /* 0x000fe400078e0003 */
[----:B------:R-:W-:Y:S02]  /*28860*/  IMAD.MOV.U32 R12, RZ, RZ, RZ ;  /* 0x000000ffff0c7224 */ /* 0x000fe400078e00ff */
[----:B------:R-:W-:Y:S02]  /*28870*/  IMAD.MOV.U32 R11, RZ, RZ, 0x1e1f ;  /* 0x00001e1fff0b7424 */ /* 0x000fe400078e00ff */
[----:B------:R-:W-:-:S07]  /*28880*/  IMAD.MOV.U32 R15, RZ, RZ, -0x1 ;  /* 0xffffffffff0f7424 */ /* 0x000fce00078e00ff */
[----:B0----5:R-:W-:Y:S05]  /*28890*/  WARPSYNC.COLLECTIVE R15, `(.L_x_1711) ;  /* 0x000000000f087348 */ /* 0x021fea0003c00000 */
[----:B------:R1:W2:Y:S02]  /*288a0*/  SHFL.IDX P6, R14, R13, R12, R11 ;  /* 0x0000000c0d0e7389 */ /* 0x0002a400000c000b */
[----:B012--5:R-:W-:Y:S01]  /*288b0*/  ENDCOLLECTIVE ;  /* 0x000000000000791b */ /* 0x027fe20003800000 */
.L_x_1711:
[----:B------:R-:W-:Y:S05]  /*288c0*/  BSYNC B1 ;  /* 0x0000000000017941 */ /* 0x000fea0003800000 */
.L_x_1710:
[----:B------:R-:W-:Y:S05]  /*288d0*/  BRA `(.L_x_1712) ;  /* 0xfffffe5400f07947 */ /* 0x000fea000383ffff */
.L_x_1434:
        /* <DEDUP_REMOVED lines=8> */
.L_x_1714:
[----:B------:R-:W-:Y:S05]  /*28960*/  BSYNC B1 ;  /* 0x0000000000017941 */ /* 0x000fea0003800000 */
.L_x_1713:
[----:B------:R-:W-:Y:S05]  /*28970*/  BRA `(.L_x_1715) ;  /* 0xfffffe5400d07947 */ /* 0x000fea000383ffff */
.L_x_1436:
[----:B-1----:R1:W2:Y:S02]  /*28980*/  SYNCS.PHASECHK.TRANS64.TRYWAIT P1, [R16+URZ+0x22800], R3 ;  /* 0x02280003100075a7 */ /* 0x0022a4000802017f */
[----:B--2---:R-:W-:Y:S05]  /*28990*/  @!P1 NANOSLEEP.SYNCS 0x989680 ;  /* 0x009896800000995d */ /* 0x004fea0003900000 */
[----:B------:R-:W2:Y:S02]  /*289a0*/  @!P1 SYNCS.PHASECHK.TRANS64 P1, [R16+URZ+0x22800], R3 ;  /* 0x02280003100095a7 */ /* 0x000ea4000802007f */
[----:B--2---:R-:W-:Y:S05]  /*289b0*/  @!P1 BRA `(.L_x_1436) ;  /* 0xfffffffc00f09947 */ /* 0x004fea000383ffff */
[----:B------:R-:W-:Y:S05]  /*289c0*/  BRA `(.L_x_1716) ;  /* 0xfffffe5400dc7947 */ /* 0x000fea000383ffff */
.L_x_1444:
[----:B--2---:R2:W3:Y:S02]  /*289d0*/  SYNCS.PHASECHK.TRANS64.TRYWAIT P2, [R0+URZ+0x22830], R3 ;  /* 0x02283003000075a7 */ /* 0x0044e4000804017f */
[----:B---3--:R-:W-:Y:S05]  /*289e0*/  @!P2 NANOSLEEP.SYNCS 0x989680 ;  /* 0x009896800000a95d */ /* 0x008fea0003900000 */
[----:B------:R-:W3:Y:S02]  /*289f0*/  @!P2 SYNCS.PHASECHK.TRANS64 P2, [R0+URZ+0x22830], R3 ;  /* 0x022830030000a5a7 */ /* 0x000ee4000804007f */
[----:B---3--:R-:W-:Y:S05]  /*28a00*/  @!P2 BRA `(.L_x_1444) ;  /* 0xfffffffc00f0a947 */ /* 0x008fea000383ffff */
[----:B------:R-:W-:Y:S05]  /*28a10*/  BRA `(.L_x_1443) ;  /* 0xfffffe8800047947 */ /* 0x000fea000383ffff */
.L_x_1462:
[----:B-1----:R1:W2:Y:S02]  /*28a20*/  SYNCS.PHASECHK.TRANS64.TRYWAIT P4, [R9+URZ+0x22830], R8 ;  /* 0x02283008090075a7 */ /* 0x0022a4000808017f */
[----:B--2---:R-:W-:Y:S05]  /*28a30*/  @!P4 NANOSLEEP.SYNCS 0x989680 ;  /* 0x009896800000c95d */ /* 0x004fea0003900000 */
[----:B------:R-:W2:Y:S02]  /*28a40*/  @!P4 SYNCS.PHASECHK.TRANS64 P4, [R9+URZ+0x22830], R8 ;  /* 0x022830080900c5a7 */ /* 0x000ea4000808007f */
[----:B--2---:R-:W-:Y:S05]  /*28a50*/  @!P4 BRA `(.L_x_1462) ;  /* 0xfffffffc00f0c947 */ /* 0x004fea000383ffff */
[----:B------:R-:W-:Y:S05]  /*28a60*/  BRA `(.L_x_1461) ;  /* 0xfffffec000607947 */ /* 0x000fea000383ffff */
.L_x_1466:
[----:B-1----:R1:W2:Y:S02]  /*28a70*/  SYNCS.PHASECHK.TRANS64.TRYWAIT P3, [R9+URZ+0x22850], R8 ;  /* 0x02285008090075a7 */ /* 0x0022a4000806017f */
[----:B--2---:R-:W-:Y:S05]  /*28a80*/  @!P3 NANOSLEEP.SYNCS 0x989680 ;  /* 0x009896800000b95d */ /* 0x004fea0003900000 */
[----:B------:R-:W2:Y:S02]  /*28a90*/  @!P3 SYNCS.PHASECHK.TRANS64 P3, [R9+URZ+0x22850], R8 ;  /* 0x022850080900b5a7 */ /* 0x000ea4000806007f */
[----:B--2---:R-:W-:Y:S05]  /*28aa0*/  @!P3 BRA `(.L_x_1466) ;  /* 0xfffffffc00f0b947 */ /* 0x004fea000383ffff */
[----:B------:R-:W-:Y:S05]  /*28ab0*/  BRA `(.L_x_1463) ;  /* 0xfffffec400387947 */ /* 0x000fea000383ffff */
.L_x_1486:
[----:B-1----:R1:W2:Y:S02]  /*28ac0*/  SYNCS.PHASECHK.TRANS64.TRYWAIT P3, [R7+URZ+0x22830], R6 ;  /* 0x02283006070075a7 */ /* 0x0022a4000806017f */
[----:B--2---:R-:W-:Y:S05]  /*28ad0*/  @!P3 NANOSLEEP.SYNCS 0x989680 ;  /* 0x009896800000b95d */ /* 0x004fea0003900000 */
[----:B------:R-:W2:Y:S02]  /*28ae0*/  @!P3 SYNCS.PHASECHK.TRANS64 P3, [R7+URZ+0x22830], R6 ;  /* 0x022830060700b5a7 */ /* 0x000ea4000806007f */
[----:B--2---:R-:W-:Y:S05]  /*28af0*/  @!P3 BRA `(.L_x_1486) ;  /* 0xfffffffc00f0b947 */ /* 0x004fea000383ffff */
[----:B------:R-:W-:Y:S05]  /*28b00*/  BRA `(.L_x_1485) ;  /* 0xfffffef800b07947 */ /* 0x000fea000383ffff */
.L_x_1490:
[----:B-1----:R1:W2:Y:S02]  /*28b10*/  SYNCS.PHASECHK.TRANS64.TRYWAIT P2, [R7+URZ+0x22850], R6 ;  /* 0x02285006070075a7 */ /* 0x0022a4000804017f */
[----:B--2---:R-:W-:Y:S05]  /*28b20*/  @!P2 NANOSLEEP.SYNCS 0x989680 ;  /* 0x009896800000a95d */ /* 0x004fea0003900000 */
[----:B------:R-:W2:Y:S02]  /*28b30*/  @!P2 SYNCS.PHASECHK.TRANS64 P2, [R7+URZ+0x22850], R6 ;  /* 0x022850060700a5a7 */ /* 0x000ea4000804007f */
[----:B--2---:R-:W-:Y:S05]  /*28b40*/  @!P2 BRA `(.L_x_1490) ;  /* 0xfffffffc00f0a947 */ /* 0x004fea000383ffff */
[----:B------:R-:W-:Y:S05]  /*28b50*/  BRA `(.L_x_1487) ;  /* 0xfffffefc00947947 */ /* 0x000fea000383ffff */
.L_x_1498:
[----:B-1----:R1:W2:Y:S02]  /*28b60*/  SYNCS.PHASECHK.TRANS64.TRYWAIT P3, [R7+URZ+0x22830], R8 ;  /* 0x02283008070075a7 */ /* 0x0022a4000806017f */
[----:B--2---:R-:W-:Y:S05]  /*28b70*/  @!P3 NANOSLEEP.SYNCS 0x989680 ;  /* 0x009896800000b95d */ /* 0x004fea0003900000 */
[----:B------:R-:W2:Y:S02]  /*28b80*/  @!P3 SYNCS.PHASECHK.TRANS64 P3, [R7+URZ+0x22830], R8 ;  /* 0x022830080700b5a7 */ /* 0x000ea4000806007f */
[----:B--2---:R-:W-:Y:S05]  /*28b90*/  @!P3 BRA `(.L_x_1498) ;  /* 0xfffffffc00f0b947 */ /* 0x004fea000383ffff */
[----:B------:R-:W-:Y:S05]  /*28ba0*/  BRA `(.L_x_1497) ;  /* 0xffffff2000a47947 */ /* 0x000fea000383ffff */
.L_x_1502:
[----:B-1----:R1:W2:Y:S02]  /*28bb0*/  SYNCS.PHASECHK.TRANS64.TRYWAIT P2, [R8+URZ+0x22850], R7 ;  /* 0x02285007080075a7 */ /* 0x0022a4000804017f */
[----:B--2---:R-:W-:Y:S05]  /*28bc0*/  @!P2 NANOSLEEP.SYNCS 0x989680 ;  /* 0x009896800000a95d */ /* 0x004fea0003900000 */
[----:B------:R-:W2:Y:S02]  /*28bd0*/  @!P2 SYNCS.PHASECHK.TRANS64 P2, [R8+URZ+0x22850], R7 ;  /* 0x022850070800a5a7 */ /* 0x000ea4000804007f */
[----:B--2---:R-:W-:Y:S05]  /*28be0*/  @!P2 BRA `(.L_x_1502) ;  /* 0xfffffffc00f0a947 */ /* 0x004fea000383ffff */
[----:B------:R-:W-:Y:S05]  /*28bf0*/  BRA `(.L_x_1499) ;  /* 0xffffff2400887947 */ /* 0x000fea000383ffff */
.L_x_1516:
[----:B-1----:R1:W2:Y:S02]  /*28c00*/  SYNCS.PHASECHK.TRANS64.TRYWAIT P1, [R13+URZ+0x22850], R0 ;  /* 0x022850000d0075a7 */ /* 0x0022a4000802017f */
[----:B--2---:R-:W-:Y:S05]  /*28c10*/  @!P1 NANOSLEEP.SYNCS 0x989680 ;  /* 0x009896800000995d */ /* 0x004fea0003900000 */
[----:B------:R-:W2:Y:S02]  /*28c20*/  @!P1 SYNCS.PHASECHK.TRANS64 P1, [R13+URZ+0x22850], R0 ;  /* 0x022850000d0095a7 */ /* 0x000ea4000802007f */
[----:B--2---:R-:W-:Y:S05]  /*28c30*/  @!P1 BRA `(.L_x_1516) ;  /* 0xfffffffc00f09947 */ /* 0x004fea000383ffff */
[----:B------:R-:W-:Y:S05]  /*28c40*/  BRA `(.L_x_1515) ;  /* 0xffffff5800687947 */ /* 0x000fea000383ffff */
.L_x_1520:
[----:B------:R-:W-:Y:S01]  /*28c50*/  IMAD.MOV.U32 R12, RZ, RZ, R0 ;  /* 0x000000ffff0c7224 */ /* 0x000fe200078e0000 */
[----:B------:R-:W-:Y:S01]  /*28c60*/  SEL R5, R37, R36, P0 ;  /* 0x0000002425057207 */ /* 0x000fe20000000000 */
[----:B------:R-:W-:Y:S01]  /*28c70*/  IMAD.MOV.U32 R11, RZ, RZ, 0x1c1f ;  /* 0x00001c1fff0b7424 */ /* 0x000fe200078e00ff */
[----:B------:R-:W-:Y:S01]  /*28c80*/  SEL R7, R36, R37, P0 ;  /* 0x0000002524077207 */ /* 0x000fe20000000000 */
[----:B------:R-:W-:Y:S01]  /*28c90*/  IMAD.MOV.U32 R15, RZ, RZ, -0x1 ;  /* 0xffffffffff0f7424 */ /* 0x000fe200078e00ff */
[----:B------:R-:W-:Y:S02]  /*28ca0*/  SEL R9, R33, R32, P0 ;  /* 0x0000002021097207 */ /* 0x000fe40000000000 */
[----:B------:R-:W-:-:S07]  /*28cb0*/  SEL R21, R32, R33, P0 ;  /* 0x0000002120157207 */ /* 0x000fce0000000000 */
[----:B01----:R-:W-:Y:S05]  /*28cc0*/  WARPSYNC.COLLECTIVE R15, `(.L_x_1717) ;  /* 0x000000000f087348 */ /* 0x003fea0003c00000 */
[----:B------:R2:W3:Y:S02]  /*28cd0*/  SHFL.IDX P6, R14, R13, R12, R11 ;  /* 0x0000000c0d0e7389 */ /* 0x0004e400000c000b */
[----:B0123--:R-:W-:Y:S01]  /*28ce0*/  ENDCOLLECTIVE ;  /* 0x000000000000791b */ /* 0x00ffe20003800000 */
.L_x_1717:
        /* <DEDUP_REMOVED lines=8> */
[----:B------:R-:W-:Y:S01]  /*28d70*/  SEL R51, R34, R51, P0 ;  /* 0x0000003322337207 */ /* 0x000fe20000000000 */
[----:B------:R-:W-:Y:S01]  /*28d80*/  IMAD.MOV.U32 R12, RZ, RZ, R2 ;  /* 0x000000ffff0c7224 */ /* 0x000fe200078e0002 */
        /* <DEDUP_REMOVED lines=9> */
.L_x_1718:
        /* <DEDUP_REMOVED lines=19> */
.L_x_1719:
[----:B------:R-:W-:Y:S02]  /*28f50*/  SEL R4, R6, R3, P0 ;  /* 0x0000000306047207 */ /* 0x000fe40000000000 */
[----:B------:R-:W-:Y:S01]  /*28f60*/  SEL R6, R3, R6, P0 ;  /* 0x0000000603067207 */ /* 0x000fe20000000000 */
[----:B------:R-:W-:Y:S02]  /*28f70*/  IMAD.MOV.U32 R13, RZ, RZ, R7 ;  /* 0x000000ffff0d7224 */ /* 0x000fe400078e0007 */
[----:B------:R-:W-:Y:S02]  /*28f80*/  IMAD.MOV.U32 R12, RZ, RZ, R2 ;  /* 0x000000ffff0c7224 */ /* 0x000fe400078e0002 */
[----:B------:R-:W-:-:S07]  /*28f90*/  IMAD.MOV.U32 R10, RZ, RZ, R14 ;  /* 0x000000ffff0a7224 */ /* 0x000fce00078e000e */
[----:B------:R-:W-:Y:S05]  /*28fa0*/  WARPSYNC.COLLECTIVE R15, `(.L_x_1720) ;  /* 0x000000000f087348 */ /* 0x000fea0003c00000 */
[----:B------:R0:W1:Y:S02]  /*28fb0*/  SHFL.IDX P6, R14, R13, R12, R11 ;  /* 0x0000000c0d0e7389 */ /* 0x00006400000c000b */
[----:B01----:R-:W-:Y:S01]  /*28fc0*/  ENDCOLLECTIVE ;  /* 0x000000000000791b */ /* 0x003fe20003800000 */
.L_x_1720:
[----:B------:R-:W-:Y:S02]  /*28fd0*/  IMAD.MOV.U32 R13, RZ, RZ, R9 ;  /* 0x000000ffff0d7224 */ /* 0x000fe400078e0009 */
[----:B------:R-:W-:Y:S02]  /*28fe0*/  IMAD.MOV.U32 R12, RZ, RZ, R0 ;  /* 0x000000ffff0c7224 */ /* 0x000fe400078e0000 */
[----:B------:R-:W-:-:S07]  /*28ff0*/  IMAD.MOV.U32 R7, RZ, RZ, R14 ;  /* 0x000000ffff077224 */ /* 0x000fce00078e000e */
[----:B------:R-:W-:Y:S05]  /*29000*/  WARPSYNC.COLLECTIVE R15, `(.L_x_1721) ;  /* 0x000000000f087348 */ /* 0x000fea0003c00000 */
[----:B------:R0:W1:Y:S02]  /*29010*/  SHFL.IDX P6, R14, R13, R12, R11 ;  /* 0x0000000c0d0e7389 */ /* 0x00006400000c000b */
[----:B01----:R-:W-:Y:S01]  /*29020*/  ENDCOLLECTIVE ;  /* 0x000000000000791b */ /* 0x003fe20003800000 */
.L_x_1721:
[----:B------:R-:W-:Y:S02]  /*29030*/  SEL R8, R10, R7, P0 ;  /* 0x000000070a087207 */ /* 0x000fe40000000000 */
[----:B------:R-:W-:Y:S02]  /*29040*/  SEL R10, R7, R10, P0 ;  /* 0x0000000a070a7207 */ /* 0x000fe40000000000 */
[----:B------:R-:W-:Y:S01]  /*29050*/  MOV R13, R21 ;  /* 0x00000015000d7202 */ /* 0x000fe20000000f00 */
[----:B------:R-:W-:Y:S02]  /*29060*/  IMAD.MOV.U32 R12, RZ, RZ, R2 ;  /* 0x000000ffff0c7224 */ /* 0x000fe400078e0002 */
[----:B------:R-:W-:-:S07]  /*29070*/  IMAD.MOV.U32 R26, RZ, RZ, R14 ;  /* 0x000000ffff1a7224 */ /* 0x000fce00078e000e */
[----:B------:R-:W-:Y:S05]  /*29080*/  WARPSYNC.COLLECTIVE R15, `(.L_x_1722) ;  /* 0x000000000f087348 */ /* 0x000fea0003c00000 */
[----:B------:R0:W1:Y:S02]  /*29090*/  SHFL.IDX P6, R14, R13, R12, R11 ;  /* 0x0000000c0d0e7389 */ /* 0x00006400000c000b */
[----:B01----:R-:W-:Y:S01]  /*290a0*/  ENDCOLLECTIVE ;  /* 0x000000000000791b */ /* 0x003fe20003800000 */
.L_x_1722:
[----:B------:R-:W-:Y:S02]  /*290b0*/  IMAD.MOV.U32 R13, RZ, RZ, R25 ;  /* 0x000000ffff0d7224 */ /* 0x000fe400078e0019 */
[----:B------:R-:W-:Y:S02]  /*290c0*/  IMAD.MOV.U32 R12, RZ, RZ, R0 ;  /* 0x000000ffff0c7224 */ /* 0x000fe400078e0000 */
[----:B------:R-:W-:-:S07]  /*290d0*/  IMAD.MOV.U32 R21, RZ, RZ, R14 ;  /* 0x000000ffff157224 */ /* 0x000fce00078e000e */
[----:B------:R-:W-:Y:S05]  /*290e0*/  WARPSYNC.COLLECTIVE R15, `(.L_x_1723) ;  /* 0x000000000f087348 */ /* 0x000fea0003c00000 */
[----:B------:R0:W1:Y:S02]  /*290f0*/  SHFL.IDX P6, R14, R13, R12, R11 ;  /* 0x0000000c0d0e7389 */ /* 0x00006400000c000b */
[----:B01----:R-:W-:Y:S01]  /*29100*/  ENDCOLLECTIVE ;  /* 0x000000000000791b */ /* 0x003fe20003800000 */
.L_x_1723:
        /* <DEDUP_REMOVED lines=8> */
.L_x_1724:
[----:B------:R-:W-:Y:S02]  /*29190*/  IMAD.MOV.U32 R13, RZ, RZ, R29 ;  /* 0x000000ffff0d7224 */ /* 0x000fe400078e001d */
[----:B------:R-:W-:Y:S02]  /*291a0*/  IMAD.MOV.U32 R12, RZ, RZ, R0 ;  /* 0x000000ffff0c7224 */ /* 0x000fe400078e0000 */
[----:B------:R-:W-:-:S07]  /*291b0*/  IMAD.MOV.U32 R27, RZ, RZ, R14 ;  /* 0x000000ffff1b7224 */ /* 0x000fce00078e000e */
[----:B------:R-:W-:Y:S05]  /*291c0*/  WARPSYNC.COLLECTIVE R15, `(.L_x_1725) ;  /* 0x000000000f087348 */ /* 0x000fea0003c00000 */
[----:B------:R0:W1:Y:S02]  /*291d0*/  SHFL.IDX P6, R14, R13, R12, R11 ;  /* 0x0000000c0d0e7389 */ /* 0x00006400000c000b */
[----:B01----:R-:W-:Y:S01]  /*291e0*/  ENDCOLLECTIVE ;  /* 0x000000000000791b */ /* 0x003fe20003800000 */
.L_x_1725:
        /* <DEDUP_REMOVED lines=8> */
.L_x_1726:
[----:B------:R-:W-:Y:S02]  /*29270*/  IMAD.MOV.U32 R13, RZ, RZ, R33 ;  /* 0x000000ffff0d7224 */ /* 0x000fe400078e0021 */
[----:B------:R-:W-:Y:S02]  /*29280*/  IMAD.MOV.U32 R12, RZ, RZ, R0 ;  /* 0x000000ffff0c7224 */ /* 0x000fe400078e0000 */
[----:B------:R-:W-:-:S07]  /*29290*/  IMAD.MOV.U32 R31, RZ, RZ, R14 ;  /* 0x000000ffff1f7224 */ /* 0x000fce00078e000e */
[----:B------:R-:W-:Y:S05]  /*292a0*/  WARPSYNC.COLLECTIVE R15, `(.L_x_1727) ;  /* 0x000000000f087348 */ /* 0x000fea0003c00000 */
[----:B------:R0:W1:Y:S02]  /*292b0*/  SHFL.IDX P6, R14, R13, R12, R11 ;  /* 0x0000000c0d0e7389 */ /* 0x00006400000c000b */
[----:B01----:R-:W-:Y:S01]  /*292c0*/  ENDCOLLECTIVE ;  /* 0x000000000000791b */ /* 0x003fe20003800000 */
.L_x_1727:
        /* <DEDUP_REMOVED lines=8> */
.L_x_1728:
[----:B------:R-:W-:Y:S02]  /*29350*/  IMAD.MOV.U32 R13, RZ, RZ, R37 ;  /* 0x000000ffff0d7224 */ /* 0x000fe400078e0025 */
[----:B------:R-:W-:Y:S02]  /*29360*/  IMAD.MOV.U32 R12, RZ, RZ, R0 ;  /* 0x000000ffff0c7224 */ /* 0x000fe400078e0000 */
[----:B------:R-:W-:-:S07]  /*29370*/  IMAD.MOV.U32 R35, RZ, RZ, R14 ;  /* 0x000000ffff237224 */ /* 0x000fce00078e000e */
[----:B------:R-:W-:Y:S05]  /*29380*/  WARPSYNC.COLLECTIVE R15, `(.L_x_1729) ;  /* 0x000000000f087348 */ /* 0x000fea0003c00000 */
[----:B------:R0:W1:Y:S02]  /*29390*/  SHFL.IDX P6, R14, R13, R12, R11 ;  /* 0x0000000c0d0e7389 */ /* 0x00006400000c000b */
[----:B01----:R-:W-:Y:S01]  /*293a0*/  ENDCOLLECTIVE ;  /* 0x000000000000791b */ /* 0x003fe20003800000 */
.L_x_1729:
        /* <DEDUP_REMOVED lines=8> */
.L_x_1730:
[----:B------:R-:W-:Y:S01]  /*29430*/  MOV R13, R41 ;  /* 0x00000029000d7202 */ /* 0x000fe20000000f00 */
[----:B------:R-:W-:Y:S02]  /*29440*/  IMAD.MOV.U32 R12, RZ, RZ, R0 ;  /* 0x000000ffff0c7224 */ /* 0x000fe400078e0000 */
[----:B------:R-:W-:-:S07]  /*29450*/  IMAD.MOV.U32 R20, RZ, RZ, R14 ;  /* 0x000000ffff147224 */ /* 0x000fce00078e000e */
[----:B------:R-:W-:Y:S05]  /*29460*/  WARPSYNC.COLLECTIVE R15, `(.L_x_1731) ;  /* 0x000000000f087348 */ /* 0x000fea0003c00000 */
[----:B------:R0:W1:Y:S02]  /*29470*/  SHFL.IDX P6, R14, R13, R12, R11 ;  /* 0x0000000c0d0e7389 */ /* 0x00006400000c000b */
[----:B01----:R-:W-:Y:S01]  /*29480*/  ENDCOLLECTIVE ;  /* 0x000000000000791b */ /* 0x003fe20003800000 */
.L_x_1731:
[----:B------:R-:W-:Y:S02]  /*29490*/  IMAD.MOV.U32 R13, RZ, RZ, R43 ;  /* 0x000000ffff0d7224 */ /* 0x000fe400078e002b */
[----:B------:R-:W-:Y:S02]  /*294a0*/  IMAD.MOV.U32 R12, RZ, RZ, R2 ;  /* 0x000000ffff0c7224 */ /* 0x000fe400078e0002 */
[----:B------:R-:W-:-:S07]  /*294b0*/  IMAD.MOV.U32 R41, RZ, RZ, R14 ;  /* 0x000000ffff297224 */ /* 0x000fce00078e000e */
[----:B------:R-:W-:Y:S05]  /*294c0*/  WARPSYNC.COLLECTIVE R15, `(.L_x_1732) ;  /* 0x000000000f087348 */ /* 0x000fea0003c00000 */
[----:B------:R0:W1:Y:S02]  /*294d0*/  SHFL.IDX P6, R14, R13, R12, R11 ;  /* 0x0000000c0d0e7389 */ /* 0x00006400000c000b */
[----:B01----:R-:W-:Y:S01]  /*294e0*/  ENDCOLLECTIVE ;  /* 0x000000000000791b */ /* 0x003fe20003800000 */
.L_x_1732:
[----:B------:R-:W-:Y:S02]  /*294f0*/  IMAD.MOV.U32 R13, RZ, RZ, R45 ;  /* 0x000000ffff0d7224 */ /* 0x000fe400078e002d */
[----:B------:R-:W-:Y:S02]  /*29500*/  IMAD.MOV.U32 R12, RZ, RZ, R0 ;  /* 0x000000ffff0c7224 */ /* 0x000fe400078e0000 */
[----:B------:R-:W-:-:S07]  /*29510*/  IMAD.MOV.U32 R40, RZ, RZ, R14 ;  /* 0x000000ffff287224 */ /* 0x000fce00078e000e */
[----:B------:R-:W-:Y:S05]  /*29520*/  WARPSYNC.COLLECTIVE R15, `(.L_x_1733) ;  /* 0x000000000f087348 */ /* 0x000fea0003c00000 */
[----:B------:R0:W1:Y:S02]  /*29530*/  SHFL.IDX P6, R14, R13, R12, R11 ;  /* 0x0000000c0d0e7389 */ /* 0x00006400000c000b */
[----:B01----:R-:W-:Y:S01]  /*29540*/  ENDCOLLECTIVE ;  /* 0x000000000000791b */ /* 0x003fe20003800000 */
.L_x_1733:
        /* <DEDUP_REMOVED lines=8> */
.L_x_1734:
[----:B------:R-:W-:Y:S02]  /*295d0*/  IMAD.MOV.U32 R13, RZ, RZ, R49 ;  /* 0x000000ffff0d7224 */ /* 0x000fe400078e0031 */
[----:B------:R-:W-:Y:S02]  /*295e0*/  IMAD.MOV.U32 R12, RZ, RZ, R0 ;  /* 0x000000ffff0c7224 */ /* 0x000fe400078e0000 */
[----:B------:R-:W-:-:S07]  /*295f0*/  IMAD.MOV.U32 R42, RZ, RZ, R14 ;  /* 0x000000ffff2a7224 */ /* 0x000fce00078e000e */
[----:B------:R-:W-:Y:S05]  /*29600*/  WARPSYNC.COLLECTIVE R15, `(.L_x_1735) ;  /* 0x000000000f087348 */ /* 0x000fea0003c00000 */
[----:B------:R0:W1:Y:S02]  /*29610*/  SHFL.IDX P6, R14, R13, R12, R11 ;  /* 0x0000000c0d0e7389 */ /* 0x00006400000c000b */
[----:B01----:R-:W-:Y:S01]  /*29620*/  ENDCOLLECTIVE ;  /* 0x000000000000791b */ /* 0x003fe20003800000 */
.L_x_1735:
[----:B------:R-:W-:Y:S02]  /*29630*/  SEL R5, R45, R42, P0 ;  /* 0x0000002a2d057207 */ /* 0x000fe40000000000 */
[----:B------:R-:W-:Y:S02]  /*29640*/  SEL R7, R42, R45, P0 ;  /* 0x0000002d2a077207 */ /* 0x000fe40000000000 */
[----:B------:R-:W-:Y:S01]  /*29650*/  MOV R45, RZ ;  /* 0x000000ff002d7202 */ /* 0x000fe20000000f00 */
[----:B------:R-:W-:Y:S02]  /*29660*/  IMAD.MOV.U32 R13, RZ, RZ, R51 ;  /* 0x000000ffff0d7224 */ /* 0x000fe400078e0033 */
[----:B------:R-:W-:Y:S02]  /*29670*/  IMAD.MOV.U32 R12, RZ, RZ, R2 ;  /* 0x000000ffff0c7224 */ /* 0x000fe400078e0002 */
[----:B------:R-:W-:-:S07]  /*29680*/  IMAD.MOV.U32 R49, RZ, RZ, R14 ;  /* 0x000000ffff317224 */ /* 0x000fce00078e000e */
[----:B------:R-:W-:Y:S05]  /*29690*/  WARPSYNC.COLLECTIVE R15, `(.L_x_1736) ;  /* 0x000000000f087348 */ /* 0x000fea0003c00000 */
[----:B------:R0:W1:Y:S02]  /*296a0*/  SHFL.IDX P6, R14, R13, R12, R11 ;  /* 0x0000000c0d0e7389 */ /* 0x00006400000c000b */
[----:B01----:R-:W-:Y:S01]  /*296b0*/  ENDCOLLECTIVE ;  /* 0x000000000000791b */ /* 0x003fe20003800000 */
.L_x_1736:
[----:B------:R-:W-:Y:S02]  /*296c0*/  IMAD.MOV.U32 R13, RZ, RZ, R53 ;  /* 0x000000ffff0d7224 */ /* 0x000fe400078e0035 */
[----:B------:R-:W-:Y:S02]  /*296d0*/  IMAD.MOV.U32 R12, RZ, RZ, R0 ;  /* 0x000000ffff0c7224 */ /* 0x000fe400078e0000 */
[----:B------:R-:W-:-:S07]  /*296e0*/  IMAD.MOV.U32 R44, RZ, RZ, R14 ;  /* 0x000000ffff2c7224 */ /* 0x000fce00078e000e */
[----:B------:R-:W-:Y:S05]  /*296f0*/  WARPSYNC.COLLECTIVE R15, `(.L_x_1737) ;  /* 0x000000000f087348 */ /* 0x000fea0003c00000 */
[----:B------:R0:W1:Y:S02]  /*29700*/  SHFL.IDX P6, R14, R13, R12, R11 ;  /* 0x0000000c0d0e7389 */ /* 0x00006400000c000b */
[----:B01----:R-:W-:Y:S01]  /*29710*/  ENDCOLLECTIVE ;  /* 0x000000000000791b */ /* 0x003fe20003800000 */
.L_x_1737:
[----:B------:R-:W-:Y:S01]  /*29720*/  SEL R9, R49, R44, P0 ;  /* 0x0000002c31097207 */ /* 0x000fe20000000000 */
[----:B------:R-:W-:Y:S02]  /*29730*/  IMAD.MOV.U32 R13, RZ, RZ, R55 ;  /* 0x000000ffff0d7224 */ /* 0x000fe400078e0037 */
[----:B------:R-:W-:Y:S02]  /*29740*/  IMAD.MOV.U32 R12, RZ, RZ, R2 ;  /* 0x000000ffff0c7224 */ /* 0x000fe400078e0002 */
[----:B------:R-:W-:-:S07]  /*29750*/  IMAD.MOV.U32 R53, RZ, RZ, R14 ;  /* 0x000000ffff357224 */ /* 0x000fce00078e000e */
[----:B------:R-:W-:Y:S05]  /*29760*/  WARPSYNC.COLLECTIVE R15, `(.L_x_1738) ;  /* 0x000000000f087348 */ /* 0x000fea0003c00000 */
[----:B------:R0:W1:Y:S02]  /*29770*/  SHFL.IDX P6, R14, R13, R12, R11 ;  /* 0x0000000c0d0e7389 */ /* 0x00006400000c000b */
[----:B01----:R-:W-:Y:S01]  /*29780*/  ENDCOLLECTIVE ;  /* 0x000000000000791b */ /* 0x003fe20003800000 */
.L_x_1738:
[----:B------:R-:W-:Y:S02]  /*29790*/  IMAD.MOV.U32 R13, RZ, RZ, R57 ;  /* 0x000000ffff0d7224 */ /* 0x000fe400078e0039 */
[----:B------:R-:W-:Y:S02]  /*297a0*/  IMAD.MOV.U32 R12, RZ, RZ, R0 ;  /* 0x000000ffff0c7224 */ /* 0x000fe400078e0000 */
[----:B------:R-:W-:-:S07]  /*297b0*/  IMAD.MOV.U32 R46, RZ, RZ, R14 ;  /* 0x000000ffff2e7224 */ /* 0x000fce00078e000e */
[----:B------:R-:W-:Y:S05]  /*297c0*/  WARPSYNC.COLLECTIVE R15, `(.L_x_1739) ;  /* 0x000000000f087348 */ /* 0x000fea0003c00000 */
[----:B------:R0:W1:Y:S02]  /*297d0*/  SHFL.IDX P6, R14, R13, R12, R11 ;  /* 0x0000000c0d0e7389 */ /* 0x00006400000c000b */
[----:B01----:R-:W-:Y:S01]  /*297e0*/  ENDCOLLECTIVE ;  /* 0x000000000000791b */ /* 0x003fe20003800000 */
.L_x_1739:
        /* <DEDUP_REMOVED lines=8> */
.L_x_1740:
[----:B------:R-:W-:Y:S02]  /*29870*/  IMAD.MOV.U32 R13, RZ, RZ, R61 ;  /* 0x000000ffff0d7224 */ /* 0x000fe400078e003d */
[----:B------:R-:W-:Y:S02]  /*29880*/  IMAD.MOV.U32 R12, RZ, RZ, R0 ;  /* 0x000000ffff0c7224 */ /* 0x000fe400078e0000 */
[----:B------:R-:W-:-:S07]  /*29890*/  IMAD.MOV.U32 R48, RZ, RZ, R14 ;  /* 0x000000ffff307224 */ /* 0x000fce00078e000e */
[----:B------:R-:W-:Y:S05]  /*298a0*/  WARPSYNC.COLLECTIVE R15, `(.L_x_1741) ;  /* 0x000000000f087348 */ /* 0x000fea0003c00000 */
[----:B------:R0:W1:Y:S02]  /*298b0*/  SHFL.IDX P6, R14, R13, R12, R11 ;  /* 0x0000000c0d0e7389 */ /* 0x00006400000c000b */
[----:B01----:R-:W-:Y:S01]  /*298c0*/  ENDCOLLECTIVE ;  /* 0x000000000000791b */ /* 0x003fe20003800000 */
.L_x_1741:
        /* <DEDUP_REMOVED lines=8> */
.L_x_1742:
[----:B------:R-:W-:Y:S02]  /*29950*/  IMAD.MOV.U32 R13, RZ, RZ, R65 ;  /* 0x000000ffff0d7224 */ /* 0x000fe400078e0041 */
[----:B------:R-:W-:Y:S02]  /*29960*/  IMAD.MOV.U32 R12, RZ, RZ, R0 ;  /* 0x000000ffff0c7224 */ /* 0x000fe400078e0000 */
[----:B------:R-:W-:-:S07]  /*29970*/  IMAD.MOV.U32 R50, RZ, RZ, R14 ;  /* 0x000000ffff327224 */ /* 0x000fce00078e000e */
[----:B------:R-:W-:Y:S05]  /*29980*/  WARPSYNC.COLLECTIVE R15, `(.L_x_1743) ;  /* 0x000000000f087348 */ /* 0x000fea0003c00000 */
[----:B------:R0:W1:Y:S02]  /*29990*/  SHFL.IDX P6, R14, R13, R12, R11 ;  /* 0x0000000c0d0e7389 */ /* 0x00006400000c000b */
[----:B01----:R-:W-:Y:S01]  /*299a0*/  ENDCOLLECTIVE ;  /* 0x000000000000791b */ /* 0x003fe20003800000 */
.L_x_1743:
        /* <DEDUP_REMOVED lines=8> */
.L_x_1744:
[----:B------:R-:W-:Y:S02]  /*29a30*/  IMAD.MOV.U32 R13, RZ, RZ, R71 ;  /* 0x000000ffff0d7224 */ /* 0x000fe400078e0047 */
[----:B------:R-:W-:Y:S02]  /*29a40*/  IMAD.MOV.U32 R12, RZ, RZ, R0 ;  /* 0x000000ffff0c7224 */ /* 0x000fe400078e0000 */
[----:B------:R-:W-:-:S07]  /*29a50*/  IMAD.MOV.U32 R56, RZ, RZ, R14 ;  /* 0x000000ffff387224 */ /* 0x000fce00078e000e */
[----:B------:R-:W-:Y:S05]  /*29a60*/  WARPSYNC.COLLECTIVE R15, `(.L_x_1745) ;  /* 0x000000000f087348 */ /* 0x000fea0003c00000 */
[----:B------:R0:W1:Y:S02]  /*29a70*/  SHFL.IDX P6, R14, R13, R12, R11 ;  /* 0x0000000c0d0e7389 */ /* 0x00006400000c000b */
[----:B01----:R-:W-:Y:S01]  /*29a80*/  ENDCOLLECTIVE ;  /* 0x000000000000791b */ /* 0x003fe20003800000 */
.L_x_1745:
[----:B------:R-:W-:Y:S01]  /*29a90*/  SEL R39, R56, R65, P0 ;  /* 0x0000004138277207 */ /* 0x000fe20000000000 */
[----:B------:R-:W-:Y:S02]  /*29aa0*/  IMAD.MOV.U32 R13, RZ, RZ, R73 ;  /* 0x000000ffff0d7224 */ /* 0x000fe400078e0049 */
[----:B------:R-:W-:Y:S02]  /*29ab0*/  IMAD.MOV.U32 R12, RZ, RZ, R2 ;  /* 0x000000ffff0c7224 */ /* 0x000fe400078e0002 */
[----:B------:R-:W-:-:S07]  /*29ac0*/  IMAD.MOV.U32 R71, RZ, RZ, R14 ;  /* 0x000000ffff477224 */ /* 0x000fce00078e000e */
[----:B------:R-:W-:Y:S05]  /*29ad0*/  WARPSYNC.COLLECTIVE R15, `(.L_x_1746) ;  /* 0x000000000f087348 */ /* 0x000fea0003c00000 */
[----:B------:R0:W1:Y:S02]  /*29ae0*/  SHFL.IDX P6, R14, R13, R12, R11 ;  /* 0x0000000c0d0e7389 */ /* 0x00006400000c000b */
[----:B01----:R-:W-:Y:S01]  /*29af0*/  ENDCOLLECTIVE ;  /* 0x000000000000791b */ /* 0x003fe20003800000 */
.L_x_1746:
[----:B------:R-:W-:Y:S02]  /*29b00*/  IMAD.MOV.U32 R13, RZ, RZ, R75 ;  /* 0x000000ffff0d7224 */ /* 0x000fe400078e004b */
[----:B------:R-:W-:Y:S02]  /*29b10*/  IMAD.MOV.U32 R12, RZ, RZ, R0 ;  /* 0x000000ffff0c7224 */ /* 0x000fe400078e0000 */
[----:B------:R-:W-:-:S07]  /*29b20*/  IMAD.MOV.U32 R58, RZ, RZ, R14 ;  /* 0x000000ffff3a7224 */ /* 0x000fce00078e000e */
[----:B------:R-:W-:Y:S05]  /*29b30*/  WARPSYNC.COLLECTIVE R15, `(.L_x_1747) ;  /* 0x000000000f087348 */ /* 0x000fea0003c00000 */
[----:B------:R0:W1:Y:S02]  /*29b40*/  SHFL.IDX P6, R14, R13, R12, R11 ;  /* 0x0000000c0d0e7389 */ /* 0x00006400000c000b */
[----:B01----:R-:W-:Y:S01]  /*29b50*/  ENDCOLLECTIVE ;  /* 0x000000000000791b */ /* 0x003fe20003800000 */
.L_x_1747:
[----:B------:R-:W-:Y:S02]  /*29b60*/  IMAD.MOV.U32 R13, RZ, RZ, R77 ;  /* 0x000000ffff0d7224 */ /* 0x000fe400078e004d */
[----:B------:R-:W-:Y:S02]  /*29b70*/  IMAD.MOV.U32 R12, RZ, RZ, R2 ;  /* 0x000000ffff0c7224 */ /* 0x000fe400078e0002 */
[----:B------:R-:W-:-:S07]  /*29b80*/  IMAD.MOV.U32 R75, RZ, RZ, R14 ;  /* 0x000000ffff4b7224 */ /* 0x000fce00078e000e */
[----:B------:R-:W-:Y:S05]  /*29b90*/  WARPSYNC.COLLECTIVE R15, `(.L_x_1748) ;  /* 0x000000000f087348 */ /* 0x000fea0003c00000 */
[----:B------:R0:W1:Y:S02]  /*29ba0*/  SHFL.IDX P6, R14, R13, R12, R11 ;  /* 0x0000000c0d0e7389 */ /* 0x00006400000c000b */
[----:B01----:R-:W-:Y:S01]  /*29bb0*/  ENDCOLLECTIVE ;  /* 0x000000000000791b */ /* 0x003fe20003800000 */
.L_x_1748:
[----:B------:R-:W-:Y:S02]  /*29bc0*/  SEL R12, R37, R20, P0 ;  /* 0x00000014250c7207 */ /* 0x000fe40000000000 */
[----:B------:R-:W-:Y:S02]  /*29bd0*/  SEL R11, R44, R49, P0 ;  /* 0x000000312c0b7207 */ /* 0x000fe40000000000 */
[----:B------:R-:W-:Y:S02]  /*29be0*/  SEL R13, R71, R58, P0 ;  /* 0x0000003a470d7207 */ /* 0x000fe40000000000 */
[----:B------:R-:W-:Y:S01]  /*29bf0*/  SEL R15, R58, R71, P0 ;  /* 0x000000473a0f7207 */ /* 0x000fe20000000000 */
[----:B------:R-:W-:Y:S01]  /*29c00*/  IMAD.MOV.U32 R60, RZ, RZ, R14 ;  /* 0x000000ffff3c7224 */ /* 0x000fe200078e000e */
[----:B------:R-:W-:Y:S02]  /*29c10*/  SEL R14, R20, R37, P0 ;  /* 0x00000025140e7207 */ /* 0x000fe40000000000 */
[----:B------:R-:W-:Y:S01]  /*29c20*/  SEL R37, R65, R56, P0 ;  /* 0x0000003841257207 */ /* 0x000fe20000000000 */
[----:B------:R-:W-:Y:S06]  /*29c30*/  BRA `(.L_x_1749) ;  /* 0xffffff5c00fc7947 */ /* 0x000fec000383ffff */
.L_x_1562:
        /* <DEDUP_REMOVED lines=11> */
.L_x_1751:
[----:B------:R-:W-:Y:S05]  /*29cf0*/  BSYNC B1 ;  /* 0x0000000000017941 */ /* 0x000fea0003800000 */
.L_x_1750:
[----:B------:R-:W-:Y:S05]  /*29d00*/  BRA `(.L_x_1752) ;  /* 0xffffff9000107947 */ /* 0x000fea000383ffff */
.L_x_1564:
[----:B------:R-:W-:Y:S01]  /*29d10*/  BSSY B1, `(.L_x_1753) ;  /* 0x0000006000017945 */ /* 0x000fe20003800000 */
[----:B------:R-:W-:-:S07]  /*29d20*/  IMAD.MOV.U32 R15, RZ, RZ, -0x1 ;  /* 0xffffffffff0f7424 */ /* 0x000fce00078e00ff */
[----:B01----:R-:W-:Y:S05]  /*29d30*/  WARPSYNC.COLLECTIVE R15, `(.L_x_1754) ;  /* 0x000000000f0c7348 */ /* 0x003fea0003c00000 */
[----:B------:R-:W-:Y:S02]  /*29d40*/  ELECT P6, UR62, PT ;  /* 0x00000000003e782f */ /* 0x000fe400038c0000 */
[----:B------:R-:W-:Y:S01]  /*29d50*/  MOV R14, UR62 ;  /* 0x0000003e000e7c02 */ /* 0x000fe20008000f00 */
[----:B01----:R-:W-:Y:S10]  /*29d60*/  ENDCOLLECTIVE ;  /* 0x000000000000791b */ /* 0x003ff40003800000 */
.L_x_1754:
[----:B------:R-:W-:Y:S05]  /*29d70*/  BSYNC B1 ;  /* 0x0000000000017941 */ /* 0x000fea0003800000 */
.L_x_1753:
[----:B------:R-:W-:Y:S05]  /*29d80*/  BRA `(.L_x_1563) ;  /* 0xffffff9000087947 */ /* 0x000fea000383ffff */
.L_x_1566:
[----:B-1----:R1:W2:Y:S02]  /*29d90*/  SYNCS.PHASECHK.TRANS64.TRYWAIT P0, [R12+URZ+0x22820], R5 ;  /* 0x022820050c0075a7 */ /* 0x0022a4000800017f */
[----:B--2---:R-:W-:Y:S05]  /*29da0*/  @!P0 NANOSLEEP.SYNCS 0x989680 ;  /* 0x009896800000895d */ /* 0x004fea0003900000 */
[----:B------:R-:W2:Y:S02]  /*29db0*/  @!P0 SYNCS.PHASECHK.TRANS64 P0, [R12+URZ+0x22820], R5 ;  /* 0x022820050c0085a7 */ /* 0x000ea4000800007f */
[----:B--2---:R-:W-:Y:S05]  /*29dc0*/  @!P0 BRA `(.L_x_1566) ;  /* 0xfffffffc00f08947 */ /* 0x004fea000383ffff */
[----:B------:R-:W-:Y:S05]  /*29dd0*/  BRA `(.L_x_1755) ;  /* 0xffffff9000247947 */ /* 0x000fea000383ffff */
.L_x_1570:
[----:B0-----:R0:W2:Y:S02]  /*29de0*/  SYNCS.PHASECHK.TRANS64.TRYWAIT P0, [R8+URZ+0x228a0], R11 ;  /* 0x0228a00b080075a7 */ /* 0x0010a4000800017f */
[----:B--2---:R-:W-:Y:S05]  /*29df0*/  @!P0 NANOSLEEP.SYNCS 0x989680 ;  /* 0x009896800000895d */ /* 0x004fea0003900000 */
[----:B------:R-:W2:Y:S02]  /*29e00*/  @!P0 SYNCS.PHASECHK.TRANS64 P0, [R8+URZ+0x228a0], R11 ;  /* 0x0228a00b080085a7 */ /* 0x000ea4000800007f */
[----:B--2---:R-:W-:Y:S05]  /*29e10*/  @!P0 BRA `(.L_x_1570) ;  /* 0xfffffffc00f08947 */ /* 0x004fea000383ffff */
[----:B------:R-:W-:Y:S05]  /*29e20*/  BRA `(.L_x_1756) ;  /* 0xffffff9000447947 */ /* 0x000fea000383ffff */
.L_x_1577:
[----:B-1----:R1:W2:Y:S02]  /*29e30*/  SYNCS.PHASECHK.TRANS64.TRYWAIT P0, [R8+URZ+0x228c0], R11 ;  /* 0x0228c00b080075a7 */ /* 0x0022a4000800017f */
[----:B--2---:R-:W-:Y:S05]  /*29e40*/  @!P0 NANOSLEEP.SYNCS 0x989680 ;  /* 0x009896800000895d */ /* 0x004fea0003900000 */
[----:B------:R-:W2:Y:S02]  /*29e50*/  @!P0 SYNCS.PHASECHK.TRANS64 P0, [R8+URZ+0x228c0], R11 ;  /* 0x0228c00b080085a7 */ /* 0x000ea4000800007f */
[----:B--2---:R-:W-:Y:S05]  /*29e60*/  @!P0 BRA `(.L_x_1577) ;  /* 0xfffffffc00f08947 */ /* 0x004fea000383ffff */
[----:B------:R-:W-:Y:S05]  /*29e70*/  BRA `(.L_x_1757) ;  /* 0xffffff94003c7947 */ /* 0x000fea000383ffff */
.L_x_1584:
[----:B0-----:R0:W1:Y:S02]  /*29e80*/  SYNCS.PHASECHK.TRANS64.TRYWAIT P1, [R8+URZ+0x228a0], R7 ;  /* 0x0228a007080075a7 */ /* 0x001064000802017f */
[----:B-1----:R-:W-:Y:S05]  /*29e90*/  @!P1 NANOSLEEP.SYNCS 0x989680 ;  /* 0x009896800000995d */ /* 0x002fea0003900000 */
[----:B------:R-:W1:Y:S02]  /*29ea0*/  @!P1 SYNCS.PHASECHK.TRANS64 P1, [R8+URZ+0x228a0], R7 ;  /* 0x0228a007080095a7 */ /* 0x000e64000802007f */
[----:B-1----:R-:W-:Y:S05]  /*29eb0*/  @!P1 BRA `(.L_x_1584) ;  /* 0xfffffffc00f09947 */ /* 0x002fea000383ffff */
[----:B------:R-:W-:Y:S05]  /*29ec0*/  BRA `(.L_x_1758) ;  /* 0xffffff9800247947 */ /* 0x000fea000383ffff */
.L_x_1591:
[----:B-1----:R1:W2:Y:S02]  /*29ed0*/  SYNCS.PHASECHK.TRANS64.TRYWAIT P1, [R8+URZ+0x228c0], R7 ;  /* 0x0228c007080075a7 */ /* 0x0022a4000802017f */
[----:B--2---:R-:W-:Y:S05]  /*29ee0*/  @!P1 NANOSLEEP.SYNCS 0x989680 ;  /* 0x009896800000995d */ /* 0x004fea0003900000 */
[----:B------:R-:W2:Y:S02]  /*29ef0*/  @!P1 SYNCS.PHASECHK.TRANS64 P1, [R8+URZ+0x228c0], R7 ;  /* 0x0228c007080095a7 */ /* 0x000ea4000802007f */
[----:B--2---:R-:W-:Y:S05]  /*29f00*/  @!P1 BRA `(.L_x_1591) ;  /* 0xfffffffc00f09947 */ /* 0x004fea000383ffff */
[----:B------:R-:W-:Y:S05]  /*29f10*/  BRA `(.L_x_1759) ;  /* 0xffffff9c00147947 */ /* 0x000fea000383ffff */
.L_x_1614:
        /* <DEDUP_REMOVED lines=11> */
.L_x_1761:
[----:B------:R-:W-:Y:S05]  /*29fd0*/  BSYNC B0 ;  /* 0x0000000000007941 */ /* 0x000fea0003800000 */
.L_x_1760:
[----:B------:R-:W-:Y:S05]  /*29fe0*/  BRA `(.L_x_1762) ;  /* 0xffffffac005c7947 */ /* 0x000fea000383ffff */
.L_x_1616:
[----:B------:R-:W-:Y:S01]  /*29ff0*/  BSSY B0, `(.L_x_1763) ;  /* 0x0000006000007945 */ /* 0x000fe20003800000 */
[----:B------:R-:W-:-:S07]  /*2a000*/  IMAD.MOV.U32 R15, RZ, RZ, -0x1 ;  /* 0xffffffffff0f7424 */ /* 0x000fce00078e00ff */
[----:B01----:R-:W-:Y:S05]  /*2a010*/  WARPSYNC.COLLECTIVE R15, `(.L_x_1764) ;  /* 0x000000000f0c7348 */ /* 0x003fea0003c00000 */
[----:B------:R-:W-:Y:S02]  /*2a020*/  ELECT P6, UR62, PT ;  /* 0x00000000003e782f */ /* 0x000fe400038c0000 */
[----:B------:R-:W-:Y:S01]  /*2a030*/  MOV R14, UR62 ;  /* 0x0000003e000e7c02 */ /* 0x000fe20008000f00 */
[----:B01----:R-:W-:Y:S10]  /*2a040*/  ENDCOLLECTIVE ;  /* 0x000000000000791b */ /* 0x003ff40003800000 */
.L_x_1764:
[----:B------:R-:W-:Y:S05]  /*2a050*/  BSYNC B0 ;  /* 0x0000000000007941 */ /* 0x000fea0003800000 */
.L_x_1763:
[----:B------:R-:W-:Y:S05]  /*2a060*/  BRA `(.L_x_1765) ;  /* 0xffffffac00547947 */ /* 0x000fea000383ffff */
.L_x_1619:
[----:B-1----:R1:W2:Y:S02]  /*2a070*/  SYNCS.PHASECHK.TRANS64.TRYWAIT P2, [R5+URZ+0x22880], R6 ;  /* 0x02288006050075a7 */ /* 0x0022a4000804017f */
[----:B--2---:R-:W-:Y:S05]  /*2a080*/  @!P2 NANOSLEEP.SYNCS 0x989680 ;  /* 0x009896800000a95d */ /* 0x004fea0003900000 */
[----:B------:R-:W2:Y:S02]  /*2a090*/  @!P2 SYNCS.PHASECHK.TRANS64 P2, [R5+URZ+0x22880], R6 ;  /* 0x022880060500a5a7 */ /* 0x000ea4000804007f */
[----:B--2---:R-:W-:Y:S05]  /*2a0a0*/  @!P2 BRA `(.L_x_1619) ;  /* 0xfffffffc00f0a947 */ /* 0x004fea000383ffff */
[----:B------:R-:W-:Y:S05]  /*2a0b0*/  BRA `(.L_x_1766) ;  /* 0xffffffac00cc7947 */ /* 0x000fea000383ffff */
.L_x_1621:
[----:B--2---:R2:W3:Y:S02]  /*2a0c0*/  SYNCS.PHASECHK.TRANS64.TRYWAIT P2, [R5+URZ+0x22840], R6 ;  /* 0x02284006050075a7 */ /* 0x0044e4000804017f */
[----:B---3--:R-:W-:Y:S05]  /*2a0d0*/  @!P2 NANOSLEEP.SYNCS 0x989680 ;  /* 0x009896800000a95d */ /* 0x008fea0003900000 */
[----:B------:R-:W3:Y:S02]  /*2a0e0*/  @!P2 SYNCS.PHASECHK.TRANS64 P2, [R5+URZ+0x22840], R6 ;  /* 0x022840060500a5a7 */ /* 0x000ee4000804007f */
[----:B---3--:R-:W-:Y:S05]  /*2a0f0*/  @!P2 BRA `(.L_x_1621) ;  /* 0xfffffffc00f0a947 */ /* 0x008fea000383ffff */
[----:B------:R-:W-:Y:S05]  /*2a100*/  BRA `(.L_x_1767) ;  /* 0xffffffb000307947 */ /* 0x000fea000383ffff */
.L_x_1624:
        /* <DEDUP_REMOVED lines=8> */
.L_x_1630:
[----:B---3--:R3:W4:Y:S02]  /*2a190*/  SYNCS.PHASECHK.TRANS64.TRYWAIT P0, [R5+URZ+0x22880], R4 ;  /* 0x02288004050075a7 */ /* 0x008724000800017f */
[----:B----4-:R-:W-:Y:S05]  /*2a1a0*/  @!P0 NANOSLEEP.SYNCS 0x989680 ;  /* 0x009896800000895d */ /* 0x010fea0003900000 */
[----:B------:R-:W4:Y:S02]  /*2a1b0*/  @!P0 SYNCS.PHASECHK.TRANS64 P0, [R5+URZ+0x22880], R4 ;  /* 0x02288004050085a7 */ /* 0x000f24000800007f */
[----:B----4-:R-:W-:Y:S05]  /*2a1c0*/  @!P0 BRA `(.L_x_1630) ;  /* 0xfffffffc00f08947 */ /* 0x010fea000383ffff */
[----:B------:R-:W-:Y:S05]  /*2a1d0*/  BRA `(.L_x_1769) ;  /* 0xffffffb800347947 */ /* 0x000fea000383ffff */
.L_x_1635:
[----:B--2---:R2:W3:Y:S02]  /*2a1e0*/  SYNCS.PHASECHK.TRANS64.TRYWAIT P0, [R5+URZ+0x22840], R4 ;  /* 0x02284004050075a7 */ /* 0x0044e4000800017f */
[----:B---3--:R-:W-:Y:S05]  /*2a1f0*/  @!P0 NANOSLEEP.SYNCS 0x989680 ;  /* 0x009896800000895d */ /* 0x008fea0003900000 */
[----:B------:R-:W3:Y:S02]  /*2a200*/  @!P0 SYNCS.PHASECHK.TRANS64 P0, [R5+URZ+0x22840], R4 ;  /* 0x02284004050085a7 */ /* 0x000ee4000800007f */
[----:B---3--:R-:W-:Y:S05]  /*2a210*/  @!P0 BRA `(.L_x_1635) ;  /* 0xfffffffc00f08947 */ /* 0x008fea000383ffff */
[----:B------:R-:W-:Y:S05]  /*2a220*/  BRA `(.L_x_1770) ;  /* 0xffffffb800c07947 */ /* 0x000fea000383ffff */
.L_x_1643:
[----:B---3--:R-:W3:Y:S02]  /*2a230*/  LDL R5, [R1+0x4] ;  /* 0x0000040001057983 */ /* 0x008ee40000100800 */
[----:B---3--:R3:W4:Y:S02]  /*2a240*/  SYNCS.PHASECHK.TRANS64.TRYWAIT P2, [R5+URZ+0x22870], R4 ;  /* 0x02287004050075a7 */ /* 0x008724000804017f */
[----:B----4-:R-:W-:Y:S05]  /*2a250*/  @!P2 NANOSLEEP.SYNCS 0x989680 ;  /* 0x009896800000a95d */ /* 0x010fea0003900000 */
[----:B------:R-:W4:Y:S02]  /*2a260*/  @!P2 SYNCS.PHASECHK.TRANS64 P2, [R5+URZ+0x22870], R4 ;  /* 0x022870040500a5a7 */ /* 0x000f24000804007f */
[----:B----4-:R-:W-:Y:S05]  /*2a270*/  @!P2 BRA `(.L_x_1643) ;  /* 0xfffffffc00eca947 */ /* 0x010fea000383ffff */
[----:B------:R-:W-:Y:S05]  /*2a280*/  BRA `(.L_x_1771) ;  /* 0xffffffbc00f47947 */ /* 0x000fea000383ffff */
.L_x_1645:
[----:B--2---:R-:W2:Y:S02]  /*2a290*/  LDL R5, [R1+0x4] ;  /* 0x0000040001057983 */ /* 0x004ea40000100800 */
[----:B--2---:R2:W3:Y:S02]  /*2a2a0*/  SYNCS.PHASECHK.TRANS64.TRYWAIT P2, [R5+URZ+0x22860], R4 ;  /* 0x02286004050075a7 */ /* 0x0044e4000804017f */
[----:B---3--:R-:W-:Y:S05]  /*2a2b0*/  @!P2 NANOSLEEP.SYNCS 0x989680 ;  /* 0x009896800000a95d */ /* 0x008fea0003900000 */
[----:B------:R-:W3:Y:S02]  /*2a2c0*/  @!P2 SYNCS.PHASECHK.TRANS64 P2, [R5+URZ+0x22860], R4 ;  /* 0x022860040500a5a7 */ /* 0x000ee4000804007f */
[----:B---3--:R-:W-:Y:S05]  /*2a2d0*/  @!P2 BRA `(.L_x_1645) ;  /* 0xfffffffc00eca947 */ /* 0x008fea000383ffff */
[----:B------:R-:W-:Y:S05]  /*2a2e0*/  BRA `(.L_x_1772) ;  /* 0xffffffbc00fc7947 */ /* 0x000fea000383ffff */
.L_x_1652:
[----:B--2---:R2:W3:Y:S02]  /*2a2f0*/  SYNCS.PHASECHK.TRANS64.TRYWAIT P0, [R20+URZ+0x22870], R3 ;  /* 0x02287003140075a7 */ /* 0x0044e4000800017f */
[----:B---3--:R-:W-:Y:S05]  /*2a300*/  @!P0 NANOSLEEP.SYNCS 0x989680 ;  /* 0x009896800000895d */ /* 0x008fea0003900000 */
[----:B------:R-:W3:Y:S02]  /*2a310*/  @!P0 SYNCS.PHASECHK.TRANS64 P0, [R20+URZ+0x22870], R3 ;  /* 0x02287003140085a7 */ /* 0x000ee4000800007f */
[----:B---3--:R-:W-:Y:S05]  /*2a320*/  @!P0 BRA `(.L_x_1652) ;  /* 0xfffffffc00f08947 */ /* 0x008fea000383ffff */
[----:B------:R-:W-:Y:S05]  /*2a330*/  BRA `(.L_x_1773) ;  /* 0xffffffc400d07947 */ /* 0x000fea000383ffff */
.L_x_1654:
[----:B--2---:R2:W3:Y:S02]  /*2a340*/  SYNCS.PHASECHK.TRANS64.TRYWAIT P0, [R20+URZ+0x22860], R3 ;  /* 0x02286003140075a7 */ /* 0x0044e4000800017f */
[----:B---3--:R-:W-:Y:S05]  /*2a350*/  @!P0 NANOSLEEP.SYNCS 0x989680 ;  /* 0x009896800000895d */ /* 0x008fea0003900000 */
[----:B------:R-:W3:Y:S02]  /*2a360*/  @!P0 SYNCS.PHASECHK.TRANS64 P0, [R20+URZ+0x22860], R3 ;  /* 0x02286003140085a7 */ /* 0x000ee4000800007f */
[----:B---3--:R-:W-:Y:S05]  /*2a370*/  @!P0 BRA `(.L_x_1654) ;  /* 0xfffffffc00f08947 */ /* 0x008fea000383ffff */
[----:B------:R-:W-:Y:S05]  /*2a380*/  BRA `(.L_x_1774) ;  /* 0xffffffc400d87947 */ /* 0x000fea000383ffff */
.L_x_1658:
[----:B------:R-:W2:Y:S01]  /*2a390*/  LDL R3, [R1] ;  /* 0x0000000001037983 */ /* 0x000ea20000100800 */
[----:B------:R-:W-:Y:S01]  /*2a3a0*/  BSSY B0, `(.L_x_1775) ;  /* 0x0000008000007945 */ /* 0x000fe20003800000 */
[----:B------:R-:W-:Y:S02]  /*2a3b0*/  IMAD.MOV.U32 R12, RZ, RZ, RZ ;  /* 0x000000ffff0c7224 */ /* 0x000fe400078e00ff */
[----:B------:R-:W-:Y:S02]  /*2a3c0*/  IMAD.MOV.U32 R11, RZ, RZ, 0x1f ;  /* 0x0000001fff0b7424 */ /* 0x000fe400078e00ff */
[----:B------:R-:W-:Y:S02]  /*2a3d0*/  IMAD.MOV.U32 R15, RZ, RZ, -0x1 ;  /* 0xffffffffff0f7424 */ /* 0x000fe400078e00ff */
[----:B--2---:R-:W-:-:S07]  /*2a3e0*/  IMAD.MOV.U32 R13, RZ, RZ, R3 ;  /* 0x000000ffff0d7224 */ /* 0x004fce00078e0003 */
[----:B------:R-:W-:Y:S05]  /*2a3f0*/  WARPSYNC.COLLECTIVE R15, `(.L_x_1776) ;  /* 0x000000000f087348 */ /* 0x000fea0003c00000 */
[----:B------:R0:W1:Y:S02]  /*2a400*/  SHFL.IDX P6, R14, R13, R12, R11 ;  /* 0x0000000c0d0e7389 */ /* 0x00006400000c000b */
[----:B01----:R-:W-:Y:S01]  /*2a410*/  ENDCOLLECTIVE ;  /* 0x000000000000791b */ /* 0x003fe20003800000 */
.L_x_1776:
[----:B------:R-:W-:Y:S05]  /*2a420*/  BSYNC B0 ;  /* 0x0000000000007941 */ /* 0x000fea0003800000 */
.L_x_1775:
[----:B------:R0:W5:Y:S01]  /*2a430*/  LDL R2, [R1+0xc] ;  /* 0x00000c0001027983 */ /* 0x0001620000100800 */
[----:B------:R-:W-:Y:S02]  /*2a440*/  IMAD.MOV.U32 R13, RZ, RZ, R3 ;  /* 0x000000ffff0d7224 */ /* 0x000fe400078e0003 */
[----:B------:R-:W-:Y:S02]  /*2a450*/  IMAD.MOV.U32 R12, RZ, RZ, 0x1 ;  /* 0x00000001ff0c7424 */ /* 0x000fe400078e00ff */
[----:B------:R-:W-:Y:S02]  /*2a460*/  IMAD.MOV.U32 R11, RZ, RZ, 0x1f ;  /* 0x0000001fff0b7424 */ /* 0x000fe400078e00ff */
[----:B------:R-:W-:Y:S02]  /*2a470*/  IMAD.MOV.U32 R15, RZ, RZ, -0x1 ;  /* 0xffffffffff0f7424 */ /* 0x000fe400078e00ff */
[----:B0-----:R-:W-:-:S07]  /*2a480*/  IMAD.MOV.U32 R0, RZ, RZ, R14 ;  /* 0x000000ffff007224 */ /* 0x001fce00078e000e */
[----:B-----5:R-:W-:Y:S05]  /*2a490*/  WARPSYNC.COLLECTIVE R15, `(.L_x_1777) ;  /* 0x000000000f087348 */ /* 0x020fea0003c00000 */
[----:B------:R0:W1:Y:S02]  /*2a4a0*/  SHFL.IDX P6, R14, R13, R12, R11 ;  /* 0x0000000c0d0e7389 */ /* 0x00006400000c000b */
[----:B01---5:R-:W-:Y:S01]  /*2a4b0*/  ENDCOLLECTIVE ;  /* 0x000000000000791b */ /* 0x023fe20003800000 */
.L_x_1777:
[----:B------:R-:W-:Y:S01]  /*2a4c0*/  ULDC UR4, c[0x0][0xc14] ;  /* 0x0003050000047ab9 */ /* 0x000fe20000000800 */
[----:B------:R-:W-:Y:S02]  /*2a4d0*/  IMAD.IADD R5, R2, 0x1, R7 ;  /* 0x0000000102057824 */ /* 0x000fe400078e0207 */
[----:B------:R-:W-:Y:S02]  /*2a4e0*/  IMAD.MOV.U32 R11, RZ, RZ, RZ ;  /* 0x000000ffff0b7224 */ /* 0x000fe400078e00ff */
[----:B------:R-:W-:Y:S01]  /*2a4f0*/  IMAD.MOV.U32 R4, RZ, RZ, R14 ;  /* 0x000000ffff047224 */ /* 0x000fe200078e000e */
[----:B------:R-:W-:-:S13]  /*2a500*/  ISETP.GE.OR P1, PT, R5, UR4, !P0 ;  /* 0x0000000405007c0c */ /* 0x000fda000c726670 */
[----:B------:R-:W0:Y:S02]  /*2a510*/  @!P1 LDC.64 R2, c[0x0][0xc58] ;  /* 0x00031600ff029b82 */ /* 0x000e240000000a00 */
[----:B0-----:R-:W-:-:S06]  /*2a520*/  @!P1 IMAD.WIDE R2, R5, 0x4, R2 ;  /* 0x0000000405029825 */ /* 0x001fcc00078e0202 */
[----:B------:R0:W2:Y:S01]  /*2a530*/  @!P1 LDG.E R2, desc[UR40][R2.64] ;  /* 0x0000002802029981 */ /* 0x0000a2000c1e1900 */
[C---:B------:R-:W-:Y:S02]  /*2a540*/  ISETP.GE.U32.AND P2, PT, R7.reuse, 0x2, PT ;  /* 0x000000020700780c */ /* 0x040fe40003f46070 */
[C---:B------:R-:W-:Y:S02]  /*2a550*/  ISETP.GE.U32.AND P3, PT, R7.reuse, 0x4, PT ;  /* 0x000000040700780c */ /* 0x040fe40003f66070 */
[C---:B------:R-:W-:Y:S02]  /*2a560*/  ISETP.GE.U32.AND P4, PT, R7.reuse, 0x8, PT ;  /* 0x000000080700780c */ /* 0x040fe40003f86070 */
[C---:B------:R-:W-:Y:S01]  /*2a570*/  ISETP.GE.U32.AND P5, PT, R7.reuse, 0x10, PT ;  /* 0x000000100700780c */ /* 0x040fe20003fa6070 */
[----:B0-----:R-:W-:Y:S02]  /*2a580*/  IMAD.MOV.U32 R3, RZ, RZ, RZ ;  /* 0x000000ffff037224 */ /* 0x001fe400078e00ff */
[----:B--2---:R-:W-:Y:S01]  /*2a590*/  @!P1 IMAD.MOV.U32 R3, RZ, RZ, R2 ;  /* 0x000000ffff039224 */ /* 0x004fe200078e0002 */
[----:B------:R-:W-:-:S03]  /*2a5a0*/  ISETP.NE.AND P1, PT, R7, RZ, PT ;  /* 0x000000ff0700720c */ /* 0x000fc60003f25270 */
[----:B------:R-:W-:-:S10]  /*2a5b0*/  IMAD.MOV.U32 R13, RZ, RZ, R3 ;  /* 0x000000ffff0d7224 */ /* 0x000fd400078e0003 */
[----:B------:R-:W-:Y:S05]  /*2a5c0*/  WARPSYNC.COLLECTIVE R15, `(.L_x_1778) ;  /* 0x000000000f087348 */ /* 0x000fea0003c00000 */
[----:B------:R0:W1:Y:S02]  /*2a5d0*/  SHFL.UP P6, R14, R13, R12, R11 ;  /* 0x0400000c0d0e7389 */ /* 0x00006400000c000b */
[----:B01----:R-:W-:Y:S01]  /*2a5e0*/  ENDCOLLECTIVE ;  /* 0x000000000000791b */ /* 0x003fe20003800000 */
.L_x_1778:
[----:B------:R-:W-:Y:S01]  /*2a5f0*/  IMAD.MOV.U32 R12, RZ, RZ, 0x2 ;  /* 0x00000002ff0c7424 */ /* 0x000fe200078e00ff */
[----:B------:R-:W-:-:S05]  /*2a600*/  SEL R14, R14, RZ, P1 ;  /* 0x000000ff0e0e7207 */ /* 0x000fca0000800000 */
[----:B------:R-:W-:-:S05]  /*2a610*/  IMAD.IADD R2, R3, 0x1, R14 ;  /* 0x0000000103027824 */ /* 0x000fca00078e020e */
[----:B------:R-:W-:-:S07]  /*2a620*/  MOV R13, R2 ;  /* 0x00000002000d7202 */ /* 0x000fce0000000f00 */
[----:B------:R-:W-:Y:S05]  /*2a630*/  WARPSYNC.COLLECTIVE R15, `(.L_x_1779) ;  /* 0x000000000f087348 */ /* 0x000fea0003c00000 */
[----:B------:R0:W1:Y:S02]  /*2a640*/  SHFL.UP P6, R14, R13, R12, R11 ;  /* 0x0400000c0d0e7389 */ /* 0x00006400000c000b */
[----:B01----:R-:W-:Y:S01]  /*2a650*/  ENDCOLLECTIVE ;  /* 0x000000000000791b */ /* 0x003fe20003800000 */
.L_x_1779:
[----:B------:R-:W-:Y:S01]  /*2a660*/  IMAD.MOV.U32 R12, RZ, RZ, 0x4 ;  /* 0x00000004ff0c7424 */ /* 0x000fe200078e00ff */
[----:B------:R-:W-:-:S05]  /*2a670*/  SEL R5, R14, RZ, P2 ;  /* 0x000000ff0e057207 */ /* 0x000fca0001000000 */
[----:B------:R-:W-:-:S04]  /*2a680*/  IMAD.IADD R2, R2, 0x1, R5 ;  /* 0x0000000102027824 */ /* 0x000fc800078e0205 */
[----:B------:R-:W-:-:S07]  /*2a690*/  IMAD.MOV.U32 R13, RZ, RZ, R2 ;  /* 0x000000ffff0d7224 */ /* 0x000fce00078e0002 */
[----:B------:R-:W-:Y:S05]  /*2a6a0*/  WARPSYNC.COLLECTIVE R15, `(.L_x_1780) ;  /* 0x000000000f087348 */ /* 0x000fea0003c00000 */
[----:B------:R0:W1:Y:S02]  /*2a6b0*/  SHFL.UP P6, R14, R13, R12, R11 ;  /* 0x0400000c0d0e7389 */ /* 0x00006400000c000b */
[----:B01----:R-:W-:Y:S01]  /*2a6c0*/  ENDCOLLECTIVE ;  /* 0x000000000000791b */ /* 0x003fe20003800000 */
.L_x_1780:
[----:B------:R-:W-:Y:S01]  /*2a6d0*/  IMAD.MOV.U32 R12, RZ, RZ, 0x8 ;  /* 0x00000008ff0c7424 */ /* 0x000fe200078e00ff */
[----:B------:R-:W-:-:S05]  /*2a6e0*/  SEL R5, R14, RZ, P3 ;  /* 0x000000ff0e057207 */ /* 0x000fca0001800000 */
[----:B------:R-:W-:-:S04]  /*2a6f0*/  IMAD.IADD R2, R2, 0x1, R5 ;  /* 0x0000000102027824 */ /* 0x000fc800078e0205 */
[----:B------:R-:W-:-:S07]  /*2a700*/  IMAD.MOV.U32 R13, RZ, RZ, R2 ;  /* 0x000000ffff0d7224 */ /* 0x000fce00078e0002 */
[----:B------:R-:W-:Y:S05]  /*2a710*/  WARPSYNC.COLLECTIVE R15, `(.L_x_1781) ;  /* 0x000000000f087348 */ /* 0x000fea0003c00000 */
[----:B------:R0:W1:Y:S02]  /*2a720*/  SHFL.UP P6, R14, R13, R12, R11 ;  /* 0x0400000c0d0e7389 */ /* 0x00006400000c000b */
[----:B01----:R-:W-:Y:S01]  /*2a730*/  ENDCOLLECTIVE ;  /* 0x000000000000791b */ /* 0x003fe20003800000 */
.L_x_1781:
[----:B------:R-:W-:Y:S01]  /*2a740*/  IMAD.MOV.U32 R12, RZ, RZ, 0x10 ;  /* 0x00000010ff0c7424 */ /* 0x000fe200078e00ff */
[----:B------:R-:W-:-:S05]  /*2a750*/  SEL R5, R14, RZ, P4 ;  /* 0x000000ff0e057207 */ /* 0x000fca0002000000 */
[----:B------:R-:W-:-:S04]  /*2a760*/  IMAD.IADD R2, R2, 0x1, R5 ;  /* 0x0000000102027824 */ /* 0x000fc800078e0205 */
[----:B------:R-:W-:-:S07]  /*2a770*/  IMAD.MOV.U32 R13, RZ, RZ, R2 ;  /* 0x000000ffff0d7224 */ /* 0x000fce00078e0002 */
[----:B------:R-:W-:Y:S05]  /*2a780*/  WARPSYNC.COLLECTIVE R15, `(.L_x_1782) ;  /* 0x000000000f087348 */ /* 0x000fea0003c00000 */
[----:B------:R0:W1:Y:S02]  /*2a790*/  SHFL.UP P6, R14, R13, R12, R11 ;  /* 0x0400000c0d0e7389 */ /* 0x00006400000c000b */
[----:B01----:R-:W-:Y:S01]  /*2a7a0*/  ENDCOLLECTIVE ;  /* 0x000000000000791b */ /* 0x003fe20003800000 */
.L_x_1782:
[----:B------:R-:W-:Y:S02]  /*2a7b0*/  IMAD.MOV.U32 R12, RZ, RZ, 0x1f ;  /* 0x0000001fff0c7424 */ /* 0x000fe400078e00ff */
[----:B------:R-:W-:Y:S01]  /*2a7c0*/  IMAD.MOV.U32 R11, RZ, RZ, 0x1f ;  /* 0x0000001fff0b7424 */ /* 0x000fe200078e00ff */
[----:B------:R-:W-:-:S05]  /*2a7d0*/  SEL R5, R14, RZ, P5 ;  /* 0x000000ff0e057207 */ /* 0x000fca0002800000 */
[----:B------:R-:W-:-:S04]  /*2a7e0*/  IMAD.IADD R2, R2, 0x1, R5 ;  /* 0x0000000102027824 */ /* 0x000fc800078e0205 */
[----:B------:R-:W-:-:S07]  /*2a7f0*/  IMAD.MOV.U32 R13, RZ, RZ, R2 ;  /* 0x000000ffff0d7224 */ /* 0x000fce00078e0002 */
[----:B------:R-:W-:Y:S05]  /*2a800*/  WARPSYNC.COLLECTIVE R15, `(.L_x_1783) ;  /* 0x000000000f087348 */ /* 0x000fea0003c00000 */
[----:B------:R0:W1:Y:S02]  /*2a810*/  SHFL.IDX P6, R14, R13, R12, R11 ;  /* 0x0000000c0d0e7389 */ /* 0x00006400000c000b */
[----:B01----:R-:W-:Y:S01]  /*2a820*/  ENDCOLLECTIVE ;  /* 0x000000000000791b */ /* 0x003fe20003800000 */
.L_x_1783:
[----:B------:R-:W-:Y:S05]  /*2a830*/  BRA `(.L_x_1784) ;  /* 0xffffffc800e87947 */ /* 0x000fea000383ffff */
.L_x_1663:
[----:B------:R-:W-:Y:S01]  /*2a840*/  BSSY B0, `(.L_x_1785) ;  /* 0x0000008000007945 */ /* 0x000fe20003800000 */
[----:B-----5:R-:W-:Y:S02]  /*2a850*/  IMAD.MOV.U32 R13, RZ, RZ, R3 ;  /* 0x000000ffff0d7224 */ /* 0x020fe400078e0003 */
[----:B------:R-:W-:Y:S02]  /*2a860*/  IMAD.MOV.U32 R12, RZ, RZ, 0x1 ;  /* 0x00000001ff0c7424 */ /* 0x000fe400078e00ff */
[----:B------:R-:W-:Y:S02]  /*2a870*/  IMAD.MOV.U32 R11, RZ, RZ, RZ ;  /* 0x000000ffff0b7224 */ /* 0x000fe400078e00ff */
[----:B------:R-:W-:-:S07]  /*2a880*/  IMAD.MOV.U32 R15, RZ, RZ, -0x1 ;  /* 0xffffffffff0f7424 */ /* 0x000fce00078e00ff */
[----:B0-----:R-:W-:Y:S05]  /*2a890*/  WARPSYNC.COLLECTIVE R15, `(.L_x_1786) ;  /* 0x000000000f087348 */ /* 0x001fea0003c00000 */
[----:B------:R1:W2:Y:S02]  /*2a8a0*/  SHFL.UP P6, R14, R13, R12, R11 ;  /* 0x0400000c0d0e7389 */ /* 0x0002a400000c000b */
[----:B012---:R-:W-:Y:S01]  /*2a8b0*/  ENDCOLLECTIVE ;  /* 0x000000000000791b */ /* 0x007fe20003800000 */
.L_x_1786:
[----:B------:R-:W-:Y:S05]  /*2a8c0*/  BSYNC B0 ;  /* 0x0000000000007941 */ /* 0x000fea0003800000 */
.L_x_1785:
[----:B------:R-:W-:Y:S01]  /*2a8d0*/  SEL R2, R14, RZ, P1 ;  /* 0x000000ff0e027207 */ /* 0x000fe20000800000 */
[----:B------:R-:W-:Y:S02]  /*2a8e0*/  IMAD.MOV.U32 R12, RZ, RZ, 0x2 ;  /* 0x00000002ff0c7424 */ /* 0x000fe400078e00ff */
[----:B------:R-:W-:Y:S02]  /*2a8f0*/  IMAD.MOV.U32 R11, RZ, RZ, RZ ;  /* 0x000000ffff0b7224 */ /* 0x000fe400078e00ff */
[----:B------:R-:W-:Y:S02]  /*2a900*/  IMAD.IADD R2, R3, 0x1, R2 ;  /* 0x0000000103027824 */ /* 0x000fe400078e0202 */
[----:B------:R-:W-:Y:S02]  /*2a910*/  IMAD.MOV.U32 R15, RZ, RZ, -0x1 ;  /* 0xffffffffff0f7424 */ /* 0x000fe400078e00ff */
[----:B------:R-:W-:-:S07]  /*2a920*/  IMAD.MOV.U32 R13, RZ, RZ, R2 ;  /* 0x000000ffff0d7224 */ /* 0x000fce00078e0002 */
[----:B------:R-:W-:Y:S05]  /*2a930*/  WARPSYNC.COLLECTIVE R15, `(.L_x_1787) ;  /* 0x000000000f087348 */ /* 0x000fea0003c00000 */
[----:B------:R0:W1:Y:S02]  /*2a940*/  SHFL.UP P6, R14, R13, R12, R11 ;  /* 0x0400000c0d0e7389 */ /* 0x00006400000c000b */
[----:B01----:R-:W-:Y:S01]  /*2a950*/  ENDCOLLECTIVE ;  /* 0x000000000000791b */ /* 0x003fe20003800000 */
.L_x_1787:
[----:B------:R-:W-:Y:S01]  /*2a960*/  IMAD.MOV.U32 R12, RZ, RZ, 0x4 ;  /* 0x00000004ff0c7424 */ /* 0x000fe200078e00ff */
[----:B------:R-:W-:-:S05]  /*2a970*/  SEL R5, R14, RZ, P2 ;  /* 0x000000ff0e057207 */ /* 0x000fca0001000000 */
[----:B------:R-:W-:-:S04]  /*2a980*/  IMAD.IADD R2, R2, 0x1, R5 ;  /* 0x0000000102027824 */ /* 0x000fc800078e0205 */
[----:B------:R-:W-:-:S07]  /*2a990*/  IMAD.MOV.U32 R13, RZ, RZ, R2 ;  /* 0x000000ffff0d7224 */ /* 0x000fce00078e0002 */
[----:B------:R-:W-:Y:S05]  /*2a9a0*/  WARPSYNC.COLLECTIVE R15, `(.L_x_1788) ;  /* 0x000000000f087348 */ /* 0x000fea0003c00000 */
[----:B------:R0:W1:Y:S02]  /*2a9b0*/  SHFL.UP P6, R14, R13, R12, R11 ;  /* 0x0400000c0d0e7389 */ /* 0x00006400000c000b */
[----:B01----:R-:W-:Y:S01]  /*2a9c0*/  ENDCOLLECTIVE ;  /* 0x000000000000791b */ /* 0x003fe20003800000 */
.L_x_1788:
[----:B------:R-:W-:Y:S01]  /*2a9d0*/  IMAD.MOV.U32 R12, RZ, RZ, 0x8 ;  /* 0x00000008ff0c7424 */ /* 0x000fe200078e00ff */
[----:B------:R-:W-:-:S04]  /*2a9e0*/  SEL R5, R14, RZ, P3 ;  /* 0x000000ff0e057207 */ /* 0x000fc80001800000 */
[----:B------:R-:W-:-:S05]  /*2a9f0*/  IADD3 R2, R2, R5, RZ ;  /* 0x0000000502027210 */ /* 0x000fca0007ffe0ff */
[----:B------:R-:W-:-:S07]  /*2aa00*/  IMAD.MOV.U32 R13, RZ, RZ, R2 ;  /* 0x000000ffff0d7224 */ /* 0x000fce00078e0002 */
[----:B------:R-:W-:Y:S05]  /*2aa10*/  WARPSYNC.COLLECTIVE R15, `(.L_x_1789) ;  /* 0x000000000f087348 */ /* 0x000fea0003c00000 */
[----:B------:R0:W1:Y:S02]  /*2aa20*/  SHFL.UP P6, R14, R13, R12, R11 ;  /* 0x0400000c0d0e7389 */ /* 0x00006400000c000b */
[----:B01----:R-:W-:Y:S01]  /*2aa30*/  ENDCOLLECTIVE ;  /* 0x000000000000791b */ /* 0x003fe20003800000 */
.L_x_1789:
[----:B------:R-:W-:Y:S01]  /*2aa40*/  IMAD.MOV.U32 R12, RZ, RZ, 0x10 ;  /* 0x00000010ff0c7424 */ /* 0x000fe200078e00ff */
[----:B------:R-:W-:-:S05]  /*2aa50*/  SEL R5, R14, RZ, P4 ;  /* 0x000000ff0e057207 */ /* 0x000fca0002000000 */
[----:B------:R-:W-:-:S04]  /*2aa60*/  IMAD.IADD R2, R2, 0x1, R5 ;  /* 0x0000000102027824 */ /* 0x000fc800078e0205 */
[----:B------:R-:W-:-:S07]  /*2aa70*/  IMAD.MOV.U32 R13, RZ, RZ, R2 ;  /* 0x000000ffff0d7224 */ /* 0x000fce00078e0002 */
[----:B------:R-:W-:Y:S05]  /*2aa80*/  WARPSYNC.COLLECTIVE R15, `(.L_x_1790) ;  /* 0x000000000f087348 */ /* 0x000fea0003c00000 */
[----:B------:R0:W1:Y:S02]  /*2aa90*/  SHFL.UP P6, R14, R13, R12, R11 ;  /* 0x0400000c0d0e7389 */ /* 0x00006400000c000b */
[----:B01----:R-:W-:Y:S01]  /*2aaa0*/  ENDCOLLECTIVE ;  /* 0x000000000000791b */ /* 0x003fe20003800000 */
.L_x_1790:
        /* <DEDUP_REMOVED lines=8> */
.L_x_1791:
[----:B------:R-:W-:Y:S05]  /*2ab30*/  BRA `(.L_x_1792) ;  /* 0xffffffc800cc7947 */ /* 0x000fea000383ffff */
.L_x_1665:
[----:B------:R-:W-:Y:S01]  /*2ab40*/  BSSY B0, `(.L_x_1793) ;  /* 0x0000006000007945 */ /* 0x000fe20003800000 */
[----:B------:R-:W-:Y:S01]  /*2ab50*/  PLOP3.LUT P6, PT, P6, PT, PT, 0x8, 0x0 ;  /* 0x000000000000781c */ /* 0x000fe200037ce170 */
[----:B------:R-:W-:-:S12]  /*2ab60*/  IMAD.MOV.U32 R15, RZ, RZ, -0x1 ;  /* 0xffffffffff0f7424 */ /* 0x000fd800078e00ff */
[----:B0-----:R-:W-:Y:S05]  /*2ab70*/  WARPSYNC.COLLECTIVE R15, `(.L_x_1794) ;  /* 0x000000000f087348 */ /* 0x001fea0003c00000 */
[----:B------:R-:W-:Y:S01]  /*2ab80*/  VOTE.ANY R14, PT, P6 ;  /* 0x00000000000e7806 */ /* 0x000fe200030e0100 */
[----:B0-----:R-:W-:Y:S06]  /*2ab90*/  ENDCOLLECTIVE ;  /* 0x000000000000791b */ /* 0x001fec0003800000 */
.L_x_1794:
[----:B------:R-:W-:Y:S05]  /*2aba0*/  BSYNC B0 ;  /* 0x0000000000007941 */ /* 0x000fea0003800000 */
.L_x_1793:
[----:B------:R-:W-:Y:S02]  /*2abb0*/  IMAD.MOV.U32 R6, RZ, RZ, R14 ;  /* 0x000000ffff067224 */ /* 0x000fe400078e000e */
[----:B------:R-:W-:Y:S02]  /*2abc0*/  IMAD.MOV.U32 R13, RZ, RZ, R3 ;  /* 0x000000ffff0d7224 */ /* 0x000fe400078e0003 */
[----:B------:R-:W0:Y:S01]  /*2abd0*/  POPC R7, R6 ;  /* 0x0000000600077309 */ /* 0x000e220000000000 */
[----:B------:R-:W-:Y:S02]  /*2abe0*/  IMAD.MOV.U32 R11, RZ, RZ, 0x1f ;  /* 0x0000001fff0b7424 */ /* 0x000fe400078e00ff */
[----:B------:R-:W-:Y:S02]  /*2abf0*/  IMAD.MOV.U32 R15, RZ, RZ, -0x1 ;  /* 0xffffffffff0f7424 */ /* 0x000fe400078e00ff */
[----:B0-----:R-:W-:-:S07]  /*2ac00*/  IMAD.MOV.U32 R12, RZ, RZ, R7 ;  /* 0x000000ffff0c7224 */ /* 0x001fce00078e0007 */
[----:B------:R-:W-:Y:S05]  /*2ac10*/  WARPSYNC.COLLECTIVE R15, `(.L_x_1795) ;  /* 0x000000000f087348 */ /* 0x000fea0003c00000 */
[----:B------:R0:W1:Y:S02]  /*2ac20*/  SHFL.IDX P6, R14, R13, R12, R11 ;  /* 0x0000000c0d0e7389 */ /* 0x00006400000c000b */
[----:B01----:R-:W-:Y:S01]  /*2ac30*/  ENDCOLLECTIVE ;  /* 0x000000000000791b */ /* 0x003fe20003800000 */
.L_x_1795:
[----:B------:R-:W-:Y:S01]  /*2ac40*/  IMAD.MOV.U32 R4, RZ, RZ, R14 ;  /* 0x000000ffff047224 */ /* 0x000fe200078e000e */
[----:B------:R-:W-:Y:S06]  /*2ac50*/  BRA `(.L_x_1796) ;  /* 0xffffffc800bc7947 */ /* 0x000fec000383ffff */
.L_x_1667:
[----:B------:R-:W-:Y:S01]  /*2ac60*/  BSSY B0, `(.L_x_1797) ;  /* 0x0000007000007945 */ /* 0x000fe20003800000 */
[----:B------:R-:W-:Y:S02]  /*2ac70*/  IMAD.MOV.U32 R13, RZ, RZ, R2 ;  /* 0x000000ffff0d7224 */ /* 0x000fe400078e0002 */
[----:B------:R-:W-:Y:S02]  /*2ac80*/  IMAD.MOV.U32 R11, RZ, RZ, 0x1f ;  /* 0x0000001fff0b7424 */ /* 0x000fe400078e00ff */
[----:B------:R-:W-:-:S07]  /*2ac90*/  IMAD.MOV.U32 R15, RZ, RZ, -0x1 ;  /* 0xffffffffff0f7424 */ /* 0x000fce00078e00ff */
[----:B012---:R-:W-:Y:S05]  /*2aca0*/  WARPSYNC.COLLECTIVE R15, `(.L_x_1798) ;  /* 0x000000000f087348 */ /* 0x007fea0003c00000 */
[----:B------:R3:W4:Y:S02]  /*2acb0*/  SHFL.IDX P6, R14, R13, R12, R11 ;  /* 0x0000000c0d0e7389 */ /* 0x00072400000c000b */
[----:B01234-:R-:W-:Y:S01]  /*2acc0*/  ENDCOLLECTIVE ;  /* 0x000000000000791b */ /* 0x01ffe20003800000 */
.L_x_1798:
[----:B------:R-:W-:Y:S05]  /*2acd0*/  BSYNC B0 ;  /* 0x0000000000007941 */ /* 0x000fea0003800000 */
.L_x_1797:
[----:B------:R-:W-:Y:S01]  /*2ace0*/  IMAD.MOV.U32 R9, RZ, RZ, R14 ;  /* 0x000000ffff097224 */ /* 0x000fe200078e000e */
[----:B------:R-:W-:Y:S06]  /*2acf0*/  BRA `(.L_x_1666) ;  /* 0xffffffc800b07947 */ /* 0x000fec000383ffff */
.L_x_1671:
[----:B0-----:R0:W1:Y:S02]  /*2ad00*/  SYNCS.PHASECHK.TRANS64.TRYWAIT P0, [R0+URZ+0x22820], R3 ;  /* 0x02282003000075a7 */ /* 0x001064000800017f */
[----:B-1----:R-:W-:Y:S05]  /*2ad10*/  @!P0 NANOSLEEP.SYNCS 0x989680 ;  /* 0x009896800000895d */ /* 0x002fea0003900000 */
[----:B------:R-:W1:Y:S02]  /*2ad20*/  @!P0 SYNCS.PHASECHK.TRANS64 P0, [R0+URZ+0x22820], R3 ;  /* 0x02282003000085a7 */ /* 0x000e64000800007f */
[----:B-1----:R-:W-:Y:S05]  /*2ad30*/  @!P0 BRA `(.L_x_1671) ;  /* 0xfffffffc00f08947 */ /* 0x002fea000383ffff */
[----:B------:R-:W-:Y:S05]  /*2ad40*/  BRA `(.L_x_1799) ;  /* 0xffffffd000687947 */ /* 0x000fea000383ffff */
.L_x_1672:
        /* <DEDUP_REMOVED lines=11> */
.L_x_1801:
[----:B------:R-:W-:Y:S05]  /*2ae00*/  BSYNC B0 ;  /* 0x0000000000007941 */ /* 0x000fea0003800000 */
.L_x_1800:
[----:B------:R-:W-:Y:S05]  /*2ae10*/  BRA `(.L_x_1802) ;  /* 0xffffffd000507947 */ /* 0x000fea000383ffff */
.L_x_1673:
[----:B------:R-:W-:Y:S01]  /*2ae20*/  BSSY B0, `(.L_x_1803) ;  /* 0x0000006000007945 */ /* 0x000fe20003800000 */
[----:B------:R-:W-:-:S07]  /*2ae30*/  IMAD.MOV.U32 R15, RZ, RZ, -0x1 ;  /* 0xffffffffff0f7424 */ /* 0x000fce00078e00ff */
[----:B01----:R-:W-:Y:S05]  /*2ae40*/  WARPSYNC.COLLECTIVE R15, `(.L_x_1804) ;  /* 0x000000000f0c7348 */ /* 0x003fea0003c00000 */
[----:B------:R-:W-:Y:S02]  /*2ae50*/  ELECT P6, UR62, PT ;  /* 0x00000000003e782f */ /* 0x000fe400038c0000 */
[----:B------:R-:W-:Y:S01]  /*2ae60*/  MOV R14, UR62 ;  /* 0x0000003e000e7c02 */ /* 0x000fe20008000f00 */
[----:B01----:R-:W-:Y:S10]  /*2ae70*/  ENDCOLLECTIVE ;  /* 0x000000000000791b */ /* 0x003ff40003800000 */
.L_x_1804:
[----:B------:R-:W-:Y:S05]  /*2ae80*/  BSYNC B0 ;  /* 0x0000000000007941 */ /* 0x000fea0003800000 */
.L_x_1803:
[----:B------:R-:W-:Y:S05]  /*2ae90*/  BRA `(.L_x_1805) ;  /* 0xffffffd000447947 */ /* 0x000fea000383ffff */
.L_x_1675:
[----:B0-----:R0:W1:Y:S02]  /*2aea0*/  SYNCS.PHASECHK.TRANS64.TRYWAIT P1, [R6+URZ], R5 ;  /* 0x00000005060075a7 */ /* 0x001064000802017f */
[----:B-1----:R-:W-:Y:S05]  /*2aeb0*/  @!P1 NANOSLEEP.SYNCS 0x989680 ;  /* 0x009896800000995d */ /* 0x002fea0003900000 */
[----:B------:R-:W1:Y:S02]  /*2aec0*/  @!P1 SYNCS.PHASECHK.TRANS64 P1, [R6+URZ], R5 ;  /* 0x00000005060095a7 */ /* 0x000e64000802007f */
[----:B-1----:R-:W-:Y:S05]  /*2aed0*/  @!P1 BRA `(.L_x_1675) ;  /* 0xfffffffc00f09947 */ /* 0x002fea000383ffff */
[----:B------:R-:W-:Y:S05]  /*2aee0*/  BRA `(.L_x_1806) ;  /* 0xffffffd000807947 */ /* 0x000fea000383ffff */
.L_x_1676:
[----:B-1----:R1:W2:Y:S02]  /*2aef0*/  SYNCS.PHASECHK.TRANS64.TRYWAIT P1, [R7+URZ], R2 ;  /* 0x00000002070075a7 */ /* 0x0022a4000802017f */
[----:B--2---:R-:W-:Y:S05]  /*2af00*/  @!P1 NANOSLEEP.SYNCS 0x989680 ;  /* 0x009896800000995d */ /* 0x004fea0003900000 */
[----:B------:R-:W2:Y:S02]  /*2af10*/  @!P1 SYNCS.PHASECHK.TRANS64 P1, [R7+URZ], R2 ;  /* 0x00000002070095a7 */ /* 0x000ea4000802007f */
[----:B--2---:R-:W-:Y:S05]  /*2af20*/  @!P1 BRA `(.L_x_1676) ;  /* 0xfffffffc00f09947 */ /* 0x004fea000383ffff */
[----:B------:R-:W-:Y:S05]  /*2af30*/  BRA `(.L_x_1807) ;  /* 0xffffffd000747947 */ /* 0x000fea000383ffff */
.L_x_1678:
[----:B--2---:R2:W3:Y:S02]  /*2af40*/  SYNCS.PHASECHK.TRANS64.TRYWAIT P1, [R4+URZ+0x22860], R5 ;  /* 0x02286005040075a7 */ /* 0x0044e4000802017f */
[----:B---3--:R-:W-:Y:S05]  /*2af50*/  @!P1 NANOSLEEP.SYNCS 0x989680 ;  /* 0x009896800000995d */ /* 0x008fea0003900000 */
[----:B------:R-:W3:Y:S02]  /*2af60*/  @!P1 SYNCS.PHASECHK.TRANS64 P1, [R4+URZ+0x22860], R5 ;  /* 0x02286005040095a7 */ /* 0x000ee4000802007f */
[----:B---3--:R-:W-:Y:S05]  /*2af70*/  @!P1 BRA `(.L_x_1678) ;  /* 0xfffffffc00f09947 */ /* 0x008fea000383ffff */
[----:B------:R-:W-:Y:S05]  /*2af80*/  BRA `(.L_x_1808) ;  /* 0xffffffd000787947 */ /* 0x000fea000383ffff */
.L_x_1680:
[----:B---3--:R3:W4:Y:S02]  /*2af90*/  SYNCS.PHASECHK.TRANS64.TRYWAIT P1, [R3+URZ+0x22860], R2 ;  /* 0x02286002030075a7 */ /* 0x008724000802017f */
[----:B----4-:R-:W-:Y:S05]  /*2afa0*/  @!P1 NANOSLEEP.SYNCS 0x989680 ;  /* 0x009896800000995d */ /* 0x010fea0003900000 */
[----:B------:R-:W4:Y:S02]  /*2afb0*/  @!P1 SYNCS.PHASECHK.TRANS64 P1, [R3+URZ+0x22860], R2 ;  /* 0x02286002030095a7 */ /* 0x000f24000802007f */
[----:B----4-:R-:W-:Y:S05]  /*2afc0*/  @!P1 BRA `(.L_x_1680) ;  /* 0xfffffffc00f09947 */ /* 0x010fea000383ffff */
[----:B------:R-:W-:Y:S05]  /*2afd0*/  BRA `(.L_x_1809) ;  /* 0xffffffd000787947 */ /* 0x000fea000383ffff */
.L_x_1682:
[----:B----4-:R4:W0:Y:S02]  /*2afe0*/  SYNCS.PHASECHK.TRANS64.TRYWAIT P0, [R4+URZ+0x22880], R5 ;  /* 0x02288005040075a7 */ /* 0x010824000800017f */
[----:B0-----:R-:W-:Y:S05]  /*2aff0*/  @!P0 NANOSLEEP.SYNCS 0x989680 ;  /* 0x009896800000895d */ /* 0x001fea0003900000 */
[----:B------:R-:W0:Y:S02]  /*2b000*/  @!P0 SYNCS.PHASECHK.TRANS64 P0, [R4+URZ+0x22880], R5 ;  /* 0x02288005040085a7 */ /* 0x000e24000800007f */
[----:B0-----:R-:W-:Y:S05]  /*2b010*/  @!P0 BRA `(.L_x_1682) ;  /* 0xfffffffc00f08947 */ /* 0x001fea000383ffff */
[----:B------:R-:W-:Y:S05]  /*2b020*/  BRA `(.L_x_1683) ;  /* 0xffffffd000747947 */ /* 0x000fea000383ffff */
.L_x_1810:
        /* <DEDUP_REMOVED lines=13> */
.L_x_2628:


//--------------------- .text._ZN7cutlass13device_kernelIN5flash11enable_sm90INS1_16FlashAttnFwdSm90INS1_25CollectiveMainloopFwdSm90ILi2EN4cute5tupleIJNS5_1CILi1EEES8_S8_EEENS6_IJNS7_ILi128EEENS7_ILi160EEENS7_ILi192EEEEEELi128ENS_12float_e4m3_tEfNS_4arch4Sm90ELb1ELb0ELb1ELb0ELb0ELb0ELb0ELb1ELb1ELb0ELb0ELb0EEENS1_21CollectiveEpilogueFwdINS6_IJSA_SA_SB_EEES9_NS_10bfloat16_tESG_Li256ELb0ELb0ELb0ELb1EEENS1_30DynamicPersistentTileSchedulerILi256ELi128ELb0ELb0ELb1EEEEEEEEEvNT_6ParamsE --------------------------
	.section	.text._ZN7cutlass13device_kernelIN5flash11enable_sm90INS1_16FlashAttnFwdSm90INS1_25CollectiveMainloopFwdSm90ILi2EN4cute5tupleIJNS5_1CILi1EEES8_S8_EEENS6_IJNS7_ILi128EEENS7_ILi160EEENS7_ILi192EEEEEELi128ENS_12float_e4m3_tEfNS_4arch4Sm90ELb1ELb0ELb1ELb0ELb0ELb0ELb0ELb1ELb1ELb0ELb0ELb0EEENS1_21CollectiveEpilogueFwdINS6_IJSA_SA_SB_EEES9_NS_10bfloat16_tESG_Li256ELb0ELb0ELb0ELb1EEENS1_30DynamicPersistentTileSchedulerILi256ELi128ELb0ELb0ELb1EEEEEEEEEvNT_6ParamsE,"ax",@progbits
	.align	128
.text._ZN7cutlass13device_kernelIN5flash11enable_sm90INS1_16FlashAttnFwdSm90INS1_25CollectiveMainloopFwdSm90ILi2EN4cute5tupleIJNS5_1CILi1EEES8_S8_EEENS6_IJNS7_ILi128EEENS7_ILi160EEENS7_ILi192EEEEEELi128ENS_12float_e4m3_tEfNS_4arch4Sm90ELb1ELb0ELb1ELb0ELb0ELb0ELb0ELb1ELb1ELb0ELb0ELb0EEENS1_21CollectiveEpilogueFwdINS6_IJSA_SA_SB_EEES9_NS_10bfloat16_tESG_Li256ELb0ELb0ELb0ELb1EEENS1_30DynamicPersistentTileSchedulerILi256ELi128ELb0ELb0ELb1EEEEEEEEEvNT_6ParamsE:
        .type           _ZN7cutlass13device_kernelIN5flash11enable_sm90INS1_16FlashAttnFwdSm90INS1_25CollectiveMainloopFwdSm90ILi2EN4cute5tupleIJNS5_1CILi1EEES8_S8_EEENS6_IJNS7_ILi128EEENS7_ILi160EEENS7_ILi192EEEEEELi128ENS_12float_e4m3_tEfNS_4arch4Sm90ELb1ELb0ELb1ELb0ELb0ELb0ELb0ELb1ELb1ELb0ELb0ELb0EEENS1_21CollectiveEpilogueFwdINS6_IJSA_SA_SB_EEES9_NS_10bfloat16_tESG_Li256ELb0ELb0ELb0ELb1EEENS1_30DynamicPersistentTileSchedulerILi256ELi128ELb0ELb0ELb1EEEEEEEEEvNT_6ParamsE,@function
        .size           _ZN7cutlass13device_kernelIN5flash11enable_sm90INS1_16FlashAttnFwdSm90INS1_25CollectiveMainloopFwdSm90ILi2EN4cute5tupleIJNS5_1CILi1EEES8_S8_EEENS6_IJNS7_ILi128EEENS7_ILi160EEENS7_ILi192EEEEEELi128ENS_12float_e4m3_tEfNS_4arch4Sm90ELb1ELb0ELb1ELb0ELb0ELb0ELb0ELb1ELb1ELb0ELb0ELb0EEENS1_21CollectiveEpilogueFwdINS6_IJSA_SA_SB_EEES9_NS_10bfloat16_tESG_Li256ELb0ELb0ELb0ELb1EEENS1_30DynamicPersistentTileSchedulerILi256ELi128ELb0ELb0ELb1EEEEEEEEEvNT_6ParamsE,(.L_x_2629 - _ZN7cutlass13device_kernelIN5flash11enable_sm90INS1_16FlashAttnFwdSm90INS1_25CollectiveMainloopFwdSm90ILi2EN4cute5tupleIJNS5_1CILi1EEES8_S8_EEENS6_IJNS7_ILi128EEENS7_ILi160EEENS7_ILi192EEEEEELi128ENS_12float_e4m3_tEfNS_4arch4Sm90ELb1ELb0ELb1ELb0ELb0ELb0ELb0ELb1ELb1ELb0ELb0ELb0EEENS1_21CollectiveEpilogueFwdINS6_IJSA_SA_SB_EEES9_NS_10bfloat16_tESG_Li256ELb0ELb0ELb0ELb1EEENS1_30DynamicPersistentTileSchedulerILi256ELi128ELb0ELb0ELb1EEEEEEEEEvNT_6ParamsE)
        .other          _ZN7cutlass13device_kernelIN5flash11enable_sm90INS1_16FlashAttnFwdSm90INS1_25CollectiveMainloopFwdSm90ILi2EN4cute5tupleIJNS5_1CILi1EEES8_S8_EEENS6_IJNS7_ILi128EEENS7_ILi160EEENS7_ILi192EEEEEELi128ENS_12float_e4m3_tEfNS_4arch4Sm90ELb1ELb0ELb1ELb0ELb0ELb0ELb0ELb1ELb1ELb0ELb0ELb0EEENS1_21CollectiveEpilogueFwdINS6_IJSA_SA_SB_EEES9_NS_10bfloat16_tESG_Li256ELb0ELb0ELb0ELb1EEENS1_30DynamicPersistentTileSchedulerILi256ELi128ELb0ELb0ELb1EEEEEEEEEvNT_6ParamsE,@"STO_CUDA_ENTRY STV_DEFAULT"
_ZN7cutlass13device_kernelIN5flash11enable_sm90INS1_16FlashAttnFwdSm90INS1_25CollectiveMainloopFwdSm90ILi2EN4cute5tupleIJNS5_1CILi1EEES8_S8_EEENS6_IJNS7_ILi128EEENS7_ILi160EEENS7_ILi192EEEEEELi128ENS_12float_e4m3_tEfNS_4arch4Sm90ELb1ELb0ELb1ELb0ELb0ELb0ELb0ELb1ELb1ELb0ELb0ELb0EEENS1_21CollectiveEpilogueFwdINS6_IJSA_SA_SB_EEES9_NS_10bfloat16_tESG_Li256ELb0ELb0ELb0ELb1EEENS1_30DynamicPersistentTileSchedulerILi256ELi128ELb0ELb0ELb1EEEEEEEEEvNT_6ParamsE:
        /* <DEDUP_REMOVED lines=24> */
.L_x_1812:
[----:B------:R-:W-:Y:S05]  /*0180*/  BSYNC B0 ;  /* 0x0000000000007941 */ /* 0x000fea0003800000 */
.L_x_1811:
        /* <DEDUP_REMOVED lines=37> */
.L_x_1813:
        /* <DEDUP_REMOVED lines=22> */
.L_x_1814:
        /* <DEDUP_REMOVED lines=18> */
.L_x_1815:
        /* <DEDUP_REMOVED lines=22> */
.L_x_1816:
        /* <DEDUP_REMOVED lines=22> */
.L_x_1817:
[----:B-1----:R-:W-:Y:S01]  /*0920*/  UMOV UR4, 0x1 ;  /* 0x0000000100047882 */ /* 0x002fe20000000000 */
[----:B------:R-:W-:Y:S01]  /*0930*/  PLOP3.LUT P0, PT, PT, PT, UP0, 0x80, 0x0 ;  /* 0x000000000000781c */ /* 0x000fe20003f0f008 */
[----:B------:R-:W-:Y:S01]  /*0940*/  USEL UR4, UR4, 0x2, !UP0 ;  /* 0x0000000204047887 */ /* 0x000fe2000c000000 */
[----:B------:R-:W-:Y:S01]  /*0950*/  NOP ;  /* 0x0000000000007918 */ /* 0x000fe20000000000 */
[----:B------:R-:W-:-:S04]  /*0960*/  ULDC.64 UR54, c[0x0][0x208] ;  /* 0x0000820000367ab9 */ /* 0x000fc80000000a00 */
[----:B------:R-:W-:-:S05]  /*0970*/  IMAD.U32 R2, RZ, RZ, UR4 ;  /* 0x00000004ff027e24 */ /* 0x000fca000f8e00ff */
[----:B------:R1:W-:Y:S01]  /*0980*/  STL [R1+0x2c], R2 ;  /* 0x00002c0201007387 */ /* 0x0003e20000100800 */
[----:B--23--:R-:W-:Y:S06]  /*0990*/  BAR.SYNC.DEFER_BLOCKING 0x0 ;  /* 0x0000000000007b1d */ /* 0x00cfec0000010000 */
[----:B------:R-:W-:Y:S05]  /*09a0*/  @!P0 BRA `(.L_x_1818) ;  /* 0x000000ec002c8947 */ /* 0x000fea0003800000 */
.L_x_1819:
[----:B------:R-:W-:-:S08]  /*09b0*/  NOP ;  /* 0x0000000000007918 */ /* 0x000fd00000000000 */
[----:B------:R-:W2:Y:S02]  /*09c0*/  USETMAXREG.TRY_ALLOC.CTAPOOL UP0, 0xf0 ;  /* 0x000000f0000079c8 */ /* 0x000ea40008000600 */
[----:B--2---:R-:W-:-:S13]  /*09d0*/  PLOP3.LUT P0, PT, PT, PT, UP0, 0x80, 0x0 ;  /* 0x000000000000781c */ /* 0x004fda0003f0f008 */
[----:B------:R-:W-:Y:S05]  /*09e0*/  @!P0 BRA `(.L_x_1819) ;  /* 0xfffffffc00f08947 */ /* 0x000fea000383ffff */
[----:B-1----:R-:W1:Y:S01]  /*09f0*/  S2R R2, SR_TID.X ;  /* 0x0000000000027919 */ /* 0x002e620000002100 */
        /* <DEDUP_REMOVED lines=9> */
[----:B------:R-:W2:Y:S01]  /*0a90*/  LDL R3, [R1+0x2c] ;  /* 0x00002c0001037983 */ /* 0x000ea20000100800 */
[----:B------:R-:W-:Y:S01]  /*0aa0*/  VIADD R193, R2, 0xffffff80 ;  /* 0xffffff8002c17836 */ /* 0x000fe20000000000 */
[----:B------:R-:W1:Y:S01]  /*0ab0*/  S2UR UR47, SR_CgaCtaId ;  /* 0x00000000002f79c3 */ /* 0x000e620000008800 */
[----:B------:R-:W-:Y:S01]  /*0ac0*/  UMOV UR37, 0x400 ;  /* 0x0000040000257882 */ /* 0x000fe20000000000 */
[----:B------:R-:W-:Y:S01]  /*0ad0*/  ULDC.64 UR60, c[0x0][0x198] ;  /* 0x00006600003c7ab9 */ /* 0x000fe20000000a00 */
[----:B------:R-:W-:Y:S01]  /*0ae0*/  UMOV UR58, URZ ;  /* 0x0000003f003a7c82 */ /* 0x000fe20008000000 */
[----:B------:R-:W-:Y:S01]  /*0af0*/  SHF.R.S32.HI R0, RZ, 0x1f, R193 ;  /* 0x0000001fff007819 */ /* 0x000fe200000114c1 */
[----:B------:R-:W-:Y:S01]  /*0b00*/  UMOV UR46, URZ ;  /* 0x0000003f002e7c82 */ /* 0x000fe20008000000 */
[----:B------:R-:W-:Y:S02]  /*0b10*/  UMOV UR36, URZ ;  /* 0x0000003f00247c82 */ /* 0x000fe40008000000 */
[CC--:B------:R-:W-:Y:S01]  /*0b20*/  LEA.HI R2, R0.reuse, R193.reuse, RZ, 0x7 ;  /* 0x000000c100027211 */ /* 0x0c0fe200078f38ff */
[----:B------:R-:W3:Y:S01]  /*0b30*/  S2UR UR6, SR_SWINHI ;  /* 0x00000000000679c3 */ /* 0x000ee20000002f00 */
[----:B------:R-:W-:-:S02]  /*0b40*/  LEA.HI R192, R0, R193, RZ, 0x5 ;  /* 0x000000c100c07211 */ /* 0x000fc400078f28ff */
[----:B------:R-:W-:Y:S02]  /*0b50*/  LOP3.LUT R190, R2, 0xffffff80, RZ, 0xc0, !PT ;  /* 0xffffff8002be7812 */ /* 0x000fe400078ec0ff */
[----:B------:R-:W-:Y:S02]  /*0b60*/  SHF.R.S32.HI R192, RZ, 0x5, R192 ;  /* 0x00000005ffc07819 */ /* 0x000fe400000114c0 */
[----:B------:R-:W-:Y:S01]  /*0b70*/  SHF.R.S32.HI R191, RZ, 0x7, R2 ;  /* 0x00000007ffbf7819 */ /* 0x000fe20000011402 */
[----:B------:R-:W-:-:S03]  /*0b80*/  IMAD.IADD R190, R193, 0x1, -R190 ;  /* 0x00000001c1be7824 */ /* 0x000fc600078e0abe */
[----:B------:R-:W-:Y:S02]  /*0b90*/  LEA.HI R2, R2, R191, RZ, 0x1 ;  /* 0x000000bf02027211 */ /* 0x000fe400078f08ff */
[----:B------:R-:W-:Y:S01]  /*0ba0*/  SHF.R.S32.HI R7, RZ, 0x1f, R190 ;  /* 0x0000001fff077819 */ /* 0x000fe200000114be */
[----:B-1----:R-:W-:Y:S01]  /*0bb0*/  ULEA UR37, UR47, UR37, 0x18 ;  /* 0x000000252f257291 */ /* 0x002fe2000f8ec03f */
[----:B------:R-:W-:Y:S02]  /*0bc0*/  LOP3.LUT R2, R2, 0x3fffffe, RZ, 0xc0, !PT ;  /* 0x03fffffe02027812 */ /* 0x000fe400078ec0ff */
[CC--:B------:R-:W-:Y:S02]  /*0bd0*/  LEA.HI R6, R7.reuse, R190.reuse, RZ, 0x2 ;  /* 0x000000be07067211 */ /* 0x0c0fe400078f10ff */
[----:B------:R-:W-:Y:S01]  /*0be0*/  LEA.HI R7, R7, R190, RZ, 0x5 ;  /* 0x000000be07077211 */ /* 0x000fe200078f28ff */
[----:B------:R-:W-:Y:S01]  /*0bf0*/  IMAD.IADD R23, R191, 0x1, -R2 ;  /* 0x00000001bf177824 */ /* 0x000fe200078e0a02 */
[----:B------:R-:W-:Y:S01]  /*0c00*/  SHF.R.S32.HI R9, RZ, 0x1f, R6 ;  /* 0x0000001fff097819 */ /* 0x000fe20000011406 */
[----:B------:R-:W-:Y:S01]  /*0c10*/  UMOV UR4, UR37 ;  /* 0x0000002500047c82 */ /* 0x000fe20008000000 */
[----:B---3--:R-:W-:Y:S01]  /*0c20*/  UMOV UR5, UR6 ;  /* 0x0000000600057c82 */ /* 0x008fe20008000000 */
[----:B------:R-:W-:Y:S01]  /*0c30*/  SHF.R.S32.HI R7, RZ, 0x5, R7 ;  /* 0x00000005ff077819 */ /* 0x000fe20000011407 */
[----:B------:R-:W-:Y:S01]  /*0c40*/  IMAD.U32 R16, RZ, RZ, UR4 ;  /* 0x00000004ff107e24 */ /* 0x000fe2000f8e00ff */
[----:B------:R-:W-:Y:S01]  /*0c50*/  UMOV UR4, UR7 ;  /* 0x0000000700047c82 */ /* 0x000fe20008000000 */
[----:B------:R-:W-:Y:S01]  /*0c60*/  IMAD.U32 R17, RZ, RZ, UR5 ;  /* 0x00000005ff117e24 */ /* 0x000fe2000f8e00ff */
[----:B--2---:R-:W-:-:S02]  /*0c70*/  R2UR UR8, R3 ;  /* 0x00000000030872ca */ /* 0x004fc400000e0000 */
[CC--:B------:R-:W-:Y:S02]  /*0c80*/  LEA.HI R3, R0.reuse, R193.reuse, RZ, 0x4 ;  /* 0x000000c100037211 */ /* 0x0c0fe400078f20ff */
[----:B------:R-:W-:Y:S02]  /*0c90*/  LEA.HI R0, R0, R193, RZ, 0x3 ;  /* 0x000000c100007211 */ /* 0x000fe400078f18ff */
[----:B------:R-:W-:Y:S02]  /*0ca0*/  SHF.R.S32.HI R4, RZ, 0x4, R3 ;  /* 0x00000004ff047819 */ /* 0x000fe40000011403 */
[----:B------:R-:W-:Y:S02]  /*0cb0*/  LOP3.LUT R2, R0, 0x1ffffff8, RZ, 0xc0, !PT ;  /* 0x1ffffff800027812 */ /* 0x000fe400078ec0ff */
[----:B------:R-:W-:Y:S02]  /*0cc0*/  LEA.HI R5, R3, R4, RZ, 0x1 ;  /* 0x0000000403057211 */ /* 0x000fe400078f08ff */
[----:B------:R-:W-:Y:S01]  /*0cd0*/  SHF.R.S32.HI R188, RZ, 0x3, R0 ;  /* 0x00000003ffbc7819 */ /* 0x000fe20000011400 */
[----:B------:R-:W-:Y:S01]  /*0ce0*/  IMAD.IADD R2, R193, 0x1, -R2 ;  /* 0x00000001c1027824 */ /* 0x000fe200078e0a02 */
[----:B------:R-:W-:Y:S01]  /*0cf0*/  LOP3.LUT R5, R5, 0x1ffffffe, RZ, 0xc0, !PT ;  /* 0x1ffffffe05057812 */ /* 0x000fe200078ec0ff */
[----:B------:R-:W-:-:S02]  /*0d00*/  ULOP3.LUT UR59, UR8, 0x1, URZ, 0xfc, !UPT ;  /* 0x00000001083b7892 */ /* 0x000fc4000f8efc3f */
[----:B------:R-:W-:Y:S02]  /*0d10*/  IMAD.SHL.U32 R18, R2, 0x8, RZ ;  /* 0x0000000802127824 */ /* 0x000fe400078e00ff */
[----:B------:R-:W-:Y:S01]  /*0d20*/  IMAD.IADD R5, R4, 0x1, -R5 ;  /* 0x0000000104057824 */ /* 0x000fe200078e0a05 */
[----:B------:R-:W-:-:S05]  /*0d30*/  LOP3.LUT R4, R3, 0x3fffff0, RZ, 0xc0, !PT ;  /* 0x03fffff003047812 */ /* 0x000fca00078ec0ff */
[----:B------:R-:W-:Y:S01]  /*0d40*/  IMAD.IADD R3, R193, 0x1, -R4 ;  /* 0x00000001c1037824 */ /* 0x000fe200078e0a04 */
[----:B------:R-:W-:-:S03]  /*0d50*/  SHF.R.S32.HI R4, RZ, 0x2, R6 ;  /* 0x00000002ff047819 */ /* 0x000fc60000011406 */
[----:B------:R-:W-:Y:S01]  /*0d60*/  IMAD R8, R192, 0x10, R3 ;  /* 0x00000010c0087824 */ /* 0x000fe200078e0203 */
[----:B------:R-:W-:-:S03]  /*0d70*/  LEA.HI R9, R9, R4, RZ, 0x3 ;  /* 0x0000000409097211 */ /* 0x000fc600078f18ff */
[----:B------:R-:W-:Y:S01]  /*0d80*/  IMAD R3, R8, 0x8, R5 ;  /* 0x0000000808037824 */ /* 0x000fe200078e0205 */
[----:B------:R-:W-:-:S03]  /*0d90*/  LOP3.LUT R9, R9, 0xfffffff8, RZ, 0xc0, !PT ;  /* 0xfffffff809097812 */ /* 0x000fc600078ec0ff */
[----:B------:R-:W-:Y:S02]  /*0da0*/  IMAD.SHL.U32 R3, R3, 0x8, RZ ;  /* 0x0000000803037824 */ /* 0x000fe400078e00ff */
[----:B------:R-:W-:Y:S02]  /*0db0*/  IMAD.IADD R4, R4, 0x1, -R9 ;  /* 0x0000000104047824 */ /* 0x000fe400078e0a09 */
[----:B------:R-:W-:Y:S01]  /*0dc0*/  IMAD.WIDE R16, R3, 0x2, R16 ;  /* 0x0000000203107825 */ /* 0x000fe200078e0210 */
[----:B------:R-:W-:-:S03]  /*0dd0*/  LOP3.LUT R3, R6, 0x7ffffffc, RZ, 0xc0, !PT ;  /* 0x7ffffffc06037812 */ /* 0x000fc600078ec0ff */
[----:B------:R-:W-:Y:S02]  /*0de0*/  IMAD R4, R7, 0x10, R4 ;  /* 0x0000001007047824 */ /* 0x000fe400078e0204 */
[----:B------:R-:W-:Y:S02]  /*0df0*/  IMAD.IADD R22, R190, 0x1, -R3 ;  /* 0x00000001be167824 */ /* 0x000fe400078e0a03 */
[----:B------:R-:W-:-:S07]  /*0e00*/  IMAD R23, R23, 0x40, R4 ;  /* 0x0000004017177824 */ /* 0x000fce00078e0204 */
.L_x_1869:
[----:B------:R-:W-:Y:S01]  /*0e10*/  ULDC UR5, c[0x0][0xdd0] ;  /* 0x0003740000057ab9 */ /* 0x000fe20000000800 */
[----:B-1----:R-:W1:Y:S01]  /*0e20*/  LDC R0, c[0x0][0xde8] ;  /* 0x00037a00ff007b82 */ /* 0x002e620000000800 */
        /* <DEDUP_REMOVED lines=9> */
[----:B---34-:R-:W-:Y:S05]  /*0ec0*/  @!P0 BRA `(.L_x_1820) ;  /* 0x0000000000208947 */ /* 0x018fea0003800000 */
        /* <DEDUP_REMOVED lines=8> */
.L_x_1820:
[----:B------:R-:W-:Y:S01]  /*0f50*/  ULDC UR6, c[0x0][0xdc4] ;  /* 0x0003710000067ab9 */ /* 0x000fe20000000800 */
[----:B------:R-:W-:Y:S01]  /*0f60*/  UMOV UR53, UR7 ;  /* 0x0000000700357c82 */ /* 0x000fe20008000000 */
[----:B------:R-:W-:-:S11]  /*0f70*/  UISETP.NE.AND UP0, UPT, UR6, 0x1, UPT ;  /* 0x000000010600788c */ /* 0x000fd6000bf05270 */
[----:B------:R-:W-:Y:S02]  /*0f80*/  @UP0 ULDC.64 UR10, c[0x0][0xdc8] ;  /* 0x00037200000a0ab9 */ /* 0x000fe40000000a00 */
[----:B------:R-:W-:-:S04]  /*0f90*/  UIMAD.WIDE.U32 UR4, UR7, UR10, URZ ;  /* 0x0000000a070472a5 */ /* 0x000fc8000f8e003f */
[----:B------:R-:W-:-:S04]  /*0fa0*/  @UP0 USHF.R.U32.HI UR53, URZ, UR11, UR5 ;  /* 0x0000000b3f350299 */ /* 0x000fc80008011605 */
[----:B------:R-:W-:-:S12]  /*0fb0*/  UIMAD UR4, UR53, UR6, URZ ;  /* 0x00000006350472a4 */ /* 0x000fd8000f8e023f */
.L_x_1821:
[----:B------:R-:W-:Y:S01]  /*0fc0*/  ULDC.64 UR12, c[0x0][0x3f8] ;  /* 0x0000fe00000c7ab9 */ /* 0x000fe20000000a00 */
[----:B------:R-:W-:Y:S01]  /*0fd0*/  ULDC UR38, c[0x0][0x404] ;  /* 0x0001010000267ab9 */ /* 0x000fe20000000800 */
[----:B------:R-:W-:Y:S01]  /*0fe0*/  UISETP.NE.U32.AND UP0, UPT, UR12, URZ, UPT ;  /* 0x0000003f0c00728c */ /* 0x000fe2000bf05070 */
[----:B------:R-:W-:Y:S01]  /*0ff0*/  PLOP3.LUT P0, PT, PT, PT, PT, 0x80, 0x0 ;  /* 0x000000000000781c */ /* 0x000fe20003f0f070 */
[----:B------:R-:W-:Y:S01]  /*1000*/  ULDC UR43, c[0x0][0xdb8] ;  /* 0x00036e00002b7ab9 */ /* 0x000fe20000000800 */
[----:B------:R-:W-:Y:S01]  /*1010*/  ULOP3.LUT UR5, URZ, UR53, URZ, 0x33, !UPT ;  /* 0x000000353f057292 */ /* 0x000fe2000f8e333f */
[----:B------:R-:W-:Y:S01]  /*1020*/  IMAD.MOV.U32 R0, RZ, RZ, RZ ;  /* 0x000000ffff007224 */ /* 0x000fe200078e00ff */
[----:B------:R-:W-:Y:S01]  /*1030*/  UISETP.NE.AND.EX UP0, UPT, UR13, URZ, UPT, UP0 ;  /* 0x0000003f0d00728c */ /* 0x000fe2000bf05300 */
[----:B------:R-:W-:Y:S01]  /*1040*/  CS2R R2, SRZ ;  /* 0x0000000000027805 */ /* 0x000fe2000001ff00 */
[----:B------:R-:W-:Y:S01]  /*1050*/  UIADD3 UR4, UR7, -UR4, URZ ;  /* 0x8000000407047290 */ /* 0x000fe2000fffe03f */
[----:B------:R-:W-:Y:S01]  /*1060*/  IMAD.MOV.U32 R87, RZ, RZ, RZ ;  /* 0x000000ffff577224 */ /* 0x000fe200078e00ff */
[----:B------:R-:W-:Y:S01]  /*1070*/  USEL UR38, UR38, 0x1, UP0 ;  /* 0x0000000126267887 */ /* 0x000fe20008000000 */
[----:B------:R-:W-:Y:S01]  /*1080*/  CS2R R6, SRZ ;  /* 0x0000000000067805 */ /* 0x000fe2000001ff00 */
[----:B------:R-:W-:Y:S01]  /*1090*/  ULDC UR6, c[0x0][0xdac] ;  /* 0x00036b0000067ab9 */ /* 0x000fe20000000800 */
[----:B------:R-:W-:Y:S01]  /*10a0*/  ULDC UR7, c[0x0][0x2e0] ;  /* 0x0000b80000077ab9 */ /* 0x000fe20000000800 */
[----:B------:R-:W-:Y:S01]  /*10b0*/  UISETP.NE.AND UP2, UPT, UR43, 0x1, UPT ;  /* 0x000000012b00788c */ /* 0x000fe2000bf45270 */
[----:B------:R-:W-:Y:S01]  /*10c0*/  CS2R R8, SRZ ;  /* 0x0000000000087805 */ /* 0x000fe2000001ff00 */
[----:B------:R-:W-:Y:S01]  /*10d0*/  UIADD3 UR5, UR5, UR6, URZ ;  /* 0x0000000605057290 */ /* 0x000fe2000fffe03f */
[----:B------:R-:W-:Y:S01]  /*10e0*/  CS2R R10, SRZ ;  /* 0x00000000000a7805 */ /* 0x000fe2000001ff00 */
[----:B------:R-:W-:Y:S01]  /*10f0*/  UIMAD UR38, UR38, UR7, URZ ;  /* 0x00000007262672a4 */ /* 0x000fe2000f8e023f */
[----:B------:R-:W-:Y:S01]  /*1100*/  CS2R R12, SRZ ;  /* 0x00000000000c7805 */ /* 0x000fe2000001ff00 */
[----:B------:R-:W-:Y:S01]  /*1110*/  ULDC UR9, c[0x0][0x288] ;  /* 0x0000a20000097ab9 */ /* 0x000fe20000000800 */
[----:B------:R-:W-:Y:S01]  /*1120*/  USHF.L.U32 UR42, UR5, 0x7, URZ ;  /* 0x00000007052a7899 */ /* 0x000fe2000800063f */
[----:B------:R-:W-:Y:S01]  /*1130*/  CS2R R14, SRZ ;  /* 0x00000000000e7805 */ /* 0x000fe2000001ff00 */
[----:B------:R-:W-:Y:S01]  /*1140*/  UIADD3 UR7, UR38, 0x11f, -UR9 ;  /* 0x0000011f26077890 */ /* 0x000fe2000fffe809 */
[----:B------:R-:W-:Y:S01]  /*1150*/  CS2R R20, SRZ ;  /* 0x0000000000147805 */ /* 0x000fe2000001ff00 */
[----:B------:R-:W-:Y:S01]  /*1160*/  ULDC UR11, c[0x0][0xdc4] ;  /* 0x00037100000b7ab9 */ /* 0x000fe20000000800 */
[----:B------:R-:W-:Y:S01]  /*1170*/  UIADD3 UR6, UR38, 0x9f, URZ ;  /* 0x0000009f26067890 */ /* 0x000fe2000fffe03f */
[----:B------:R-:W-:Y:S01]  /*1180*/  CS2R R24, SRZ ;  /* 0x0000000000187805 */ /* 0x000fe2000001ff00 */
[----:B------:R-:W-:Y:S01]  /*1190*/  UIMAD UR11, UR8, UR11, UR4 ;  /* 0x0000000b080b72a4 */ /* 0x000fe2000f8e0204 */
[----:B------:R-:W-:Y:S01]  /*11a0*/  CS2R R28, SRZ ;  /* 0x00000000001c7805 */ /* 0x000fe2000001ff00 */
[----:B------:R-:W-:Y:S01]  /*11b0*/  UIADD3 UR8, UR7, UR42, URZ ;  /* 0x0000002a07087290 */ /* 0x000fe2000fffe03f */
[----:B------:R-:W-:Y:S01]  /*11c0*/  CS2R R26, SRZ ;  /* 0x00000000001a7805 */ /* 0x000fe2000001ff00 */
[----:B------:R-:W-:Y:S01]  /*11d0*/  @UP2 ULDC UR4, c[0x0][0xdbc] ;  /* 0x00036f0000042ab9 */ /* 0x000fe20000000800 */
[----:B------:R-:W-:Y:S01]  /*11e0*/  UIMAD.WIDE UR6, UR6, 0x66666667, URZ ;  /* 0x66666667060678a5 */ /* 0x000fe2000f8e023f */
[----:B------:R-:W-:Y:S01]  /*11f0*/  CS2R R32, SRZ ;  /* 0x0000000000207805 */ /* 0x000fe2000001ff00 */
[----:B------:R-:W-:Y:S01]  /*1200*/  UIMAD.WIDE.U32 UR4, UR11, UR4, URZ ;  /* 0x000000040b0472a5 */ /* 0x000fe2000f8e003f */
[----:B------:R-:W-:Y:S01]  /*1210*/  CS2R R30, SRZ ;  /* 0x00000000001e7805 */ /* 0x000fe2000001ff00 */
[----:B------:R-:W-:Y:S01]  /*1220*/  UIMAD.WIDE UR8, UR8, 0x66666667, URZ ;  /* 0x66666667080878a5 */ /* 0x000fe2000f8e023f */
[----:B------:R-:W-:Y:S01]  /*1230*/  CS2R R36, SRZ ;  /* 0x0000000000247805 */ /* 0x000fe2000001ff00 */
[----:B------:R-:W-:Y:S01]  /*1240*/  @UP2 ULDC UR12, c[0x0][0xdc0] ;  /* 0x00037000000c2ab9 */ /* 0x000fe20000000800 */
[----:B------:R-:W-:Y:S01]  /*1250*/  UMOV UR44, UR11 ;  /* 0x0000000b002c7c82 */ /* 0x000fe20008000000 */
[----:B------:R-:W-:Y:S01]  /*1260*/  @UP2 USHF.R.U32.HI UR44, URZ, UR12, UR5 ;  /* 0x0000000c3f2c2299 */ /* 0x000fe20008011605 */
[----:B------:R-:W-:Y:S01]  /*1270*/  CS2R R34, SRZ ;  /* 0x0000000000227805 */ /* 0x000fe2000001ff00 */
[----:B------:R-:W-:Y:S01]  /*1280*/  USHF.R.U32.HI UR4, URZ, 0x1f, UR7 ;  /* 0x0000001f3f047899 */ /* 0x000fe20008011607 */
[----:B------:R-:W-:Y:S01]  /*1290*/  CS2R R40, SRZ ;  /* 0x0000000000287805 */ /* 0x000fe2000001ff00 */
[----:B------:R-:W-:Y:S01]  /*12a0*/  USHF.R.U32.HI UR5, URZ, 0x1f, UR9 ;  /* 0x0000001f3f057899 */ /* 0x000fe20008011609 */
[----:B------:R-:W-:Y:S01]  /*12b0*/  CS2R R38, SRZ ;  /* 0x0000000000267805 */ /* 0x000fe2000001ff00 */
[----:B------:R-:W-:Y:S01]  /*12c0*/  ULEA.HI.SX32 UR4, UR7, UR4, 0x1a ;  /* 0x0000000407047291 */ /* 0x000fe2000f8fd23f */
[----:B------:R-:W-:Y:S01]  /*12d0*/  CS2R R44, SRZ ;  /* 0x00000000002c7805 */ /* 0x000fe2000001ff00 */
[----:B------:R-:W-:Y:S01]  /*12e0*/  ULEA.HI.SX32 UR5, UR9, UR5, 0x1a ;  /* 0x0000000509057291 */ /* 0x000fe2000f8fd23f */
[----:B------:R-:W-:Y:S01]  /*12f0*/  CS2R R42, SRZ ;  /* 0x00000000002a7805 */ /* 0x000fe2000001ff00 */
[----:B------:R-:W-:Y:S01]  /*1300*/  ULDC UR10, c[0x0][0x428] ;  /* 0x00010a00000a7ab9 */ /* 0x000fe20000000800 */
[----:B------:R-:W-:Y:S01]  /*1310*/  UIADD3 UR6, -UR44, URZ, URZ ;  /* 0x0000003f2c067290 */ /* 0x000fe2000fffe13f */
[----:B------:R-:W-:Y:S01]  /*1320*/  CS2R R48, SRZ ;  /* 0x0000000000307805 */ /* 0x000fe2000001ff00 */
[----:B------:R-:W-:Y:S01]  /*1330*/  UISETP.LT.AND UP0, UPT, UR4, UR5, UPT ;  /* 0x000000050400728c */ /* 0x000fe2000bf01270 */
[----:B------:R-:W-:Y:S01]  /*1340*/  CS2R R46, SRZ ;  /* 0x00000000002e7805 */ /* 0x000fe2000001ff00 */
[----:B------:R-:W-:Y:S01]  /*1350*/  UISETP.NE.AND UP1, UPT, UR10, 0x1, UPT ;  /* 0x000000010a00788c */ /* 0x000fe2000bf25270 */
[----:B------:R-:W-:Y:S01]  /*1360*/  CS2R R88, SRZ ;  /* 0x0000000000587805 */ /* 0x000fe2000001ff00 */
[----:B------:R-:W-:Y:S01]  /*1370*/  USEL UR39, UR4, UR5, UP0 ;  /* 0x0000000504277287 */ /* 0x000fe20008000000 */
[----:B------:R-:W-:Y:S01]  /*1380*/  CS2R R52, SRZ ;  /* 0x0000000000347805 */ /* 0x000fe2000001ff00 */
[----:B------:R-:W-:Y:S01]  /*1390*/  UIMAD UR43, UR43, UR6, UR11 ;  /* 0x000000062b2b72a4 */ /* 0x000fe2000f8e020b */
[----:B------:R-:W-:Y:S01]  /*13a0*/  CS2R R90, SRZ ;  /* 0x00000000005a7805 */ /* 0x000fe2000001ff00 */
[----:B------:R-:W-:Y:S01]  /*13b0*/  UISETP.GE.AND UP0, UPT, UR39, 0x1, UPT ;  /* 0x000000012700788c */ /* 0x000fe2000bf06270 */
[----:B------:R-:W-:-:S02]  /*13c0*/  CS2R R56, SRZ ;  /* 0x0000000000387805 */ /* 0x000fc4000001ff00 */
[----:B------:R-:W-:Y:S02]  /*13d0*/  CS2R R92, SRZ ;  /* 0x00000000005c7805 */ /* 0x000fe4000001ff00 */
[----:B------:R-:W-:Y:S02]  /*13e0*/  CS2R R60, SRZ ;  /* 0x00000000003c7805 */ /* 0x000fe4000001ff00 */
[----:B------:R-:W-:Y:S01]  /*13f0*/  CS2R R94, SRZ ;  /* 0x00000000005e7805 */ /* 0x000fe2000001ff00 */
[----:B------:R-:W-:Y:S01]  /*1400*/  @UP1 ULDC UR10, c[0x0][0x42c] ;  /* 0x00010b00000a1ab9 */ /* 0x000fe20000000800 */
[----:B------:R-:W-:Y:S01]  /*1410*/  PLOP3.LUT P1, PT, PT, PT, UP0, 0x80, 0x0 ;  /* 0x000000000000781c */ /* 0x000fe20003f2f008 */
[----:B------:R-:W-:Y:S01]  /*1420*/  UIMAD.WIDE.U32 UR4, UR43, UR10, URZ ;  /* 0x0000000a2b0472a5 */ /* 0x000fe2000f8e003f */
[----:B------:R-:W-:Y:S01]  /*1430*/  CS2R R64, SRZ ;  /* 0x0000000000407805 */ /* 0x000fe2000001ff00 */
[----:B------:R-:W-:Y:S01]  /*1440*/  @UP1 ULDC UR6, c[0x0][0x430] ;  /* 0x00010c0000061ab9 */ /* 0x000fe20000000800 */
[----:B------:R-:W-:Y:S01]  /*1450*/  UMOV UR52, UR43 ;  /* 0x0000002b00347c82 */ /* 0x000fe20008000000 */
[----:B------:R-:W-:Y:S01]  /*1460*/  @UP1 USHF.R.U32.HI UR52, URZ, UR6, UR5 ;  /* 0x000000063f341299 */ /* 0x000fe20008011605 */
[----:B------:R-:W-:-:S02]  /*1470*/  CS2R R96, SRZ ;  /* 0x0000000000607805 */ /* 0x000fc4000001ff00 */
[----:B------:R-:W-:Y:S02]  /*1480*/  CS2R R68, SRZ ;  /* 0x0000000000447805 */ /* 0x000fe4000001ff00 */
[----:B------:R-:W-:Y:S01]  /*1490*/  CS2R R98, SRZ ;  /* 0x0000000000627805 */ /* 0x000fe2000001ff00 */
[----:B------:R-:W-:Y:S02]  /*14a0*/  IMAD.MOV.U32 R72, RZ, RZ, RZ ;  /* 0x000000ffff487224 */ /* 0x000fe400078e00ff */
[----:B------:R-:W-:Y:S01]  /*14b0*/  IMAD.MOV.U32 R100, RZ, RZ, RZ ;  /* 0x000000ffff647224 */ /* 0x000fe200078e00ff */
        /* <DEDUP_REMOVED lines=29> */
.L_x_1823:
        /* <DEDUP_REMOVED lines=19> */
[----:B------:R-:W-:Y:S02]  /*17c0*/  @UP1 USHF.R.S32.HI UR19, URZ, 0x1f, UR52 ;  /* 0x0000001f3f131899 */ /* 0x000fe40008011434 */
[----:B------:R-:W-:Y:S02]  /*17d0*/  @UP1 UIMAD.WIDE.U32 UR12, UR44, UR14, URZ ;  /* 0x0000000e2c0c12a5 */ /* 0x000fe4000f8e003f */
[----:B------:R-:W-:Y:S02]  /*17e0*/  @UP1 UIMAD UR18, UR44, UR15, UR9 ;  /* 0x0000000f2c1212a4 */ /* 0x000fe4000f8e0209 */
[----:B------:R-:W-:Y:S01]  /*17f0*/  @UP0 UIADD3 UR11, UR11, UR17, URZ ;  /* 0x000000110b0b0290 */ /* 0x000fe2000fffe03f */
[----:B------:R-:W-:Y:S01]  /*1800*/  @UP0 ULDC.64 UR14, c[0x0][0x9b0] ;  /* 0x00026c00000e0ab9 */ /* 0x000fe20000000a00 */
[----:B------:R-:W-:Y:S01]  /*1810*/  @UP1 ULDC.64 UR8, c[0x0][0x9c0] ;  /* 0x0002700000081ab9 */ /* 0x000fe20000000a00 */
[----:B------:R-:W-:-:S02]  /*1820*/  @UP0 UIMAD UR16, UR16, UR14, URZ ;  /* 0x0000000e101002a4 */ /* 0x000fc4000f8e023f */
[----:B------:R-:W-:Y:S02]  /*1830*/  @UP1 UIMAD UR17, UR19, UR8, URZ ;  /* 0x00000008131112a4 */ /* 0x000fe4000f8e023f */
[----:B------:R-:W-:Y:S02]  /*1840*/  @UP1 UIADD3 UR13, UR13, UR18, URZ ;  /* 0x000000120d0d1290 */ /* 0x000fe4000fffe03f */
[----:B------:R-:W-:Y:S02]  /*1850*/  @UP0 UIMAD UR16, UR52, UR15, UR16 ;  /* 0x0000000f341002a4 */ /* 0x000fe4000f8e0210 */
[----:B------:R-:W-:Y:S02]  /*1860*/  @UP1 UIMAD UR17, UR52, UR9, UR17 ;  /* 0x00000009341112a4 */ /* 0x000fe4000f8e0211 */
[----:B------:R-:W-:Y:S02]  /*1870*/  @UP0 UIMAD.WIDE.U32 UR14, UR52, UR14, UR10 ;  /* 0x0000000e340e02a5 */ /* 0x000fe4000f8e000a */
        /* <DEDUP_REMOVED lines=13> */
[----:B------:R-:W-:Y:S01]  /*1950*/  ULEA.HI UR4, UR58, UR58, URZ, 0x1 ;  /* 0x0000003a3a047291 */ /* 0x000fe2000f8f083f */
[----:B------:R-:W-:-:S03]  /*1960*/  IMAD.U32 R8, RZ, RZ, UR59 ;  /* 0x0000003bff087e24 */ /* 0x000fc6000f8e00ff */
[----:B------:R-:W-:Y:S02]  /*1970*/  ULOP3.LUT UR4, UR4, 0xfffffffe, URZ, 0xc0, !UPT ;  /* 0xfffffffe04047892 */ /* 0x000fe4000f8ec03f */
[----:B------:R-:W-:Y:S02]  /*1980*/  ISETP.NE.AND P0, PT, R8, 0x3, PT ;  /* 0x000000030800780c */ /* 0x000fe40003f05270 */
[----:B------:R-:W-:-:S06]  /*1990*/  UIADD3 UR4, UR58, -UR4, URZ ;  /* 0x800000043a047290 */ /* 0x000fcc000fffe03f */
[----:B------:R-:W-:Y:S01]  /*19a0*/  IMAD.U32 R6, RZ, RZ, UR4 ;  /* 0x00000004ff067e24 */ /* 0x000fe2000f8e00ff */
[----:B------:R-:W-:-:S04]  /*19b0*/  ULDC UR4, c[0x0][0x9d8] ;  /* 0x0002760000047ab9 */ /* 0x000fc80000000800 */
[----:B------:R-:W-:-:S04]  /*19c0*/  SHF.L.U32 R6, R6, 0x1f, RZ ;  /* 0x0000001f06067819 */ /* 0x000fc800000006ff */
[----:B------:R-:W1:Y:S01]  /*19d0*/  SYNCS.PHASECHK.TRANS64.TRYWAIT P1, [UR37+0x29800], R6 ;  /* 0x02980006ff0075a7 */ /* 0x000e620008020165 */
[----:B--2---:R-:W-:-:S04]  /*19e0*/  FMUL.FTZ R0, R7, R0 ;  /* 0x0000000007007220 */ /* 0x004fc80000410000 */
[----:B------:R-:W-:Y:S01]  /*19f0*/  FMUL.FTZ R0, R0, UR4 ;  /* 0x0000000400007c20 */ /* 0x000fe20008410000 */
[----:B-1----:R-:W-:Y:S06]  /*1a00*/  @!P1 BRA `(.L_x_1824) ;  /* 0x0000011400189947 */ /* 0x002fec0003800000 */
.L_x_1941:
[----:B------:R-:W-:Y:S05]  /*1a10*/  @!P0 BRA `(.L_x_1825) ;  /* 0x0000000000048947 */ /* 0x000fea0003800000 */
[----:B------:R-:W-:Y:S01]  /*1a20*/  BPT.TRAP 0x1 ;  /* 0x000000040000795c */ /* 0x000fe20000300000 */
.L_x_1825:
[----:B------:R-:W-:Y:S02]  /*1a30*/  IMAD.U32 R2, RZ, RZ, UR36 ;  /* 0x00000024ff027e24 */ /* 0x000fe4000f8e00ff */
[----:B-1----:R-:W-:-:S03]  /*1a40*/  IMAD.U32 R3, RZ, RZ, UR46 ;  /* 0x0000002eff037e24 */ /* 0x002fc6000f8e00ff */
[----:B------:R-:W-:Y:S02]  /*1a50*/  LEA R2, R2, UR37, 0x3 ;  /* 0x0000002502027c11 */ /* 0x000fe4000f8e18ff */
[----:B------:R-:W-:-:S04]  /*1a60*/  SHF.L.U32 R3, R3, 0x1f, RZ ;  /* 0x0000001f03037819 */ /* 0x000fc800000006ff */
[----:B------:R1:W2:Y:S01]  /*1a70*/  SYNCS.PHASECHK.TRANS64.TRYWAIT P2, [R2+URZ+0x29830], R3 ;  /* 0x02983003020075a7 */ /* 0x0002a2000804017f */
[----:B------:R-:W-:Y:S05]  /*1a80*/  @!P0 BRA `(.L_x_1826) ;  /* 0x0000000000048947 */ /* 0x000fea0003800000 */
[----:B------:R-:W-:Y:S01]  /*1a90*/  BPT.TRAP 0x1 ;  /* 0x000000040000795c */ /* 0x000fe20000300000 */
.L_x_1826:
[----:B------:R-:W3:Y:S01]  /*1aa0*/  S2R R4, SR_TID.X ;  /* 0x0000000000047919 */ /* 0x000ee20000002100 */
[----:B------:R-:W-:Y:S01]  /*1ab0*/  IMAD.MOV.U32 R87, RZ, RZ, RZ ;  /* 0x000000ffff577224 */ /* 0x000fe200078e00ff */
[----:B---3--:R-:W-:Y:S01]  /*1ac0*/  LOP3.LUT P1, RZ, R4, 0x7f, RZ, 0xc0, !PT ;  /* 0x0000007f04ff7812 */ /* 0x008fe2000782c0ff */
[----:B--2---:R-:W-:-:S12]  /*1ad0*/  @P2 BRA `(.L_x_1827) ;  /* 0x0000000000082947 */ /* 0x004fd80003800000 */
[----:B------:R-:W2:Y:S02]  /*1ae0*/  SYNCS.PHASECHK.TRANS64.TRYWAIT P2, [R2+URZ+0x29830], R3 ;  /* 0x02983003020075a7 */ /* 0x000ea4000804017f */
[----:B--2---:R-:W-:Y:S05]  /*1af0*/  @!P2 BRA `(.L_x_1828) ;  /* 0x0000011000f4a947 */ /* 0x004fea0003800000 */
.L_x_1827:
[----:B------:R-:W-:Y:S05]  /*1b00*/  WARPSYNC.ALL ;  /* 0x0000000000007948 */ /* 0x000fea0003800000 */
[----:B------:R-:W-:Y:S01]  /*1b10*/  UIADD3 UR4, UR37, 0x1a400, URZ ;  /* 0x0001a40025047890 */ /* 0x000fe2000fffe03f */
[----:B------:R-:W-:Y:S01]  /*1b20*/  WARPGROUP.ARRIVE ;  /* 0x00000000000079c5 */ /* 0x000fe20000000000 */
[----:B------:R-:W-:Y:S01]  /*1b30*/  ULOP3.LUT UR6, UR40, 0x10000, URZ, 0xfc, !UPT ;  /* 0x0001000028067892 */ /* 0x000fe2000f8efc3f */
[----:B-12---:R-:W-:Y:S01]  /*1b40*/  @!P1 VIADD R2, R2, 0x29840 ;  /* 0x0002984002029836 */ /* 0x006fe20000000000 */
[----:B------:R-:W-:Y:S01]  /*1b50*/  USHF.R.U32.HI UR4, URZ, 0x4, UR4 ;  /* 0x000000043f047899 */ /* 0x000fe20008011604 */
[----:B------:R-:W-:Y:S01]  /*1b60*/  IMAD.MOV.U32 R86, RZ, RZ, R87 ;  /* 0x000000ffff567224 */ /* 0x000fe200078e0057 */
[----:B------:R-:W-:Y:S01]  /*1b70*/  UMOV UR9, 0x80000020 ;  /* 0x8000002000097882 */ /* 0x000fe20000000000 */
[----:B------:R-:W-:Y:S01]  /*1b80*/  UMOV UR11, 0x80000020 ;  /* 0x80000020000b7882 */ /* 0x000fe20000000000 */
[----:B------:R-:W-:Y:S01]  /*1b90*/  ULOP3.LUT UR4, UR4, 0x3fff, URZ, 0xc0, !UPT ;  /* 0x00003fff04047892 */ /* 0x000fe2000f8ec03f */
[----:B------:R-:W-:Y:S01]  /*1ba0*/  @!P1 PRMT R2, RZ, 0x654, R2 ;  /* 0x00000654ff029816 */ /* 0x000fe20000000002 */
[----:B------:R-:W-:Y:S01]  /*1bb0*/  UMOV UR8, UR6 ;  /* 0x0000000600087c82 */ /* 0x000fe20008000000 */
[----:B------:R-:W-:Y:S01]  /*1bc0*/  UMOV UR13, UR9 ;  /* 0x00000009000d7c82 */ /* 0x000fe20008000000 */
[----:B------:R-:W-:Y:S01]  /*1bd0*/  ULOP3.LUT UR4, UR4, 0x10000, URZ, 0xfc, !UPT ;  /* 0x0001000004047892 */ /* 0x000fe2000f8efc3f */
[----:B------:R-:W-:Y:S01]  /*1be0*/  UMOV UR12, UR8 ;  /* 0x00000008000c7c82 */ /* 0x000fe20008000000 */
[----:B------:R-:W-:-:S02]  /*1bf0*/  UMOV UR15, 0x80000020 ;  /* 0x80000020000f7882 */ /* 0x000fc40000000000 */
[----:B------:R-:W-:Y:S01]  /*1c00*/  UIMAD UR5, UR36, 0x780, UR4 ;  /* 0x00000780240578a4 */ /* 0x000fe2000f8e0204 */
[----:B------:R-:W-:Y:S01]  /*1c10*/  UMOV UR16, UR8 ;  /* 0x0000000800107c82 */ /* 0x000fe20008000000 */
[----:B------:R-:W-:Y:S02]  /*1c20*/  UMOV UR17, UR9 ;  /* 0x0000000900117c82 */ /* 0x000fe40008000000 */
[----:B------:R-:W-:Y:S02]  /*1c30*/  UIADD3 UR14, UR5, 0x100, URZ ;  /* 0x00000100050e7890 */ /* 0x000fe4000fffe03f */
[----:B------:R-:W-:Y:S02]  /*1c40*/  UIADD3 UR18, UR5, 0x180, URZ ;  /* 0x0000018005127890 */ /* 0x000fe4000fffe03f */
[----:B------:R-:W-:Y:S01]  /*1c50*/  UMOV UR10, UR5 ;  /* 0x00000005000a7c82 */ /* 0x000fe20008000000 */
[----:B------:R-:W-:Y:S01]  /*1c60*/  UMOV UR19, 0x80000020 ;  /* 0x8000002000137882 */ /* 0x000fe20000000000 */
[----:B------:R-:W-:Y:S01]  /*1c70*/  QGMMA.64x32x32.F32.E4M3.E4M3 R104, gdesc[UR8], RZ, !UPT, gsb0 ;  /* 0x00600000086879f3 */ /* 0x000fe2000c0008ff */
        /* <DEDUP_REMOVED lines=36> */
[----:B------:R-:W-:Y:S02]  /*1ec0*/  ULDC UR10, c[0x0][0x288] ;  /* 0x0000a200000a7ab9 */ /* 0x000fe40000000800 */
        /* <DEDUP_REMOVED lines=49> */
[----:B------:R-:W-:Y:S02]  /*21e0*/  UIADD3 UR7, UR6, 0x400, URZ ;  /* 0x0000040006077890 */ /* 0x000fe4000fffe03f */
[----:B------:R-:W-:Y:S01]  /*21f0*/  UIADD3 UR6, UR6, 0x402, URZ ;  /* 0x0000040206067890 */ /* 0x000fe2000fffe03f */
[----:B------:R-:W-:-:S02]  /*2200*/  WARPGROUP.DEPBAR.LE gsb0, 0x0 ;  /* 0x00008000000079c5 */ /* 0x000fc40000010000 */
        /* <DEDUP_REMOVED lines=55> */
[----:B------:R-:W-:-:S04]  /*2580*/  UIMAD UR6, UR39, -0xa0, UR38 ;  /* 0xffffff60270678a4 */ /* 0x000fc8000f8e0226 */
[----:B------:R-:W-:Y:S02]  /*2590*/  UIADD3 UR7, UR6, 0xa0, URZ ;  /* 0x000000a006077890 */ /* 0x000fe4000fffe03f */
[----:B------:R-:W-:Y:S02]  /*25a0*/  UIADD3 UR6, -UR10, 0xa1, UR6 ;  /* 0x000000a10a067890 */ /* 0x000fe4000fffe106 */
[----:B------:R-:W-:-:S04]  /*25b0*/  UIADD3 UR10, UR42, -UR10, UR38 ;  /* 0x8000000a2a0a7290 */ /* 0x000fc8000fffe026 */
[----:B------:R-:W-:Y:S01]  /*25c0*/  UIMAD.WIDE UR10, UR10, 0x66666667, URZ ;  /* 0x666666670a0a78a5 */ /* 0x000fe2000f8e023f */
        /* <DEDUP_REMOVED lines=20> */
[----:B------:R-:W1:Y:S01]  /*2710*/  MUFU.TANH R104, R104 ;  /* 0x0000006800687308 */ /* 0x000e620000002400 */
[----:B------:R-:W-:Y:S01]  /*2720*/  UMOV UR31, 0x80000020 ;  /* 0x80000020001f7882 */ /* 0x000fe20000000000 */
[C---:B------:R-:W-:Y:S01]  /*2730*/  FMUL.FTZ R113, R0.reuse, R113 ;  /* 0x0000007100717220 */ /* 0x040fe20000410000 */
[C---:B------:R-:W-:Y:S01]  /*2740*/  FMUL.FTZ R116, R0.reuse, R116 ;  /* 0x0000007400747220 */ /* 0x040fe20000410000 */
[C---:B------:R-:W-:Y:S01]  /*2750*/  FMUL.FTZ R117, R0.reuse, R117 ;  /* 0x0000007500757220 */ /* 0x040fe20000410000 */
[C---:B------:R-:W-:Y:S01]  /*2760*/  FMUL.FTZ R10, R0.reuse, R119 ;  /* 0x00000077000a7220 */ /* 0x040fe20000410000 */
[C---:B------:R-:W-:Y:S01]  /*2770*/  FMUL.FTZ R8, R0.reuse, R115 ;  /* 0x0000007300087220 */ /* 0x040fe20000410000 */
[C---:B------:R-:W-:Y:S01]  /*2780*/  FMUL.FTZ R6, R0.reuse, R111 ;  /* 0x0000006f00067220 */ /* 0x040fe20000410000 */
[----:B------:R-:W-:Y:S01]  /*2790*/  MUFU.TANH R105, R105 ;  /* 0x0000006900697308 */ /* 0x000fe20000002400 */
[C---:B------:R-:W-:Y:S01]  /*27a0*/  FMUL.FTZ R3, R0.reuse, R107 ;  /* 0x0000006b00037220 */ /* 0x040fe20000410000 */
[C---:B------:R-:W-:Y:S01]  /*27b0*/  FMUL.FTZ R4, R0.reuse, R106 ;  /* 0x0000006a00047220 */ /* 0x040fe20000410000 */
[C---:B------:R-:W-:Y:S01]  /*27c0*/  FMUL.FTZ R5, R0.reuse, R110 ;  /* 0x0000006e00057220 */ /* 0x040fe20000410000 */
[C---:B------:R-:W-:Y:S01]  /*27d0*/  FMUL.FTZ R7, R0.reuse, R114 ;  /* 0x0000007200077220 */ /* 0x040fe20000410000 */
[----:B------:R-:W-:-:S03]  /*27e0*/  FMUL.FTZ R9, R0, R118 ;  /* 0x0000007600097220 */ /* 0x000fc60000410000 */
[----:B------:R-:W2:Y:S08]  /*27f0*/  MUFU.TANH R108, R108 ;  /* 0x0000006c006c7308 */ /* 0x000eb00000002400 */
[----:B------:R-:W3:Y:S08]  /*2800*/  MUFU.TANH R109, R109 ;  /* 0x0000006d006d7308 */ /* 0x000ef00000002400 */
[----:B------:R-:W4:Y:S08]  /*2810*/  MUFU.TANH R112, R112 ;  /* 0x0000007000707308 */ /* 0x000f300000002400 */
[----:B------:R-:W5:Y:S08]  /*2820*/  MUFU.TANH R125, R113 ;  /* 0x00000071007d7308 */ /* 0x000f700000002400 */
[----:B------:R-:W5:Y:S08]  /*2830*/  MUFU.TANH R116, R116 ;  /* 0x0000007400747308 */ /* 0x000f700000002400 */
[----:B------:R-:W5:Y:S01]  /*2840*/  MUFU.TANH R127, R117 ;  /* 0x00000075007f7308 */ /* 0x000f620000002400 */
[----:B------:R-:W-:-:S02]  /*2850*/  WARPGROUP.DEPBAR.LE gsb0, 0x0 ;  /* 0x00008000000079c5 */ /* 0x000fc40000010000 */
[----:B------:R-:W-:Y:S01]  /*2860*/  WARPGROUP.ARRIVE ;  /* 0x00000000000079c5 */ /* 0x000fe20000000000 */
[C---:B------:R-:W-:Y:S01]  /*2870*/  FMUL.FTZ R12, R0.reuse, R91 ;  /* 0x0000005b000c7220 */ /* 0x040fe20000410000 */
[----:B------:R-:W-:Y:S02]  /*2880*/  IMAD.U32 R91, RZ, RZ, UR6 ;  /* 0x00000006ff5b7e24 */ /* 0x000fe4000f8e00ff */
[C---:B------:R-:W-:Y:S01]  /*2890*/  FMUL.FTZ R88, R0.reuse, R88 ;  /* 0x0000005800587220 */ /* 0x040fe20000410000 */
[C---:B------:R-:W-:Y:S01]  /*28a0*/  FMUL.FTZ R89, R0.reuse, R89 ;  /* 0x0000005900597220 */ /* 0x040fe20000410000 */
[----:B------:R-:W-:Y:S01]  /*28b0*/  FMUL.FTZ R92, R0, R92 ;  /* 0x0000005c005c7220 */ /* 0x000fe20000410000 */
[----:B------:R-:W-:Y:S01]  /*28c0*/  QGMMA.64x32x32.F32.E4M3.E4M3 R56, gdesc[UR28], R56, gsb0 ;  /* 0x006000001c3879f3 */ /* 0x000fe20008000838 */
[----:B------:R-:W-:Y:S01]  /*28d0*/  UIADD3 UR30, UR5, 0x682, URZ ;  /* 0x00000682051e7890 */ /* 0x000fe2000fffe03f */
[----:B------:R-:W-:Y:S01]  /*28e0*/  IMAD R91, R22, -0x2, R91 ;  /* 0xfffffffe165b7824 */ /* 0x000fe200078e025b */
[----:B------:R-:W-:Y:S01]  /*28f0*/  UMOV UR31, 0x80000020 ;  /* 0x80000020001f7882 */ /* 0x000fe20000000000 */
[----:B------:R-:W5:Y:S01]  /*2900*/  MUFU.TANH R88, R88 ;  /* 0x0000005800587308 */ /* 0x000f620000002400 */
[C---:B------:R-:W-:Y:S01]  /*2910*/  FMUL.FTZ R93, R0.reuse, R93 ;  /* 0x0000005d005d7220 */ /* 0x040fe20000410000 */
        /* <DEDUP_REMOVED lines=12> */
[----:B------:R-:W5:Y:S08]  /*29e0*/  MUFU.TANH R92, R92 ;  /* 0x0000005c005c7308 */ /* 0x000f700000002400 */
[----:B------:R-:W5:Y:S08]  /*29f0*/  MUFU.TANH R93, R93 ;  /* 0x0000005d005d7308 */ /* 0x000f700000002400 */
[----:B------:R-:W5:Y:S08]  /*2a00*/  MUFU.TANH R96, R96 ;  /* 0x0000006000607308 */ /* 0x000f700000002400 */
[----:B------:R-:W5:Y:S08]  /*2a10*/  MUFU.TANH R97, R97 ;  /* 0x0000006100617308 */ /* 0x000f700000002400 */
[----:B------:R-:W5:Y:S01]  /*2a20*/  MUFU.TANH R95, R100 ;  /* 0x00000064005f7308 */ /* 0x000f620000002400 */
[----:B------:R-:W-:-:S02]  /*2a30*/  WARPGROUP.DEPBAR.LE gsb0, 0x0 ;  /* 0x00008000000079c5 */ /* 0x000fc40000010000 */
[----:B------:R-:W-:Y:S01]  /*2a40*/  WARPGROUP.ARRIVE ;  /* 0x00000000000079c5 */ /* 0x000fe20000000000 */
[C---:B------:R-:W-:Y:S01]  /*2a50*/  FMUL.FTZ R74, R0.reuse, R57 ;  /* 0x00000039004a7220 */ /* 0x040fe20000410000 */
[C---:B------:R-:W-:Y:S01]  /*2a60*/  FMUL.FTZ R57, R0.reuse, R59 ;  /* 0x0000003b00397220 */ /* 0x040fe20000410000 */
[C---:B------:R-:W-:Y:S01]  /*2a70*/  FMUL.FTZ R60, R0.reuse, R60 ;  /* 0x0000003c003c7220 */ /* 0x040fe20000410000 */
[C---:B------:R-:W-:Y:S01]  /*2a80*/  FMUL.FTZ R59, R0.reuse, R63 ;  /* 0x0000003f003b7220 */ /* 0x040fe20000410000 */
[C---:B------:R-:W-:Y:S01]  /*2a90*/  FMUL.FTZ R64, R0.reuse, R64 ;  /* 0x0000004000407220 */ /* 0x040fe20000410000 */
[----:B------:R-:W-:Y:S01]  /*2aa0*/  QGMMA.64x32x32.F32.E4M3.E4M3 R40, gdesc[UR28], R40, gsb0 ;  /* 0x006000001c2879f3 */ /* 0x000fe20008000828 */
[----:B------:R-:W-:Y:S01]  /*2ab0*/  IMAD.U32 R63, RZ, RZ, UR7 ;  /* 0x00000007ff3f7e24 */ /* 0x000fe2000f8e00ff */
[----:B------:R1:W-:Y:S01]  /*2ac0*/  MUFU.TANH R76, R60 ;  /* 0x0000003c004c7308 */ /* 0x0003e20000002400 */
[C---:B------:R-:W-:Y:S01]  /*2ad0*/  FMUL.FTZ R61, R0.reuse, R61 ;  /* 0x0000003d003d7220 */ /* 0x040fe20000410000 */
[C---:B------:R-:W-:Y:S01]  /*2ae0*/  FMUL.FTZ R68, R0.reuse, R68 ;  /* 0x0000004400447220 */ /* 0x040fe20000410000 */
[----:B------:R-:W-:Y:S01]  /*2af0*/  UIADD3 UR30, UR5, 0x702, URZ ;  /* 0x00000702051e7890 */ /* 0x000fe2000fffe03f */
[C---:B------:R-:W-:Y:S01]  /*2b00*/  FMUL.FTZ R73, R0.reuse, R56 ;  /* 0x0000003800497220 */ /* 0x040fe20000410000 */
[----:B------:R-:W-:Y:S01]  /*2b10*/  UMOV UR31, 0x80000020 ;  /* 0x80000020001f7882 */ /* 0x000fe20000000000 */
[C---:B------:R-:W-:Y:S01]  /*2b20*/  FMUL.FTZ R65, R0.reuse, R65 ;  /* 0x0000004100417220 */ /* 0x040fe20000410000 */
[C---:B------:R-:W-:Y:S01]  /*2b30*/  FMUL.FTZ R69, R0.reuse, R69 ;  /* 0x0000004500457220 */ /* 0x040fe20000410000 */
[----:B------:R2:W-:Y:S01]  /*2b40*/  MUFU.TANH R79, R64 ;  /* 0x00000040004f7308 */ /* 0x0005e20000002400 */
[----:B-1----:R-:W-:Y:S01]  /*2b50*/  FMUL.FTZ R60, R0, R66 ;  /* 0x00000042003c7220 */ /* 0x002fe20000410000 */
[----:B------:R-:W-:-:S02]  /*2b60*/  VIADD R66, R23, UR42 ;  /* 0x0000002a17427c36 */ /* 0x000fc40008000000 */
[C---:B------:R-:W-:Y:S01]  /*2b70*/  FMUL.FTZ R56, R0.reuse, R58 ;  /* 0x0000003a00387220 */ /* 0x040fe20000410000 */
[C---:B------:R-:W-:Y:S01]  /*2b80*/  FMUL.FTZ R58, R0.reuse, R62 ;  /* 0x0000003e003a7220 */ /* 0x040fe20000410000 */
[----:B------:R-:W-:Y:S01]  /*2b90*/  FMUL.FTZ R62, R0, R70 ;  /* 0x00000046003e7220 */ /* 0x000fe20000410000 */
[----:B------:R-:W-:Y:S01]  /*2ba0*/  ULDC UR5, c[0x0][0x988] ;  /* 0x0002620000057ab9 */ /* 0x000fe20000000800 */
[----:B------:R-:W-:Y:S01]  /*2bb0*/  UIADD3 UR7, UR39, -0x2, URZ ;  /* 0xfffffffe27077890 */ /* 0x000fe2000fffe03f */
[----:B------:R1:W-:Y:S01]  /*2bc0*/  MUFU.TANH R78, R61 ;  /* 0x0000003d004e7308 */ /* 0x0003e20000002400 */
[----:B--2---:R-:W-:Y:S02]  /*2bd0*/  IMAD R64, R22, -0x2, R63 ;  /* 0xfffffffe16407824 */ /* 0x004fe400078e023f */
[----:B------:R-:W-:-:S03]  /*2be0*/  FMUL.FTZ R63, R0, R71 ;  /* 0x00000047003f7220 */ /* 0x000fc60000410000 */
[----:B------:R-:W-:Y:S02]  /*2bf0*/  VIADDMNMX R82, R66, R91, R64, PT ;  /* 0x0000005b42527246 */ /* 0x000fe40003800140 */
[----:B------:R-:W2:Y:S01]  /*2c00*/  MUFU.TANH R83, R101 ;  /* 0x0000006500537308 */ /* 0x000ea20000002400 */
[----:B-1----:R-:W-:Y:S01]  /*2c10*/  FMUL.FTZ R61, R0, R67 ;  /* 0x00000043003d7220 */ /* 0x002fe20000410000 */
[C---:B------:R-:W-:Y:S02]  /*2c20*/  ISETP.GT.AND P5, PT, R82.reuse, RZ, PT ;  /* 0x000000ff5200720c */ /* 0x040fe40003fa4270 */
[C---:B------:R-:W-:Y:S02]  /*2c30*/  ISETP.GT.AND P6, PT, R82.reuse, 0x1, PT ;  /* 0x000000015200780c */ /* 0x040fe40003fc4270 */
[----:B------:R-:W-:Y:S02]  /*2c40*/  ISETP.GT.AND P4, PT, R82, 0x8, PT ;  /* 0x000000085200780c */ /* 0x000fe40003f84270 */
[----:B------:R1:W-:Y:S01]  /*2c50*/  MUFU.TANH R67, R68 ;  /* 0x0000004400437308 */ /* 0x0003e20000002400 */
[----:B------:R-:W-:-:S02]  /*2c60*/  FSEL R113, R104, -INF , P5 ;  /* 0xff80000068717808 */ /* 0x000fc40002800000 */
[----:B------:R-:W-:Y:S02]  /*2c70*/  ISETP.GT.AND P2, PT, R82, 0x9, PT ;  /* 0x000000095200780c */ /* 0x000fe40003f44270 */
[----:B------:R-:W-:Y:S02]  /*2c80*/  FSEL R117, R108, -INF , P4 ;  /* 0xff8000006c757808 */ /* 0x000fe40002000000 */
[----:B------:R-:W-:Y:S01]  /*2c90*/  ISETP.GT.AND P3, PT, R82, 0x10, PT ;  /* 0x000000105200780c */ /* 0x000fe20003f64270 */
[----:B------:R-:W2:Y:S01]  /*2ca0*/  MUFU.TANH R73, R73 ;  /* 0x0000004900497308 */ /* 0x000ea20000002400 */
[----:B-1----:R-:W-:Y:S02]  /*2cb0*/  FSEL R68, R105, -INF , P6 ;  /* 0xff80000069447808 */ /* 0x002fe40003000000 */
[----:B---3--:R-:W-:Y:S02]  /*2cc0*/  FSEL R119, R109, -INF , P2 ;  /* 0xff8000006d777808 */ /* 0x008fe40001000000 */
[----:B------:R-:W-:-:S02]  /*2cd0*/  FMNMX.FTZ R84, R113, R68, !PT ;  /* 0x0000004471547209 */ /* 0x000fc40007810000 */
[----:B------:R-:W-:Y:S01]  /*2ce0*/  ISETP.GT.AND P5, PT, R82, 0x11, PT ;  /* 0x000000115200780c */ /* 0x000fe20003fa4270 */
[----:B------:R-:W1:Y:S01]  /*2cf0*/  MUFU.TANH R74, R74 ;  /* 0x0000004a004a7308 */ /* 0x000e620000002400 */
[----:B------:R-:W-:Y:S02]  /*2d00*/  FMNMX.FTZ R84, R117, R84, !PT ;  /* 0x0000005475547209 */ /* 0x000fe40007810000 */
[----:B----4-:R-:W-:Y:S02]  /*2d10*/  FSEL R123, R112, -INF , P3 ;  /* 0xff800000707b7808 */ /* 0x010fe40001800000 */
[----:B------:R-:W-:Y:S02]  /*2d20*/  FMNMX.FTZ R84, R119, R84, !PT ;  /* 0x0000005477547209 */ /* 0x000fe40007810000 */
[----:B------:R-:W-:Y:S01]  /*2d30*/  ISETP.GT.AND P4, PT, R82, 0x18, PT ;  /* 0x000000185200780c */ /* 0x000fe20003f84270 */
[----:B------:R-:W3:Y:S01]  /*2d40*/  MUFU.TANH R65, R65 ;  /* 0x0000004100417308 */ /* 0x000ee20000002400 */
[----:B-----5:R-:W-:Y:S01]  /*2d50*/  FSEL R125, R125, -INF , P5 ;  /* 0xff8000007d7d7808 */ /* 0x020fe20002800000 */
[----:B------:R-:W-:-:S02]  /*2d60*/  WARPGROUP.DEPBAR.LE gsb0, 0x0 ;  /* 0x00008000000079c5 */ /* 0x000fc40000010000 */
[----:B------:R-:W-:Y:S01]  /*2d70*/  FMNMX.FTZ R84, R123, R84, !PT ;  /* 0x000000547b547209 */ /* 0x000fe20007810000 */
[----:B------:R-:W-:Y:S01]  /*2d80*/  WARPGROUP.ARRIVE ;  /* 0x00000000000079c5 */ /* 0x000fe20000000000 */
[----:B------:R-:W-:Y:S01]  /*2d90*/  ISETP.GT.AND P2, PT, R82, 0x19, PT ;  /* 0x000000195200780c */ /* 0x000fe20003f44270 */
[----:B------:R-:W-:Y:S01]  /*2da0*/  FMUL.FTZ R40, R0, R40 ;  /* 0x0000002800287220 */ /* 0x000fe20000410000 */
[----:B------:R-:W-:Y:S01]  /*2db0*/  FSEL R129, R116, -INF , P4 ;  /* 0xff80000074817808 */ /* 0x000fe20002000000 */
[----:B------:R-:W4:Y:S01]  /*2dc0*/  MUFU.TANH R80, R69 ;  /* 0x0000004500507308 */ /* 0x000f220000002400 */
[----:B------:R-:W-:Y:S01]  /*2dd0*/  FMNMX.FTZ R84, R125, R84, !PT ;  /* 0x000000547d547209 */ /* 0x000fe20007810000 */
[----:B------:R-:W-:Y:S01]  /*2de0*/  QGMMA.64x32x32.F32.E4M3.E4M3 R24, gdesc[UR28], R24, gsb0 ;  /* 0x006000001c1879f3 */ /* 0x000fe20008000818 */
[----:B------:R-:W-:Y:S01]  /*2df0*/  ISETP.GT.AND P3, PT, R82, 0x20, PT ;  /* 0x000000205200780c */ /* 0x000fe20003f64270 */
[C---:B------:R-:W-:Y:S01]  /*2e00*/  FMUL.FTZ R41, R0.reuse, R41 ;  /* 0x0000002900297220 */ /* 0x040fe20000410000 */
[----:B------:R-:W-:Y:S01]  /*2e10*/  FSEL R127, R127, -INF , P2 ;  /* 0xff8000007f7f7808 */ /* 0x000fe20001000000 */
[----:B------:R-:W-:Y:S01]  /*2e20*/  FMUL.FTZ R44, R0, R44 ;  /* 0x0000002c002c7220 */ /* 0x000fe20000410000 */
[----:B------:R-:W-:Y:S01]  /*2e30*/  FMNMX.FTZ R84, R129, R84, !PT ;  /* 0x0000005481547209 */ /* 0x000fe20007810000 */
[----:B------:R5:W4:Y:S01]  /*2e40*/  MUFU.TANH R70, R40 ;  /* 0x0000002800467308 */ /* 0x000b220000002400 */
[----:B------:R-:W-:Y:S01]  /*2e50*/  ISETP.GT.AND P2, PT, R82, 0x21, PT ;  /* 0x000000215200780c */ /* 0x000fe20003f44270 */
[----:B------:R-:W-:Y:S01]  /*2e60*/  FMUL.FTZ R45, R0, R45 ;  /* 0x0000002d002d7220 */ /* 0x000fe20000410000 */
[----:B------:R-:W-:Y:S01]  /*2e70*/  FSEL R121, R88, -INF , P3 ;  /* 0xff80000058797808 */ /* 0x000fe20001800000 */
[C---:B------:R-:W-:Y:S01]  /*2e80*/  FMUL.FTZ R49, R0.reuse, R49 ;  /* 0x0000003100317220 */ /* 0x040fe20000410000 */
[----:B------:R-:W-:Y:S01]  /*2e90*/  FMNMX.FTZ R84, R127, R84, !PT ;  /* 0x000000547f547209 */ /* 0x000fe20007810000 */
[----:B------:R-:W-:Y:S01]  /*2ea0*/  FMUL.FTZ R48, R0, R48 ;  /* 0x0000003000307220 */ /* 0x000fe20000410000 */
[----:B------:R-:W-:Y:S01]  /*2eb0*/  ISETP.GT.AND P3, PT, R82, 0x28, PT ;  /* 0x000000285200780c */ /* 0x000fe20003f64270 */
[----:B------:R2:W4:Y:S01]  /*2ec0*/  MUFU.TANH R81, R41 ;  /* 0x0000002900517308 */ /* 0x0005220000002400 */
[----:B------:R-:W-:Y:S01]  /*2ed0*/  FSEL R115, R89, -INF , P2 ;  /* 0xff80000059737808 */ /* 0x000fe20001000000 */
[C---:B-----5:R-:W-:Y:S01]  /*2ee0*/  FMUL.FTZ R40, R0.reuse, R42 ;  /* 0x0000002a00287220 */ /* 0x060fe20000410000 */
[----:B------:R-:W-:Y:S01]  /*2ef0*/  FMNMX.FTZ R84, R121, R84, !PT ;  /* 0x0000005479547209 */ /* 0x000fe20007810000 */
[----:B------:R-:W-:Y:S01]  /*2f00*/  FMUL.FTZ R53, R0, R53 ;  /* 0x0000003500357220 */ /* 0x000fe20000410000 */
[----:B------:R-:W-:Y:S01]  /*2f10*/  ISETP.GT.AND P2, PT, R82, 0x29, PT ;  /* 0x000000295200780c */ /* 0x000fe20003f44270 */
[----:B------:R-:W-:Y:S01]  /*2f20*/  FMUL.FTZ R52, R0, R52 ;  /* 0x0000003400347220 */ /* 0x000fe20000410000 */
[----:B------:R-:W-:Y:S01]  /*2f30*/  FSEL R111, R92, -INF , P3 ;  /* 0xff8000005c6f7808 */ /* 0x000fe20001800000 */
[----:B------:R-:W5:Y:S01]  /*2f40*/  MUFU.TANH R44, R44 ;  /* 0x0000002c002c7308 */ /* 0x000f620000002400 */
[----:B------:R-:W-:Y:S01]  /*2f50*/  FMNMX.FTZ R84, R115, R84, !PT ;  /* 0x0000005473547209 */ /* 0x000fe20007810000 */
[----:B--2---:R-:W-:Y:S01]  /*2f60*/  FMUL.FTZ R41, R0, R43 ;  /* 0x0000002b00297220 */ /* 0x004fe20000410000 */
[----:B------:R-:W-:Y:S01]  /*2f70*/  ISETP.GT.AND P3, PT, R82, 0x30, PT ;  /* 0x000000305200780c */ /* 0x000fe20003f64270 */
[----:B------:R-:W-:Y:S01]  /*2f80*/  IMAD.U32 R88, RZ, RZ, UR5 ;  /* 0x00000005ff587e24 */ /* 0x000fe2000f8e00ff */
[----:B------:R-:W-:Y:S01]  /*2f90*/  FSEL R109, R93, -INF , P2 ;  /* 0xff8000005d6d7808 */ /* 0x000fe20001000000 */
[----:B------:R-:W-:Y:S01]  /*2fa0*/  FMUL.FTZ R55, R0, R55 ;  /* 0x0000003700377220 */ /* 0x000fe20000410000 */
[----:B------:R-:W-:Y:S01]  /*2fb0*/  FMNMX.FTZ R84, R111, R84, !PT ;  /* 0x000000546f547209 */ /* 0x000fe20007810000 */
[----:B------:R-:W2:Y:S01]  /*2fc0*/  MUFU.TANH R43, R45 ;  /* 0x0000002d002b7308 */ /* 0x000ea20000002400 */
[----:B------:R-:W-:Y:S01]  /*2fd0*/  ISETP.GT.AND P2, PT, R82, 0x31, PT ;  /* 0x000000315200780c */ /* 0x000fe20003f44270 */
[----:B------:R-:W-:Y:S01]  /*2fe0*/  FMUL.FTZ R46, R0, R46 ;  /* 0x0000002e002e7220 */ /* 0x000fe20000410000 */
[----:B------:R-:W-:Y:S01]  /*2ff0*/  FSEL R105, R96, -INF , P3 ;  /* 0xff80000060697808 */ /* 0x000fe20001800000 */
[C---:B------:R-:W-:Y:S01]  /*3000*/  FMUL.FTZ R50, R0.reuse, R50 ;  /* 0x0000003200327220 */ /* 0x040fe20000410000 */
[----:B------:R-:W-:Y:S01]  /*3010*/  FMNMX.FTZ R84, R109, R84, !PT ;  /* 0x000000546d547209 */ /* 0x000fe20007810000 */
[----:B------:R-:W-:Y:S01]  /*3020*/  FMUL.FTZ R51, R0, R51 ;  /* 0x0000003300337220 */ /* 0x000fe20000410000 */
[----:B------:R-:W-:Y:S01]  /*3030*/  ISETP.GT.AND P3, PT, R82, 0x38, PT ;  /* 0x000000385200780c */ /* 0x000fe20003f64270 */
[----:B------:R-:W-:Y:S01]  /*3040*/  MUFU.TANH R42, R49 ;  /* 0x00000031002a7308 */ /* 0x000fe20000002400 */
[----:B------:R-:W-:Y:S01]  /*3050*/  FSEL R99, R97, -INF , P2 ;  /* 0xff80000061637808 */ /* 0x000fe20001000000 */
[----:B------:R-:W-:Y:S01]  /*3060*/  FMUL.FTZ R54, R0, R54 ;  /* 0x0000003600367220 */ /* 0x000fe20000410000 */
[----:B------:R-:W-:Y:S01]  /*3070*/  FMNMX.FTZ R84, R105, R84, !PT ;  /* 0x0000005469547209 */ /* 0x000fe20007810000 */
[----:B------:R-:W-:Y:S01]  /*3080*/  USHF.R.U32.HI UR5, URZ, 0x1f, UR11 ;  /* 0x0000001f3f057899 */ /* 0x000fe2000801160b */
[----:B------:R-:W-:-:S02]  /*3090*/  ISETP.GT.AND P2, PT, R82, 0x39, PT ;  /* 0x000000395200780c */ /* 0x000fc40003f44270 */
[----:B------:R-:W-:Y:S01]  /*30a0*/  FSEL R95, R95, -INF , P3 ;  /* 0xff8000005f5f7808 */ /* 0x000fe20001800000 */
[----:B------:R-:W2:Y:S01]  /*30b0*/  MUFU.TANH R48, R48 ;  /* 0x0000003000307308 */ /* 0x000ea20000002400 */
[----:B------:R-:W-:Y:S01]  /*30c0*/  FMNMX.FTZ R84, R99, R84, !PT ;  /* 0x0000005463547209 */ /* 0x000fe20007810000 */
[----:B------:R-:W-:Y:S01]  /*30d0*/  ULEA.HI.SX32 UR5, UR11, UR5, 0x1a ;  /* 0x000000050b057291 */ /* 0x000fe2000f8fd23f */
[C---:B------:R-:W-:Y:S02]  /*30e0*/  ISETP.GT.AND P3, PT, R82.reuse, 0x40, PT ;  /* 0x000000405200780c */ /* 0x040fe40003f64270 */
[----:B------:R-:W-:Y:S01]  /*30f0*/  FSEL R83, R83, -INF , P2 ;  /* 0xff80000053537808 */ /* 0x000fe20001000000 */
[----:B------:R-:W-:Y:S01]  /*3100*/  UISETP.LT.AND UP0, UPT, URZ, UR5, UPT ;  /* 0x000000053f00728c */ /* 0x000fe2000bf01270 */
[----:B------:R-:W-:Y:S01]  /*3110*/  FMNMX.FTZ R84, R95, R84, !PT ;  /* 0x000000545f547209 */ /* 0x000fe20007810000 */
[----:B------:R-:W2:Y:S01]  /*3120*/  MUFU.TANH R52, R52 ;  /* 0x0000003400347308 */ /* 0x000ea20000002400 */
[----:B------:R-:W-:Y:S01]  /*3130*/  ISETP.GT.AND P2, PT, R82, 0x41, PT ;  /* 0x000000415200780c */ /* 0x000fe20003f44270 */
[----:B------:R-:W-:Y:S01]  /*3140*/  USEL UR41, URZ, UR5, !UP0 ;  /* 0x000000053f297287 */ /* 0x000fe2000c000000 */
[----:B------:R-:W-:-:S02]  /*3150*/  FSEL R77, R73, -INF , P3 ;  /* 0xff800000494d7808 */ /* 0x000fc40001800000 */
[----:B------:R-:W-:Y:S01]  /*3160*/  FMNMX.FTZ R84, R83, R84, !PT ;  /* 0x0000005453547209 */ /* 0x000fe20007810000 */
[----:B------:R-:W-:Y:S02]  /*3170*/  WARPGROUP.DEPBAR.LE gsb0, 0x0 ;  /* 0x00008000000079c5 */ /* 0x000fe40000010000 */
[----:B------:R-:W-:Y:S01]  /*3180*/  ISETP.GT.AND P3, PT, R82, 0x48, PT ;  /* 0x000000485200780c */ /* 0x000fe20003f64270 */
[----:B------:R-:W-:Y:S01]  /*3190*/  FMUL.FTZ R24, R0, R24 ;  /* 0x0000001800187220 */ /* 0x000fe20000410000 */
[----:B-1----:R-:W-:Y:S01]  /*31a0*/  FSEL R75, R74, -INF , P2 ;  /* 0xff8000004a4b7808 */ /* 0x002fe20001000000 */
[----:B------:R-:W-:Y:S01]  /*31b0*/  FMUL.FTZ R28, R0, R28 ;  /* 0x0000001c001c7220 */ /* 0x000fe20000410000 */
[----:B------:R-:W-:Y:S01]  /*31c0*/  FMNMX.FTZ R84, R77, R84, !PT ;  /* 0x000000544d547209 */ /* 0x000fe20007810000 */
[----:B------:R1:W2:Y:S01]  /*31d0*/  MUFU.TANH R74, R53 ;  /* 0x00000035004a7308 */ /* 0x0002a20000002400 */
[----:B------:R-:W-:Y:S01]  /*31e0*/  ISETP.GT.AND P2, PT, R82, 0x49, PT ;  /* 0x000000495200780c */ /* 0x000fe20003f44270 */
[----:B------:R-:W-:Y:S01]  /*31f0*/  FMUL.FTZ R32, R0, R32 ;  /* 0x0000002000207220 */ /* 0x000fe20000410000 */
[----:B------:R-:W-:Y:S01]  /*3200*/  FSEL R69, R76, -INF , P3 ;  /* 0xff8000004c457808 */ /* 0x000fe20001800000 */
[C---:B------:R-:W-:Y:S01]  /*3210*/  FMUL.FTZ R36, R0.reuse, R36 ;  /* 0x0000002400247220 */ /* 0x040fe20000410000 */
[----:B------:R-:W-:Y:S01]  /*3220*/  FMNMX.FTZ R84, R75, R84, !PT ;  /* 0x000000544b547209 */ /* 0x000fe20007810000 */
[----:B------:R-:W-:Y:S01]  /*3230*/  FMUL.FTZ R39, R0, R39 ;  /* 0x0000002700277220 */ /* 0x000fe20000410000 */
[----:B------:R-:W-:Y:S01]  /*3240*/  ISETP.GT.AND P3, PT, R82, 0x50, PT ;  /* 0x000000505200780c */ /* 0x000fe20003f64270 */
[----:B------:R-:W2:Y:S01]  /*3250*/  MUFU.TANH R24, R24 ;  /* 0x0000001800187308 */ /* 0x000ea20000002400 */
[----:B------:R-:W-:Y:S01]  /*3260*/  FSEL R73, R78, -INF , P2 ;  /* 0xff8000004e497808 */ /* 0x000fe20001000000 */
[C---:B-1----:R-:W-:Y:S01]  /*3270*/  FMUL.FTZ R53, R0.reuse, R25 ;  /* 0x0000001900357220 */ /* 0x042fe20000410000 */
[----:B------:R-:W-:Y:S01]  /*3280*/  FMNMX.FTZ R84, R69, R84, !PT ;  /* 0x0000005445547209 */ /* 0x000fe20007810000 */
[----:B------:R-:W-:Y:S01]  /*3290*/  FMUL.FTZ R34, R0, R34 ;  /* 0x0000002200227220 */ /* 0x000fe20000410000 */
[----:B------:R-:W-:Y:S01]  /*32a0*/  ISETP.GT.AND P2, PT, R82, 0x51, PT ;  /* 0x000000515200780c */ /* 0x000fe20003f44270 */
[C---:B------:R-:W-:Y:S01]  /*32b0*/  FMUL.FTZ R26, R0.reuse, R26 ;  /* 0x0000001a001a7220 */ /* 0x040fe20000410000 */
[----:B------:R-:W-:Y:S01]  /*32c0*/  FSEL R71, R79, -INF , P3 ;  /* 0xff8000004f477808 */ /* 0x000fe20001800000 */
[----:B------:R1:W1:Y:S01]  /*32d0*/  MUFU.TANH R93, R53 ;  /* 0x00000035005d7308 */ /* 0x0002620000002400 */
[----:B------:R-:W-:Y:S01]  /*32e0*/  FMNMX.FTZ R84, R73, R84, !PT ;  /* 0x0000005449547209 */ /* 0x000fe20007810000 */
[----:B------:R-:W-:Y:S01]  /*32f0*/  FMUL.FTZ R31, R0, R31 ;  /* 0x0000001f001f7220 */ /* 0x000fe20000410000 */
[----:B------:R-:W-:Y:S01]  /*3300*/  ISETP.GT.AND P3, PT, R82, 0x58, PT ;  /* 0x000000585200780c */ /* 0x000fe20003f64270 */
[C---:B------:R-:W-:Y:S01]  /*3310*/  FMUL.FTZ R30, R0.reuse, R30 ;  /* 0x0000001e001e7220 */ /* 0x040fe20000410000 */
[----:B---3--:R-:W-:Y:S01]  /*3320*/  FSEL R79, R65, -INF , P2 ;  /* 0xff800000414f7808 */ /* 0x008fe20001000000 */
[----:B------:R-:W-:Y:S01]  /*3330*/  FMUL.FTZ R35, R0, R35 ;  /* 0x0000002300237220 */ /* 0x000fe20000410000 */
[----:B------:R-:W-:Y:S01]  /*3340*/  FMNMX.FTZ R84, R71, R84, !PT ;  /* 0x0000005447547209 */ /* 0x000fe20007810000 */
[----:B------:R-:W3:Y:S01]  /*3350*/  MUFU.TANH R28, R28 ;  /* 0x0000001c001c7308 */ /* 0x000ee20000002400 */
[----:B------:R-:W-:Y:S01]  /*3360*/  ISETP.GT.AND P2, PT, R82, 0x59, PT ;  /* 0x000000595200780c */ /* 0x000fe20003f44270 */
[C---:B------:R-:W-:Y:S01]  /*3370*/  FMUL.FTZ R27, R0.reuse, R27 ;  /* 0x0000001b001b7220 */ /* 0x040fe20000410000 */
[----:B------:R-:W-:Y:S01]  /*3380*/  FSEL R67, R67, -INF , P3 ;  /* 0xff80000043437808 */ /* 0x000fe20001800000 */
[----:B------:R-:W-:Y:S01]  /*3390*/  FMUL.FTZ R38, R0, R38 ;  /* 0x0000002600267220 */ /* 0x000fe20000410000 */
[----:B------:R-:W-:Y:S01]  /*33a0*/  FMNMX.FTZ R84, R79, R84, !PT ;  /* 0x000000544f547209 */ /* 0x000fe20007810000 */
[----:B------:R3:W-:Y:S01]  /*33b0*/  @!P1 SYNCS.ARRIVE.TRANS64.RED.A1T0 RZ, [R2+URZ], RZ ;  /* 0x000000ff02ff99a7 */ /* 0x0007e2000810043f */
[----:B------:R-:W-:Y:S01]  /*33c0*/  ISETP.GT.AND P3, PT, R82, 0x60, PT ;  /* 0x000000605200780c */ /* 0x000fe20003f64270 */
[----:B------:R-:W-:Y:S01]  /*33d0*/  MUFU.TANH R32, R32 ;  /* 0x0000002000207308 */ /* 0x000fe20000002400 */
[----:B----4-:R-:W-:Y:S01]  /*33e0*/  FSEL R49, R80, -INF , P2 ;  /* 0xff80000050317808 */ /* 0x010fe20001000000 */
[----:B------:R-:W-:Y:S01]  /*33f0*/  UISETP.GE.AND UP0, UPT, UR7, UR41, UPT ;  /* 0x000000290700728c */ /* 0x000fe2000bf06270 */
[----:B------:R-:W-:-:S02]  /*3400*/  FMNMX.FTZ R84, R67, R84, !PT ;  /* 0x0000005443547209 */ /* 0x000fc40007810000 */
[----:B------:R-:W-:Y:S02]  /*3410*/  ISETP.GT.AND P2, PT, R82, 0x61, PT ;  /* 0x000000615200780c */ /* 0x000fe40003f44270 */
[----:B------:R-:W-:Y:S01]  /*3420*/  FSEL R45, R70, -INF , P3 ;  /* 0xff800000462d7808 */ /* 0x000fe20001800000 */
[----:B------:R-:W-:Y:S01]  /*3430*/  FMUL.FTZ R70, R0, R29 ;  /* 0x0000001d00467220 */ /* 0x000fe20000410000 */
[----:B------:R-:W-:Y:S01]  /*3440*/  FMNMX.FTZ R84, R49, R84, !PT ;  /* 0x0000005431547209 */ /* 0x000fe20007810000 */
[----:B------:R-:W-:Y:S01]  /*3450*/  MUFU.TANH R36, R36 ;  /* 0x0000002400247308 */ /* 0x000fe20000002400 */
[----:B------:R-:W-:Y:S02]  /*3460*/  ISETP.GT.AND P3, PT, R82, 0x68, PT ;  /* 0x000000685200780c */ /* 0x000fe40003f64270 */
[----:B------:R-:W-:Y:S02]  /*3470*/  FSEL R25, R81, -INF , P2 ;  /* 0xff80000051197808 */ /* 0x000fe40001000000 */
[----:B------:R-:W-:-:S02]  /*3480*/  FMNMX.FTZ R84, R45, R84, !PT ;  /* 0x000000542d547209 */ /* 0x000fc40007810000 */
[----:B------:R-:W-:Y:S01]  /*3490*/  ISETP.GT.AND P2, PT, R82, 0x69, PT ;  /* 0x000000695200780c */ /* 0x000fe20003f44270 */
[----:B------:R-:W4:Y:S01]  /*34a0*/  MUFU.TANH R70, R70 ;  /* 0x0000004600467308 */ /* 0x000f220000002400 */
[----:B-----5:R-:W-:Y:S02]  /*34b0*/  FSEL R29, R44, -INF , P3 ;  /* 0xff8000002c1d7808 */ /* 0x020fe40001800000 */
[----:B------:R-:W-:Y:S02]  /*34c0*/  FMNMX.FTZ R84, R25, R84, !PT ;  /* 0x0000005419547209 */ /* 0x000fe40007810000 */
[----:B------:R-:W-:Y:S02]  /*34d0*/  ISETP.GT.AND P3, PT, R82, 0x70, PT ;  /* 0x000000705200780c */ /* 0x000fe40003f64270 */
[----:B--2---:R-:W-:Y:S01]  /*34e0*/  FSEL R43, R43, -INF , P2 ;  /* 0xff8000002b2b7808 */ /* 0x004fe20001000000 */
[----:B------:R-:W-:Y:S01]  /*34f0*/  MUFU.TANH R4, R4 ;  /* 0x0000000400047308 */ /* 0x000fe20000002400 */
[----:B------:R-:W-:-:S02]  /*3500*/  FMNMX.FTZ R84, R29, R84, !PT ;  /* 0x000000541d547209 */ /* 0x000fc40007810000 */
[----:B------:R-:W-:Y:S02]  /*3510*/  ISETP.GT.AND P2, PT, R82, 0x71, PT ;  /* 0x000000715200780c */ /* 0x000fe40003f44270 */
[----:B-1----:R-:W-:Y:S02]  /*3520*/  FSEL R53, R48, -INF , P3 ;  /* 0xff80000030357808 */ /* 0x002fe40001800000 */
[----:B------:R-:W-:Y:S01]  /*3530*/  FMNMX.FTZ R84, R43, R84, !PT ;  /* 0x000000542b547209 */ /* 0x000fe20007810000 */
[----:B------:R-:W-:Y:S01]  /*3540*/  MUFU.TANH R3, R3 ;  /* 0x0000000300037308 */ /* 0x000fe20000002400 */
[----:B------:R-:W-:Y:S02]  /*3550*/  ISETP.GT.AND P3, PT, R82, 0x78, PT ;  /* 0x000000785200780c */ /* 0x000fe40003f64270 */
[----:B------:R-:W-:Y:S01]  /*3560*/  FSEL R65, R42, -INF , P2 ;  /* 0xff8000002a417808 */ /* 0x000fe20001000000 */
[----:B------:R-:W-:Y:S01]  /*3570*/  FMUL.FTZ R42, R0, R33 ;  /* 0x00000021002a7220 */ /* 0x000fe20000410000 */
[----:B------:R-:W-:-:S02]  /*3580*/  FMNMX.FTZ R84, R53, R84, !PT ;  /* 0x0000005435547209 */ /* 0x000fc40007810000 */
[----:B------:R-:W-:Y:S01]  /*3590*/  ISETP.GT.AND P2, PT, R82, 0x79, PT ;  /* 0x000000795200780c */ /* 0x000fe20003f44270 */
[----:B------:R-:W-:Y:S01]  /*35a0*/  MUFU.TANH R5, R5 ;  /* 0x0000000500057308 */ /* 0x000fe20000002400 */
[----:B------:R-:W-:Y:S02]  /*35b0*/  FSEL R33, R52, -INF , P3 ;  /* 0xff80000034217808 */ /* 0x000fe40001800000 */
[----:B------:R-:W-:Y:S02]  /*35c0*/  FMNMX.FTZ R84, R65, R84, !PT ;  /* 0x0000005441547209 */ /* 0x000fe40007810000 */
[----:B------:R-:W-:Y:S02]  /*35d0*/  ISETP.GT.AND P3, PT, R82, 0x80, PT ;  /* 0x000000805200780c */ /* 0x000fe40003f64270 */
[----:B------:R-:W-:Y:S01]  /*35e0*/  FSEL R81, R74, -INF , P2 ;  /* 0xff8000004a517808 */ /* 0x000fe20001000000 */
[----:B------:R-:W1:Y:S01]  /*35f0*/  MUFU.TANH R42, R42 ;  /* 0x0000002a002a7308 */ /* 0x000e620000002400 */
        /* <DEDUP_REMOVED lines=10> */
[----:B------:R2:W5:Y:S01]  /*36a0*/  MUFU.TANH R107, R24 ;  /* 0x00000018006b7308 */ /* 0x0005620000002400 */
[----:B---3--:R-:W-:Y:S02]  /*36b0*/  FSEL R37, R28, -INF , P3 ;  /* 0xff8000001c257808 */ /* 0x008fe40001800000 */
[----:B------:R-:W-:Y:S02]  /*36c0*/  FMNMX.FTZ R84, R93, R84, !PT ;  /* 0x000000545d547209 */ /* 0x000fe40007810000 */
[----:B------:R-:W-:Y:S02]  /*36d0*/  ISETP.GT.AND P3, PT, R82, 0x90, PT ;  /* 0x000000905200780c */ /* 0x000fe40003f64270 */
[----:B----4-:R-:W-:Y:S01]  /*36e0*/  FSEL R97, R70, -INF , P2 ;  /* 0xff80000046617808 */ /* 0x010fe20001000000 */
[----:B------:R-:W3:Y:S01]  /*36f0*/  MUFU.TANH R7, R7 ;  /* 0x0000000700077308 */ /* 0x000ee20000002400 */
[----:B------:R-:W-:Y:S01]  /*3700*/  FMNMX.FTZ R84, R37, R84, !PT ;  /* 0x0000005425547209 */ /* 0x000fe20007810000 */
[----:B--2---:R-:W-:Y:S01]  /*3710*/  FMUL.FTZ R24, R0, R47 ;  /* 0x0000002f00187220 */ /* 0x004fe20000410000 */
[----:B------:R-:W-:-:S02]  /*3720*/  ISETP.GT.AND P2, PT, R82, 0x91, PT ;  /* 0x000000915200780c */ /* 0x000fc40003f44270 */
[----:B------:R-:W-:Y:S02]  /*3730*/  FSEL R101, R32, -INF , P3 ;  /* 0xff80000020657808 */ /* 0x000fe40001800000 */
[----:B------:R-:W-:Y:S01]  /*3740*/  FMNMX.FTZ R84, R97, R84, !PT ;  /* 0x0000005461547209 */ /* 0x000fe20007810000 */
[----:B------:R-:W-:Y:S01]  /*3750*/  MUFU.TANH R32, R24 ;  /* 0x0000001800207308 */ /* 0x000fe20000002400 */
[----:B------:R-:W-:Y:S02]  /*3760*/  ISETP.GT.AND P3, PT, R82, 0x98, PT ;  /* 0x000000985200780c */ /* 0x000fe40003f64270 */
[----:B-1----:R-:W-:Y:S02]  /*3770*/  FSEL R103, R42, -INF , P2 ;  /* 0xff8000002a677808 */ /* 0x002fe40001000000 */
[----:B------:R-:W-:Y:S02]  /*3780*/  FMNMX.FTZ R84, R101, R84, !PT ;  /* 0x0000005465547209 */ /* 0x000fe40007810000 */
[----:B------:R-:W-:Y:S01]  /*3790*/  ISETP.GT.AND P2, PT, R82, 0x99, PT ;  /* 0x000000995200780c */ /* 0x000fe20003f44270 */
[----:B------:R-:W-:Y:S01]  /*37a0*/  MUFU.TANH R8, R8 ;  /* 0x0000000800087308 */ /* 0x000fe20000002400 */
[----:B------:R-:W-:-:S02]  /*37b0*/  FSEL R47, R36, -INF , P3 ;  /* 0xff800000242f7808 */ /* 0x000fc40001800000 */
[----:B------:R-:W-:Y:S02]  /*37c0*/  FMNMX.FTZ R84, R103, R84, !PT ;  /* 0x0000005467547209 */ /* 0x000fe40007810000 */
[----:B-----5:R-:W-:Y:S02]  /*37d0*/  FSEL R107, R107, -INF , P2 ;  /* 0xff8000006b6b7808 */ /* 0x020fe40001000000 */
[----:B------:R-:W-:Y:S01]  /*37e0*/  FMNMX.FTZ R84, R47, R84, !PT ;  /* 0x000000542f547209 */ /* 0x000fe20007810000 */
[----:B------:R-:W-:Y:S01]  /*37f0*/  MUFU.TANH R70, R39 ;  /* 0x0000002700467308 */ /* 0x000fe20000002400 */
[----:B------:R-:W-:Y:S02]  /*3800*/  IADD3 R91, R91, 0x8, R66 ;  /* 0x000000085b5b7810 */ /* 0x000fe40007ffe042 */
[----:B------:R-:W-:Y:S02]  /*3810*/  FMNMX.FTZ R84, R107, R84, !PT ;  /* 0x000000546b547209 */ /* 0x000fe40007810000 */
[----:B------:R-:W-:-:S03]  /*3820*/  VIMNMX R91, R64, R91, PT ;  /* 0x0000005b405b7248 */ /* 0x000fc60003fe0100 */
[----:B------:R-:W1:Y:S01]  /*3830*/  SHFL.BFLY PT, R89, R84, 0x2, 0x1f ;  /* 0x0c401f0054597f89 */ /* 0x000e6200000e0000 */
[C---:B------:R-:W-:Y:S01]  /*3840*/  ISETP.GT.AND P3, PT, R91.reuse, 0x1, PT ;  /* 0x000000015b00780c */ /* 0x040fe20003f64270 */
[----:B------:R-:W2:Y:S01]  /*3850*/  MUFU.TANH R9, R9 ;  /* 0x0000000900097308 */ /* 0x000ea20000002400 */
[----:B------:R-:W-:Y:S02]  /*3860*/  ISETP.GT.AND P4, PT, R91, 0x8, PT ;  /* 0x000000085b00780c */ /* 0x000fe40003f84270 */
[----:B------:R-:W-:Y:S02]  /*3870*/  FSEL R3, R3, -INF , P3 ;  /* 0xff80000003037808 */ /* 0x000fe40001800000 */
[----:B------:R-:W-:Y:S02]  /*3880*/  FSEL R5, R5, -INF , P4 ;  /* 0xff80000005057808 */ /* 0x000fe40002000000 */
[----:B------:R-:W-:Y:S01]  /*3890*/  ISETP.GT.AND P3, PT, R91, 0x10, PT ;  /* 0x000000105b00780c */ /* 0x000fe20003f64270 */
[----:B------:R-:W-:Y:S03]  /*38a0*/  MUFU.TANH R135, R34 ;  /* 0x0000002200877308 */ /* 0x000fe60000002400 */
[----:B---3--:R-:W-:-:S02]  /*38b0*/  FSEL R7, R7, -INF , P3 ;  /* 0xff80000007077808 */ /* 0x008fc40001800000 */
[----:B------:R-:W-:-:S03]  /*38c0*/  ISETP.GT.AND P3, PT, R91, 0x18, PT ;  /* 0x000000185b00780c */ /* 0x000fc60003f64270 */
[----:B------:R-:W-:Y:S01]  /*38d0*/  MUFU.TANH R10, R10 ;  /* 0x0000000a000a7308 */ /* 0x000fe20000002400 */
[----:B--2---:R-:W-:Y:S02]  /*38e0*/  FSEL R9, R9, -INF , P3 ;  /* 0xff80000009097808 */ /* 0x004fe40001800000 */
[----:B------:R-:W-:Y:S02]  /*38f0*/  ISETP.GT.AND P3, PT, R91, 0x20, PT ;  /* 0x000000205b00780c */ /* 0x000fe40003f64270 */
[----:B-1----:R-:W-:Y:S01]  /*3900*/  FMNMX.FTZ R24, R84, R89, !PT ;  /* 0x0000005954187209 */ /* 0x002fe20007810000 */
[----:B------:R-:W-:Y:S02]  /*3910*/  IMAD.MOV.U32 R84, RZ, RZ, R87 ;  /* 0x000000ffff547224 */ /* 0x000fe400078e0057 */
[----:B------:R-:W-:Y:S02]  /*3920*/  MUFU.TANH R42, R55 ;  /* 0x00000037002a7308 */ /* 0x000fe40000002400 */
[----:B------:R-:W1:Y:S06]  /*3930*/  SHFL.BFLY PT, R89, R24, 0x1, 0x1f ;  /* 0x0c201f0018597f89 */ /* 0x000e6c00000e0000 */
[----:B------:R-:W2:Y:S08]  /*3940*/  MUFU.TANH R11, R11 ;  /* 0x0000000b000b7308 */ /* 0x000eb00000002400 */
[----:B------:R3:W-:Y:S08]  /*3950*/  MUFU.TANH R44, R26 ;  /* 0x0000001a002c7308 */ /* 0x0007f00000002400 */
[----:B------:R-:W4:Y:S01]  /*3960*/  MUFU.TANH R12, R12 ;  /* 0x0000000c000c7308 */ /* 0x000f220000002400 */
[----:B--2---:R-:W-:-:S02]  /*3970*/  FSEL R11, R11, -INF , P3 ;  /* 0xff8000000b0b7808 */ /* 0x004fc40001800000 */
[----:B-1----:R-:W-:Y:S02]  /*3980*/  FMNMX.FTZ R89, R24, R89, !PT ;  /* 0x0000005918597209 */ /* 0x002fe40007810000 */
[----:B------:R-:W-:Y:S02]  /*3990*/  ISETP.GT.AND P3, PT, R91, 0x28, PT ;  /* 0x000000285b00780c */ /* 0x000fe40003f64270 */
[C---:B------:R-:W-:Y:S01]  /*39a0*/  FSETP.NEU.FTZ.AND P2, PT, R89.reuse, -INF , PT ;  /* 0xff8000005900780b */ /* 0x040fe20003f5d000 */
[----:B------:R-:W-:-:S01]  /*39b0*/  FFMA.FTZ R24, R89, R88, -8 ;  /* 0xc100000059187423 */ /* 0x000fc20000010058 */
[----:B------:R-:W1:Y:S04]  /*39c0*/  MUFU.TANH R13, R13 ;  /* 0x0000000d000d7308 */ /* 0x000e680000002400 */
[----:B------:R-:W-:-:S02]  /*39d0*/  FSEL R24, R24, RZ, P2 ;  /* 0x000000ff18187208 */ /* 0x000fc40001000000 */
[----:B------:R-:W-:Y:S02]  /*39e0*/  ISETP.GT.AND P2, PT, R91, RZ, PT ;  /* 0x000000ff5b00720c */ /* 0x000fe40003f44270 */
[----:B------:R-:W2:Y:S01]  /*39f0*/  MUFU.TANH R14, R14 ;  /* 0x0000000e000e7308 */ /* 0x000ea20000002400 */
[----:B---3--:R-:W-:-:S01]  /*3a00*/  FFMA.FTZ R26, R113, R88, -R24 ;  /* 0x00000058711a7223 */ /* 0x008fc20000010818 */
[----:B------:R-:W-:Y:S01]  /*3a10*/  FSEL R39, R4, -INF , P2 ;  /* 0xff80000004277808 */ /* 0x000fe20001000000 */
[----:B------:R-:W-:-:S01]  /*3a20*/  FFMA.FTZ R28, R117, R88, -R24 ;  /* 0x00000058751c7223 */ /* 0x000fc20000010818 */
[----:B------:R-:W-:Y:S01]  /*3a30*/  ISETP.GT.AND P2, PT, R91, 0x9, PT ;  /* 0x000000095b00780c */ /* 0x000fe20003f44270 */
[----:B------:R-:W-:-:S01]  /*3a40*/  FFMA.FTZ R129, R129, R88, -R24 ;  /* 0x0000005881817223 */ /* 0x000fc20000010818 */
[----:B------:R-:W-:Y:S01]  /*3a50*/  FMNMX.FTZ R34, R39, R3, !PT ;  /* 0x0000000327227209 */ /* 0x000fe20007810000 */
[----:B------:R-:W-:-:S01]  /*3a60*/  FFMA.FTZ R115, R115, R88, -R24 ;  /* 0x0000005873737223 */ /* 0x000fc20000010818 */
[----:B------:R-:W-:Y:S01]  /*3a70*/  FSEL R55, R6, -INF , P2 ;  /* 0xff80000006377808 */ /* 0x000fe20001000000 */
[----:B------:R-:W3:Y:S01]  /*3a80*/  MUFU.TANH R15, R15 ;  /* 0x0000000f000f7308 */ /* 0x000ee20000002400 */
[----:B------:R-:W-:Y:S01]  /*3a90*/  FMNMX.FTZ R34, R5, R34, !PT ;  /* 0x0000002205227209 */ /* 0x000fe20007810000 */
[-CC-:B------:R-:W-:Y:S01]  /*3aa0*/  FFMA.FTZ R6, R121, R88.reuse, -R24.reuse ;  /* 0x0000005879067223 */ /* 0x180fe20000010818 */
[----:B------:R-:W-:Y:S01]  /*3ab0*/  ISETP.GT.AND P2, PT, R91, 0x11, PT ;  /* 0x000000115b00780c */ /* 0x000fe20003f44270 */
[--C-:B------:R-:W-:Y:S01]  /*3ac0*/  FFMA.FTZ R109, R109, R88, -R24.reuse ;  /* 0x000000586d6d7223 */ /* 0x100fe20000010818 */
[----:B------:R-:W-:Y:S01]  /*3ad0*/  FMNMX.FTZ R34, R55, R34, !PT ;  /* 0x0000002237227209 */ /* 0x000fe20007810000 */
[--C-:B------:R-:W-:Y:S01]  /*3ae0*/  FFMA.FTZ R99, R99, R88, -R24.reuse ;  /* 0x0000005863637223 */ /* 0x100fe20000010818 */
[----:B------:R-:W-:Y:S01]  /*3af0*/  FSEL R113, R8, -INF , P2 ;  /* 0xff80000008717808 */ /* 0x000fe20001000000 */
[----:B------:R-:W5:Y:S01]  /*3b00*/  MUFU.TANH R20, R20 ;  /* 0x0000001400147308 */ /* 0x000f620000002400 */
        /* <DEDUP_REMOVED lines=14> */
[----:B----4-:R-:W-:Y:S01]  /*3bf0*/  FSEL R111, R12, -INF , P2 ;  /* 0xff8000000c6f7808 */ /* 0x010fe20001000000 */
[----:B------:R4:W-:Y:S01]  /*3c00*/  MUFU.TANH R133, R31 ;  /* 0x0000001f00857308 */ /* 0x0009e20000002400 */
[----:B------:R-:W-:Y:S01]  /*3c10*/  FMNMX.FTZ R34, R11, R34, !PT ;  /* 0x000000220b227209 */ /* 0x000fe20007810000 */
[-CC-:B------:R-:W-:Y:S01]  /*3c20*/  FFMA.FTZ R12, R95, R88.reuse, -R24.reuse ;  /* 0x000000585f0c7223 */ /* 0x180fe20000010818 */
[----:B------:R-:W-:Y:S01]  /*3c30*/  ISETP.GT.AND P2, PT, R91, 0x29, PT ;  /* 0x000000295b00780c */ /* 0x000fe20003f44270 */
[-CC-:B------:R-:W-:Y:S01]  /*3c40*/  FFMA.FTZ R37, R37, R88.reuse, -R24.reuse ;  /* 0x0000005825257223 */ /* 0x180fe20000010818 */
[----:B-1----:R-:W-:Y:S01]  /*3c50*/  FSEL R13, R13, -INF , P3 ;  /* 0xff8000000d0d7808 */ /* 0x002fe20001800000 */
[--C-:B------:R-:W-:Y:S01]  /*3c60*/  FFMA.FTZ R47, R47, R88, -R24.reuse ;  /* 0x000000582f2f7223 */ /* 0x100fe20000010818 */
[----:B------:R-:W-:Y:S01]  /*3c70*/  FMNMX.FTZ R34, R111, R34, !PT ;  /* 0x000000226f227209 */ /* 0x000fe20007810000 */
[----:B------:R-:W1:Y:S01]  /*3c80*/  MUFU.TANH R72, R72 ;  /* 0x0000004800487308 */ /* 0x000e620000002400 */
[----:B----4-:R-:W-:-:S01]  /*3c90*/  FFMA.FTZ R31, R119, R88, -R24 ;  /* 0x00000058771f7223 */ /* 0x010fc20000010818 */
[----:B------:R-:W-:-:S02]  /*3ca0*/  ISETP.GT.AND P3, PT, R91, 0x30, PT ;  /* 0x000000305b00780c */ /* 0x000fc40003f64270 */
[----:B--2---:R-:W-:Y:S01]  /*3cb0*/  FSEL R119, R14, -INF , P2 ;  /* 0xff8000000e777808 */ /* 0x004fe20001000000 */
[--C-:B------:R-:W-:Y:S01]  /*3cc0*/  FFMA.FTZ R14, R77, R88, -R24.reuse ;  /* 0x000000584d0e7223 */ /* 0x100fe20000010818 */
[----:B------:R-:W-:Y:S02]  /*3cd0*/  FMNMX.FTZ R34, R13, R34, !PT ;  /* 0x000000220d227209 */ /* 0x000fe40007810000 */
[----:B------:R-:W-:Y:S01]  /*3ce0*/  MUFU.TANH R56, R56 ;  /* 0x0000003800387308 */ /* 0x000fe20000002400 */
[----:B------:R-:W-:Y:S02]  /*3cf0*/  ISETP.GT.AND P2, PT, R91, 0x31, PT ;  /* 0x000000315b00780c */ /* 0x000fe40003f44270 */
[----:B---3--:R-:W-:Y:S02]  /*3d00*/  FSEL R15, R15, -INF , P3 ;  /* 0xff8000000f0f7808 */ /* 0x008fe40001800000 */
[----:B------:R-:W-:Y:S02]  /*3d10*/  FMNMX.FTZ R34, R119, R34, !PT ;  /* 0x0000002277227209 */ /* 0x000fe40007810000 */
[----:B------:R-:W-:Y:S01]  /*3d20*/  ISETP.GT.AND P3, PT, R91, 0x38, PT ;  /* 0x000000385b00780c */ /* 0x000fe20003f64270 */
[----:B------:R-:W2:Y:S01]  /*3d30*/  MUFU.TANH R57, R57 ;  /* 0x0000003900397308 */ /* 0x000ea20000002400 */
[----:B-----5:R-:W-:Y:S01]  /*3d40*/  FSEL R105, R20, -INF , P2 ;  /* 0xff80000014697808 */ /* 0x020fe20001000000 */
[----:B------:R-:W-:Y:S01]  /*3d50*/  FFMA.FTZ R20, R83, R88, -R24 ;  /* 0x0000005853147223 */ /* 0x000fe20000010818 */
[----:B------:R-:W-:-:S02]  /*3d60*/  FMNMX.FTZ R34, R15, R34, !PT ;  /* 0x000000220f227209 */ /* 0x000fc40007810000 */
[----:B------:R-:W-:Y:S02]  /*3d70*/  ISETP.GT.AND P2, PT, R91, 0x39, PT ;  /* 0x000000395b00780c */ /* 0x000fe40003f44270 */
[----:B------:R-:W-:Y:S01]  /*3d80*/  FSEL R21, R21, -INF , P3 ;  /* 0xff80000015157808 */ /* 0x000fe20001800000 */
[----:B------:R-:W3:Y:S01]  /*3d90*/  MUFU.TANH R58, R58 ;  /* 0x0000003a003a7308 */ /* 0x000ee20000002400 */
[----:B------:R-:W-:Y:S02]  /*3da0*/  FMNMX.FTZ R34, R105, R34, !PT ;  /* 0x0000002269227209 */ /* 0x000fe40007810000 */
[----:B------:R-:W-:Y:S02]  /*3db0*/  ISETP.GT.AND P3, PT, R91, 0x40, PT ;  /* 0x000000405b00780c */ /* 0x000fe40003f64270 */
[----:B-1----:R-:W-:Y:S02]  /*3dc0*/  FSEL R121, R72, -INF , P2 ;  /* 0xff80000048797808 */ /* 0x002fe40001000000 */
[----:B------:R-:W-:Y:S01]  /*3dd0*/  FMNMX.FTZ R34, R21, R34, !PT ;  /* 0x0000002215227209 */ /* 0x000fe20007810000 */
[----:B------:R-:W1:Y:S01]  /*3de0*/  MUFU.TANH R59, R59 ;  /* 0x0000003b003b7308 */ /* 0x000e620000002400 */
[----:B------:R-:W-:-:S02]  /*3df0*/  ISETP.GT.AND P2, PT, R91, 0x41, PT ;  /* 0x000000415b00780c */ /* 0x000fc40003f44270 */
[----:B------:R-:W-:Y:S02]  /*3e00*/  FMNMX.FTZ R34, R121, R34, !PT ;  /* 0x0000002279227209 */ /* 0x000fe40007810000 */
[----:B--2---:R-:W-:Y:S02]  /*3e10*/  FSEL R57, R57, -INF , P2 ;  /* 0xff80000039397808 */ /* 0x004fe40001000000 */
[----:B------:R-:W-:Y:S01]  /*3e20*/  ISETP.GT.AND P2, PT, R91, 0x49, PT ;  /* 0x000000495b00780c */ /* 0x000fe20003f44270 */
[----:B------:R2:W-:Y:S08]  /*3e30*/  MUFU.TANH R131, R30 ;  /* 0x0000001e00837308 */ /* 0x0005f00000002400 */
[----:B------:R-:W4:Y:S01]  /*3e40*/  MUFU.TANH R60, R60 ;  /* 0x0000003c003c7308 */ /* 0x000f220000002400 */
[----:B--2---:R-:W-:-:S01]  /*3e50*/  FFMA.FTZ R30, R123, R88, -R24 ;  /* 0x000000587b1e7223 */ /* 0x004fc20000010818 */
[----:B------:R-:W-:-:S02]  /*3e60*/  FSEL R123, R56, -INF , P3 ;  /* 0xff800000387b7808 */ /* 0x000fc40001800000 */
[----:B------:R-:W-:Y:S02]  /*3e70*/  ISETP.GT.AND P3, PT, R91, 0x48, PT ;  /* 0x000000485b00780c */ /* 0x000fe40003f64270 */
[----:B------:R-:W-:Y:S02]  /*3e80*/  FMNMX.FTZ R34, R123, R34, !PT ;  /* 0x000000227b227209 */ /* 0x000fe40007810000 */
[----:B------:R-:W2:Y:S01]  /*3e90*/  MUFU.TANH R61, R61 ;  /* 0x0000003d003d7308 */ /* 0x000ea20000002400 */
[----:B---3--:R-:W-:Y:S02]  /*3ea0*/  FSEL R95, R58, -INF , P3 ;  /* 0xff8000003a5f7808 */ /* 0x008fe40001800000 */
[----:B------:R-:W-:Y:S02]  /*3eb0*/  FMNMX.FTZ R34, R57, R34, !PT ;  /* 0x0000002239227209 */ /* 0x000fe40007810000 */
[----:B------:R-:W-:Y:S02]  /*3ec0*/  ISETP.GT.AND P3, PT, R91, 0x50, PT ;  /* 0x000000505b00780c */ /* 0x000fe40003f64270 */
[----:B-1----:R-:W-:Y:S01]  /*3ed0*/  FSEL R83, R59, -INF , P2 ;  /* 0xff8000003b537808 */ /* 0x002fe20001000000 */
[----:B------:R-:W1:Y:S01]  /*3ee0*/  MUFU.TANH R62, R62 ;  /* 0x0000003e003e7308 */ /* 0x000e620000002400 */
[----:B------:R-:W-:-:S02]  /*3ef0*/  FMNMX.FTZ R34, R95, R34, !PT ;  /* 0x000000225f227209 */ /* 0x000fc40007810000 */
[----:B------:R-:W-:Y:S02]  /*3f00*/  ISETP.GT.AND P2, PT, R91, 0x51, PT ;  /* 0x000000515b00780c */ /* 0x000fe40003f44270 */
[----:B----4-:R-:W-:Y:S02]  /*3f10*/  FSEL R137, R60, -INF , P3 ;  /* 0xff8000003c897808 */ /* 0x010fe40001800000 */
[----:B------:R-:W-:Y:S01]  /*3f20*/  FMNMX.FTZ R34, R83, R34, !PT ;  /* 0x0000002253227209 */ /* 0x000fe20007810000 */
[----:B------:R-:W3:Y:S01]  /*3f30*/  MUFU.TANH R63, R63 ;  /* 0x0000003f003f7308 */ /* 0x000ee20000002400 */
[----:B------:R-:W-:Y:S02]  /*3f40*/  ISETP.GT.AND P3, PT, R91, 0x58, PT ;  /* 0x000000585b00780c */ /* 0x000fe40003f64270 */
[----:B--2---:R-:W-:Y:S01]  /*3f50*/  FSEL R139, R61, -INF , P2 ;  /* 0xff8000003d8b7808 */ /* 0x004fe20001000000 */
[----:B------:R-:W-:-:S01]  /*3f60*/  FFMA.FTZ R61, R75, R88, -R24 ;  /* 0x000000584b3d7223 */ /* 0x000fc20000010818 */
[----:B------:R-:W-:-:S02]  /*3f70*/  FMNMX.FTZ R34, R137, R34, !PT ;  /* 0x0000002289227209 */ /* 0x000fc40007810000 */
[----:B------:R-:W-:Y:S01]  /*3f80*/  ISETP.GT.AND P2, PT, R91, 0x59, PT ;  /* 0x000000595b00780c */ /* 0x000fe20003f44270 */
[----:B------:R-:W2:Y:S01]  /*3f90*/  MUFU.TANH R40, R40 ;  /* 0x0000002800287308 */ /* 0x000ea20000002400 */
[----:B-1----:R-:W-:Y:S02]  /*3fa0*/  FSEL R141, R62, -INF , P3 ;  /* 0xff8000003e8d7808 */ /* 0x002fe40001800000 */
[----:B------:R-:W-:Y:S02]  /*3fb0*/  FMNMX.FTZ R34, R139, R34, !PT ;  /* 0x000000228b227209 */ /* 0x000fe40007810000 */
[----:B------:R-:W-:Y:S02]  /*3fc0*/  ISETP.GT.AND P3, PT, R91, 0x60, PT ;  /* 0x000000605b00780c */ /* 0x000fe40003f64270 */
[----:B------:R-:W-:Y:S01]  /*3fd0*/  FMNMX.FTZ R34, R141, R34, !PT ;  /* 0x000000228d227209 */ /* 0x000fe20007810000 */
[----:B------:R-:W-:Y:S01]  /*3fe0*/  MUFU.TANH R41, R41 ;  /* 0x0000002900297308 */ /* 0x000fe20000002400 */
[----:B---3--:R-:W-:Y:S01]  /*3ff0*/  FSEL R143, R63, -INF , P2 ;  /* 0xff8000003f8f7808 */ /* 0x008fe20001000000 */
[----:B------:R-:W-:Y:S01]  /*4000*/  FFMA.FTZ R63, R79, R88, -R24 ;  /* 0x000000584f3f7223 */ /* 0x000fe20000010818 */
[----:B------:R-:W-:-:S02]  /*4010*/  ISETP.GT.AND P2, PT, R91, 0x61, PT ;  /* 0x000000615b00780c */ /* 0x000fc40003f44270 */
[----:B------:R-:W-:-:S03]  /*4020*/  FMNMX.FTZ R34, R143, R34, !PT ;  /* 0x000000228f227209 */ /* 0x000fc60007810000 */
[----:B------:R-:W1:Y:S01]  /*4030*/  MUFU.TANH R46, R46 ;  /* 0x0000002e002e7308 */ /* 0x000e620000002400 */
[----:B--2---:R-:W-:Y:S01]  /*4040*/  FSEL R75, R40, -INF , P3 ;  /* 0xff800000284b7808 */ /* 0x004fe20001800000 */
[----:B------:R-:W-:Y:S01]  /*4050*/  FFMA.FTZ R40, R67, R88, -R24 ;  /* 0x0000005843287223 */ /* 0x000fe20000010818 */
[----:B------:R-:W-:Y:S02]  /*4060*/  ISETP.GT.AND P3, PT, R91, 0x68, PT ;  /* 0x000000685b00780c */ /* 0x000fe40003f64270 */
[----:B------:R-:W-:-:S03]  /*4070*/  FMNMX.FTZ R34, R75, R34, !PT ;  /* 0x000000224b227209 */ /* 0x000fc60007810000 */
[----:B------:R-:W-:Y:S08]  /*4080*/  MUFU.TANH R50, R50 ;  /* 0x0000003200327308 */ /* 0x000ff00000002400 */
[----:B------:R2:W-:Y:S01]  /*4090*/  MUFU.EX2 R59, R20 ;  /* 0x00000014003b7308 */ /* 0x0005e20000000800 */
[----:B-1----:R-:W-:Y:S01]  /*40a0*/  FSEL R77, R46, -INF , P3 ;  /* 0xff8000002e4d7808 */ /* 0x002fe20001800000 */
[----:B------:R-:W-:Y:S01]  /*40b0*/  FFMA.FTZ R46, R97, R88, -R24 ;  /* 0x00000058612e7223 */ /* 0x000fe20000010818 */
[----:B------:R-:W-:-:S05]  /*40c0*/  ISETP.GT.AND P3, PT, R91, 0x70, PT ;  /* 0x000000705b00780c */ /* 0x000fca0003f64270 */
[----:B------:R1:W3:Y:S01]  /*40d0*/  MUFU.TANH R36, R51 ;  /* 0x0000003300247308 */ /* 0x0002e20000002400 */
[----:B--2---:R-:W-:-:S01]  /*40e0*/  FFMA.FTZ R20, R69, R88, -R24 ;  /* 0x0000005845147223 */ /* 0x004fc20000010818 */
[----:B------:R-:W-:Y:S01]  /*40f0*/  FSEL R69, R41, -INF , P2 ;  /* 0xff80000029457808 */ /* 0x000fe20001000000 */
[----:B------:R-:W-:-:S01]  /*4100*/  FFMA.FTZ R41, R73, R88, -R24 ;  /* 0x0000005849297223 */ /* 0x000fc20000010818 */
[----:B------:R-:W-:Y:S02]  /*4110*/  ISETP.GT.AND P2, PT, R91, 0x69, PT ;  /* 0x000000695b00780c */ /* 0x000fe40003f44270 */
[----:B------:R-:W-:Y:S02]  /*4120*/  FMNMX.FTZ R34, R69, R34, !PT ;  /* 0x0000002245227209 */ /* 0x000fe40007810000 */
[----:B------:R-:W2:Y:S01]  /*4130*/  MUFU.TANH R54, R54 ;  /* 0x0000003600367308 */ /* 0x000ea20000002400 */
[----:B------:R-:W-:Y:S01]  /*4140*/  FSEL R73, R32, -INF , P2 ;  /* 0xff80000020497808 */ /* 0x000fe20001000000 */
[--C-:B------:R-:W-:Y:S01]  /*4150*/  FFMA.FTZ R32, R71, R88, -R24.reuse ;  /* 0x0000005847207223 */ /* 0x100fe20000010818 */
[----:B------:R-:W-:Y:S01]  /*4160*/  FMNMX.FTZ R34, R77, R34, !PT ;  /* 0x000000224d227209 */ /* 0x000fe20007810000 */
[----:B-1----:R-:W-:Y:S01]  /*4170*/  FFMA.FTZ R51, R127, R88, -R24 ;  /* 0x000000587f337223 */ /* 0x002fe20000010818 */
[----:B------:R-:W-:-:S02]  /*4180*/  ISETP.GT.AND P2, PT, R91, 0x71, PT ;  /* 0x000000715b00780c */ /* 0x000fc40003f44270 */
[----:B------:R-:W-:Y:S01]  /*4190*/  FMNMX.FTZ R34, R73, R34, !PT ;  /* 0x0000002249227209 */ /* 0x000fe20007810000 */
[----:B------:R1:W-:Y:S01]  /*41a0*/  MUFU.TANH R52, R35 ;  /* 0x0000002300347308 */ /* 0x0003e20000002400 */
[----:B---3--:R-:W-:Y:S02]  /*41b0*/  FSEL R71, R36, -INF , P2 ;  /* 0xff80000024477808 */ /* 0x008fe40001000000 */
[----:B------:R-:W-:-:S04]  /*41c0*/  ISETP.GT.AND P2, PT, R91, 0x79, PT ;  /* 0x000000795b00780c */ /* 0x000fc80003f44270 */
[----:B------:R-:W-:Y:S01]  /*41d0*/  FSEL R79, R42, -INF , P2 ;  /* 0xff8000002a4f7808 */ /* 0x000fe20001000000 */
[----:B------:R3:W4:Y:S01]  /*41e0*/  MUFU.TANH R48, R27 ;  /* 0x0000001b00307308 */ /* 0x0007220000002400 */
[----:B-1----:R-:W-:-:S01]  /*41f0*/  FFMA.FTZ R35, R125, R88, -R24 ;  /* 0x000000587d237223 */ /* 0x002fc20000010818 */
[----:B------:R-:W-:Y:S01]  /*4200*/  FSEL R125, R50, -INF , P3 ;  /* 0xff800000327d7808 */ /* 0x000fe20001800000 */
[----:B------:R-:W-:-:S01]  /*4210*/  FFMA.FTZ R42, R45, R88, -R24 ;  /* 0x000000582d2a7223 */ /* 0x000fc20000010818 */
[----:B------:R-:W-:Y:S02]  /*4220*/  ISETP.GT.AND P3, PT, R91, 0x78, PT ;  /* 0x000000785b00780c */ /* 0x000fe40003f64270 */
[----:B------:R-:W-:Y:S02]  /*4230*/  FMNMX.FTZ R34, R125, R34, !PT ;  /* 0x000000227d227209 */ /* 0x000fe40007810000 */
[----:B--2---:R-:W-:Y:S01]  /*4240*/  FSEL R127, R54, -INF , P3 ;  /* 0xff800000367f7808 */ /* 0x004fe20001800000 */
[----:B------:R1:W-:Y:S01]  /*4250*/  MUFU.EX2 R4, R129 ;  /* 0x0000008100047308 */ /* 0x0003e20000000800 */
[----:B------:R-:W-:Y:S01]  /*4260*/  FMNMX.FTZ R34, R71, R34, !PT ;  /* 0x0000002247227209 */ /* 0x000fe20007810000 */
[----:B---3--:R-:W-:Y:S01]  /*4270*/  FFMA.FTZ R27, R68, R88, -R24 ;  /* 0x00000058441b7223 */ /* 0x008fe20000010818 */
[----:B------:R-:W-:-:S02]  /*4280*/  ISETP.GT.AND P3, PT, R91, 0x80, PT ;  /* 0x000000805b00780c */ /* 0x000fc40003f64270 */
[----:B------:R-:W-:Y:S02]  /*4290*/  FMNMX.FTZ R34, R127, R34, !PT ;  /* 0x000000227f227209 */ /* 0x000fe40007810000 */
[----:B------:R-:W-:Y:S01]  /*42a0*/  ISETP.GT.AND P2, PT, R91, 0x81, PT ;  /* 0x000000815b00780c */ /* 0x000fe20003f44270 */
[----:B------:R-:W2:Y:S01]  /*42b0*/  MUFU.TANH R38, R38 ;  /* 0x0000002600267308 */ /* 0x000ea20000002400 */
[----:B-1----:R-:W-:Y:S02]  /*42c0*/  FSEL R129, R44, -INF , P3 ;  /* 0xff8000002c817808 */ /* 0x002fe40001800000 */
[----:B------:R-:W-:Y:S02]  /*42d0*/  FMNMX.FTZ R36, R79, R34, !PT ;  /* 0x000000224f247209 */ /* 0x000fe40007810000 */
[----:B------:R-:W-:Y:S02]  /*42e0*/  ISETP.GT.AND P3, PT, R91, 0x88, PT ;  /* 0x000000885b00780c */ /* 0x000fe40003f64270 */
[----:B----4-:R-:W-:Y:S01]  /*42f0*/  FSEL R67, R48, -INF , P2 ;  /* 0xff80000030437808 */ /* 0x010fe20001000000 */
[----:B------:R1:W-:Y:S01]  /*4300*/  MUFU.EX2 R34, R40 ;  /* 0x0000002800227308 */ /* 0x0003e20000000800 */
[----:B------:R-:W-:Y:S01]  /*4310*/  FMNMX.FTZ R36, R129, R36, !PT ;  /* 0x0000002481247209 */ /* 0x000fe20007810000 */
[----:B------:R-:W-:Y:S01]  /*4320*/  FFMA.FTZ R48, R101, R88, -R24 ;  /* 0x0000005865307223 */ /* 0x000fe20000010818 */
[----:B------:R-:W-:-:S02]  /*4330*/  ISETP.GT.AND P2, PT, R91, 0x89, PT ;  /* 0x000000895b00780c */ /* 0x000fc40003f44270 */
[----:B------:R-:W-:Y:S02]  /*4340*/  FSEL R131, R131, -INF , P3 ;  /* 0xff80000083837808 */ /* 0x000fe40001800000 */
[----:B------:R-:W-:Y:S01]  /*4350*/  FMNMX.FTZ R36, R67, R36, !PT ;  /* 0x0000002443247209 */ /* 0x000fe20007810000 */
[----:B------:R-:W-:Y:S01]  /*4360*/  MUFU.EX2 R26, R26 ;  /* 0x0000001a001a7308 */ /* 0x000fe20000000800 */
[----:B------:R-:W-:Y:S02]  /*4370*/  ISETP.GT.AND P3, PT, R91, 0x90, PT ;  /* 0x000000905b00780c */ /* 0x000fe40003f64270 */
[----:B------:R-:W-:Y:S02]  /*4380*/  FSEL R133, R133, -INF , P2 ;  /* 0xff80000085857808 */ /* 0x000fe40001000000 */
[----:B------:R-:W-:Y:S02]  /*4390*/  FMNMX.FTZ R36, R131, R36, !PT ;  /* 0x0000002483247209 */ /* 0x000fe40007810000 */
[----:B------:R-:W-:Y:S01]  /*43a0*/  ISETP.GT.AND P2, PT, R91, 0x91, PT ;  /* 0x000000915b00780c */ /* 0x000fe20003f44270 */
[----:B------:R-:W3:Y:S01]  /*43b0*/  MUFU.EX2 R27, R27 ;  /* 0x0000001b001b7308 */ /* 0x000ee20000000800 */
[----:B------:R-:W-:-:S02]  /*43c0*/  FSEL R135, R135, -INF , P3 ;  /* 0xff80000087877808 */ /* 0x000fc40001800000 */
[----:B-1----:R-:W-:Y:S02]  /*43d0*/  FMNMX.FTZ R40, R133, R36, !PT ;  /* 0x0000002485287209 */ /* 0x002fe40007810000 */
[----:B------:R-:W-:Y:S02]  /*43e0*/  ISETP.GT.AND P3, PT, R91, 0x98, PT ;  /* 0x000000985b00780c */ /* 0x000fe40003f64270 */
[----:B------:R-:W-:Y:S01]  /*43f0*/  FSEL R45, R52, -INF , P2 ;  /* 0xff800000342d7808 */ /* 0x000fe20001000000 */
[----:B------:R-:W1:Y:S01]  /*4400*/  MUFU.EX2 R28, R28 ;  /* 0x0000001c001c7308 */ /* 0x000e620000000800 */
[----:B------:R-:W-:Y:S02]  /*4410*/  FMNMX.FTZ R40, R135, R40, !PT ;  /* 0x0000002887287209 */ /* 0x000fe40007810000 */
[----:B------:R-:W-:Y:S02]  /*4420*/  ISETP.GT.AND P2, PT, R91, 0x99, PT ;  /* 0x000000995b00780c */ /* 0x000fe40003f44270 */
[----:B--2---:R-:W-:Y:S01]  /*4430*/  FSEL R145, R38, -INF , P3 ;  /* 0xff80000026917808 */ /* 0x004fe20001800000 */
[--C-:B------:R-:W-:Y:S01]  /*4440*/  FFMA.FTZ R38, R53, R88, -R24.reuse ;  /* 0x0000005835267223 */ /* 0x100fe20000010818 */
[----:B------:R-:W-:Y:S01]  /*4450*/  FMNMX.FTZ R40, R45, R40, !PT ;  /* 0x000000282d287209 */ /* 0x000fe20007810000 */
[----:B------:R-:W-:Y:S01]  /*4460*/  MUFU.EX2 R31, R31 ;  /* 0x0000001f001f7308 */ /* 0x000fe20000000800 */
[----:B------:R-:W-:Y:S01]  /*4470*/  FSEL R147, R70, -INF , P2 ;  /* 0xff80000046937808 */ /* 0x000fe20001000000 */
[----:B------:R-:W-:Y:S01]  /*4480*/  FFMA.FTZ R53, R93, R88, -R24 ;  /* 0x000000585d357223 */ /* 0x000fe20000010818 */
[----:B------:R-:W-:-:S04]  /*4490*/  FMNMX.FTZ R40, R145, R40, !PT ;  /* 0x0000002891287209 */ /* 0x000fc80007810000 */
[----:B------:R-:W-:Y:S01]  /*44a0*/  FMNMX.FTZ R44, R147, R40, !PT ;  /* 0x00000028932c7209 */ /* 0x000fe20007810000 */
[----:B------:R-:W-:Y:S01]  /*44b0*/  MUFU.EX2 R30, R30 ;  /* 0x0000001e001e7308 */ /* 0x000fe20000000800 */
[----:B------:R-:W-:-:S01]  /*44c0*/  FFMA.FTZ R40, R43, R88, -R24 ;  /* 0x000000582b287223 */ /* 0x000fc20000010818 */
[-CC-:B------:R-:W-:Y:S01]  /*44d0*/  FFMA.FTZ R43, R65, R88.reuse, -R24.reuse ;  /* 0x00000058412b7223 */ /* 0x180fe20000010818 */
[----:B------:R-:W-:-:S01]  /*44e0*/  FFMA.FTZ R65, R103, R88, -R24 ;  /* 0x0000005867417223 */ /* 0x000fc20000010818 */
[----:B------:R-:W2:Y:S04]  /*44f0*/  SHFL.BFLY PT, R91, R44, 0x2, 0x1f ;  /* 0x0c401f002c5b7f89 */ /* 0x000ea800000e0000 */
[----:B------:R-:W-:Y:S08]  /*4500*/  MUFU.EX2 R35, R35 ;  /* 0x0000002300237308 */ /* 0x000ff00000000800 */
[----:B------:R-:W-:Y:S08]  /*4510*/  MUFU.EX2 R51, R51 ;  /* 0x0000003300337308 */ /* 0x000ff00000000800 */
[----:B------:R-:W-:Y:S01]  /*4520*/  MUFU.EX2 R6, R6 ;  /* 0x0000000600067308 */ /* 0x000fe20000000800 */
[----:B--2---:R-:W-:Y:S01]  /*4530*/  FMNMX.FTZ R50, R44, R91, !PT ;  /* 0x0000005b2c327209 */ /* 0x004fe20007810000 */
[----:B------:R-:W-:Y:S01]  /*4540*/  FFMA.FTZ R44, R85, R88, -R24 ;  /* 0x00000058552c7223 */ /* 0x000fe20000010818 */
[----:B------:R-:W-:-:S05]  /*4550*/  IMAD.MOV.U32 R85, RZ, RZ, R87 ;  /* 0x000000ffff557224 */ /* 0x000fca00078e0057 */
[----:B------:R-:W-:Y:S01]  /*4560*/  MUFU.EX2 R115, R115 ;  /* 0x0000007300737308 */ /* 0x000fe20000000800 */
[----:B------:R-:W2:Y:S07]  /*4570*/  SHFL.BFLY PT, R91, R50, 0x1, 0x1f ;  /* 0x0c201f00325b7f89 */ /* 0x000eae00000e0000 */
[----:B------:R-:W-:Y:S08]  /*4580*/  MUFU.EX2 R8, R8 ;  /* 0x0000000800087308 */ /* 0x000ff00000000800 */
[----:B------:R-:W-:Y:S08]  /*4590*/  MUFU.EX2 R109, R109 ;  /* 0x0000006d006d7308 */ /* 0x000ff00000000800 */
[----:B------:R-:W-:Y:S01]  /*45a0*/  MUFU.EX2 R10, R10 ;  /* 0x0000000a000a7308 */ /* 0x000fe20000000800 */
[----:B--2---:R-:W-:-:S04]  /*45b0*/  FMNMX.FTZ R91, R50, R91, !PT ;  /* 0x0000005b325b7209 */ /* 0x004fc80007810000 */
        /* <DEDUP_REMOVED lines=19> */
[----:B---3--:R-:W-:-:S01]  /*46f0*/  FADD.FTZ R3, R26, R27 ;  /* 0x0000001b1a037221 */ /* 0x008fc20000010000 */
[-CC-:B------:R-:W-:Y:S01]  /*4700*/  FFMA.FTZ R15, R15, R88.reuse, -R50.reuse ;  /* 0x000000580f0f7223 */ /* 0x180fe20000010832 */
[----:B------:R-:W-:-:S01]  /*4710*/  FFMA.FTZ R105, R105, R88, -R50 ;  /* 0x0000005869697223 */ /* 0x000fc20000010832 */
[----:B------:R-:W-:Y:S01]  /*4720*/  FFMA.FTZ R21, R21, R88, -R50 ;  /* 0x0000005815157223 */ /* 0x000fe20000010832 */
[----:B-1----:R-:W-:-:S01]  /*4730*/  FADD.FTZ R78, R28, R3 ;  /* 0x000000031c4e7221 */ /* 0x002fc20000010000 */
        /* <DEDUP_REMOVED lines=11> */
[----:B--2---:R-:W-:-:S01]  /*47f0*/  FADD.FTZ R76, R39, R52 ;  /* 0x00000034274c7221 */ /* 0x004fc20000010000 */
[-CC-:B------:R-:W-:Y:S01]  /*4800*/  FFMA.FTZ R75, R75, R88.reuse, -R50.reuse ;  /* 0x000000584b4b7223 */ /* 0x180fe20000010832 */
[----:B------:R-:W-:-:S01]  /*4810*/  FFMA.FTZ R69, R69, R88, -R50 ;  /* 0x0000005845457223 */ /* 0x000fc20000010832 */
[-CC-:B------:R-:W-:Y:S01]  /*4820*/  FFMA.FTZ R77, R77, R88.reuse, -R50.reuse ;  /* 0x000000584d4d7223 */ /* 0x180fe20000010832 */
[----:B------:R-:W-:-:S01]  /*4830*/  FFMA.FTZ R73, R73, R88, -R50 ;  /* 0x0000005849497223 */ /* 0x000fc20000010832 */
[-CC-:B------:R-:W-:Y:S01]  /*4840*/  FFMA.FTZ R125, R125, R88.reuse, -R50.reuse ;  /* 0x000000587d7d7223 */ /* 0x180fe20000010832 */
[----:B------:R-:W-:-:S01]  /*4850*/  FFMA.FTZ R71, R71, R88, -R50 ;  /* 0x0000005847477223 */ /* 0x000fc20000010832 */
[----:B------:R-:W2:Y:S01]  /*4860*/  MUFU.EX2 R7, R7 ;  /* 0x0000000700077308 */ /* 0x000ea20000000800 */
[----:B-1----:R-:W-:-:S01]  /*4870*/  FADD.FTZ R3, R5, R76 ;  /* 0x0000004c05037221 */ /* 0x002fc20000010000 */
[----:B---3--:R-:W-:Y:S01]  /*4880*/  FADD.FTZ R55, R31, R78 ;  /* 0x0000004e1f377221 */ /* 0x008fe20000010000 */
[----:B------:R-:W-:-:S01]  /*4890*/  FFMA.FTZ R127, R127, R88, -R50 ;  /* 0x000000587f7f7223 */ /* 0x000fc20000010832 */
[-CC-:B------:R-:W-:Y:S01]  /*48a0*/  FFMA.FTZ R79, R79, R88.reuse, -R50.reuse ;  /* 0x000000584f4f7223 */ /* 0x180fe20000010832 */
[----:B------:R-:W-:-:S01]  /*48b0*/  FFMA.FTZ R129, R129, R88, -R50 ;  /* 0x0000005881817223 */ /* 0x000fc20000010832 */
[----:B------:R-:W-:Y:S01]  /*48c0*/  FADD.FTZ R78, R30, R55 ;  /* 0x000000371e4e7221 */ /* 0x000fe20000010000 */
[----:B------:R-:W-:-:S01]  /*48d0*/  FFMA.FTZ R67, R67, R88, -R50 ;  /* 0x0000005843437223 */ /* 0x000fc20000010832 */
[----:B------:R-:W1:Y:S01]  /*48e0*/  MUFU.EX2 R56, R113 ;  /* 0x0000007100387308 */ /* 0x000e620000000800 */
[----:B----4-:R-:W-:-:S01]  /*48f0*/  FADD.FTZ R76, R54, R3 ;  /* 0x00000003364c7221 */ /* 0x010fc20000010000 */
[----:B------:R-:W-:Y:S01]  /*4900*/  FADD.FTZ R55, R35, R78 ;  /* 0x0000004e23377221 */ /* 0x000fe20000010000 */
[----:B------:R-:W-:-:S01]  /*4910*/  FFMA.FTZ R131, R131, R88, -R50 ;  /* 0x0000005883837223 */ /* 0x000fc20000010832 */
[-CC-:B------:R-:W-:Y:S01]  /*4920*/  FFMA.FTZ R133, R133, R88.reuse, -R50.reuse ;  /* 0x0000005885857223 */ /* 0x180fe20000010832 */
[----:B------:R-:W-:-:S01]  /*4930*/  FFMA.FTZ R135, R135, R88, -R50 ;  /* 0x0000005887877223 */ /* 0x000fc20000010832 */
[----:B------:R-:W-:Y:S01]  /*4940*/  FADD.FTZ R78, R4, R55 ;  /* 0x00000037044e7221 */ /* 0x000fe20000010000 */
[----:B------:R-:W-:-:S01]  /*4950*/  FFMA.FTZ R45, R45, R88, -R50 ;  /* 0x000000582d2d7223 */ /* 0x000fc20000010832 */
[----:B------:R-:W3:Y:S01]  /*4960*/  MUFU.EX2 R9, R9 ;  /* 0x0000000900097308 */ /* 0x000ee20000000800 */
[----:B--2---:R-:W-:-:S01]  /*4970*/  FADD.FTZ R3, R7, R76 ;  /* 0x0000004c07037221 */ /* 0x004fc20000010000 */
[C---:B------:R-:W-:Y:S01]  /*4980*/  FADD.FTZ R55, R51.reuse, R78 ;  /* 0x0000004e33377221 */ /* 0x040fe20000010000 */
[----:B------:R-:W-:Y:S01]  /*4990*/  F2FP.SATFINITE.E4M3.F32.PACK_AB_MERGE_C R51, R51, R4, RZ ;  /* 0x000000043333723e */ /* 0x000fe200048070ff */
[-CC-:B------:R-:W-:Y:S01]  /*49a0*/  FFMA.FTZ R145, R145, R88.reuse, -R50.reuse ;  /* 0x0000005891917223 */ /* 0x180fe20000010832 */
[----:B------:R-:W-:-:S01]  /*49b0*/  FFMA.FTZ R50, R147, R88, -R50 ;  /* 0x0000005893327223 */ /* 0x000fc20000010832 */
[----:B------:R-:W-:Y:S01]  /*49c0*/  FADD.FTZ R78, R6, R55 ;  /* 0x00000037064e7221 */ /* 0x000fe20000010000 */
[----:B------:R-:W-:Y:S01]  /*49d0*/  F2FP.SATFINITE.E4M3.F32.PACK_AB_MERGE_C R186, R35, R30, R51 ;  /* 0x0000001e23ba723e */ /* 0x000fe20004807033 */
[----:B------:R-:W2:Y:S01]  /*49e0*/  MUFU.EX2 R58, R117 ;  /* 0x00000075003a7308 */ /* 0x000ea20000000800 */
[----:B-1----:R-:W-:-:S01]  /*49f0*/  FADD.FTZ R76, R56, R3 ;  /* 0x00000003384c7221 */ /* 0x002fc20000010000 */
[----:B------:R-:W-:Y:S01]  /*4a00*/  FADD.FTZ R55, R115, R78 ;  /* 0x0000004e73377221 */ /* 0x000fe20000010000 */
[----:B------:R-:W-:-:S02]  /*4a10*/  IMAD.MOV.U32 R51, RZ, RZ, R87 ;  /* 0x000000ffff337224 */ /* 0x000fc400078e0057 */
[----:B------:R-:W-:Y:S02]  /*4a20*/  IMAD.MOV.U32 R35, RZ, RZ, R87 ;  /* 0x000000ffff237224 */ /* 0x000fe400078e0057 */
[----:B------:R-:W-:-:S01]  /*4a30*/  FADD.FTZ R80, R8, R55 ;  /* 0x0000003708507221 */ /* 0x000fc20000010000 */
[----:B------:R-:W-:Y:S01]  /*4a40*/  IMAD.MOV.U32 R30, RZ, RZ, R87 ;  /* 0x000000ffff1e7224 */ /* 0x000fe200078e0057 */
[----:B------:R-:W1:Y:S01]  /*4a50*/  MUFU.EX2 R11, R11 ;  /* 0x0000000b000b7308 */ /* 0x000e620000000800 */
[----:B---3--:R-:W-:-:S01]  /*4a60*/  FADD.FTZ R3, R9, R76 ;  /* 0x0000004c09037221 */ /* 0x008fc20000010000 */
[C---:B------:R-:W-:Y:S01]  /*4a70*/  FADD.FTZ R55, R109.reuse, R80 ;  /* 0x000000506d377221 */ /* 0x040fe20000010000 */
[----:B------:R-:W-:-:S03]  /*4a80*/  F2FP.SATFINITE.E4M3.F32.PACK_AB_MERGE_C R109, R109, R8, RZ ;  /* 0x000000086d6d723e */ /* 0x000fc600048070ff */
[----:B------:R-:W-:Y:S01]  /*4a90*/  FADD.FTZ R80, R10, R55 ;  /* 0x000000370a507221 */ /* 0x000fe20000010000 */
[----:B------:R-:W-:Y:S01]  /*4aa0*/  F2FP.SATFINITE.E4M3.F32.PACK_AB_MERGE_C R180, R115, R6, R109 ;  /* 0x0000000673b4723e */ /* 0x000fe2000480706d */
[----:B------:R-:W3:Y:S01]  /*4ab0*/  MUFU.EX2 R60, R111 ;  /* 0x0000006f003c7308 */ /* 0x000ee20000000800 */
[----:B--2---:R-:W-:-:S01]  /*4ac0*/  FADD.FTZ R76, R58, R3 ;  /* 0x000000033a4c7221 */ /* 0x004fc20000010000 */
[----:B------:R-:W-:Y:S01]  /*4ad0*/  FADD.FTZ R55, R99, R80 ;  /* 0x0000005063377221 */ /* 0x000fe20000010000 */
[----:B------:R-:W-:Y:S01]  /*4ae0*/  F2FP.SATFINITE.E4M3.F32.PACK_AB_MERGE_C R9, R58, R9, RZ ;  /* 0x000000093a09723e */ /* 0x000fe200048070ff */
[----:B------:R-:W-:-:S03]  /*4af0*/  IMAD.MOV.U32 R58, RZ, RZ, R87 ;  /* 0x000000ffff3a7224 */ /* 0x000fc600078e0057 */
[----:B------:R-:W-:Y:S01]  /*4b00*/  F2FP.SATFINITE.E4M3.F32.PACK_AB_MERGE_C R187, R56, R7, R9 ;  /* 0x0000000738bb723e */ /* 0x000fe20004807009 */
[----:B------:R-:W2:Y:S01]  /*4b10*/  MUFU.EX2 R13, R13 ;  /* 0x0000000d000d7308 */ /* 0x000ea20000000800 */
[----:B-1----:R-:W-:-:S01]  /*4b20*/  FADD.FTZ R3, R11, R76 ;  /* 0x0000004c0b037221 */ /* 0x002fc20000010000 */
[----:B------:R-:W-:-:S06]  /*4b30*/  IMAD.MOV.U32 R56, RZ, RZ, R87 ;  /* 0x000000ffff387224 */ /* 0x000fcc00078e0057 */
[----:B------:R-:W1:Y:S01]  /*4b40*/  MUFU.EX2 R62, R119 ;  /* 0x00000077003e7308 */ /* 0x000e620000000800 */
[----:B---3--:R-:W-:-:S07]  /*4b50*/  FADD.FTZ R78, R60, R3 ;  /* 0x000000033c4e7221 */ /* 0x008fce0000010000 */
[----:B------:R-:W3:Y:S01]  /*4b60*/  MUFU.EX2 R15, R15 ;  /* 0x0000000f000f7308 */ /* 0x000ee20000000800 */
[----:B--2---:R-:W-:-:S07]  /*4b70*/  FADD.FTZ R3, R13, R78 ;  /* 0x0000004e0d037221 */ /* 0x004fce0000010000 */
[----:B------:R-:W2:Y:S01]  /*4b80*/  MUFU.EX2 R64, R105 ;  /* 0x0000006900407308 */ /* 0x000ea20000000800 */
[----:B-1----:R-:W-:-:S01]  /*4b90*/  FADD.FTZ R78, R62, R3 ;  /* 0x000000033e4e7221 */ /* 0x002fc20000010000 */
[----:B------:R-:W-:Y:S01]  /*4ba0*/  F2FP.SATFINITE.E4M3.F32.PACK_AB_MERGE_C R13, R62, R13, RZ ;  /* 0x0000000d3e0d723e */ /* 0x000fe200048070ff */
[----:B------:R-:W-:-:S03]  /*4bb0*/  IMAD.MOV.U32 R62, RZ, RZ, R87 ;  /* 0x000000ffff3e7224 */ /* 0x000fc600078e0057 */
[----:B------:R-:W-:Y:S01]  /*4bc0*/  F2FP.SATFINITE.E4M3.F32.PACK_AB_MERGE_C R181, R60, R11, R13 ;  /* 0x0000000b3cb5723e */ /* 0x000fe2000480700d */
[----:B------:R-:W-:Y:S01]  /*4bd0*/  IMAD.MOV.U32 R60, RZ, RZ, R87 ;  /* 0x000000ffff3c7224 */ /* 0x000fe200078e0057 */
[----:B------:R-:W1:Y:S01]  /*4be0*/  MUFU.EX2 R12, R12 ;  /* 0x0000000c000c7308 */ /* 0x000e620000000800 */
[----:B---3--:R-:W-:-:S07]  /*4bf0*/  FADD.FTZ R3, R15, R78 ;  /* 0x0000004e0f037221 */ /* 0x008fce0000010000 */
[----:B------:R-:W3:Y:S01]  /*4c00*/  MUFU.EX2 R21, R21 ;  /* 0x0000001500157308 */ /* 0x000ee20000000800 */
[----:B--2---:R-:W-:-:S07]  /*4c10*/  FADD.FTZ R80, R64, R3 ;  /* 0x0000000340507221 */ /* 0x004fce0000010000 */
[----:B------:R-:W2:Y:S01]  /*4c20*/  MUFU.EX2 R66, R121 ;  /* 0x0000007900427308 */ /* 0x000ea20000000800 */
[----:B-1----:R-:W-:-:S01]  /*4c30*/  FADD.FTZ R82, R12, R55 ;  /* 0x000000370c527221 */ /* 0x002fc20000010000 */
[----:B------:R-:W-:-:S03]  /*4c40*/  F2FP.SATFINITE.E4M3.F32.PACK_AB_MERGE_C R55, R31, R28, RZ ;  /* 0x0000001c1f37723e */ /* 0x000fc600048070ff */
[C---:B------:R-:W-:Y:S01]  /*4c50*/  FADD.FTZ R31, R59.reuse, R82 ;  /* 0x000000523b1f7221 */ /* 0x040fe20000010000 */
[----:B------:R-:W-:Y:S01]  /*4c60*/  F2FP.SATFINITE.E4M3.F32.PACK_AB_MERGE_C R59, R59, R12, RZ ;  /* 0x0000000c3b3b723e */ /* 0x000fe200048070ff */
[----:B------:R-:W-:Y:S01]  /*4c70*/  IMAD.MOV.U32 R82, RZ, RZ, R87 ;  /* 0x000000ffff527224 */ /* 0x000fe200078e0057 */
[----:B------:R-:W-:Y:S01]  /*4c80*/  MUFU.EX2 R14, R14 ;  /* 0x0000000e000e7308 */ /* 0x000fe20000000800 */
[----:B---3--:R-:W-:-:S01]  /*4c90*/  FADD.FTZ R3, R21, R80 ;  /* 0x0000005015037221 */ /* 0x008fc20000010000 */
[----:B------:R-:W-:Y:S01]  /*4ca0*/  F2FP.SATFINITE.E4M3.F32.PACK_AB_MERGE_C R182, R99, R10, R59 ;  /* 0x0000000a63b6723e */ /* 0x000fe2000480703b */
[----:B------:R-:W-:Y:S01]  /*4cb0*/  IMAD.MOV.U32 R80, RZ, RZ, R87 ;  /* 0x000000ffff507224 */ /* 0x000fe200078e0057 */
[----:B------:R-:W-:Y:S01]  /*4cc0*/  F2FP.SATFINITE.E4M3.F32.PACK_AB_MERGE_C R184, R27, R26, R55 ;  /* 0x0000001a1bb8723e */ /* 0x000fe20004807037 */
[--C-:B------:R-:W-:Y:S02]  /*4cd0*/  IMAD.MOV.U32 R59, RZ, RZ, R87.reuse ;  /* 0x000000ffff3b7224 */ /* 0x100fe400078e0057 */
[----:B------:R-:W-:Y:S01]  /*4ce0*/  IMAD.MOV.U32 R55, RZ, RZ, R87 ;  /* 0x000000ffff377224 */ /* 0x000fe200078e0057 */
[----:B------:R-:W1:Y:S01]  /*4cf0*/  MUFU.EX2 R123, R123 ;  /* 0x0000007b007b7308 */ /* 0x000e620000000800 */
[----:B--2---:R-:W-:-:S01]  /*4d00*/  FADD.FTZ R28, R66, R3 ;  /* 0x00000003421c7221 */ /* 0x004fc20000010000 */
[----:B------:R-:W-:Y:S01]  /*4d10*/  F2FP.SATFINITE.E4M3.F32.PACK_AB_MERGE_C R21, R66, R21, RZ ;  /* 0x000000154215723e */ /* 0x000fe200048070ff */
[----:B------:R-:W-:-:S02]  /*4d20*/  IMAD.MOV.U32 R66, RZ, RZ, R87 ;  /* 0x000000ffff427224 */ /* 0x000fc400078e0057 */
[----:B------:R-:W-:Y:S01]  /*4d30*/  IMAD.MOV.U32 R27, RZ, RZ, R87 ;  /* 0x000000ffff1b7224 */ /* 0x000fe200078e0057 */
[----:B------:R-:W-:Y:S01]  /*4d40*/  F2FP.SATFINITE.E4M3.F32.PACK_AB_MERGE_C R183, R64, R15, R21 ;  /* 0x0000000f40b7723e */ /* 0x000fe20004807015 */
[--C-:B------:R-:W-:Y:S01]  /*4d50*/  IMAD.MOV.U32 R64, RZ, RZ, R87.reuse ;  /* 0x000000ffff407224 */ /* 0x100fe200078e0057 */
[----:B------:R-:W2:Y:S01]  /*4d60*/  MUFU.EX2 R61, R61 ;  /* 0x0000003d003d7308 */ /* 0x000ea20000000800 */
[----:B------:R-:W-:-:S07]  /*4d70*/  IMAD.MOV.U32 R26, RZ, RZ, R87 ;  /* 0x000000ffff1a7224 */ /* 0x000fce00078e0057 */
[----:B------:R3:W4:Y:S01]  /*4d80*/  MUFU.EX2 R68, R57 ;  /* 0x0000003900447308 */ /* 0x0007220000000800 */
[----:B-1----:R-:W-:-:S07]  /*4d90*/  FADD.FTZ R3, R123, R28 ;  /* 0x0000001c7b037221 */ /* 0x002fce0000010000 */
[----:B------:R-:W1:Y:S01]  /*4da0*/  MUFU.EX2 R20, R20 ;  /* 0x0000001400147308 */ /* 0x000e620000000800 */
[----:B---3--:R-:W-:Y:S01]  /*4db0*/  F2FP.SATFINITE.E4M3.F32.PACK_AB_MERGE_C R57, R54, R5, RZ ;  /* 0x000000053639723e */ /* 0x008fe200048070ff */
[----:B------:R-:W-:Y:S01]  /*4dc0*/  FADD.FTZ R54, R14, R31 ;  /* 0x0000001f0e367221 */ /* 0x000fe20000010000 */
[----:B------:R-:W-:Y:S02]  /*4dd0*/  IMAD.MOV.U32 R31, RZ, RZ, R87 ;  /* 0x000000ffff1f7224 */ /* 0x000fe400078e0057 */
[----:B------:R-:W-:Y:S01]  /*4de0*/  F2FP.SATFINITE.E4M3.F32.PACK_AB_MERGE_C R185, R52, R39, R57 ;  /* 0x0000002734b9723e */ /* 0x000fe20004807039 */
[----:B--2---:R-:W-:-:S01]  /*4df0*/  FADD.FTZ R5, R61, R54 ;  /* 0x000000363d057221 */ /* 0x004fc20000010000 */
[----:B------:R-:W-:Y:S01]  /*4e00*/  IMAD.MOV.U32 R57, RZ, RZ, R87 ;  /* 0x000000ffff397224 */ /* 0x000fe200078e0057 */
[----:B------:R-:W2:Y:S01]  /*4e10*/  MUFU.EX2 R95, R95 ;  /* 0x0000005f005f7308 */ /* 0x000ea20000000800 */
[----:B----4-:R-:W-:-:S01]  /*4e20*/  FADD.FTZ R8, R68, R3 ;  /* 0x0000000344087221 */ /* 0x010fc20000010000 */
[----:B------:R-:W-:-:S02]  /*4e30*/  IMAD.MOV.U32 R54, RZ, RZ, R87 ;  /* 0x000000ffff367224 */ /* 0x000fc400078e0057 */
[--C-:B------:R-:W-:Y:S02]  /*4e40*/  IMAD.MOV.U32 R52, RZ, RZ, R87.reuse ;  /* 0x000000ffff347224 */ /* 0x100fe400078e0057 */
[----:B------:R-:W-:Y:S02]  /*4e50*/  IMAD.MOV.U32 R39, RZ, RZ, R87 ;  /* 0x000000ffff277224 */ /* 0x000fe400078e0057 */
[----:B------:R-:W3:Y:S01]  /*4e60*/  MUFU.EX2 R41, R41 ;  /* 0x0000002900297308 */ /* 0x000ee20000000800 */
[----:B-1----:R-:W-:-:S07]  /*4e70*/  FADD.FTZ R28, R20, R5 ;  /* 0x00000005141c7221 */ /* 0x002fce0000010000 */
[----:B------:R1:W4:Y:S01]  /*4e80*/  MUFU.EX2 R70, R83 ;  /* 0x0000005300467308 */ /* 0x0003220000000800 */
[----:B--2---:R-:W-:-:S07]  /*4e90*/  FADD.FTZ R3, R95, R8 ;  /* 0x000000085f037221 */ /* 0x004fce0000010000 */
[----:B------:R-:W2:Y:S01]  /*4ea0*/  MUFU.EX2 R32, R32 ;  /* 0x0000002000207308 */ /* 0x000ea20000000800 */
[----:B---3--:R-:W-:-:S01]  /*4eb0*/  FADD.FTZ R5, R41, R28 ;  /* 0x0000001c29057221 */ /* 0x008fc20000010000 */
[----:B------:R-:W-:Y:S01]  /*4ec0*/  F2FP.SATFINITE.E4M3.F32.PACK_AB_MERGE_C R41, R41, R20, RZ ;  /* 0x000000142929723e */ /* 0x000fe200048070ff */
[--C-:B-1----:R-:W-:Y:S02]  /*4ed0*/  IMAD.MOV.U32 R83, RZ, RZ, R87.reuse ;  /* 0x000000ffff537224 */ /* 0x102fe400078e0057 */
[----:B------:R-:W-:Y:S01]  /*4ee0*/  IMAD.MOV.U32 R28, RZ, RZ, R87 ;  /* 0x000000ffff1c7224 */ /* 0x000fe200078e0057 */
[----:B------:R-:W-:Y:S01]  /*4ef0*/  F2FP.SATFINITE.E4M3.F32.PACK_AB_MERGE_C R176, R61, R14, R41 ;  /* 0x0000000e3db0723e */ /* 0x000fe20004807029 */
[----:B------:R-:W-:Y:S01]  /*4f00*/  IMAD.MOV.U32 R61, RZ, RZ, R87 ;  /* 0x000000ffff3d7224 */ /* 0x000fe200078e0057 */
[----:B------:R-:W1:Y:S01]  /*4f10*/  MUFU.EX2 R137, R137 ;  /* 0x0000008900897308 */ /* 0x000e620000000800 */
[----:B----4-:R-:W-:-:S01]  /*4f20*/  FADD.FTZ R8, R70, R3 ;  /* 0x0000000346087221 */ /* 0x010fc20000010000 */
[----:B------:R-:W-:Y:S01]  /*4f30*/  F2FP.SATFINITE.E4M3.F32.PACK_AB_MERGE_C R70, R70, R95, RZ ;  /* 0x0000005f4646723e */ /* 0x000fe200048070ff */
[----:B------:R-:W-:-:S03]  /*4f40*/  IMAD.MOV.U32 R41, RZ, RZ, R87 ;  /* 0x000000ffff297224 */ /* 0x000fc600078e0057 */
[----:B------:R-:W-:Y:S01]  /*4f50*/  F2FP.SATFINITE.E4M3.F32.PACK_AB_MERGE_C R177, R68, R123, R70 ;  /* 0x0000007b44b1723e */ /* 0x000fe20004807046 */
[----:B------:R-:W-:Y:S01]  /*4f60*/  IMAD.MOV.U32 R70, RZ, RZ, R87 ;  /* 0x000000ffff467224 */ /* 0x000fe200078e0057 */
[----:B------:R-:W3:Y:S01]  /*4f70*/  MUFU.EX2 R63, R63 ;  /* 0x0000003f003f7308 */ /* 0x000ee20000000800 */
[----:B--2---:R-:W-:-:S01]  /*4f80*/  FADD.FTZ R12, R32, R5 ;  /* 0x00000005200c7221 */ /* 0x004fc20000010000 */
[----:B------:R-:W-:-:S06]  /*4f90*/  IMAD.MOV.U32 R68, RZ, RZ, R87 ;  /* 0x000000ffff447224 */ /* 0x000fcc00078e0057 */
[----:B------:R-:W2:Y:S01]  /*4fa0*/  MUFU.EX2 R72, R139 ;  /* 0x0000008b00487308 */ /* 0x000ea20000000800 */
[----:B-1----:R-:W-:-:S07]  /*4fb0*/  FADD.FTZ R3, R137, R8 ;  /* 0x0000000889037221 */ /* 0x002fce0000010000 */
[----:B------:R-:W1:Y:S01]  /*4fc0*/  MUFU.EX2 R141, R141 ;  /* 0x0000008d008d7308 */ /* 0x000e620000000800 */
[----:B---3--:R-:W-:-:S04]  /*4fd0*/  FADD.FTZ R5, R63, R12 ;  /* 0x0000000c3f057221 */ /* 0x008fc80000010000 */
[----:B------:R-:W-:-:S03]  /*4fe0*/  FADD.FTZ R20, R34, R5 ;  /* 0x0000000522147221 */ /* 0x000fc60000010000 */
[----:B------:R-:W3:Y:S01]  /*4ff0*/  MUFU.EX2 R49, R49 ;  /* 0x0000003100317308 */ /* 0x000ee20000000800 */
[----:B--2---:R-:W-:-:S07]  /*5000*/  FADD.FTZ R12, R72, R3 ;  /* 0x00000003480c7221 */ /* 0x004fce0000010000 */
[----:B------:R-:W2:Y:S01]  /*5010*/  MUFU.EX2 R74, R143 ;  /* 0x0000008f004a7308 */ /* 0x000ea20000000800 */
[----:B-1----:R-:W-:-:S07]  /*5020*/  FADD.FTZ R3, R141, R12 ;  /* 0x0000000c8d037221 */ /* 0x002fce0000010000 */
[----:B------:R1:W4:Y:S01]  /*5030*/  MUFU.EX2 R36, R42 ;  /* 0x0000002a00247308 */ /* 0x0003220000000800 */
[C---:B---3--:R-:W-:Y:S01]  /*5040*/  F2FP.SATFINITE.E4M3.F32.PACK_AB_MERGE_C R34, R49.reuse, R34, RZ ;  /* 0x000000223122723e */ /* 0x048fe200048070ff */
[----:B------:R-:W-:-:S03]  /*5050*/  FADD.FTZ R49, R49, R20 ;  /* 0x0000001431317221 */ /* 0x000fc60000010000 */
[----:B------:R-:W-:Y:S01]  /*5060*/  F2FP.SATFINITE.E4M3.F32.PACK_AB_MERGE_C R178, R63, R32, R34 ;  /* 0x000000203fb2723e */ /* 0x000fe20004807022 */
[----:B------:R-:W-:Y:S02]  /*5070*/  IMAD.MOV.U32 R63, RZ, RZ, R87 ;  /* 0x000000ffff3f7224 */ /* 0x000fe400078e0057 */
[----:B------:R-:W3:Y:S01]  /*5080*/  MUFU.EX2 R75, R75 ;  /* 0x0000004b004b7308 */ /* 0x000ee20000000800 */
[C---:B--2---:R-:W-:Y:S01]  /*5090*/  F2FP.SATFINITE.E4M3.F32.PACK_AB_MERGE_C R141, R74.reuse, R141, RZ ;  /* 0x0000008d4a8d723e */ /* 0x044fe200048070ff */
[----:B------:R-:W-:Y:S01]  /*50a0*/  FADD.FTZ R74, R74, R3 ;  /* 0x000000034a4a7221 */ /* 0x000fe20000010000 */
[----:B-1----:R-:W-:-:S01]  /*50b0*/  FFMA.FTZ R42, R81, R88, -R24 ;  /* 0x00000058512a7223 */ /* 0x002fc20000010818 */
[----:B------:R-:W-:Y:S01]  /*50c0*/  FFMA.FTZ R24, R107, R88, -R24 ;  /* 0x000000586b187223 */ /* 0x000fe20000010818 */
[----:B------:R-:W-:Y:S01]  /*50d0*/  F2FP.SATFINITE.E4M3.F32.PACK_AB_MERGE_C R179, R72, R137, R141 ;  /* 0x0000008948b3723e */ /* 0x000fe2000480708d */
[----:B------:R-:W-:Y:S02]  /*50e0*/  IMAD.MOV.U32 R81, RZ, RZ, R87 ;  /* 0x000000ffff517224 */ /* 0x000fe400078e0057 */
[----:B------:R-:W1:Y:S01]  /*50f0*/  MUFU.EX2 R25, R25 ;  /* 0x0000001900197308 */ /* 0x000e620000000800 */
[----:B----4-:R-:W-:-:S01]  /*5100*/  FADD.FTZ R12, R36, R49 ;  /* 0x00000031240c7221 */ /* 0x010fc20000010000 */
[----:B------:R-:W-:-:S02]  /*5110*/  IMAD.MOV.U32 R72, RZ, RZ, R87 ;  /* 0x000000ffff487224 */ /* 0x000fc400078e0057 */
[--C-:B------:R-:W-:Y:S02]  /*5120*/  IMAD.MOV.U32 R49, RZ, RZ, R87.reuse ;  /* 0x000000ffff317224 */ /* 0x100fe400078e0057 */
[----:B------:R-:W-:Y:S02]  /*5130*/  IMAD.MOV.U32 R34, RZ, RZ, R87 ;  /* 0x000000ffff227224 */ /* 0x000fe400078e0057 */
[----:B------:R2:W4:Y:S01]  /*5140*/  MUFU.EX2 R2, R69 ;  /* 0x0000004500027308 */ /* 0x0005220000000800 */
[----:B---3--:R-:W-:-:S01]  /*5150*/  FADD.FTZ R3, R75, R74 ;  /* 0x0000004a4b037221 */ /* 0x008fc20000010000 */
[--C-:B------:R-:W-:Y:S02]  /*5160*/  IMAD.MOV.U32 R74, RZ, RZ, R87.reuse ;  /* 0x000000ffff4a7224 */ /* 0x100fe400078e0057 */
[----:B------:R-:W-:-:S04]  /*5170*/  IMAD.MOV.U32 R32, RZ, RZ, R87 ;  /* 0x000000ffff207224 */ /* 0x000fc800078e0057 */
[----:B------:R-:W3:Y:S01]  /*5180*/  MUFU.EX2 R29, R29 ;  /* 0x0000001d001d7308 */ /* 0x000ee20000000800 */
[----:B-1----:R-:W-:-:S01]  /*5190*/  FADD.FTZ R12, R25, R12 ;  /* 0x0000000c190c7221 */ /* 0x002fc20000010000 */
[----:B--2---:R-:W-:-:S06]  /*51a0*/  IMAD.MOV.U32 R69, RZ, RZ, R87 ;  /* 0x000000ffff457224 */ /* 0x004fcc00078e0057 */
[----:B------:R-:W1:Y:S01]  /*51b0*/  MUFU.EX2 R77, R77 ;  /* 0x0000004d004d7308 */ /* 0x000e620000000800 */
[----:B----4-:R-:W-:-:S07]  /*51c0*/  FADD.FTZ R20, R2, R3 ;  /* 0x0000000302147221 */ /* 0x010fce0000010000 */
[----:B------:R-:W2:Y:S01]  /*51d0*/  MUFU.EX2 R40, R40 ;  /* 0x0000002800287308 */ /* 0x000ea20000000800 */
[----:B---3--:R-:W-:-:S07]  /*51e0*/  FADD.FTZ R3, R29, R12 ;  /* 0x0000000c1d037221 */ /* 0x008fce0000010000 */
[----:B------:R3:W4:Y:S01]  /*51f0*/  MUFU.EX2 R76, R73 ;  /* 0x00000049004c7308 */ /* 0x0007220000000800 */
[----:B-1----:R-:W-:-:S07]  /*5200*/  FADD.FTZ R5, R77, R20 ;  /* 0x000000144d057221 */ /* 0x002fce0000010000 */
[----:B------:R-:W1:Y:S01]  /*5210*/  MUFU.EX2 R38, R38 ;  /* 0x0000002600267308 */ /* 0x000e620000000800 */
[----:B--2---:R-:W-:-:S01]  /*5220*/  FADD.FTZ R3, R40, R3 ;  /* 0x0000000328037221 */ /* 0x004fc20000010000 */
[----:B------:R-:W-:Y:S01]  /*5230*/  F2FP.SATFINITE.E4M3.F32.PACK_AB_MERGE_C R29, R40, R29, RZ ;  /* 0x0000001d281d723e */ /* 0x000fe200048070ff */
[--C-:B---3--:R-:W-:Y:S02]  /*5240*/  IMAD.MOV.U32 R73, RZ, RZ, R87.reuse ;  /* 0x000000ffff497224 */ /* 0x108fe400078e0057 */
[----:B------:R-:W-:Y:S01]  /*5250*/  IMAD.MOV.U32 R40, RZ, RZ, R87 ;  /* 0x000000ffff287224 */ /* 0x000fe200078e0057 */
[----:B------:R-:W-:Y:S01]  /*5260*/  F2FP.SATFINITE.E4M3.F32.PACK_AB_MERGE_C R172, R25, R36, R29 ;  /* 0x0000002419ac723e */ /* 0x000fe2000480701d */
[----:B------:R-:W-:Y:S01]  /*5270*/  IMAD.MOV.U32 R36, RZ, RZ, R87 ;  /* 0x000000ffff247224 */ /* 0x000fe200078e0057 */
        /* <DEDUP_REMOVED lines=23> */
[----:B---3--:R-:W-:-:S01]  /*53f0*/  FADD.FTZ R3, R42, R3 ;  /* 0x000000032a037221 */ /* 0x008fc20000010000 */
[----:B------:R-:W-:Y:S01]  /*5400*/  F2FP.SATFINITE.E4M3.F32.PACK_AB_MERGE_C R33, R42, R33, RZ ;  /* 0x000000212a21723e */ /* 0x000fe200048070ff */
[--C-:B--2---:R-:W-:Y:S02]  /*5410*/  IMAD.MOV.U32 R79, RZ, RZ, R87.reuse ;  /* 0x000000ffff4f7224 */ /* 0x104fe400078e0057 */
        /* <DEDUP_REMOVED lines=11> */
[----:B------:R-:W-:-:S06]  /*54d0*/  IMAD.MOV.U32 R33, RZ, RZ, R87 ;  /* 0x000000ffff217224 */ /* 0x000fcc00078e0057 */
[----:B------:R1:W4:Y:S01]  /*54e0*/  MUFU.EX2 R8, R67 ;  /* 0x0000004300087308 */ /* 0x0003220000000800 */
[----:B--2---:R-:W-:-:S07]  /*54f0*/  FADD.FTZ R3, R129, R4 ;  /* 0x0000000481037221 */ /* 0x004fce0000010000 */
[----:B------:R-:W2:Y:S01]  /*5500*/  MUFU.EX2 R37, R37 ;  /* 0x0000002500257308 */ /* 0x000ea20000000800 */
[----:B---3--:R-:W-:-:S01]  /*5510*/  FADD.FTZ R12, R53, R12 ;  /* 0x0000000c350c7221 */ /* 0x008fc20000010000 */
[----:B-1----:R-:W-:-:S06]  /*5520*/  IMAD.MOV.U32 R67, RZ, RZ, R87 ;  /* 0x000000ffff437224 */ /* 0x002fcc00078e0057 */
[----:B------:R-:W1:Y:S01]  /*5530*/  MUFU.EX2 R131, R131 ;  /* 0x0000008300837308 */ /* 0x000e620000000800 */
[----:B----4-:R-:W-:-:S07]  /*5540*/  FADD.FTZ R4, R8, R3 ;  /* 0x0000000308047221 */ /* 0x010fce0000010000 */
[----:B------:R-:W3:Y:S01]  /*5550*/  MUFU.EX2 R46, R46 ;  /* 0x0000002e002e7308 */ /* 0x000ee20000000800 */
[----:B--2---:R-:W-:-:S07]  /*5560*/  FADD.FTZ R3, R37, R12 ;  /* 0x0000000c25037221 */ /* 0x004fce0000010000 */
[----:B------:R-:W2:Y:S01]  /*5570*/  MUFU.EX2 R6, R133 ;  /* 0x0000008500067308 */ /* 0x000ea20000000800 */
[----:B-1----:R-:W-:-:S07]  /*5580*/  FADD.FTZ R5, R131, R4 ;  /* 0x0000000483057221 */ /* 0x002fce0000010000 */
[----:B------:R-:W1:Y:S01]  /*5590*/  MUFU.EX2 R48, R48 ;  /* 0x0000003000307308 */ /* 0x000e620000000800 */
[----:B---3--:R-:W-:-:S01]  /*55a0*/  FADD.FTZ R3, R46, R3 ;  /* 0x000000032e037221 */ /* 0x008fc20000010000 */
[----:B------:R-:W-:Y:S01]  /*55b0*/  F2FP.SATFINITE.E4M3.F32.PACK_AB_MERGE_C R37, R46, R37, RZ ;  /* 0x000000252e25723e */ /* 0x000fe200048070ff */
[----:B------:R-:W-:-:S03]  /*55c0*/  IMAD.MOV.U32 R46, RZ, RZ, R87 ;  /* 0x000000ffff2e7224 */ /* 0x000fc600078e0057 */
[----:B------:R-:W-:Y:S01]  /*55d0*/  F2FP.SATFINITE.E4M3.F32.PACK_AB_MERGE_C R168, R53, R44, R37 ;  /* 0x0000002c35a8723e */ /* 0x000fe20004807025 */
[----:B------:R-:W-:Y:S01]  /*55e0*/  IMAD.MOV.U32 R53, RZ, RZ, R87 ;  /* 0x000000ffff357224 */ /* 0x000fe200078e0057 */
[----:B------:R-:W3:Y:S01]  /*55f0*/  MUFU.EX2 R135, R135 ;  /* 0x0000008700877308 */ /* 0x000ee20000000800 */
[C---:B--2---:R-:W-:Y:S01]  /*5600*/  F2FP.SATFINITE.E4M3.F32.PACK_AB_MERGE_C R131, R6.reuse, R131, RZ ;  /* 0x000000830683723e */ /* 0x044fe200048070ff */
[----:B------:R-:W-:Y:S01]  /*5610*/  FADD.FTZ R6, R6, R5 ;  /* 0x0000000506067221 */ /* 0x000fe20000010000 */
[----:B------:R-:W-:Y:S02]  /*5620*/  IMAD.MOV.U32 R44, RZ, RZ, R87 ;  /* 0x000000ffff2c7224 */ /* 0x000fe400078e0057 */
[----:B------:R-:W-:Y:S01]  /*5630*/  F2FP.SATFINITE.E4M3.F32.PACK_AB_MERGE_C R169, R8, R129, R131 ;  /* 0x0000008108a9723e */ /* 0x000fe20004807083 */
[----:B------:R-:W-:Y:S02]  /*5640*/  IMAD.MOV.U32 R37, RZ, RZ, R87 ;  /* 0x000000ffff257224 */ /* 0x000fe400078e0057 */
[----:B------:R-:W2:Y:S01]  /*5650*/  MUFU.EX2 R65, R65 ;  /* 0x0000004100417308 */ /* 0x000ea20000000800 */
[----:B-1----:R-:W-:-:S07]  /*5660*/  FADD.FTZ R2, R48, R3 ;  /* 0x0000000330027221 */ /* 0x002fce0000010000 */
[----:B------:R1:W4:Y:S01]  /*5670*/  MUFU.EX2 R10, R45 ;  /* 0x0000002d000a7308 */ /* 0x0003220000000800 */
[----:B---3--:R-:W-:-:S07]  /*5680*/  FADD.FTZ R3, R135, R6 ;  /* 0x0000000687037221 */ /* 0x008fce0000010000 */
[----:B------:R-:W-:Y:S01]  /*5690*/  MUFU.EX2 R145, R145 ;  /* 0x0000009100917308 */ /* 0x000fe20000000800 */
[----:B--2---:R-:W-:-:S01]  /*56a0*/  FADD.FTZ R2, R65, R2 ;  /* 0x0000000241027221 */ /* 0x004fc20000010000 */
[----:B-1----:R-:W-:-:S06]  /*56b0*/  IMAD.MOV.U32 R45, RZ, RZ, R87 ;  /* 0x000000ffff2d7224 */ /* 0x002fcc00078e0057 */
[----:B------:R-:W1:Y:S01]  /*56c0*/  MUFU.EX2 R50, R50 ;  /* 0x0000003200327308 */ /* 0x000e620000000800 */
[----:B----4-:R-:W-:-:S07]  /*56d0*/  FADD.FTZ R4, R10, R3 ;  /* 0x000000030a047221 */ /* 0x010fce0000010000 */
[----:B------:R-:W2:Y:S08]  /*56e0*/  MUFU.EX2 R47, R47 ;  /* 0x0000002f002f7308 */ /* 0x000eb00000000800 */
[----:B------:R-:W3:Y:S01]  /*56f0*/  MUFU.EX2 R24, R24 ;  /* 0x0000001800187308 */ /* 0x000ee20000000800 */
[----:B-1----:R-:W-:Y:S01]  /*5700*/  F2FP.SATFINITE.E4M3.F32.PACK_AB_MERGE_C R6, R50, R145, RZ ;  /* 0x000000913206723e */ /* 0x002fe200048070ff */
[----:B------:R-:W-:-:S03]  /*5710*/  FADD.FTZ R145, R145, R4 ;  /* 0x0000000491917221 */ /* 0x000fc60000010000 */
[----:B------:R-:W-:Y:S01]  /*5720*/  F2FP.SATFINITE.E4M3.F32.PACK_AB_MERGE_C R171, R10, R135, R6 ;  /* 0x000000870aab723e */ /* 0x000fe20004807006 */
[----:B--2---:R-:W-:-:S01]  /*5730*/  FADD.FTZ R3, R47, R2 ;  /* 0x000000022f037221 */ /* 0x004fc20000010000 */
[----:B------:R-:W-:Y:S01]  /*5740*/  FADD.FTZ R2, R50, R145 ;  /* 0x0000009132027221 */ /* 0x000fe20000010000 */
[----:B------:R-:W-:Y:S01]  /*5750*/  IMAD.MOV.U32 R50, RZ, RZ, R87 ;  /* 0x000000ffff327224 */ /* 0x000fe200078e0057 */
[C---:B---3--:R-:W-:Y:S01]  /*5760*/  F2FP.SATFINITE.E4M3.F32.PACK_AB_MERGE_C R5, R24.reuse, R47, RZ ;  /* 0x0000002f1805723e */ /* 0x048fe200048070ff */
[----:B------:R-:W-:-:S01]  /*5770*/  FADD.FTZ R3, R24, R3 ;  /* 0x0000000318037221 */ /* 0x000fc20000010000 */
[----:B------:R-:W-:Y:S02]  /*5780*/  IMAD.MOV.U32 R47, RZ, RZ, R87 ;  /* 0x000000ffff2f7224 */ /* 0x000fe400078e0057 */
[----:B------:R-:W-:Y:S01]  /*5790*/  F2FP.SATFINITE.E4M3.F32.PACK_AB_MERGE_C R170, R65, R48, R5 ;  /* 0x0000003041aa723e */ /* 0x000fe20004807005 */
[--C-:B------:R-:W-:Y:S02]  /*57a0*/  IMAD.MOV.U32 R65, RZ, RZ, R87.reuse ;  /* 0x000000ffff417224 */ /* 0x100fe400078e0057 */
[----:B------:R-:W-:-:S02]  /*57b0*/  IMAD.MOV.U32 R48, RZ, RZ, R87 ;  /* 0x000000ffff307224 */ /* 0x000fc400078e0057 */
[----:B------:R-:W-:Y:S01]  /*57c0*/  IMAD.MOV.U32 R24, RZ, RZ, R87 ;  /* 0x000000ffff187224 */ /* 0x000fe200078e0057 */
        /* <DEDUP_REMOVED lines=35> */
[----:B------:R-:W-:Y:S01]  /*5a00*/  UMOV UR40, UR46 ;  /* 0x0000002e00287c82 */ /* 0x000fe20008000000 */
[----:B------:R-:W-:Y:S01]  /*5a10*/  ULDC UR57, c[0x0][0x404] ;  /* 0x0001010000397ab9 */ /* 0x000fe20000000800 */
[----:B------:R-:W-:Y:S01]  /*5a20*/  ULDC UR56, c[0x0][0x2e0] ;  /* 0x0000b80000387ab9 */ /* 0x000fe20000000800 */
[----:B------:R-:W-:-:S05]  /*5a30*/  ULDC.64 UR38, c[0x0][0x3f8] ;  /* 0x0000fe0000267ab9 */ /* 0x000fca0000000a00 */
.L_x_1839:
[----:B------:R-:W-:Y:S01]  /*5a40*/  ISETP.NE.AND P3, PT, RZ, UR45, PT ;  /* 0x0000002dff007c0c */ /* 0x000fe2000bf65270 */
[----:B------:R-:W-:-:S04]  /*5a50*/  UISETP.NE.AND UP0, UPT, UR36, 0x1, UPT ;  /* 0x000000012400788c */ /* 0x000fc8000bf05270 */
[----:B------:R-:W-:-:S04]  /*5a60*/  USEL UR46, URZ, 0x1, UP0 ;  /* 0x000000013f2e7887 */ /* 0x000fc80008000000 */
[----:B------:R-:W-:-:S04]  /*5a70*/  ULOP3.LUT UR46, UR40, UR46, URZ, 0x3c, !UPT ;  /* 0x0000002e282e7292 */ /* 0x000fc8000f8e3c3f */
[----:B------:R-:W-:Y:S08]  /*5a80*/  @P3 BRA `(.L_x_1830) ;  /* 0x0000000000383947 */ /* 0x000ff00003800000 */
[----:B------:R-:W-:Y:S05]  /*5a90*/  @!P0 BRA `(.L_x_1831) ;  /* 0x0000000000048947 */ /* 0x000fea0003800000 */
[----:B------:R-:W-:Y:S01]  /*5aa0*/  BPT.TRAP 0x1 ;  /* 0x000000040000795c */ /* 0x000fe20000300000 */
.L_x_1831:
        /* <DEDUP_REMOVED lines=9> */
.L_x_1832:
[----:B--2---:R-:W-:Y:S05]  /*5b40*/  @P2 BRA `(.L_x_1830) ;  /* 0x0000000000082947 */ /* 0x004fea0003800000 */
[----:B------:R-:W2:Y:S02]  /*5b50*/  SYNCS.PHASECHK.TRANS64.TRYWAIT P2, [UR5+0x29830], R6 ;  /* 0x02983006ff0075a7 */ /* 0x000ea40008040145 */
[----:B--2---:R-:W-:Y:S05]  /*5b60*/  @!P2 BRA `(.L_x_1833) ;  /* 0x000000d000eca947 */ /* 0x004fea0003800000 */
.L_x_1830:
[----:B--2---:R-:W2:Y:S01]  /*5b70*/  S2R R7, SR_TID.X ;  /* 0x0000000000077919 */ /* 0x004ea20000002100 */
[----:B------:R-:W-:Y:S01]  /*5b80*/  UIADD3 UR5, UR36, 0x1, URZ ;  /* 0x0000000124057890 */ /* 0x000fe2000fffe03f */
[----:B------:R-:W-:Y:S01]  /*5b90*/  UMOV UR11, 0x80000020 ;  /* 0x80000020000b7882 */ /* 0x000fe20000000000 */
[----:B------:R-:W-:Y:S02]  /*5ba0*/  UMOV UR32, UR8 ;  /* 0x0000000800207c82 */ /* 0x000fe40008000000 */
[----:B------:R-:W-:Y:S01]  /*5bb0*/  UISETP.NE.AND UP0, UPT, UR5, 0x2, UPT ;  /* 0x000000020500788c */ /* 0x000fe2000bf05270 */
[----:B------:R-:W-:Y:S01]  /*5bc0*/  UMOV UR33, UR9 ;  /* 0x0000000900217c82 */ /* 0x000fe20008000000 */
[----:B------:R-:W-:Y:S02]  /*5bd0*/  UMOV UR35, 0x80000020 ;  /* 0x8000002000237882 */ /* 0x000fe40000000000 */
[----:B------:R-:W-:Y:S01]  /*5be0*/  USEL UR5, UR5, URZ, UP0 ;  /* 0x0000003f05057287 */ /* 0x000fe20008000000 */
[----:B------:R-:W-:Y:S01]  /*5bf0*/  UMOV UR48, UR8 ;  /* 0x0000000800307c82 */ /* 0x000fe20008000000 */
[----:B------:R-:W-:-:S02]  /*5c00*/  UMOV UR49, UR9 ;  /* 0x0000000900317c82 */ /* 0x000fc40008000000 */
[----:B------:R-:W-:Y:S01]  /*5c10*/  UIMAD UR6, UR5, 0x780, UR4 ;  /* 0x00000780050678a4 */ /* 0x000fe2000f8e0204 */
[----:B------:R-:W-:Y:S01]  /*5c20*/  UMOV UR51, 0x80000020 ;  /* 0x8000002000337882 */ /* 0x000fe20000000000 */
[----:B------:R-:W-:Y:S02]  /*5c30*/  UMOV UR15, 0x80000020 ;  /* 0x80000020000f7882 */ /* 0x000fe40000000000 */
[----:B------:R-:W-:Y:S02]  /*5c40*/  UIADD3 UR34, UR6, 0x80, URZ ;  /* 0x0000008006227890 */ /* 0x000fe4000fffe03f */
[----:B------:R-:W-:Y:S02]  /*5c50*/  UIADD3 UR50, UR6, 0x100, URZ ;  /* 0x0000010006327890 */ /* 0x000fe4000fffe03f */
[----:B------:R-:W-:Y:S01]  /*5c60*/  UMOV UR10, UR6 ;  /* 0x00000006000a7c82 */ /* 0x000fe20008000000 */
[----:B------:R-:W-:Y:S02]  /*5c70*/  UIADD3 UR14, UR6, 0x200, URZ ;  /* 0x00000200060e7890 */ /* 0x000fe4000fffe03f */
[----:B------:R-:W-:Y:S01]  /*5c80*/  UIADD3 UR18, UR6, 0x280, URZ ;  /* 0x0000028006127890 */ /* 0x000fe2000fffe03f */
[----:B------:R-:W-:Y:S01]  /*5c90*/  UMOV UR19, 0x80000020 ;  /* 0x8000002000137882 */ /* 0x000fe20000000000 */
[----:B------:R-:W-:Y:S01]  /*5ca0*/  UIADD3 UR22, UR6, 0x282, URZ ;  /* 0x0000028206167890 */ /* 0x000fe2000fffe03f */
[----:B------:R-:W-:Y:S01]  /*5cb0*/  UMOV UR23, 0x80000020 ;  /* 0x8000002000177882 */ /* 0x000fe20000000000 */
[----:B------:R-:W-:Y:S01]  /*5cc0*/  UIADD3 UR26, UR6, 0x500, URZ ;  /* 0x00000500061a7890 */ /* 0x000fe2000fffe03f */
[----:B--2---:R-:W-:Y:S01]  /*5cd0*/  SHF.R.U32.HI R7, RZ, 0x7, R7 ;  /* 0x00000007ff077819 */ /* 0x004fe20000011607 */
[----:B------:R-:W-:Y:S01]  /*5ce0*/  UMOV UR27, 0x80000020 ;  /* 0x80000020001b7882 */ /* 0x000fe20000000000 */
[----:B------:R-:W-:Y:S01]  /*5cf0*/  UIADD3 UR30, UR6, 0x502, URZ ;  /* 0x00000502061e7890 */ /* 0x000fe2000fffe03f */
[----:B------:R-:W-:-:S02]  /*5d00*/  UMOV UR31, 0x80000020 ;  /* 0x80000020001f7882 */ /* 0x000fc40000000000 */
[----:B-1----:R-:W-:-:S05]  /*5d10*/  VIADD R6, R7, 0x8 ;  /* 0x0000000807067836 */ /* 0x002fca0000000000 */
[----:B------:R1:W-:Y:S06]  /*5d20*/  BAR.SYNC.DEFER_BLOCKING R6, 0x100 ;  /* 0x000400060000751d */ /* 0x0003ec0000010000 */
        /* <DEDUP_REMOVED lines=26> */
[----:B------:R-:W-:Y:S01]  /*5ed0*/  QGMMA.64x32x32.F32.E4M3.E4M3 R88, gdesc[UR8], RZ, !UPT, gsb0 ;  /* 0x00600000085879f3 */ /* 0x000fe2000c0008ff */
        /* <DEDUP_REMOVED lines=136> */
.L_x_1835:
[----:B------:R-:W-:Y:S01]  /*6760*/  ULEA UR6, UR36, UR37, 0x3 ;  /* 0x0000002524067291 */ /* 0x000fe2000f8e183f */
[----:B------:R-:W-:-:S05]  /*6770*/  IMAD.U32 R6, RZ, RZ, UR40 ;  /* 0x00000028ff067e24 */ /* 0x000fca000f8e00ff */
[----:B------:R-:W-:-:S04]  /*6780*/  SHF.L.U32 R6, R6, 0x1f, RZ ;  /* 0x0000001f06067819 */ /* 0x000fc800000006ff */
[----:B------:R1:W2:Y:S01]  /*6790*/  SYNCS.PHASECHK.TRANS64.TRYWAIT P2, [UR6+0x29850], R6 ;  /* 0x02985006ff0075a7 */ /* 0x0002a20008040146 */
[----:B------:R-:W-:Y:S05]  /*67a0*/  @!P0 BRA `(.L_x_1836) ;  /* 0x0000000000048947 */ /* 0x000fea0003800000 */
[----:B------:R-:W-:Y:S01]  /*67b0*/  BPT.TRAP 0x1 ;  /* 0x000000040000795c */ /* 0x000fe20000300000 */
.L_x_1836:
[----:B--2---:R-:W-:Y:S05]  /*67c0*/  @P2 BRA `(.L_x_1834) ;  /* 0x0000000000082947 */ /* 0x004fea0003800000 */
[----:B------:R-:W2:Y:S02]  /*67d0*/  SYNCS.PHASECHK.TRANS64.TRYWAIT P2, [UR6+0x29850], R6 ;  /* 0x02985006ff0075a7 */ /* 0x000ea40008040146 */
[----:B--2---:R-:W-:Y:S05]  /*67e0*/  @!P2 BRA `(.L_x_1837) ;  /* 0x000000c400e4a947 */ /* 0x004fea0003800000 */
.L_x_1834:
[C---:B------:R-:W-:Y:S01]  /*67f0*/  FMUL.FTZ R197, R0.reuse, R144 ;  /* 0x0000009000c57220 */ /* 0x040fe20000410000 */
[C---:B------:R-:W-:Y:S01]  /*6800*/  FMUL.FTZ R144, R0.reuse, R121 ;  /* 0x0000007900907220 */ /* 0x040fe20000410000 */
[C---:B------:R-:W-:Y:S01]  /*6810*/  FMUL.FTZ R121, R0.reuse, R123 ;  /* 0x0000007b00797220 */ /* 0x040fe20000410000 */
[C---:B------:R-:W-:Y:S01]  /*6820*/  FMUL.FTZ R123, R0.reuse, R127 ;  /* 0x0000007f007b7220 */ /* 0x040fe20000410000 */
[----:B------:R-:W-:Y:S01]  /*6830*/  UISETP.NE.U32.AND UP0, UPT, UR38, URZ, UPT ;  /* 0x0000003f2600728c */ /* 0x000fe2000bf05070 */
[----:B------:R-:W3:Y:S01]  /*6840*/  LDC R127, c[0x0][0x288] ;  /* 0x0000a200ff7f7b82 */ /* 0x000ee20000000800 */
[----:B------:R-:W-:Y:S01]  /*6850*/  UIMAD UR6, UR7, -0xa0, UR42 ;  /* 0xffffff60070678a4 */ /* 0x000fe2000f8e022a */
[C---:B------:R-:W-:Y:S01]  /*6860*/  FMUL.FTZ R205, R0.reuse, R152 ;  /* 0x0000009800cd7220 */ /* 0x040fe20000410000 */
[----:B------:R-:W-:Y:S01]  /*6870*/  UISETP.NE.AND.EX UP0, UPT, UR39, URZ, UPT, UP0 ;  /* 0x0000003f2700728c */ /* 0x000fe2000bf05300 */
[C---:B------:R-:W-:Y:S01]  /*6880*/  FMUL.FTZ R207, R0.reuse, R153 ;  /* 0x0000009900cf7220 */ /* 0x040fe20000410000 */
[----:B------:R-:W-:Y:S01]  /*6890*/  UIADD3 UR6, UR6, 0x1, URZ ;  /* 0x0000000106067890 */ /* 0x000fe2000fffe03f */
[C---:B------:R-:W-:Y:S01]  /*68a0*/  FMUL.FTZ R201, R0.reuse, R140 ;  /* 0x0000008c00c97220 */ /* 0x040fe20000410000 */
[----:B------:R-:W-:Y:S01]  /*68b0*/  USEL UR10, UR57, 0x1, UP0 ;  /* 0x00000001390a7887 */ /* 0x000fe20008000000 */
[----:B------:R-:W4:Y:S01]  /*68c0*/  MUFU.TANH R205, R205 ;  /* 0x000000cd00cd7308 */ /* 0x000f220000002400 */
[C---:B------:R-:W-:Y:S01]  /*68d0*/  FMUL.FTZ R140, R0.reuse, R145 ;  /* 0x00000091008c7220 */ /* 0x040fe20000410000 */
[C---:B------:R-:W-:Y:S01]  /*68e0*/  FMUL.FTZ R209, R0.reuse, R156 ;  /* 0x0000009c00d17220 */ /* 0x040fe20000410000 */
[----:B------:R-:W-:Y:S01]  /*68f0*/  UIMAD UR6, UR10, UR56, UR6 ;  /* 0x000000380a0672a4 */ /* 0x000fe2000f8e0206 */
        /* <DEDUP_REMOVED lines=12> */
[----:B---3--:R-:W-:Y:S01]  /*69c0*/  IADD3 R127, -R127, UR6, RZ ;  /* 0x000000067f7f7c10 */ /* 0x008fe2000fffe1ff */
[----:B------:R-:W-:Y:S01]  /*69d0*/  UIADD3 UR6, UR37, 0x400, URZ ;  /* 0x0000040025067890 */ /* 0x000fe2000fffe03f */
[----:B------:R-:W3:Y:S01]  /*69e0*/  MUFU.TANH R209, R209 ;  /* 0x000000d100d17308 */ /* 0x000ee20000002400 */
[C---:B------:R-:W-:Y:S01]  /*69f0*/  FMUL.FTZ R134, R0.reuse, R104 ;  /* 0x0000006800867220 */ /* 0x040fe20000410000 */
[----:B------:R-:W-:Y:S01]  /*6a00*/  FMUL.FTZ R219, R0, R165 ;  /* 0x000000a500db7220 */ /* 0x000fe20000410000 */
[----:B------:R-:W-:Y:S01]  /*6a10*/  IMAD R130, R22, -0x2, R127 ;  /* 0xfffffffe16827824 */ /* 0x000fe200078e027f */
[----:B------:R-:W-:Y:S01]  /*6a20*/  USHF.R.U32.HI UR6, URZ, 0x4, UR6 ;  /* 0x000000043f067899 */ /* 0x000fe20008011606 */
[----:B------:R-:W-:Y:S01]  /*6a30*/  WARPGROUP.ARRIVE ;  /* 0x00000000000079c5 */ /* 0x000fe20000000000 */
[C---:B------:R-:W-:Y:S01]  /*6a40*/  FMUL.FTZ R213, R0.reuse, R136 ;  /* 0x0000008800d57220 */ /* 0x040fe20000410000 */
[----:B------:R-:W-:Y:S01]  /*6a50*/  IMAD.IADD R130, R23, 0x1, R130 ;  /* 0x0000000117827824 */ /* 0x000fe200078e0282 */
[----:B------:R-:W1:Y:S01]  /*6a60*/  MUFU.TANH R211, R211 ;  /* 0x000000d300d37308 */ /* 0x000e620000002400 */
[----:B------:R-:W-:Y:S01]  /*6a70*/  ULOP3.LUT UR6, UR6, 0x3fff, URZ, 0xc0, !UPT ;  /* 0x00003fff06067892 */ /* 0x000fe2000f8ec03f */
[C---:B------:R-:W-:Y:S01]  /*6a80*/  FMUL.FTZ R14, R0.reuse, R138 ;  /* 0x0000008a000e7220 */ /* 0x040fe20000410000 */
[----:B------:R-:W-:Y:S01]  /*6a90*/  FMUL.FTZ R138, R0, R150 ;  /* 0x00000096008a7220 */ /* 0x000fe20000410000 */
[C---:B------:R-:W-:Y:S01]  /*6aa0*/  ISETP.GT.AND P2, PT, R130.reuse, RZ, PT ;  /* 0x000000ff8200720c */ /* 0x040fe20003f44270 */
[----:B------:R-:W-:Y:S01]  /*6ab0*/  ULOP3.LUT UR6, UR6, 0x10000, URZ, 0xfc, !UPT ;  /* 0x0001000006067892 */ /* 0x000fe2000f8efc3f */
[C---:B------:R-:W-:Y:S01]  /*6ac0*/  ISETP.GT.AND P3, PT, R130.reuse, 0x1, PT ;  /* 0x000000018200780c */ /* 0x040fe20003f64270 */
[----:B------:R-:W-:Y:S01]  /*6ad0*/  UMOV UR11, 0xc0000010 ;  /* 0xc0000010000b7882 */ /* 0x000fe20000000000 */
[----:B------:R-:W2:Y:S01]  /*6ae0*/  MUFU.TANH R215, R215 ;  /* 0x000000d700d77308 */ /* 0x000ea20000002400 */
[----:B----4-:R-:W-:Y:S01]  /*6af0*/  FSEL R205, R205, -INF , P2 ;  /* 0xff800000cdcd7808 */ /* 0x010fe20001000000 */
[----:B------:R-:W-:Y:S01]  /*6b00*/  UIMAD UR6, UR36, 0x500, UR6 ;  /* 0x00000500240678a4 */ /* 0x000fe2000f8e0206 */
[----:B------:R-:W-:Y:S01]  /*6b10*/  ISETP.GT.AND P2, PT, R130, 0x8, PT ;  /* 0x000000088200780c */ /* 0x000fe20003f44270 */
[C---:B------:R-:W-:Y:S01]  /*6b20*/  FMUL.FTZ R203, R0.reuse, R137 ;  /* 0x0000008900cb7220 */ /* 0x040fe20000410000 */
[----:B-----5:R-:W-:Y:S01]  /*6b30*/  FSEL R207, R207, -INF , P3 ;  /* 0xff800000cfcf7808 */ /* 0x020fe20001800000 */
[----:B------:R-:W-:Y:S01]  /*6b40*/  FMUL.FTZ R199, R0, R141 ;  /* 0x0000008d00c77220 */ /* 0x000fe20000410000 */
[----:B------:R-:W-:Y:S01]  /*6b50*/  FMNMX.FTZ R104, R205, R5, !PT ;  /* 0x00000005cd687209 */ /* 0x000fe20007810000 */
[----:B------:R-:W4:Y:S01]  /*6b60*/  MUFU.TANH R217, R217 ;  /* 0x000000d900d97308 */ /* 0x000f220000002400 */
[----:B------:R-:W-:Y:S01]  /*6b70*/  ISETP.GT.AND P3, PT, R130, 0x9, PT ;  /* 0x000000098200780c */ /* 0x000fe20003f64270 */
[----:B------:R-:W-:Y:S01]  /*6b80*/  UMOV UR10, UR6 ;  /* 0x00000006000a7c82 */ /* 0x000fe20008000000 */
[----:B---3--:R-:W-:Y:S01]  /*6b90*/  FSEL R209, R209, -INF , P2 ;  /* 0xff800000d1d17808 */ /* 0x008fe20001000000 */
[----:B------:R-:W-:Y:S01]  /*6ba0*/  QGMMA.64x128x32.F32.E4M3.E4M3 R24, R184, gdesc[UR8], R24, gsb0 ;  /* 0x01e00008b8187df3 */ /* 0x000fe20008000818 */
[----:B------:R-:W-:Y:S01]  /*6bb0*/  FMNMX.FTZ R104, R207, R104, !PT ;  /* 0x00000068cf687209 */ /* 0x000fe20007810000 */
[----:B------:R-:W-:Y:S01]  /*6bc0*/  FMUL.FTZ R141, R0, R148 ;  /* 0x00000094008d7220 */ /* 0x000fe20000410000 */
[----:B------:R-:W-:Y:S01]  /*6bd0*/  ISETP.GT.AND P2, PT, R130, 0x10, PT ;  /* 0x000000108200780c */ /* 0x000fe20003f44270 */
[----:B------:R-:W3:Y:S01]  /*6be0*/  MUFU.TANH R221, R221 ;  /* 0x000000dd00dd7308 */ /* 0x000ee20000002400 */
[----:B-1----:R-:W-:Y:S01]  /*6bf0*/  FSEL R211, R211, -INF , P3 ;  /* 0xff800000d3d37808 */ /* 0x002fe20001800000 */
[C---:B------:R-:W-:Y:S01]  /*6c00*/  FMUL.FTZ R20, R0.reuse, R142 ;  /* 0x0000008e00147220 */ /* 0x040fe20000410000 */
[----:B------:R-:W-:Y:S01]  /*6c10*/  FMNMX.FTZ R150, R209, R104, !PT ;  /* 0x00000068d1967209 */ /* 0x000fe20007810000 */
[----:B------:R-:W-:Y:S01]  /*6c20*/  FMUL.FTZ R142, R0, R149 ;  /* 0x00000095008e7220 */ /* 0x000fe20000410000 */
[----:B------:R-:W-:Y:S01]  /*6c30*/  ISETP.GT.AND P3, PT, R130, 0x11, PT ;  /* 0x000000118200780c */ /* 0x000fe20003f64270 */
[C---:B------:R-:W-:Y:S01]  /*6c40*/  FMUL.FTZ R149, R0.reuse, R105 ;  /* 0x0000006900957220 */ /* 0x040fe20000410000 */
[----:B--2---:R-:W-:Y:S01]  /*6c50*/  FSEL R215, R215, -INF , P2 ;  /* 0xff800000d7d77808 */ /* 0x004fe20001000000 */
[----:B------:R-:W1:Y:S01]  /*6c60*/  MUFU.TANH R219, R219 ;  /* 0x000000db00db7308 */ /* 0x000e620000002400 */
[----:B------:R-:W-:Y:S01]  /*6c70*/  FMNMX.FTZ R150, R211, R150, !PT ;  /* 0x00000096d3967209 */ /* 0x000fe20007810000 */
[----:B------:R-:W-:Y:S01]  /*6c80*/  FMUL.FTZ R105, R0, R107 ;  /* 0x0000006b00697220 */ /* 0x000fe20000410000 */
[----:B------:R-:W-:Y:S01]  /*6c90*/  ISETP.GT.AND P2, PT, R130, 0x18, PT ;  /* 0x000000188200780c */ /* 0x000fe20003f44270 */
[C---:B------:R-:W-:Y:S01]  /*6ca0*/  FMUL.FTZ R109, R0.reuse, R109 ;  /* 0x0000006d006d7220 */ /* 0x040fe20000410000 */
[----:B----4-:R-:W-:Y:S01]  /*6cb0*/  FSEL R217, R217, -INF , P3 ;  /* 0xff800000d9d97808 */ /* 0x010fe20001800000 */
[----:B------:R-:W-:Y:S01]  /*6cc0*/  FMUL.FTZ R136, R0, R146 ;  /* 0x0000009200887220 */ /* 0x000fe20000410000 */
[----:B------:R-:W-:Y:S01]  /*6cd0*/  FMNMX.FTZ R150, R215, R150, !PT ;  /* 0x00000096d7967209 */ /* 0x000fe20007810000 */
[----:B------:R-:W2:Y:S01]  /*6ce0*/  MUFU.TANH R213, R213 ;  /* 0x000000d500d57308 */ /* 0x000ea20000002400 */
[----:B------:R-:W-:Y:S01]  /*6cf0*/  ISETP.GT.AND P3, PT, R130, 0x19, PT ;  /* 0x000000198200780c */ /* 0x000fe20003f64270 */
[C---:B------:R-:W-:Y:S01]  /*6d00*/  FMUL.FTZ R146, R0.reuse, R125 ;  /* 0x0000007d00927220 */ /* 0x040fe20000410000 */
[----:B---3--:R-:W-:Y:S01]  /*6d10*/  FSEL R221, R221, -INF , P2 ;  /* 0xff800000dddd7808 */ /* 0x008fe20001000000 */
[C---:B------:R-:W-:Y:S01]  /*6d20*/  FMUL.FTZ R104, R0.reuse, R106 ;  /* 0x0000006a00687220 */ /* 0x040fe20000410000 */
        /* <DEDUP_REMOVED lines=10> */
[----:B------:R-:W-:Y:S01]  /*6dd0*/  FMNMX.FTZ R150, R219, R150, !PT ;  /* 0x00000096db967209 */ /* 0x000fe20007810000 */
[----:B------:R-:W1:Y:S01]  /*6de0*/  MUFU.TANH R201, R201 ;  /* 0x000000c900c97308 */ /* 0x000e620000002400 */
[----:B--2---:R-:W-:Y:S01]  /*6df0*/  FSEL R213, R213, -INF , P2 ;  /* 0xff800000d5d57808 */ /* 0x004fe20001000000 */
[----:B------:R-:W-:Y:S01]  /*6e00*/  FMUL.FTZ R137, R0, R147 ;  /* 0x0000009300897220 */ /* 0x000fe20000410000 */
[----:B------:R-:W-:Y:S01]  /*6e10*/  ISETP.GT.AND P2, PT, R130, 0x28, PT ;  /* 0x000000288200780c */ /* 0x000fe20003f44270 */
        /* <DEDUP_REMOVED lines=9> */
[----:B------:R-:W-:Y:S01]  /*6eb0*/  FMNMX.FTZ R150, R203, R150, !PT ;  /* 0x00000096cb967209 */ /* 0x000fe20007810000 */
[C---:B------:R-:W-:Y:S01]  /*6ec0*/  FMUL.FTZ R112, R0.reuse, R112 ;  /* 0x0000007000707220 */ /* 0x040fe20000410000 */
[C---:B------:R-:W-:Y:S01]  /*6ed0*/  FMUL.FTZ R116, R0.reuse, R116 ;  /* 0x0000007400747220 */ /* 0x040fe20000410000 */
[----:B------:R-:W3:Y:S01]  /*6ee0*/  MUFU.TANH R197, R197 ;  /* 0x000000c500c57308 */ /* 0x000ee20000002400 */
[----:B-1----:R-:W-:Y:S01]  /*6ef0*/  FSEL R201, R201, -INF , P2 ;  /* 0xff800000c9c97808 */ /* 0x002fe20001000000 */
[----:B------:R-:W-:Y:S01]  /*6f00*/  FMUL.FTZ R15, R0, R139 ;  /* 0x0000008b000f7220 */ /* 0x000fe20000410000 */
[----:B------:R-:W-:Y:S01]  /*6f10*/  ISETP.GT.AND P2, PT, R130, 0x30, PT ;  /* 0x000000308200780c */ /* 0x000fe20003f44270 */
[C---:B------:R-:W-:Y:S01]  /*6f20*/  FMUL.FTZ R139, R0.reuse, R151 ;  /* 0x00000097008b7220 */ /* 0x040fe20000410000 */
[----:B------:R-:W-:Y:S01]  /*6f30*/  FMNMX.FTZ R150, R201, R150, !PT ;  /* 0x00000096c9967209 */ /* 0x000fe20007810000 */
[C---:B------:R-:W-:Y:S01]  /*6f40*/  FMUL.FTZ R88, R0.reuse, R88 ;  /* 0x0000005800587220 */ /* 0x040fe20000410000 */
[----:B------:R-:W-:Y:S01]  /*6f50*/  FMUL.FTZ R89, R0, R89 ;  /* 0x0000005900597220 */ /* 0x000fe20000410000 */
[----:B------:R-:W1:Y:S01]  /*6f60*/  MUFU.TANH R140, R140 ;  /* 0x0000008c008c7308 */ /* 0x000e620000002400 */
[----:B--2---:R-:W-:Y:S01]  /*6f70*/  FSEL R199, R199, -INF , P3 ;  /* 0xff800000c7c77808 */ /* 0x004fe20001800000 */
[----:B------:R-:W-:Y:S01]  /*6f80*/  UIADD3 UR10, UR6, 0x100, URZ ;  /* 0x00000100060a7890 */ /* 0x000fe2000fffe03f */
[----:B------:R-:W-:Y:S01]  /*6f90*/  ISETP.GT.AND P3, PT, R130, 0x31, PT ;  /* 0x000000318200780c */ /* 0x000fe20003f64270 */
[C---:B------:R-:W-:Y:S01]  /*6fa0*/  FMUL.FTZ R92, R0.reuse, R92 ;  /* 0x0000005c005c7220 */ /* 0x040fe20000410000 */
[----:B------:R-:W-:Y:S01]  /*6fb0*/  FMNMX.FTZ R150, R199, R150, !PT ;  /* 0x00000096c7967209 */ /* 0x000fe20007810000 */
[----:B------:R-:W-:Y:S01]  /*6fc0*/  UMOV UR11, 0xc0000010 ;  /* 0xc0000010000b7882 */ /* 0x000fe20000000000 */
[C---:B------:R-:W-:Y:S01]  /*6fd0*/  FMUL.FTZ R96, R0.reuse, R96 ;  /* 0x0000006000607220 */ /* 0x040fe20000410000 */
[----:B------:R-:W-:Y:S01]  /*6fe0*/  MUFU.TANH R141, R141 ;  /* 0x0000008d008d7308 */ /* 0x000fe20000002400 */
[----:B---3--:R-:W-:Y:S01]  /*6ff0*/  FSEL R197, R197, -INF , P2 ;  /* 0xff800000c5c57808 */ /* 0x008fe20001000000 */
[----:B------:R-:W-:Y:S01]  /*7000*/  FMUL.FTZ R9, R0, R159 ;  /* 0x0000009f00097220 */ /* 0x000fe20000410000 */
[----:B------:R-:W-:Y:S01]  /*7010*/  ISETP.GT.AND P2, PT, R130, 0x38, PT ;  /* 0x000000388200780c */ /* 0x000fe20003f44270 */
[C---:B------:R-:W-:Y:S01]  /*7020*/  FMUL.FTZ R100, R0.reuse, R100 ;  /* 0x0000006400647220 */ /* 0x040fe20000410000 */
[----:B------:R-:W-:Y:S01]  /*7030*/  FMNMX.FTZ R150, R197, R150, !PT ;  /* 0x00000096c5967209 */ /* 0x000fe20007810000 */
[C---:B------:R-:W-:Y:S01]  /*7040*/  FMUL.FTZ R11, R0.reuse, R163 ;  /* 0x000000a3000b7220 */ /* 0x040fe20000410000 */
[----:B------:R-:W-:Y:S01]  /*7050*/  FMUL.FTZ R13, R0, R167 ;  /* 0x000000a7000d7220 */ /* 0x000fe20000410000 */
[----:B------:R-:W2:Y:S01]  /*7060*/  MUFU.TANH R142, R142 ;  /* 0x0000008e008e7308 */ /* 0x000ea20000002400 */
[----:B-1----:R-:W-:Y:S01]  /*7070*/  FSEL R107, R140, -INF , P3 ;  /* 0xff8000008c6b7808 */ /* 0x002fe20001800000 */
[----:B------:R-:W-:Y:S01]  /*7080*/  FMUL.FTZ R140, R0, R117 ;  /* 0x00000075008c7220 */ /* 0x000fe20000410000 */
[----:B------:R-:W-:Y:S01]  /*7090*/  ISETP.GT.AND P3, PT, R130, 0x39, PT ;  /* 0x000000398200780c */ /* 0x000fe20003f64270 */
        /* <DEDUP_REMOVED lines=8> */
[C---:B------:R-:W-:Y:S01]  /*7120*/  FMUL.FTZ R94, R0.reuse, R94 ;  /* 0x0000005e005e7220 */ /* 0x040fe20000410000 */
[C---:B------:R-:W-:Y:S01]  /*7130*/  FMUL.FTZ R95, R0.reuse, R95 ;  /* 0x0000005f005f7220 */ /* 0x040fe20000410000 */
[C---:B------:R-:W-:Y:S01]  /*7140*/  FMUL.FTZ R98, R0.reuse, R98 ;  /* 0x0000006200627220 */ /* 0x040fe20000410000 */
[----:B------:R-:W-:Y:S01]  /*7150*/  FMUL.FTZ R99, R0, R99 ;  /* 0x0000006300637220 */ /* 0x000fe20000410000 */
[----:B------:R-:W1:Y:S01]  /*7160*/  MUFU.TANH R144, R144 ;  /* 0x0000009000907308 */ /* 0x000e620000002400 */
[----:B--2---:R-:W-:Y:S01]  /*7170*/  FSEL R113, R142, -INF , P3 ;  /* 0xff8000008e717808 */ /* 0x004fe20001800000 */
[----:B------:R-:W-:Y:S01]  /*7180*/  FMUL.FTZ R103, R0, R103 ;  /* 0x0000006700677220 */ /* 0x000fe20000410000 */
[----:B------:R-:W-:Y:S01]  /*7190*/  ISETP.GT.AND P3, PT, R130, 0x41, PT ;  /* 0x000000418200780c */ /* 0x000fe20003f64270 */
[----:B------:R-:W2:Y:S04]  /*71a0*/  S2R R194, SR_TID.X ;  /* 0x0000000000c27919 */ /* 0x000ea80000002100 */
[----:B------:R-:W3:Y:S08]  /*71b0*/  MUFU.TANH R145, R145 ;  /* 0x0000009100917308 */ /* 0x000ef00000002400 */
[----:B------:R4:W-:Y:S01]  /*71c0*/  MUFU.TANH R106, R109 ;  /* 0x0000006d006a7308 */ /* 0x0009e20000002400 */
[----:B-1----:R-:W-:-:S02]  /*71d0*/  FSEL R131, R144, -INF , P3 ;  /* 0xff80000090837808 */ /* 0x002fc40001800000 */
[----:B------:R-:W-:-:S05]  /*71e0*/  ISETP.GT.AND P3, PT, R130, 0x49, PT ;  /* 0x000000498200780c */ /* 0x000fca0003f64270 */
[----:B------:R-:W-:Y:S01]  /*71f0*/  MUFU.TANH R146, R146 ;  /* 0x0000009200927308 */ /* 0x000fe20000002400 */
[----:B----4-:R-:W-:Y:S02]  /*7200*/  FSEL R109, R141, -INF , P2 ;  /* 0xff8000008d6d7808 */ /* 0x010fe40001000000 */
[C---:B------:R-:W-:Y:S02]  /*7210*/  ISETP.GT.AND P2, PT, R130.reuse, 0x40, PT ;  /* 0x000000408200780c */ /* 0x040fe40003f44270 */
[----:B------:R-:W-:Y:S02]  /*7220*/  FMNMX.FTZ R150, R109, R150, !PT ;  /* 0x000000966d967209 */ /* 0x000fe40007810000 */
[----:B------:R-:W-:Y:S01]  /*7230*/  FSEL R129, R143, -INF , P2 ;  /* 0xff8000008f817808 */ /* 0x000fe20001000000 */
[----:B------:R-:W1:Y:S01]  /*7240*/  MUFU.TANH R128, R128 ;  /* 0x0000008000807308 */ /* 0x000e620000002400 */
[----:B------:R-:W-:Y:S02]  /*7250*/  FMNMX.FTZ R150, R113, R150, !PT ;  /* 0x0000009671967209 */ /* 0x000fe40007810000 */
[----:B------:R-:W-:-:S02]  /*7260*/  ISETP.GT.AND P2, PT, R130, 0x48, PT ;  /* 0x000000488200780c */ /* 0x000fc40003f44270 */
[----:B------:R-:W-:Y:S02]  /*7270*/  FMNMX.FTZ R150, R129, R150, !PT ;  /* 0x0000009681967209 */ /* 0x000fe40007810000 */
[----:B---3--:R-:W-:Y:S01]  /*7280*/  FSEL R117, R145, -INF , P2 ;  /* 0xff80000091757808 */ /* 0x008fe20001000000 */
[----:B------:R-:W-:Y:S01]  /*7290*/  MUFU.TANH R147, R147 ;  /* 0x0000009300937308 */ /* 0x000fe20000002400 */
[----:B------:R-:W-:Y:S02]  /*72a0*/  FMNMX.FTZ R150, R131, R150, !PT ;  /* 0x0000009683967209 */ /* 0x000fe40007810000 */
[----:B------:R-:W-:Y:S02]  /*72b0*/  ISETP.GT.AND P2, PT, R130, 0x50, PT ;  /* 0x000000508200780c */ /* 0x000fe40003f44270 */
[----:B------:R-:W-:Y:S02]  /*72c0*/  FMNMX.FTZ R150, R117, R150, !PT ;  /* 0x0000009675967209 */ /* 0x000fe40007810000 */
[----:B--2---:R-:W-:Y:S01]  /*72d0*/  SHF.R.U32.HI R194, RZ, 0x7, R194 ;  /* 0x00000007ffc27819 */ /* 0x004fe200000116c2 */
[----:B------:R-:W2:Y:S01]  /*72e0*/  MUFU.TANH R148, R148 ;  /* 0x0000009400947308 */ /* 0x000ea20000002400 */
[----:B-1----:R-:W-:Y:S01]  /*72f0*/  FSEL R135, R128, -INF , P2 ;  /* 0xff80000080877808 */ /* 0x002fe20001000000 */
[----:B------:R-:W-:Y:S01]  /*7300*/  FMUL.FTZ R128, R0, R93 ;  /* 0x0000005d00807220 */ /* 0x000fe20000410000 */
[----:B------:R-:W-:Y:S01]  /*7310*/  ISETP.GT.AND P2, PT, R130, 0x58, PT ;  /* 0x000000588200780c */ /* 0x000fe20003f44270 */
[----:B------:R-:W-:-:S02]  /*7320*/  WARPGROUP.DEPBAR.LE gsb0, 0x0 ;  /* 0x00008000000079c5 */ /* 0x000fc40000010000 */
[----:B------:R-:W-:Y:S02]  /*7330*/  WARPGROUP.ARRIVE ;  /* 0x00000000000079c5 */ /* 0x000fe40000000000 */
[----:B------:R-:W1:Y:S04]  /*7340*/  MUFU.TANH R132, R132 ;  /* 0x0000008400847308 */ /* 0x000e680000002400 */
[----:B------:R-:W-:Y:S01]  /*7350*/  QGMMA.64x128x32.F32.E4M3.E4M3 R24, R180, gdesc[UR8], R24, gsb0 ;  /* 0x01e00008b4187df3 */ /* 0x000fe20008000818 */
[----:B------:R-:W-:Y:S01]  /*7360*/  UIADD3 UR10, UR6, 0x200, URZ ;  /* 0x00000200060a7890 */ /* 0x000fe2000fffe03f */
[----:B------:R-:W-:Y:S02]  /*7370*/  UMOV UR11, 0xc0000010 ;  /* 0xc0000010000b7882 */ /* 0x000fe40000000000 */
[----:B------:R3:W-:Y:S01]  /*7380*/  MUFU.TANH R155, R133 ;  /* 0x00000085009b7308 */ /* 0x0007e20000002400 */
[----:B--2---:R-:W-:-:S02]  /*7390*/  FSEL R143, R148, -INF , P2 ;  /* 0xff800000948f7808 */ /* 0x004fc40001000000 */
[----:B------:R-:W-:-:S05]  /*73a0*/  ISETP.GT.AND P2, PT, R130, 0x60, PT ;  /* 0x000000608200780c */ /* 0x000fca0003f44270 */
[----:B------:R-:W2:Y:S01]  /*73b0*/  MUFU.TANH R134, R134 ;  /* 0x0000008600867308 */ /* 0x000ea20000002400 */
[----:B---3--:R-:W-:Y:S02]  /*73c0*/  FSEL R133, R146, -INF , P3 ;  /* 0xff80000092857808 */ /* 0x008fe40001800000 */
[C---:B------:R-:W-:Y:S02]  /*73d0*/  ISETP.GT.AND P3, PT, R130.reuse, 0x51, PT ;  /* 0x000000518200780c */ /* 0x040fe40003f64270 */
[----:B------:R-:W-:Y:S02]  /*73e0*/  FMNMX.FTZ R150, R133, R150, !PT ;  /* 0x0000009685967209 */ /* 0x000fe40007810000 */
[----:B------:R-:W-:Y:S01]  /*73f0*/  FSEL R141, R147, -INF , P3 ;  /* 0xff800000938d7808 */ /* 0x000fe20001800000 */
[----:B------:R-:W3:Y:S01]  /*7400*/  MUFU.TANH R149, R149 ;  /* 0x0000009500957308 */ /* 0x000ee20000002400 */
[----:B------:R-:W-:Y:S02]  /*7410*/  FMNMX.FTZ R150, R135, R150, !PT ;  /* 0x0000009687967209 */ /* 0x000fe40007810000 */
[----:B------:R-:W-:-:S02]  /*7420*/  ISETP.GT.AND P3, PT, R130, 0x59, PT ;  /* 0x000000598200780c */ /* 0x000fc40003f64270 */
[----:B------:R-:W-:Y:S02]  /*7430*/  FMNMX.FTZ R150, R141, R150, !PT ;  /* 0x000000968d967209 */ /* 0x000fe40007810000 */
[----:B-1----:R-:W-:Y:S01]  /*7440*/  FSEL R145, R132, -INF , P3 ;  /* 0xff80000084917808 */ /* 0x002fe20001800000 */
[----:B------:R-:W1:Y:S01]  /*7450*/  MUFU.TANH R108, R108 ;  /* 0x0000006c006c7308 */ /* 0x000e620000002400 */
[----:B------:R-:W-:Y:S02]  /*7460*/  FMNMX.FTZ R150, R143, R150, !PT ;  /* 0x000000968f967209 */ /* 0x000fe40007810000 */
[----:B------:R-:W-:Y:S02]  /*7470*/  ISETP.GT.AND P3, PT, R130, 0x61, PT ;  /* 0x000000618200780c */ /* 0x000fe40003f64270 */
[----:B--2---:R-:W-:Y:S02]  /*7480*/  FSEL R147, R134, -INF , P2 ;  /* 0xff80000086937808 */ /* 0x004fe40001000000 */
[----:B------:R-:W-:Y:S01]  /*7490*/  FMNMX.FTZ R150, R145, R150, !PT ;  /* 0x0000009691967209 */ /* 0x000fe20007810000 */
[----:B------:R-:W2:Y:S01]  /*74a0*/  MUFU.TANH R112, R112 ;  /* 0x0000007000707308 */ /* 0x000ea20000002400 */
[----:B------:R-:W-:-:S02]  /*74b0*/  ISETP.GT.AND P2, PT, R130, 0x68, PT ;  /* 0x000000688200780c */ /* 0x000fc40003f44270 */
[----:B---3--:R-:W-:Y:S02]  /*74c0*/  FSEL R149, R149, -INF , P3 ;  /* 0xff80000095957808 */ /* 0x008fe40001800000 */
[----:B------:R-:W-:Y:S02]  /*74d0*/  FMNMX.FTZ R150, R147, R150, !PT ;  /* 0x0000009693967209 */ /* 0x000fe40007810000 */
[----:B------:R-:W-:Y:S01]  /*74e0*/  ISETP.GT.AND P3, PT, R130, 0x69, PT ;  /* 0x000000698200780c */ /* 0x000fe20003f64270 */
[----:B------:R-:W3:Y:S01]  /*74f0*/  MUFU.TANH R116, R116 ;  /* 0x0000007400747308 */ /* 0x000ee20000002400 */
[----:B-1----:R-:W-:Y:S01]  /*7500*/  FSEL R151, R108, -INF , P2 ;  /* 0xff8000006c977808 */ /* 0x002fe20001000000 */
[----:B------:R-:W-:Y:S01]  /*7510*/  FMUL.FTZ R108, R0, R118 ;  /* 0x00000076006c7220 */ /* 0x000fe20000410000 */
[----:B------:R-:W-:Y:S02]  /*7520*/  FMNMX.FTZ R150, R149, R150, !PT ;  /* 0x0000009695967209 */ /* 0x000fe40007810000 */
[----:B------:R-:W-:-:S02]  /*7530*/  ISETP.GT.AND P2, PT, R130, 0x70, PT ;  /* 0x000000708200780c */ /* 0x000fc40003f44270 */
[----:B------:R-:W-:Y:S01]  /*7540*/  FSEL R93, R106, -INF , P3 ;  /* 0xff8000006a5d7808 */ /* 0x000fe20001800000 */
[----:B------:R-:W1:Y:S01]  /*7550*/  MUFU.TANH R140, R140 ;  /* 0x0000008c008c7308 */ /* 0x000e620000002400 */
[----:B------:R-:W-:Y:S01]  /*7560*/  FMNMX.FTZ R150, R151, R150, !PT ;  /* 0x0000009697967209 */ /* 0x000fe20007810000 */
[----:B------:R-:W-:Y:S01]  /*7570*/  FMUL.FTZ R106, R0, R97 ;  /* 0x00000061006a7220 */ /* 0x000fe20000410000 */
[----:B------:R-:W-:Y:S02]  /*7580*/  ISETP.GT.AND P3, PT, R130, 0x71, PT ;  /* 0x000000718200780c */ /* 0x000fe40003f64270 */
[----:B--2---:R-:W-:Y:S01]  /*7590*/  FSEL R153, R112, -INF , P2 ;  /* 0xff80000070997808 */ /* 0x004fe20001000000 */
[----:B------:R-:W-:Y:S01]  /*75a0*/  FMUL.FTZ R112, R0, R102 ;  /* 0x0000006600707220 */ /* 0x000fe20000410000 */
[----:B------:R-:W-:Y:S01]  /*75b0*/  FMNMX.FTZ R150, R93, R150, !PT ;  /* 0x000000965d967209 */ /* 0x000fe20007810000 */
[----:B------:R-:W2:Y:S01]  /*75c0*/  MUFU.TANH R88, R88 ;  /* 0x0000005800587308 */ /* 0x000ea20000002400 */
[----:B------:R-:W-:-:S02]  /*75d0*/  ISETP.GT.AND P2, PT, R130, 0x78, PT ;  /* 0x000000788200780c */ /* 0x000fc40003f44270 */
[----:B------:R-:W-:Y:S02]  /*75e0*/  FSEL R155, R155, -INF , P3 ;  /* 0xff8000009b9b7808 */ /* 0x000fe40001800000 */
[----:B------:R-:W-:Y:S02]  /*75f0*/  FMNMX.FTZ R150, R153, R150, !PT ;  /* 0x0000009699967209 */ /* 0x000fe40007810000 */
[----:B------:R-:W-:Y:S01]  /*7600*/  ISETP.GT.AND P3, PT, R130, 0x79, PT ;  /* 0x000000798200780c */ /* 0x000fe20003f64270 */
[----:B------:R-:W4:Y:S01]  /*7610*/  MUFU.TANH R89, R89 ;  /* 0x0000005900597308 */ /* 0x000f220000002400 */
[----:B---3--:R-:W-:Y:S02]  /*7620*/  FSEL R97, R116, -INF , P2 ;  /* 0xff80000074617808 */ /* 0x008fe40001000000 */
[----:B------:R-:W-:Y:S02]  /*7630*/  FMNMX.FTZ R150, R155, R150, !PT ;  /* 0x000000969b967209 */ /* 0x000fe40007810000 */
[----:B------:R-:W-:-:S02]  /*7640*/  ISETP.GT.AND P2, PT, R130, 0x80, PT ;  /* 0x000000808200780c */ /* 0x000fc40003f44270 */
[----:B-1----:R-:W-:Y:S01]  /*7650*/  FSEL R157, R140, -INF , P3 ;  /* 0xff8000008c9d7808 */ /* 0x002fe20001800000 */
[----:B------:R-:W1:Y:S01]  /*7660*/  MUFU.TANH R92, R92 ;  /* 0x0000005c005c7308 */ /* 0x000e620000002400 */
[----:B------:R-:W-:Y:S02]  /*7670*/  FMNMX.FTZ R150, R97, R150, !PT ;  /* 0x0000009661967209 */ /* 0x000fe40007810000 */
[----:B------:R-:W-:Y:S02]  /*7680*/  ISETP.GT.AND P3, PT, R130, 0x81, PT ;  /* 0x000000818200780c */ /* 0x000fe40003f64270 */
[----:B--2---:R-:W-:Y:S01]  /*7690*/  FSEL R159, R88, -INF , P2 ;  /* 0xff800000589f7808 */ /* 0x004fe20001000000 */
[----:B------:R-:W-:Y:S01]  /*76a0*/  FMUL.FTZ R88, R0, R101 ;  /* 0x0000006500587220 */ /* 0x000fe20000410000 */
[----:B------:R-:W-:Y:S01]  /*76b0*/  FMNMX.FTZ R150, R157, R150, !PT ;  /* 0x000000969d967209 */ /* 0x000fe20007810000 */
[----:B------:R-:W2:Y:S01]  /*76c0*/  MUFU.TANH R128, R128 ;  /* 0x0000008000807308 */ /* 0x000ea20000002400 */
[----:B------:R-:W-:-:S02]  /*76d0*/  ISETP.GT.AND P2, PT, R130, 0x88, PT ;  /* 0x000000888200780c */ /* 0x000fc40003f44270 */
[----:B----4-:R-:W-:Y:S02]  /*76e0*/  FSEL R161, R89, -INF , P3 ;  /* 0xff80000059a17808 */ /* 0x010fe40001800000 */
[----:B------:R-:W-:Y:S02]  /*76f0*/  FMNMX.FTZ R150, R159, R150, !PT ;  /* 0x000000969f967209 */ /* 0x000fe40007810000 */
[----:B------:R-:W-:Y:S01]  /*7700*/  ISETP.GT.AND P3, PT, R130, 0x89, PT ;  /* 0x000000898200780c */ /* 0x000fe20003f64270 */
[----:B------:R-:W3:Y:S01]  /*7710*/  MUFU.TANH R96, R96 ;  /* 0x0000006000607308 */ /* 0x000ee20000002400 */
[----:B-1----:R-:W-:Y:S01]  /*7720*/  FSEL R101, R92, -INF , P2 ;  /* 0xff8000005c657808 */ /* 0x002fe20001000000 */
[C---:B------:R-:W-:Y:S01]  /*7730*/  FMUL.FTZ R92, R0.reuse, R110 ;  /* 0x0000006e005c7220 */ /* 0x040fe20000410000 */
[----:B------:R-:W-:Y:S01]  /*7740*/  FMNMX.FTZ R150, R161, R150, !PT ;  /* 0x00000096a1967209 */ /* 0x000fe20007810000 */
[----:B------:R-:W-:Y:S01]  /*7750*/  FMUL.FTZ R110, R0, R119 ;  /* 0x00000077006e7220 */ /* 0x000fe20000410000 */
[----:B------:R-:W-:-:S02]  /*7760*/  ISETP.GT.AND P2, PT, R130, 0x90, PT ;  /* 0x000000908200780c */ /* 0x000fc40003f44270 */
[----:B------:R-:W-:Y:S01]  /*7770*/  FMNMX.FTZ R150, R101, R150, !PT ;  /* 0x0000009665967209 */ /* 0x000fe20007810000 */
[----:B------:R-:W1:Y:S01]  /*7780*/  MUFU.TANH R106, R106 ;  /* 0x0000006a006a7308 */ /* 0x000e620000002400 */
[----:B--2---:R-:W-:Y:S02]  /*7790*/  FSEL R163, R128, -INF , P3 ;  /* 0xff80000080a37808 */ /* 0x004fe40001800000 */
[----:B------:R-:W-:Y:S02]  /*77a0*/  ISETP.GT.AND P3, PT, R130, 0x91, PT ;  /* 0x000000918200780c */ /* 0x000fe40003f64270 */
[----:B------:R-:W-:-:S03]  /*77b0*/  FMNMX.FTZ R150, R163, R150, !PT ;  /* 0x00000096a3967209 */ /* 0x000fc60007810000 */
[----:B------:R-:W2:Y:S01]  /*77c0*/  MUFU.TANH R100, R100 ;  /* 0x0000006400647308 */ /* 0x000ea20000002400 */
[----:B---3--:R-:W-:Y:S01]  /*77d0*/  FSEL R165, R96, -INF , P2 ;  /* 0xff80000060a57808 */ /* 0x008fe20001000000 */
[----:B------:R-:W-:Y:S01]  /*77e0*/  FMUL.FTZ R96, R0, R111 ;  /* 0x0000006f00607220 */ /* 0x000fe20000410000 */
[----:B------:R-:W-:Y:S02]  /*77f0*/  ISETP.GT.AND P2, PT, R130, 0x98, PT ;  /* 0x000000988200780c */ /* 0x000fe40003f44270 */
[----:B------:R-:W-:-:S03]  /*7800*/  FMNMX.FTZ R150, R165, R150, !PT ;  /* 0x00000096a5967209 */ /* 0x000fc60007810000 */
[----:B------:R-:W3:Y:S01]  /*7810*/  MUFU.TANH R88, R88 ;  /* 0x0000005800587308 */ /* 0x000ee20000002400 */
[----:B-1----:R-:W-:Y:S01]  /*7820*/  FSEL R167, R106, -INF , P3 ;  /* 0xff8000006aa77808 */ /* 0x002fe20001800000 */
[----:B------:R-:W-:Y:S01]  /*7830*/  FMUL.FTZ R106, R0, R115 ;  /* 0x00000073006a7220 */ /* 0x000fe20000410000 */
[C---:B------:R-:W-:Y:S01]  /*7840*/  ISETP.GT.AND P3, PT, R130.reuse, 0x99, PT ;  /* 0x000000998200780c */ /* 0x040fe20003f64270 */
[----:B------:R-:W-:Y:S01]  /*7850*/  VIADD R130, R130, 0x8 ;  /* 0x0000000882827836 */ /* 0x000fe20000000000 */
[----:B------:R-:W-:-:S03]  /*7860*/  FMNMX.FTZ R150, R167, R150, !PT ;  /* 0x00000096a7967209 */ /* 0x000fc60007810000 */
[----:B------:R-:W1:Y:S01]  /*7870*/  MUFU.TANH R6, R6 ;  /* 0x0000000600067308 */ /* 0x000e620000002400 */
[----:B--2---:R-:W-:Y:S01]  /*7880*/  FSEL R195, R100, -INF , P2 ;  /* 0xff80000064c37808 */ /* 0x004fe20001000000 */
[----:B------:R-:W-:Y:S01]  /*7890*/  FMUL.FTZ R100, R0, R114 ;  /* 0x0000007200647220 */ /* 0x000fe20000410000 */
[----:B------:R-:W-:Y:S02]  /*78a0*/  ISETP.GT.AND P4, PT, R130, 0x1, PT ;  /* 0x000000018200780c */ /* 0x000fe40003f84270 */
[----:B------:R-:W-:-:S03]  /*78b0*/  FMNMX.FTZ R150, R195, R150, !PT ;  /* 0x00000096c3967209 */ /* 0x000fc60007810000 */
[----:B------:R-:W2:Y:S01]  /*78c0*/  MUFU.TANH R7, R7 ;  /* 0x0000000700077308 */ /* 0x000ea20000002400 */
[----:B---3--:R-:W-:Y:S02]  /*78d0*/  FSEL R111, R88, -INF , P3 ;  /* 0xff800000586f7808 */ /* 0x008fe40001800000 */
[----:B------:R-:W3:Y:S01]  /*78e0*/  LDC R88, c[0x0][0x988] ;  /* 0x00026200ff587b82 */ /* 0x000ee20000000800 */
[----:B------:R-:W-:Y:S02]  /*78f0*/  ISETP.GT.AND P3, PT, R130, RZ, PT ;  /* 0x000000ff8200720c */ /* 0x000fe40003f64270 */
[----:B------:R-:W-:Y:S02]  /*7900*/  FMNMX.FTZ R150, R111, R150, !PT ;  /* 0x000000966f967209 */ /* 0x000fe40007810000 */
[----:B------:R-:W4:Y:S01]  /*7910*/  MUFU.TANH R8, R8 ;  /* 0x0000000800087308 */ /* 0x000f220000002400 */
[----:B------:R-:W-:Y:S02]  /*7920*/  WARPGROUP.DEPBAR.LE gsb0, 0x0 ;  /* 0x00008000000079c5 */ /* 0x000fe40000010000 */
[----:B------:R-:W5:Y:S01]  /*7930*/  SHFL.BFLY PT, R89, R150, 0x2, 0x1f ;  /* 0x0c401f0096597f89 */ /* 0x000f6200000e0000 */
[----:B-1----:R-:W-:Y:S01]  /*7940*/  FSEL R183, R6, -INF , P3 ;  /* 0xff80000006b77808 */ /* 0x002fe20001800000 */
[----:B------:R-:W-:Y:S01]  /*7950*/  WARPGROUP.ARRIVE ;  /* 0x00000000000079c5 */ /* 0x000fe20000000000 */
[----:B------:R-:W-:-:S02]  /*7960*/  ISETP.GT.AND P3, PT, R130, 0x8, PT ;  /* 0x000000088200780c */ /* 0x000fc40003f64270 */
[----:B------:R-:W1:Y:S01]  /*7970*/  MUFU.TANH R9, R9 ;  /* 0x0000000900097308 */ /* 0x000e620000002400 */
[----:B--2---:R-:W-:Y:S02]  /*7980*/  FSEL R7, R7, -INF , P4 ;  /* 0xff80000007077808 */ /* 0x004fe40002000000 */
[----:B------:R-:W-:Y:S01]  /*7990*/  FMNMX.FTZ R132, R183, R4, !PT ;  /* 0x00000004b7847209 */ /* 0x000fe20007810000 */
[----:B------:R-:W-:Y:S01]  /*79a0*/  QGMMA.64x128x32.F32.E4M3.E4M3 R24, R176, gdesc[UR8], R24, gsb0 ;  /* 0x01e00008b0187df3 */ /* 0x000fe20008000818 */
[----:B------:R-:W-:Y:S01]  /*79b0*/  ISETP.GT.AND P4, PT, R130, 0x9, PT ;  /* 0x000000098200780c */ /* 0x000fe20003f84270 */
[----:B------:R-:W-:Y:S01]  /*79c0*/  UIADD3 UR10, UR6, 0x300, URZ ;  /* 0x00000300060a7890 */ /* 0x000fe2000fffe03f */
[----:B------:R-:W-:Y:S01]  /*79d0*/  FMNMX.FTZ R132, R7, R132, !PT ;  /* 0x0000008407847209 */ /* 0x000fe20007810000 */
[----:B------:R-:W-:Y:S01]  /*79e0*/  MUFU.TANH R10, R10 ;  /* 0x0000000a000a7308 */ /* 0x000fe20000002400 */
[----:B----4-:R-:W-:Y:S01]  /*79f0*/  FSEL R187, R8, -INF , P3 ;  /* 0xff80000008bb7808 */ /* 0x010fe20001800000 */
[----:B------:R-:W-:Y:S01]  /*7a00*/  UMOV UR11, 0xc0000010 ;  /* 0xc0000010000b7882 */ /* 0x000fe20000000000 */
[----:B------:R-:W-:-:S02]  /*7a10*/  ISETP.GT.AND P3, PT, R130, 0x10, PT ;  /* 0x000000108200780c */ /* 0x000fc40003f64270 */
[----:B------:R-:W-:-:S03]  /*7a20*/  FMNMX.FTZ R132, R187, R132, !PT ;  /* 0x00000084bb847209 */ /* 0x000fc60007810000 */
[----:B------:R-:W2:Y:S01]  /*7a30*/  MUFU.TANH R11, R11 ;  /* 0x0000000b000b7308 */ /* 0x000ea20000002400 */
[----:B-1----:R-:W-:Y:S02]  /*7a40*/  FSEL R9, R9, -INF , P4 ;  /* 0xff80000009097808 */ /* 0x002fe40002000000 */
[----:B------:R-:W-:Y:S02]  /*7a50*/  ISETP.GT.AND P4, PT, R130, 0x11, PT ;  /* 0x000000118200780c */ /* 0x000fe40003f84270 */
[----:B-----5:R-:W-:Y:S02]  /*7a60*/  FMNMX.FTZ R150, R150, R89, !PT ;  /* 0x0000005996967209 */ /* 0x020fe40007810000 */
[----:B------:R-:W-:Y:S01]  /*7a70*/  FMNMX.FTZ R132, R9, R132, !PT ;  /* 0x0000008409847209 */ /* 0x000fe20007810000 */
[----:B------:R-:W-:Y:S02]  /*7a80*/  MUFU.TANH R12, R12 ;  /* 0x0000000c000c7308 */ /* 0x000fe40000002400 */
[----:B------:R-:W1:Y:S06]  /*7a90*/  SHFL.BFLY PT, R89, R150, 0x1, 0x1f ;  /* 0x0c201f0096597f89 */ /* 0x000e6c00000e0000 */
[----:B------:R-:W4:Y:S01]  /*7aa0*/  MUFU.TANH R13, R13 ;  /* 0x0000000d000d7308 */ /* 0x000f220000002400 */
[----:B--2---:R-:W-:-:S02]  /*7ab0*/  FSEL R11, R11, -INF , P4 ;  /* 0xff8000000b0b7808 */ /* 0x004fc40002000000 */
[----:B------:R-:W-:-:S05]  /*7ac0*/  ISETP.GT.AND P4, PT, R130, 0x19, PT ;  /* 0x000000198200780c */ /* 0x000fca0003f84270 */
[----:B------:R-:W2:Y:S08]  /*7ad0*/  MUFU.TANH R14, R14 ;  /* 0x0000000e000e7308 */ /* 0x000eb00000002400 */
[----:B------:R-:W5:Y:S01]  /*7ae0*/  MUFU.TANH R15, R15 ;  /* 0x0000000f000f7308 */ /* 0x000f620000002400 */
[----:B----4-:R-:W-:Y:S02]  /*7af0*/  FSEL R13, R13, -INF , P4 ;  /* 0xff8000000d0d7808 */ /* 0x010fe40002000000 */
[----:B-1----:R-:W-:-:S02]  /*7b00*/  FMNMX.FTZ R89, R150, R89, !PT ;  /* 0x0000005996597209 */ /* 0x002fc40007810000 */
[----:B------:R-:W-:Y:S02]  /*7b10*/  ISETP.GT.AND P4, PT, R130, 0x21, PT ;  /* 0x000000218200780c */ /* 0x000fe40003f84270 */
[C---:B------:R-:W-:Y:S01]  /*7b20*/  FSETP.NEU.FTZ.AND P2, PT, R89.reuse, -INF , PT ;  /* 0xff8000005900780b */ /* 0x040fe20003f5d000 */
[----:B---3--:R-:W-:-:S01]  /*7b30*/  FFMA.FTZ R102, R89, R88, -8 ;  /* 0xc100000059667423 */ /* 0x008fc20000010058 */
[----:B------:R-:W1:Y:S04]  /*7b40*/  MUFU.TANH R20, R20 ;  /* 0x0000001400147308 */ /* 0x000e680000002400 */
[----:B------:R-:W-:-:S04]  /*7b50*/  FSEL R102, R102, RZ, P2 ;  /* 0x000000ff66667208 */ /* 0x000fc80001000000 */
[----:B------:R-:W3:Y:S01]  /*7b60*/  MUFU.TANH R21, R21 ;  /* 0x0000001500157308 */ /* 0x000ee20000002400 */
[----:B------:R-:W-:-:S01]  /*7b70*/  FFMA.FTZ R114, R205, R88, -R102 ;  /* 0x00000058cd727223 */ /* 0x000fc20000010866 */
[----:B------:R-:W-:Y:S01]  /*7b80*/  FSEL R205, R10, -INF , P3 ;  /* 0xff8000000acd7808 */ /* 0x000fe20001800000 */
[----:B------:R-:W-:-:S01]  /*7b90*/  FFMA.FTZ R8, R201, R88, -R102 ;  /* 0x00000058c9087223 */ /* 0x000fc20000010866 */
[----:B------:R-:W-:Y:S01]  /*7ba0*/  ISETP.GT.AND P3, PT, R130, 0x18, PT ;  /* 0x000000188200780c */ /* 0x000fe20003f64270 */
[----:B------:R-:W-:-:S01]  /*7bb0*/  FFMA.FTZ R115, R207, R88, -R102 ;  /* 0x00000058cf737223 */ /* 0x000fc20000010866 */
[----:B------:R-:W-:Y:S01]  /*7bc0*/  FMNMX.FTZ R132, R205, R132, !PT ;  /* 0x00000084cd847209 */ /* 0x000fe20007810000 */
[----:B------:R-:W-:-:S01]  /*7bd0*/  FFMA.FTZ R10, R197, R88, -R102 ;  /* 0x00000058c50a7223 */ /* 0x000fc20000010866 */
[----:B------:R-:W-:Y:S01]  /*7be0*/  FSEL R201, R12, -INF , P3 ;  /* 0xff8000000cc97808 */ /* 0x000fe20001800000 */
[----:B------:R-:W4:Y:S01]  /*7bf0*/  MUFU.TANH R136, R136 ;  /* 0x0000008800887308 */ /* 0x000f220000002400 */
[----:B------:R-:W-:Y:S01]  /*7c00*/  FMNMX.FTZ R132, R11, R132, !PT ;  /* 0x000000840b847209 */ /* 0x000fe20007810000 */
[-CC-:B------:R-:W-:Y:S01]  /*7c10*/  FFMA.FTZ R116, R209, R88.reuse, -R102.reuse ;  /* 0x00000058d1747223 */ /* 0x180fe20000010866 */
[----:B------:R-:W-:Y:S01]  /*7c20*/  ISETP.GT.AND P3, PT, R130, 0x20, PT ;  /* 0x000000208200780c */ /* 0x000fe20003f64270 */
[--C-:B------:R-:W-:Y:S01]  /*7c30*/  FFMA.FTZ R12, R109, R88, -R102.reuse ;  /* 0x000000586d0c7223 */ /* 0x100fe20000010866 */
[----:B------:R-:W-:Y:S01]  /*7c40*/  FMNMX.FTZ R132, R201, R132, !PT ;  /* 0x00000084c9847209 */ /* 0x000fe20007810000 */
[--C-:B------:R-:W-:Y:S01]  /*7c50*/  FFMA.FTZ R119, R211, R88, -R102.reuse ;  /* 0x00000058d3777223 */ /* 0x100fe20000010866 */
[----:B--2---:R-:W-:Y:S01]  /*7c60*/  FSEL R207, R14, -INF , P3 ;  /* 0xff8000000ecf7808 */ /* 0x004fe20001800000 */
[----:B------:R-:W2:Y:S01]  /*7c70*/  MUFU.TANH R137, R137 ;  /* 0x0000008900897308 */ /* 0x000ea20000002400 */
[----:B------:R-:W-:Y:S01]  /*7c80*/  FMNMX.FTZ R132, R13, R132, !PT ;  /* 0x000000840d847209 */ /* 0x000fe20007810000 */
[-CC-:B------:R-:W-:Y:S01]  /*7c90*/  FFMA.FTZ R14, R129, R88.reuse, -R102.reuse ;  /* 0x00000058810e7223 */ /* 0x180fe20000010866 */
[C---:B------:R-:W-:Y:S01]  /*7ca0*/  ISETP.GT.AND P3, PT, R130.reuse, 0x28, PT ;  /* 0x000000288200780c */ /* 0x040fe20003f64270 */
[-CC-:B------:R-:W-:Y:S01]  /*7cb0*/  FFMA.FTZ R6, R213, R88.reuse, -R102.reuse ;  /* 0x00000058d5067223 */ /* 0x180fe20000010866 */
[----:B-----5:R-:W-:Y:S01]  /*7cc0*/  FSEL R15, R15, -INF , P4 ;  /* 0xff8000000f0f7808 */ /* 0x020fe20002000000 */
[--C-:B------:R-:W-:Y:S01]  /*7cd0*/  FFMA.FTZ R118, R215, R88, -R102.reuse ;  /* 0x00000058d7767223 */ /* 0x100fe20000010866 */
[----:B------:R-:W-:Y:S01]  /*7ce0*/  FMNMX.FTZ R132, R207, R132, !PT ;  /* 0x00000084cf847209 */ /* 0x000fe20007810000 */
[----:B------:R-:W5:Y:S01]  /*7cf0*/  MUFU.TANH R138, R138 ;  /* 0x0000008a008a7308 */ /* 0x000f620000002400 */
[----:B------:R-:W-:Y:S01]  /*7d00*/  ISETP.GT.AND P4, PT, R130, 0x29, PT ;  /* 0x000000298200780c */ /* 0x000fe20003f84270 */
[-CC-:B------:R-:W-:Y:S01]  /*7d10*/  FFMA.FTZ R185, R217, R88.reuse, -R102.reuse ;  /* 0x00000058d9b97223 */ /* 0x180fe20000010866 */
[----:B-1----:R-:W-:Y:S01]  /*7d20*/  FSEL R197, R20, -INF , P3 ;  /* 0xff80000014c57808 */ /* 0x002fe20001800000 */
[--C-:B------:R-:W-:Y:S01]  /*7d30*/  FFMA.FTZ R20, R117, R88, -R102.reuse ;  /* 0x0000005875147223 */ /* 0x100fe20000010866 */
[----:B------:R-:W-:Y:S01]  /*7d40*/  FMNMX.FTZ R132, R15, R132, !PT ;  /* 0x000000840f847209 */ /* 0x000fe20007810000 */
[-CC-:B------:R-:W-:Y:S01]  /*7d50*/  FFMA.FTZ R219, R219, R88.reuse, -R102.reuse ;  /* 0x00000058dbdb7223 */ /* 0x180fe20000010866 */
[C---:B------:R-:W-:Y:S01]  /*7d60*/  ISETP.GT.AND P3, PT, R130.reuse, 0x30, PT ;  /* 0x000000308200780c */ /* 0x040fe20003f64270 */
[----:B------:R-:W1:Y:S01]  /*7d70*/  MUFU.TANH R139, R139 ;  /* 0x0000008b008b7308 */ /* 0x000e620000002400 */
[----:B---3--:R-:W-:Y:S01]  /*7d80*/  FSEL R21, R21, -INF , P4 ;  /* 0xff80000015157808 */ /* 0x008fe20002000000 */
[--C-:B------:R-:W-:Y:S01]  /*7d90*/  FFMA.FTZ R128, R221, R88, -R102.reuse ;  /* 0x00000058dd807223 */ /* 0x100fe20000010866 */
[----:B------:R-:W-:Y:S01]  /*7da0*/  FMNMX.FTZ R132, R197, R132, !PT ;  /* 0x00000084c5847209 */ /* 0x000fe20007810000 */
[-CC-:B------:R-:W-:Y:S01]  /*7db0*/  FFMA.FTZ R203, R203, R88.reuse, -R102.reuse ;  /* 0x00000058cbcb7223 */ /* 0x180fe20000010866 */
[----:B------:R-:W-:Y:S01]  /*7dc0*/  ISETP.GT.AND P4, PT, R130, 0x31, PT ;  /* 0x000000318200780c */ /* 0x000fe20003f84270 */
[--C-:B------:R-:W-:Y:S01]  /*7dd0*/  FFMA.FTZ R199, R199, R88, -R102.reuse ;  /* 0x00000058c7c77223 */ /* 0x100fe20000010866 */
[----:B----4-:R-:W-:Y:S01]  /*7de0*/  FSEL R209, R136, -INF , P3 ;  /* 0xff80000088d17808 */ /* 0x010fe20001800000 */
[----:B------:R-:W3:Y:S01]  /*7df0*/  MUFU.TANH R120, R120 ;  /* 0x0000007800787308 */ /* 0x000ee20000002400 */
[----:B------:R-:W-:Y:S01]  /*7e00*/  FMNMX.FTZ R132, R21, R132, !PT ;  /* 0x0000008415847209 */ /* 0x000fe20007810000 */
[-CC-:B------:R-:W-:Y:S01]  /*7e10*/  FFMA.FTZ R107, R107, R88.reuse, -R102.reuse ;  /* 0x000000586b6b7223 */ /* 0x180fe20000010866 */
[C---:B------:R-:W-:Y:S01]  /*7e20*/  ISETP.GT.AND P3, PT, R130.reuse, 0x38, PT ;  /* 0x000000388200780c */ /* 0x040fe20003f64270 */
[-CC-:B------:R-:W-:Y:S01]  /*7e30*/  FFMA.FTZ R113, R113, R88.reuse, -R102.reuse ;  /* 0x0000005871717223 */ /* 0x180fe20000010866 */
[----:B--2---:R-:W-:Y:S01]  /*7e40*/  FSEL R137, R137, -INF , P4 ;  /* 0xff80000089897808 */ /* 0x004fe20002000000 */
[--C-:B------:R-:W-:Y:S01]  /*7e50*/  FFMA.FTZ R131, R131, R88, -R102.reuse ;  /* 0x0000005883837223 */ /* 0x100fe20000010866 */
[----:B------:R-:W-:Y:S01]  /*7e60*/  FMNMX.FTZ R132, R209, R132, !PT ;  /* 0x00000084d1847209 */ /* 0x000fe20007810000 */
[----:B------:R-:W2:Y:S01]  /*7e70*/  MUFU.TANH R121, R121 ;  /* 0x0000007900797308 */ /* 0x000ea20000002400 */
[----:B------:R-:W-:Y:S01]  /*7e80*/  ISETP.GT.AND P4, PT, R130, 0x39, PT ;  /* 0x000000398200780c */ /* 0x000fe20003f84270 */
[-CC-:B------:R-:W-:Y:S01]  /*7e90*/  FFMA.FTZ R133, R133, R88.reuse, -R102.reuse ;  /* 0x0000005885857223 */ /* 0x180fe20000010866 */
[----:B-----5:R-:W-:Y:S01]  /*7ea0*/  FSEL R109, R138, -INF , P3 ;  /* 0xff8000008a6d7808 */ /* 0x020fe20001800000 */
[--C-:B------:R-:W-:Y:S01]  /*7eb0*/  FFMA.FTZ R141, R141, R88, -R102.reuse ;  /* 0x000000588d8d7223 */ /* 0x100fe20000010866 */
[----:B------:R-:W-:Y:S01]  /*7ec0*/  FMNMX.FTZ R132, R137, R132, !PT ;  /* 0x0000008489847209 */ /* 0x000fe20007810000 */
[-CC-:B------:R-:W-:Y:S01]  /*7ed0*/  FFMA.FTZ R145, R145, R88.reuse, -R102.reuse ;  /* 0x0000005891917223 */ /* 0x180fe20000010866 */
[C---:B------:R-:W-:Y:S01]  /*7ee0*/  ISETP.GT.AND P3, PT, R130.reuse, 0x40, PT ;  /* 0x000000408200780c */ /* 0x040fe20003f64270 */
[----:B------:R-:W4:Y:S01]  /*7ef0*/  MUFU.TANH R122, R122 ;  /* 0x0000007a007a7308 */ /* 0x000f220000002400 */
[----:B-1----:R-:W-:Y:S01]  /*7f00*/  FSEL R139, R139, -INF , P4 ;  /* 0xff8000008b8b7808 */ /* 0x002fe20002000000 */
[--C-:B------:R-:W-:Y:S01]  /*7f10*/  FFMA.FTZ R93, R93, R88, -R102.reuse ;  /* 0x000000585d5d7223 */ /* 0x100fe20000010866 */
[----:B------:R-:W-:Y:S01]  /*7f20*/  FMNMX.FTZ R132, R109, R132, !PT ;  /* 0x000000846d847209 */ /* 0x000fe20007810000 */
[-CC-:B------:R-:W-:Y:S01]  /*7f30*/  FFMA.FTZ R97, R97, R88.reuse, -R102.reuse ;  /* 0x0000005861617223 */ /* 0x180fe20000010866 */
[----:B------:R-:W-:Y:S01]  /*7f40*/  ISETP.GT.AND P4, PT, R130, 0x41, PT ;  /* 0x000000418200780c */ /* 0x000fe20003f84270 */
[----:B------:R-:W-:Y:S01]  /*7f50*/  FFMA.FTZ R101, R101, R88, -R102 ;  /* 0x0000005865657223 */ /* 0x000fe20000010866 */
[----:B---3--:R-:W-:Y:S01]  /*7f60*/  FSEL R211, R120, -INF , P3 ;  /* 0xff80000078d37808 */ /* 0x008fe20001800000 */
[----:B------:R-:W1:Y:S01]  /*7f70*/  MUFU.TANH R123, R123 ;  /* 0x0000007b007b7308 */ /* 0x000e620000002400 */
[----:B------:R-:W-:-:S02]  /*7f80*/  FMNMX.FTZ R132, R139, R132, !PT ;  /* 0x000000848b847209 */ /* 0x000fc40007810000 */
[C---:B------:R-:W-:Y:S02]  /*7f90*/  ISETP.GT.AND P3, PT, R130.reuse, 0x48, PT ;  /* 0x000000488200780c */ /* 0x040fe40003f64270 */
[----:B--2---:R-:W-:Y:S02]  /*7fa0*/  FSEL R121, R121, -INF , P4 ;  /* 0xff80000079797808 */ /* 0x004fe40002000000 */
[----:B------:R-:W-:Y:S01]  /*7fb0*/  FMNMX.FTZ R132, R211, R132, !PT ;  /* 0x00000084d3847209 */ /* 0x000fe20007810000 */
[----:B------:R-:W2:Y:S01]  /*7fc0*/  MUFU.TANH R124, R124 ;  /* 0x0000007c007c7308 */ /* 0x000ea20000002400 */
[----:B------:R-:W-:Y:S02]  /*7fd0*/  ISETP.GT.AND P4, PT, R130, 0x49, PT ;  /* 0x000000498200780c */ /* 0x000fe40003f84270 */
[----:B----4-:R-:W-:Y:S01]  /*7fe0*/  FSEL R129, R122, -INF , P3 ;  /* 0xff8000007a817808 */ /* 0x010fe20001800000 */
[----:B------:R-:W-:-:S01]  /*7ff0*/  FFMA.FTZ R122, R111, R88, -R102 ;  /* 0x000000586f7a7223 */ /* 0x000fc20000010866 */
[----:B------:R-:W-:-:S02]  /*8000*/  FMNMX.FTZ R132, R121, R132, !PT ;  /* 0x0000008479847209 */ /* 0x000fc40007810000 */
[C---:B------:R-:W-:Y:S01]  /*8010*/  ISETP.GT.AND P3, PT, R130.reuse, 0x50, PT ;  /* 0x000000508200780c */ /* 0x040fe20003f64270 */
[----:B------:R-:W3:Y:S01]  /*8020*/  MUFU.TANH R125, R125 ;  /* 0x0000007d007d7308 */ /* 0x000ee20000002400 */
[----:B-1----:R-:W-:Y:S01]  /*8030*/  FSEL R123, R123, -INF , P4 ;  /* 0xff8000007b7b7808 */ /* 0x002fe20002000000 */
[----:B------:R-:W-:Y:S02]  /*8040*/  WARPGROUP.DEPBAR.LE gsb0, 0x0 ;  /* 0x00008000000079c5 */ /* 0x000fe40000010000 */
[----:B------:R-:W-:Y:S01]  /*8050*/  FMNMX.FTZ R132, R129, R132, !PT ;  /* 0x0000008481847209 */ /* 0x000fe20007810000 */
[----:B------:R-:W-:Y:S01]  /*8060*/  WARPGROUP.ARRIVE ;  /* 0x00000000000079c5 */ /* 0x000fe20000000000 */
[----:B------:R-:W-:Y:S02]  /*8070*/  ISETP.GT.AND P4, PT, R130, 0x51, PT ;  /* 0x000000518200780c */ /* 0x000fe40003f84270 */
[----:B------:R-:W1:Y:S01]  /*8080*/  MUFU.TANH R126, R126 ;  /* 0x0000007e007e7308 */ /* 0x000e620000002400 */
[----:B--2---:R-:W-:-:S02]  /*8090*/  FSEL R213, R124, -INF , P3 ;  /* 0xff8000007cd57808 */ /* 0x004fc40001800000 */
[----:B------:R-:W-:Y:S01]  /*80a0*/  FMNMX.FTZ R132, R123, R132, !PT ;  /* 0x000000847b847209 */ /* 0x000fe20007810000 */
[----:B------:R-:W-:Y:S01]  /*80b0*/  QGMMA.64x128x32.F32.E4M3.E4M3 R24, R172, gdesc[UR8], R24, gsb0 ;  /* 0x01e00008ac187df3 */ /* 0x000fe20008000818 */
[C---:B------:R-:W-:Y:S01]  /*80c0*/  ISETP.GT.AND P3, PT, R130.reuse, 0x58, PT ;  /* 0x000000588200780c */ /* 0x040fe20003f64270 */
[----:B------:R-:W-:Y:S01]  /*80d0*/  UIADD3 UR10, UR6, 0x400, URZ ;  /* 0x00000400060a7890 */ /* 0x000fe2000fffe03f */
[----:B------:R-:W-:Y:S01]  /*80e0*/  FMNMX.FTZ R132, R213, R132, !PT ;  /* 0x00000084d5847209 */ /* 0x000fe20007810000 */
[----:B------:R-:W2:Y:S01]  /*80f0*/  MUFU.TANH R127, R127 ;  /* 0x0000007f007f7308 */ /* 0x000ea20000002400 */
[----:B---3--:R-:W-:Y:S01]  /*8100*/  FSEL R125, R125, -INF , P4 ;  /* 0xff8000007d7d7808 */ /* 0x008fe20002000000 */
[----:B------:R-:W-:Y:S01]  /*8110*/  UMOV UR11, 0xc0000010 ;  /* 0xc0000010000b7882 */ /* 0x000fe20000000000 */
[----:B------:R-:W-:Y:S02]  /*8120*/  ISETP.GT.AND P4, PT, R130, 0x59, PT ;  /* 0x000000598200780c */ /* 0x000fe40003f84270 */
[----:B------:R-:W-:-:S02]  /*8130*/  FMNMX.FTZ R132, R125, R132, !PT ;  /* 0x000000847d847209 */ /* 0x000fc40007810000 */
[----:B------:R-:W-:Y:S01]  /*8140*/  FSEL R120, R89, RZ, P2 ;  /* 0x000000ff59787208 */ /* 0x000fe20001000000 */
[----:B------:R-:W3:Y:S01]  /*8150*/  MUFU.TANH R104, R104 ;  /* 0x0000006800687308 */ /* 0x000ee20000002400 */
[----:B-1----:R-:W-:Y:S02]  /*8160*/  FSEL R117, R126, -INF , P3 ;  /* 0xff8000007e757808 */ /* 0x002fe40001800000 */
[----:B------:R-:W-:Y:S01]  /*8170*/  ISETP.GT.AND P3, PT, R130, 0x60, PT ;  /* 0x000000608200780c */ /* 0x000fe20003f64270 */
[----:B------:R-:W-:-:S01]  /*8180*/  FADD.FTZ R111, -R120, R5 ;  /* 0x00000005786f7221 */ /* 0x000fc20000010100 */
[----:B------:R-:W-:-:S03]  /*8190*/  FMNMX.FTZ R132, R117, R132, !PT ;  /* 0x0000008475847209 */ /* 0x000fc60007810000 */
[----:B------:R-:W1:Y:S01]  /*81a0*/  MUFU.TANH R105, R105 ;  /* 0x0000006900697308 */ /* 0x000e620000002400 */
[----:B--2---:R-:W-:Y:S01]  /*81b0*/  FSEL R127, R127, -INF , P4 ;  /* 0xff8000007f7f7808 */ /* 0x004fe20002000000 */
[----:B------:R-:W-:Y:S01]  /*81c0*/  FMUL.FTZ R111, R111, R88 ;  /* 0x000000586f6f7220 */ /* 0x000fe20000410000 */
[----:B------:R-:W-:Y:S02]  /*81d0*/  ISETP.GT.AND P4, PT, R130, 0x61, PT ;  /* 0x000000618200780c */ /* 0x000fe40003f84270 */
[----:B------:R-:W-:-:S03]  /*81e0*/  FMNMX.FTZ R132, R127, R132, !PT ;  /* 0x000000847f847209 */ /* 0x000fc60007810000 */
[----:B------:R-:W2:Y:S01]  /*81f0*/  MUFU.TANH R92, R92 ;  /* 0x0000005c005c7308 */ /* 0x000ea20000002400 */
[----:B---3--:R-:W-:Y:S01]  /*8200*/  FSEL R215, R104, -INF , P3 ;  /* 0xff80000068d77808 */ /* 0x008fe20001800000 */
[----:B------:R-:W-:Y:S01]  /*8210*/  FFMA.FTZ R104, R135, R88, -R102 ;  /* 0x0000005887687223 */ /* 0x000fe20000010866 */
[----:B------:R-:W-:Y:S02]  /*8220*/  ISETP.GT.AND P3, PT, R130, 0x68, PT ;  /* 0x000000688200780c */ /* 0x000fe40003f64270 */
[----:B------:R-:W-:-:S03]  /*8230*/  FMNMX.FTZ R132, R215, R132, !PT ;  /* 0x00000084d7847209 */ /* 0x000fc60007810000 */
[----:B------:R-:W3:Y:S01]  /*8240*/  MUFU.TANH R96, R96 ;  /* 0x0000006000607308 */ /* 0x000ee20000002400 */
[----:B-1----:R-:W-:Y:S02]  /*8250*/  FSEL R105, R105, -INF , P4 ;  /* 0xff80000069697808 */ /* 0x002fe40002000000 */
[----:B------:R-:W-:Y:S02]  /*8260*/  ISETP.GT.AND P4, PT, R130, 0x69, PT ;  /* 0x000000698200780c */ /* 0x000fe40003f84270 */
[----:B------:R-:W-:-:S03]  /*8270*/  FMNMX.FTZ R132, R105, R132, !PT ;  /* 0x0000008469847209 */ /* 0x000fc60007810000 */
[----:B------:R-:W-:Y:S01]  /*8280*/  MUFU.TANH R100, R100 ;  /* 0x0000006400647308 */ /* 0x000fe20000002400 */
[----:B--2---:R-:W-:Y:S02]  /*8290*/  FSEL R135, R92, -INF , P3 ;  /* 0xff8000005c877808 */ /* 0x004fe40001800000 */
[----:B------:R-:W-:Y:S02]  /*82a0*/  ISETP.GT.AND P3, PT, R130, 0x70, PT ;  /* 0x000000708200780c */ /* 0x000fe40003f64270 */
[----:B------:R-:W-:-:S03]  /*82b0*/  FMNMX.FTZ R132, R135, R132, !PT ;  /* 0x0000008487847209 */ /* 0x000fc60007810000 */
[----:B------:R-:W1:Y:S01]  /*82c0*/  MUFU.TANH R106, R106 ;  /* 0x0000006a006a7308 */ /* 0x000e620000002400 */
[----:B---3--:R-:W-:Y:S01]  /*82d0*/  FSEL R217, R96, -INF , P4 ;  /* 0xff80000060d97808 */ /* 0x008fe20002000000 */
[----:B------:R-:W-:Y:S01]  /*82e0*/  FFMA.FTZ R96, R143, R88, -R102 ;  /* 0x000000588f607223 */ /* 0x000fe20000010866 */
[----:B------:R-:W-:Y:S02]  /*82f0*/  ISETP.GT.AND P4, PT, R130, 0x71, PT ;  /* 0x000000718200780c */ /* 0x000fe40003f84270 */
[----:B------:R-:W-:-:S03]  /*8300*/  FMNMX.FTZ R132, R217, R132, !PT ;  /* 0x00000084d9847209 */ /* 0x000fc60007810000 */
[----:B------:R-:W-:Y:S08]  /*8310*/  MUFU.TANH R108, R108 ;  /* 0x0000006c006c7308 */ /* 0x000ff00000002400 */
[----:B------:R-:W2:Y:S01]  /*8320*/  MUFU.TANH R110, R110 ;  /* 0x0000006e006e7308 */ /* 0x000ea20000002400 */
[----:B-1----:R-:W-:Y:S01]  /*8330*/  FSEL R221, R106, -INF , P4 ;  /* 0xff8000006add7808 */ /* 0x002fe20002000000 */
[----:B------:R-:W-:Y:S01]  /*8340*/  FFMA.FTZ R106, R163, R88, -R102 ;  /* 0x00000058a36a7223 */ /* 0x000fe20000010866 */
[----:B------:R-:W-:-:S05]  /*8350*/  ISETP.GT.AND P4, PT, R130, 0x79, PT ;  /* 0x000000798200780c */ /* 0x000fca0003f84270 */
[----:B------:R-:W1:Y:S08]  /*8360*/  MUFU.TANH R90, R90 ;  /* 0x0000005a005a7308 */ /* 0x000e700000002400 */
[----:B------:R3:W-:Y:S01]  /*8370*/  MUFU.EX2 R181, R219 ;  /* 0x000000db00b57308 */ /* 0x0007e20000000800 */
[----:B--2---:R-:W-:Y:S01]  /*8380*/  FSEL R223, R110, -INF , P4 ;  /* 0xff8000006edf7808 */ /* 0x004fe20002000000 */
[----:B------:R-:W-:Y:S01]  /*8390*/  FFMA.FTZ R110, R195, R88, -R102 ;  /* 0x00000058c36e7223 */ /* 0x000fe20000010866 */
[----:B------:R-:W-:-:S05]  /*83a0*/  ISETP.GT.AND P4, PT, R130, 0x81, PT ;  /* 0x000000818200780c */ /* 0x000fca0003f84270 */
[----:B------:R-:W2:Y:S01]  /*83b0*/  MUFU.TANH R91, R91 ;  /* 0x0000005b005b7308 */ /* 0x000ea20000002400 */
[----:B---3--:R-:W-:Y:S01]  /*83c0*/  FSEL R219, R100, -INF , P3 ;  /* 0xff80000064db7808 */ /* 0x008fe20001800000 */
[-CC-:B------:R-:W-:Y:S01]  /*83d0*/  FFMA.FTZ R100, R157, R88.reuse, -R102.reuse ;  /* 0x000000589d647223 */ /* 0x180fe20000010866 */
[----:B------:R-:W-:Y:S01]  /*83e0*/  ISETP.GT.AND P3, PT, R130, 0x78, PT ;  /* 0x000000788200780c */ /* 0x000fe20003f64270 */
[--C-:B------:R-:W-:Y:S01]  /*83f0*/  FFMA.FTZ R157, R167, R88, -R102.reuse ;  /* 0x00000058a79d7223 */ /* 0x100fe20000010866 */
[----:B------:R-:W-:Y:S02]  /*8400*/  FMNMX.FTZ R132, R219, R132, !PT ;  /* 0x00000084db847209 */ /* 0x000fe40007810000 */
[----:B------:R-:W-:Y:S01]  /*8410*/  FSEL R143, R108, -INF , P3 ;  /* 0xff8000006c8f7808 */ /* 0x000fe20001800000 */
[----:B------:R-:W3:Y:S01]  /*8420*/  MUFU.TANH R94, R94 ;  /* 0x0000005e005e7308 */ /* 0x000ee20000002400 */
[----:B------:R-:W-:Y:S01]  /*8430*/  FMNMX.FTZ R132, R221, R132, !PT ;  /* 0x00000084dd847209 */ /* 0x000fe20007810000 */
[----:B------:R-:W-:Y:S01]  /*8440*/  FFMA.FTZ R108, R165, R88, -R102 ;  /* 0x00000058a56c7223 */ /* 0x000fe20000010866 */
[----:B------:R-:W-:-:S02]  /*8450*/  ISETP.GT.AND P3, PT, R130, 0x80, PT ;  /* 0x000000808200780c */ /* 0x000fc40003f64270 */
[----:B------:R-:W-:Y:S02]  /*8460*/  FMNMX.FTZ R132, R143, R132, !PT ;  /* 0x000000848f847209 */ /* 0x000fe40007810000 */
[----:B-1----:R-:W-:Y:S01]  /*8470*/  FSEL R225, R90, -INF , P3 ;  /* 0xff8000005ae17808 */ /* 0x002fe20001800000 */
[----:B------:R-:W1:Y:S01]  /*8480*/  MUFU.TANH R95, R95 ;  /* 0x0000005f005f7308 */ /* 0x000e620000002400 */
[----:B------:R-:W-:Y:S01]  /*8490*/  FMNMX.FTZ R132, R223, R132, !PT ;  /* 0x00000084df847209 */ /* 0x000fe20007810000 */
[----:B------:R-:W-:Y:S01]  /*84a0*/  FFMA.FTZ R90, R147, R88, -R102 ;  /* 0x00000058935a7223 */ /* 0x000fe20000010866 */
[C---:B------:R-:W-:Y:S02]  /*84b0*/  ISETP.GT.AND P3, PT, R130.reuse, 0x88, PT ;  /* 0x000000888200780c */ /* 0x040fe40003f64270 */
[----:B--2---:R-:W-:Y:S02]  /*84c0*/  FSEL R227, R91, -INF , P4 ;  /* 0xff8000005be37808 */ /* 0x004fe40002000000 */
[----:B------:R-:W-:Y:S01]  /*84d0*/  FMNMX.FTZ R132, R225, R132, !PT ;  /* 0x00000084e1847209 */ /* 0x000fe20007810000 */
[----:B------:R-:W2:Y:S01]  /*84e0*/  MUFU.TANH R98, R98 ;  /* 0x0000006200627308 */ /* 0x000ea20000002400 */
[----:B------:R-:W-:-:S02]  /*84f0*/  ISETP.GT.AND P4, PT, R130, 0x89, PT ;  /* 0x000000898200780c */ /* 0x000fc40003f84270 */
[----:B---3--:R-:W-:Y:S01]  /*8500*/  FSEL R147, R94, -INF , P3 ;  /* 0xff8000005e937808 */ /* 0x008fe20001800000 */
[----:B------:R-:W-:-:S01]  /*8510*/  FFMA.FTZ R94, R151, R88, -R102 ;  /* 0x00000058975e7223 */ /* 0x000fc20000010866 */
[----:B------:R-:W-:Y:S02]  /*8520*/  FMNMX.FTZ R132, R227, R132, !PT ;  /* 0x00000084e3847209 */ /* 0x000fe40007810000 */
[C---:B------:R-:W-:Y:S01]  /*8530*/  ISETP.GT.AND P3, PT, R130.reuse, 0x90, PT ;  /* 0x000000908200780c */ /* 0x040fe20003f64270 */
[----:B------:R-:W3:Y:S01]  /*8540*/  MUFU.TANH R99, R99 ;  /* 0x0000006300637308 */ /* 0x000ee20000002400 */
[----:B-1----:R-:W-:Y:S01]  /*8550*/  FSEL R229, R95, -INF , P4 ;  /* 0xff8000005fe57808 */ /* 0x002fe20002000000 */
[----:B------:R-:W-:Y:S01]  /*8560*/  FFMA.FTZ R95, R149, R88, -R102 ;  /* 0x00000058955f7223 */ /* 0x000fe20000010866 */
[----:B------:R-:W-:Y:S02]  /*8570*/  FMNMX.FTZ R132, R147, R132, !PT ;  /* 0x0000008493847209 */ /* 0x000fe40007810000 */
[----:B------:R-:W-:-:S02]  /*8580*/  ISETP.GT.AND P4, PT, R130, 0x91, PT ;  /* 0x000000918200780c */ /* 0x000fc40003f84270 */
[----:B------:R-:W-:Y:S01]  /*8590*/  FMNMX.FTZ R132, R229, R132, !PT ;  /* 0x00000084e5847209 */ /* 0x000fe20007810000 */
[----:B------:R-:W1:Y:S01]  /*85a0*/  MUFU.TANH R112, R112 ;  /* 0x0000007000707308 */ /* 0x000e620000002400 */
[----:B--2---:R-:W-:Y:S01]  /*85b0*/  FSEL R149, R98, -INF , P3 ;  /* 0xff80000062957808 */ /* 0x004fe20001800000 */
[-CC-:B------:R-:W-:Y:S01]  /*85c0*/  FFMA.FTZ R98, R153, R88.reuse, -R102.reuse ;  /* 0x0000005899627223 */ /* 0x180fe20000010866 */
[----:B------:R-:W-:Y:S01]  /*85d0*/  ISETP.GT.AND P3, PT, R130, 0x98, PT ;  /* 0x000000988200780c */ /* 0x000fe20003f64270 */
[--C-:B------:R-:W-:Y:S01]  /*85e0*/  FFMA.FTZ R153, R155, R88, -R102.reuse ;  /* 0x000000589b997223 */ /* 0x100fe20000010866 */
[----:B------:R-:W-:Y:S01]  /*85f0*/  FMNMX.FTZ R132, R149, R132, !PT ;  /* 0x0000008495847209 */ /* 0x000fe20007810000 */
[----:B------:R-:W-:Y:S02]  /*8600*/  FFMA.FTZ R155, R161, R88, -R102 ;  /* 0x00000058a19b7223 */ /* 0x000fe40000010866 */
[----:B------:R-:W2:Y:S01]  /*8610*/  MUFU.TANH R103, R103 ;  /* 0x0000006700677308 */ /* 0x000ea20000002400 */
[----:B---3--:R-:W-:Y:S01]  /*8620*/  FSEL R99, R99, -INF , P4 ;  /* 0xff80000063637808 */ /* 0x008fe20002000000 */
[----:B------:R-:W-:-:S02]  /*8630*/  WARPGROUP.DEPBAR.LE gsb0, 0x0 ;  /* 0x00008000000079c5 */ /* 0x000fc40000010000 */
[----:B------:R-:W-:Y:S01]  /*8640*/  ISETP.GT.AND P4, PT, R130, 0x99, PT ;  /* 0x000000998200780c */ /* 0x000fe20003f84270 */
[----:B------:R-:W-:Y:S01]  /*8650*/  WARPGROUP.ARRIVE ;  /* 0x00000000000079c5 */ /* 0x000fe20000000000 */
[----:B------:R-:W-:Y:S02]  /*8660*/  FMNMX.FTZ R132, R99, R132, !PT ;  /* 0x0000008463847209 */ /* 0x000fe40007810000 */
[----:B------:R3:W-:Y:S01]  /*8670*/  MUFU.EX2 R92, R104 ;  /* 0x00000068005c7308 */ /* 0x0007e20000000800 */
[----:B-1----:R-:W-:Y:S02]  /*8680*/  FSEL R151, R112, -INF , P3 ;  /* 0xff80000070977808 */ /* 0x002fe40001800000 */
[----:B------:R-:W-:Y:S02]  /*8690*/  QGMMA.64x128x32.F32.E4M3.E4M3 R24, R168, gdesc[UR8], R24, gsb0 ;  /* 0x01e00008a8187df3 */ /* 0x000fe40008000818 */
[----:B------:R-:W-:-:S03]  /*86a0*/  FMNMX.FTZ R132, R151, R132, !PT ;  /* 0x0000008497847209 */ /* 0x000fc60007810000 */
[----:B------:R-:W-:Y:S01]  /*86b0*/  MUFU.EX2 R114, R114 ;  /* 0x0000007200727308 */ /* 0x000fe20000000800 */
[----:B--2---:R-:W-:Y:S01]  /*86c0*/  FSEL R103, R103, -INF , P4 ;  /* 0xff80000067677808 */ /* 0x004fe20002000000 */
[----:B---3--:R-:W-:-:S03]  /*86d0*/  FFMA.FTZ R104, R159, R88, -R102 ;  /* 0x000000589f687223 */ /* 0x008fc60000010866 */
[----:B------:R-:W-:-:S03]  /*86e0*/  FMNMX.FTZ R132, R103, R132, !PT ;  /* 0x0000008467847209 */ /* 0x000fc60007810000 */
[----:B------:R-:W1:Y:S02]  /*86f0*/  MUFU.EX2 R111, R111 ;  /* 0x0000006f006f7308 */ /* 0x000e640000000800 */
[----:B------:R-:W2:Y:S06]  /*8700*/  SHFL.BFLY PT, R91, R132, 0x2, 0x1f ;  /* 0x0c401f00845b7f89 */ /* 0x000eac00000e0000 */
[----:B------:R-:W3:Y:S08]  /*8710*/  MUFU.EX2 R115, R115 ;  /* 0x0000007300737308 */ /* 0x000ef00000000800 */
[----:B------:R-:W4:Y:S01]  /*8720*/  MUFU.EX2 R116, R116 ;  /* 0x0000007400747308 */ /* 0x000f220000000800 */
[----:B-1----:R-:W-:-:S07]  /*8730*/  FFMA.FTZ R142, R111, R3, R114 ;  /* 0x000000036f8e7223 */ /* 0x002fce0000010072 */
[----:B------:R-:W1:Y:S01]  /*8740*/  MUFU.EX2 R119, R119 ;  /* 0x0000007700777308 */ /* 0x000e620000000800 */
[----:B--2---:R-:W-:-:S05]  /*8750*/  FMNMX.FTZ R91, R132, R91, !PT ;  /* 0x0000005b845b7209 */ /* 0x004fca0007810000 */
[----:B------:R-:W2:Y:S02]  /*8760*/  SHFL.BFLY PT, R112, R91, 0x1, 0x1f ;  /* 0x0c201f005b707f89 */ /* 0x000ea400000e0000 */
[----:B------:R5:W-:Y:S08]  /*8770*/  MUFU.EX2 R5, R122 ;  /* 0x0000007a00057308 */ /* 0x000bf00000000800 */
[----:B------:R-:W1:Y:S08]  /*8780*/  MUFU.EX2 R118, R118 ;  /* 0x0000007600767308 */ /* 0x000e700000000800 */
[----:B------:R-:W1:Y:S01]  /*8790*/  MUFU.EX2 R185, R185 ;  /* 0x000000b900b97308 */ /* 0x000e620000000800 */
[----:B--2---:R-:W-:-:S07]  /*87a0*/  FMNMX.FTZ R91, R91, R112, !PT ;  /* 0x000000705b5b7209 */ /* 0x004fce0007810000 */
[----:B------:R-:W-:Y:S01]  /*87b0*/  MUFU.EX2 R128, R128 ;  /* 0x0000008000807308 */ /* 0x000fe20000000800 */
[C---:B------:R-:W-:Y:S01]  /*87c0*/  FSETP.NEU.FTZ.AND P2, PT, R91.reuse, -INF , PT ;  /* 0xff8000005b00780b */ /* 0x040fe20003f5d000 */
[----:B------:R-:W-:-:S06]  /*87d0*/  FFMA.FTZ R102, R91, R88, -8 ;  /* 0xc10000005b667423 */ /* 0x000fcc0000010058 */
[----:B------:R-:W-:Y:S01]  /*87e0*/  MUFU.EX2 R6, R6 ;  /* 0x0000000600067308 */ /* 0x000fe20000000800 */
[----:B------:R-:W-:-:S05]  /*87f0*/  FSEL R102, R102, RZ, P2 ;  /* 0x000000ff66667208 */ /* 0x000fca0001000000 */
[-CC-:B------:R-:W-:Y:S01]  /*8800*/  FFMA.FTZ R132, R137, R88.reuse, -R102.reuse ;  /* 0x0000005889847223 */ /* 0x180fe20000010866 */
[----:B------:R-:W-:Y:S01]  /*8810*/  FSEL R137, R91, RZ, P2 ;  /* 0x000000ff5b897208 */ /* 0x000fe20001000000 */
[-CC-:B------:R-:W-:Y:S01]  /*8820*/  FFMA.FTZ R159, R183, R88.reuse, -R102.reuse ;  /* 0x00000058b79f7223 */ /* 0x180fe20000010866 */
[----:B------:R-:W-:-:S01]  /*8830*/  FFMA.FTZ R112, R7, R88, -R102 ;  /* 0x0000005807707223 */ /* 0x000fc20000010866 */
[-CC-:B------:R-:W-:Y:S01]  /*8840*/  FFMA.FTZ R7, R187, R88.reuse, -R102.reuse ;  /* 0x00000058bb077223 */ /* 0x180fe20000010866 */
[----:B------:R-:W-:-:S01]  /*8850*/  FFMA.FTZ R120, R9, R88, -R102 ;  /* 0x0000005809787223 */ /* 0x000fc20000010866 */
[----:B------:R-:W-:Y:S01]  /*8860*/  FADD.FTZ R137, -R137, R4 ;  /* 0x0000000489897221 */ /* 0x000fe20000010100 */
[----:B------:R-:W-:-:S01]  /*8870*/  FFMA.FTZ R9, R205, R88, -R102 ;  /* 0x00000058cd097223 */ /* 0x000fc20000010866 */
[----:B------:R-:W-:Y:S01]  /*8880*/  MUFU.EX2 R159, R159 ;  /* 0x0000009f009f7308 */ /* 0x000fe20000000800 */
[----:B-----5:R-:W-:-:S01]  /*8890*/  FFMA.FTZ R122, R11, R88, -R102 ;  /* 0x000000580b7a7223 */ /* 0x020fc20000010866 */
[-C--:B------:R-:W-:Y:S01]  /*88a0*/  FMUL.FTZ R137, R137, R88.reuse ;  /* 0x0000005889897220 */ /* 0x080fe20000410000 */
[----:B------:R-:W-:-:S01]  /*88b0*/  FFMA.FTZ R11, R201, R88, -R102 ;  /* 0x00000058c90b7223 */ /* 0x000fc20000010866 */
[----:B------:R-:W-:Y:S01]  /*88c0*/  FFMA.FTZ R140, R125, R88, -R102 ;  /* 0x000000587d8c7223 */ /* 0x000fe20000010866 */
[----:B---3--:R-:W-:-:S01]  /*88d0*/  FADD.FTZ R125, R115, R142 ;  /* 0x0000008e737d7221 */ /* 0x008fc20000010000 */
[-CC-:B------:R-:W-:Y:S01]  /*88e0*/  FFMA.FTZ R124, R13, R88.reuse, -R102.reuse ;  /* 0x000000580d7c7223 */ /* 0x180fe20000010866 */
[----:B------:R-:W-:-:S01]  /*88f0*/  FFMA.FTZ R13, R207, R88, -R102 ;  /* 0x00000058cf0d7223 */ /* 0x000fc20000010866 */
[----:B------:R-:W2:Y:S01]  /*8900*/  MUFU.EX2 R138, R137 ;  /* 0x00000089008a7308 */ /* 0x000ea20000000800 */
[----:B----4-:R-:W-:-:S01]  /*8910*/  FADD.FTZ R144, R116, R125 ;  /* 0x0000007d74907221 */ /* 0x010fc20000010000 */
[-CC-:B------:R-:W-:Y:S01]  /*8920*/  FFMA.FTZ R142, R127, R88.reuse, -R102.reuse ;  /* 0x000000587f8e7223 */ /* 0x180fe20000010866 */
[----:B------:R-:W-:-:S01]  /*8930*/  FFMA.FTZ R126, R15, R88, -R102 ;  /* 0x000000580f7e7223 */ /* 0x000fc20000010866 */
[----:B------:R-:W-:Y:S01]  /*8940*/  FFMA.FTZ R15, R197, R88, -R102 ;  /* 0x00000058c50f7223 */ /* 0x000fe20000010866 */
[----:B-1----:R-:W-:-:S01]  /*8950*/  FADD.FTZ R127, R119, R144 ;  /* 0x00000090777f7221 */ /* 0x002fc20000010000 */
        /* <DEDUP_REMOVED lines=8> */
[-CC-:B------:R-:W-:Y:S01]  /*89e0*/  FFMA.FTZ R144, R105, R88.reuse, -R102.reuse ;  /* 0x0000005869907223 */ /* 0x180fe20000010866 */
[----:B------:R-:W-:-:S01]  /*89f0*/  FFMA.FTZ R105, R135, R88, -R102 ;  /* 0x0000005887697223 */ /* 0x000fc20000010866 */
[----:B------:R-:W3:Y:S01]  /*8a00*/  MUFU.EX2 R7, R7 ;  /* 0x0000000700077308 */ /* 0x000ee20000000800 */
[----:B--2---:R-:W-:-:S01]  /*8a10*/  FFMA.FTZ R3, R138, R2, R159 ;  /* 0x000000028a037223 */ /* 0x004fc2000001009f */
[----:B------:R-:W-:Y:S01]  /*8a20*/  FADD.FTZ R146, R128, R127 ;  /* 0x0000007f80927221 */ /* 0x000fe20000010000 */
[----:B------:R-:W-:-:S01]  /*8a30*/  FFMA.FTZ R121, R121, R88, -R102 ;  /* 0x0000005879797223 */ /* 0x000fc20000010866 */
[-CC-:B------:R-:W-:Y:S01]  /*8a40*/  FFMA.FTZ R139, R129, R88.reuse, -R102.reuse ;  /* 0x00000058818b7223 */ /* 0x180fe20000010866 */
[----:B------:R-:W-:-:S01]  /*8a50*/  FFMA.FTZ R123, R123, R88, -R102 ;  /* 0x000000587b7b7223 */ /* 0x000fc20000010866 */
[----:B------:R-:W-:Y:S01]  /*8a60*/  FADD.FTZ R127, R181, R146 ;  /* 0x00000092b57f7221 */ /* 0x000fe20000010000 */
[----:B------:R-:W-:-:S01]  /*8a70*/  FFMA.FTZ R129, R213, R88, -R102 ;  /* 0x00000058d5817223 */ /* 0x000fc20000010866 */
[----:B------:R-:W2:Y:S01]  /*8a80*/  MUFU.EX2 R120, R120 ;  /* 0x0000007800787308 */ /* 0x000ea20000000800 */
[----:B-1----:R-:W-:-:S01]  /*8a90*/  FADD.FTZ R2, R112, R3 ;  /* 0x0000000370027221 */ /* 0x002fc20000010000 */
[----:B------:R-:W-:Y:S01]  /*8aa0*/  FADD.FTZ R146, R6, R127 ;  /* 0x0000007f06927221 */ /* 0x000fe20000010000 */
[----:B------:R-:W-:-:S01]  /*8ab0*/  FFMA.FTZ R117, R117, R88, -R102 ;  /* 0x0000005875757223 */ /* 0x000fc20000010866 */
[-CC-:B------:R-:W-:Y:S01]  /*8ac0*/  FFMA.FTZ R125, R215, R88.reuse, -R102.reuse ;  /* 0x00000058d77d7223 */ /* 0x180fe20000010866 */
[----:B------:R-:W-:-:S01]  /*8ad0*/  FFMA.FTZ R152, R223, R88, -R102 ;  /* 0x00000058df987223 */ /* 0x000fc20000010866 */
[-CC-:B------:R-:W-:Y:S01]  /*8ae0*/  FFMA.FTZ R147, R147, R88.reuse, -R102.reuse ;  /* 0x0000005893937223 */ /* 0x180fe20000010866 */
[----:B------:R-:W-:-:S01]  /*8af0*/  FFMA.FTZ R229, R229, R88, -R102 ;  /* 0x00000058e5e57223 */ /* 0x000fc20000010866 */
[----:B------:R-:W1:Y:S01]  /*8b00*/  MUFU.EX2 R9, R9 ;  /* 0x0000000900097308 */ /* 0x000e620000000800 */
[----:B---3--:R-:W-:-:S01]  /*8b10*/  FADD.FTZ R3, R7, R2 ;  /* 0x0000000207037221 */ /* 0x008fc20000010000 */
[-CC-:B------:R-:W-:Y:S01]  /*8b20*/  FFMA.FTZ R99, R99, R88.reuse, -R102.reuse ;  /* 0x0000005863637223 */ /* 0x180fe20000010866 */
[----:B------:R-:W-:-:S05]  /*8b30*/  FFMA.FTZ R151, R151, R88, -R102 ;  /* 0x0000005897977223 */ /* 0x000fca0000010866 */
[----:B------:R-:W3:Y:S01]  /*8b40*/  MUFU.EX2 R122, R122 ;  /* 0x0000007a007a7308 */ /* 0x000ee20000000800 */
[----:B--2---:R-:W-:-:S01]  /*8b50*/  FADD.FTZ R2, R120, R3 ;  /* 0x0000000378027221 */ /* 0x004fc20000010000 */
[----:B------:R-:W-:-:S06]  /*8b60*/  WARPGROUP.DEPBAR.LE gsb0, 0x0 ;  /* 0x00008000000079c5 */ /* 0x000fcc0000010000 */
        /* <DEDUP_REMOVED lines=56> */
[----:B---3--:R-:W-:-:S04]  /*8ef0*/  FADD.FTZ R3, R133, R2 ;  /* 0x0000000285037221 */ /* 0x008fc80000010000 */
[----:B------:R-:W-:-:S03]  /*8f00*/  FADD.FTZ R2, R92, R3 ;  /* 0x000000035c027221 */ /* 0x000fc60000010000 */
        /* <DEDUP_REMOVED lines=27> */
[-CC-:B------:R-:W-:Y:S01]  /*90c0*/  FFMA.FTZ R139, R149, R88.reuse, -R102.reuse ;  /* 0x00000058958b7223 */ /* 0x180fe20000010866 */
[----:B------:R-:W-:-:S05]  /*90d0*/  FFMA.FTZ R102, R103, R88, -R102 ;  /* 0x0000005867667223 */ /* 0x000fca0000010866 */
        /* <DEDUP_REMOVED lines=10> */
[----:B------:R-:W-:-:S06]  /*9180*/  IADD3 R2, -R194, 0xb, RZ ;  /* 0x0000000bc2027810 */ /* 0x000fcc0007ffe1ff */
        /* <DEDUP_REMOVED lines=16> */
[----:B------:R-:W-:Y:S01]  /*9290*/  MUFU.EX2 R101, R101 ;  /* 0x0000006500657308 */ /* 0x000fe20000000800 */
[----:B---3--:R-:W-:-:S07]  /*92a0*/  FADD.FTZ R156, R155, R156 ;  /* 0x0000009c9b9c7221 */ /* 0x008fce0000010000 */
[----:B------:R1:W3:Y:S01]  /*92b0*/  MUFU.EX2 R158, R147 ;  /* 0x00000093009e7308 */ /* 0x0002e20000000800 */
[----:B--2---:R-:W-:-:S07]  /*92c0*/  FADD.FTZ R3, R150, R3 ;  /* 0x0000000396037221 */ /* 0x004fce0000010000 */
[----:B------:R-:W-:Y:S01]  /*92d0*/  MUFU.EX2 R106, R106 ;  /* 0x0000006a006a7308 */ /* 0x000fe20000000800 */
[----:B-1----:R-:W-:-:S05]  /*92e0*/  IMAD.U32 R147, RZ, RZ, UR5 ;  /* 0x00000005ff937e24 */ /* 0x002fca000f8e00ff */
[----:B------:R-:W-:Y:S01]  /*92f0*/  @!P1 LEA R143, R147, UR37, 0x3 ;  /* 0x00000025938f9c11 */ /* 0x000fe2000f8e18ff */
[----:B------:R1:W-:Y:S06]  /*9300*/  BAR.ARV R2, 0x100 ;  /* 0x000400020000751d */ /* 0x0003ec0000002000 */
[----:B------:R-:W2:Y:S01]  /*9310*/  MUFU.EX2 R229, R229 ;  /* 0x000000e500e57308 */ /* 0x000ea20000000800 */
[----:B---3--:R-:W-:-:S01]  /*9320*/  FADD.FTZ R3, R158, R3 ;  /* 0x000000039e037221 */ /* 0x008fc20000010000 */
[----:B-1----:R-:W-:-:S05]  /*9330*/  @!P1 VIADD R2, R143, 0x29840 ;  /* 0x000298408f029836 */ /* 0x002fca0000000000 */
[----:B------:R-:W-:Y:S01]  /*9340*/  @!P1 PRMT R2, RZ, 0x654, R2 ;  /* 0x00000654ff029816 */ /* 0x000fe20000000002 */
[----:B------:R-:W-:Y:S03]  /*9350*/  MUFU.EX2 R108, R108 ;  /* 0x0000006c006c7308 */ /* 0x000fe60000000800 */
[----:B------:R2:W-:Y:S05]  /*9360*/  @!P1 SYNCS.ARRIVE.TRANS64.RED.A1T0 RZ, [R2+URZ], RZ ;  /* 0x000000ff02ff99a7 */ /* 0x0005ea000810043f */
[----:B------:R-:W1:Y:S01]  /*9370*/  MUFU.EX2 R139, R139 ;  /* 0x0000008b008b7308 */ /* 0x000e620000000800 */
[----:B--2---:R-:W-:-:S07]  /*9380*/  FADD.FTZ R2, R229, R3 ;  /* 0x00000003e5027221 */ /* 0x004fce0000010000 */
[----:B------:R-:W-:Y:S08]  /*9390*/  MUFU.EX2 R157, R157 ;  /* 0x0000009d009d7308 */ /* 0x000ff00000000800 */
[----:B------:R2:W3:Y:S01]  /*93a0*/  MUFU.EX2 R171, R99 ;  /* 0x0000006300ab7308 */ /* 0x0004e20000000800 */
[----:B-1----:R-:W-:-:S07]  /*93b0*/  FADD.FTZ R2, R139, R2 ;  /* 0x000000028b027221 */ /* 0x002fce0000010000 */
[----:B------:R-:W1:Y:S01]  /*93c0*/  MUFU.EX2 R110, R110 ;  /* 0x0000006e006e7308 */ /* 0x000e620000000800 */
[----:B--2---:R-:W-:-:S04]  /*93d0*/  FADD.FTZ R99, R101, R156 ;  /* 0x0000009c65637221 */ /* 0x004fc80000010000 */
[----:B------:R-:W-:-:S03]  /*93e0*/  FADD.FTZ R99, R106, R99 ;  /* 0x000000636a637221 */ /* 0x000fc60000010000 */
[----:B------:R-:W2:Y:S01]  /*93f0*/  MUFU.EX2 R151, R151 ;  /* 0x0000009700977308 */ /* 0x000ea20000000800 */
[----:B------:R-:W-:-:S01]  /*9400*/  FADD.FTZ R154, R108, R99 ;  /* 0x000000636c9a7221 */ /* 0x000fc20000010000 */
[----:B---3--:R-:W-:-:S03]  /*9410*/  FADD.FTZ R2, R171, R2 ;  /* 0x00000002ab027221 */ /* 0x008fc60000010000 */
[----:B------:R-:W-:-:S03]  /*9420*/  FADD.FTZ R3, R157, R154 ;  /* 0x0000009a9d037221 */ /* 0x000fc60000010000 */
[----:B------:R-:W3:Y:S01]  /*9430*/  MUFU.EX2 R102, R102 ;  /* 0x0000006600667308 */ /* 0x000ee20000000800 */
[----:B-1----:R-:W-:-:S04]  /*9440*/  FADD.FTZ R154, R110, R3 ;  /* 0x000000036e9a7221 */ /* 0x002fc80000010000 */
[----:B------:R-:W-:Y:S01]  /*9450*/  FADD.FTZ R3, R5, R154 ;  /* 0x0000009a05037221 */ /* 0x000fe20000010000 */
[----:B--2---:R-:W-:-:S04]  /*9460*/  FADD.FTZ R2, R151, R2 ;  /* 0x0000000297027221 */ /* 0x004fc80000010000 */
[----:B---3--:R-:W-:Y:S01]  /*9470*/  FADD.FTZ R2, R102, R2 ;  /* 0x0000000266027221 */ /* 0x008fe20000010000 */
[----:B------:R-:W-:Y:S06]  /*9480*/  @!P0 BRA `(.L_x_1838) ;  /* 0x0000000000048947 */ /* 0x000fec0003800000 */
[----:B------:R-:W-:Y:S01]  /*9490*/  BPT.TRAP 0x1 ;  /* 0x000000040000795c */ /* 0x000fe20000300000 */
.L_x_1838:
[----:B------:R-:W-:Y:S01]  /*94a0*/  UISETP.GT.AND UP0, UPT, UR7, UR41, UPT ;  /* 0x000000290700728c */ /* 0x000fe2000bf04270 */
[----:B------:R-:W-:Y:S01]  /*94b0*/  F2FP.SATFINITE.E4M3.F32.PACK_AB_MERGE_C R7, R120, R7, RZ ;  /* 0x000000077807723e */ /* 0x000fe200048070ff */
[----:B------:R-:W-:Y:S01]  /*94c0*/  ULEA UR6, UR36, UR37, 0x3 ;  /* 0x0000002524067291 */ /* 0x000fe2000f8e183f */
[----:B------:R-:W-:Y:S01]  /*94d0*/  F2FP.SATFINITE.E4M3.F32.PACK_AB_MERGE_C R128, R181, R128, RZ ;  /* 0x00000080b580723e */ /* 0x000fe200048070ff */
[----:B------:R-:W-:Y:S01]  /*94e0*/  UIADD3 UR7, UR7, -0x1, URZ ;  /* 0xffffffff07077890 */ /* 0x000fe2000fffe03f */
[----:B------:R-:W-:Y:S01]  /*94f0*/  F2FP.SATFINITE.E4M3.F32.PACK_AB_MERGE_C R4, R123, R4, RZ ;  /* 0x000000047b04723e */ /* 0x000fe200048070ff */
[----:B------:R-:W-:Y:S01]  /*9500*/  UIADD3 UR6, UR6, 0x29860, URZ ;  /* 0x0002986006067890 */ /* 0x000fe2000fffe03f */
[----:B------:R-:W-:Y:S01]  /*9510*/  PLOP3.LUT P2, PT, PT, PT, UP0, 0x80, 0x0 ;  /* 0x000000000000781c */ /* 0x000fe20003f4f008 */
[----:B------:R-:W-:Y:S01]  /*9520*/  UMOV UR40, UR46 ;  /* 0x0000002e00287c82 */ /* 0x000fe20008000000 */
[----:B------:R-:W-:Y:S01]  /*9530*/  F2FP.SATFINITE.E4M3.F32.PACK_AB_MERGE_C R93, R93, R94, RZ ;  /* 0x0000005e5d5d723e */ /* 0x000fe200048070ff */
[----:B------:R-:W-:Y:S01]  /*9540*/  UPRMT UR6, UR47, 0x654, UR6 ;  /* 0x000006542f067896 */ /* 0x000fe20008000006 */
[----:B------:R-:W-:Y:S01]  /*9550*/  F2FP.SATFINITE.E4M3.F32.PACK_AB_MERGE_C R97, R100, R97, RZ ;  /* 0x000000616461723e */ /* 0x000fe200048070ff */
[----:B------:R-:W-:Y:S01]  /*9560*/  UMOV UR36, UR5 ;  /* 0x0000000500247c82 */ /* 0x000fe20008000000 */
[----:B------:R-:W-:Y:S01]  /*9570*/  F2FP.SATFINITE.E4M3.F32.PACK_AB_MERGE_C R5, R5, R110, RZ ;  /* 0x0000006e0505723e */ /* 0x000fe200048070ff */
[----:B------:R-:W-:Y:S01]  /*9580*/  FMUL.FTZ R24, R24, R111 ;  /* 0x0000006f18187220 */ /* 0x000fe20000410000 */
[----:B------:R-:W-:Y:S01]  /*9590*/  F2FP.SATFINITE.E4M3.F32.PACK_AB_MERGE_C R7, R112, R159, R7 ;  /* 0x0000009f7007723e */ /* 0x000fe20004807007 */
[-C--:B------:R-:W-:Y:S01]  /*95a0*/  FMUL.FTZ R25, R25, R111.reuse ;  /* 0x0000006f19197220 */ /* 0x080fe20000410000 */
        /* <DEDUP_REMOVED lines=98> */
[----:B------:R-:W-:Y:S01]  /*9bd0*/  IMAD.MOV.U32 R185, RZ, RZ, R7 ;  /* 0x000000ffffb97224 */ /* 0x000fe200078e0007 */
[----:B------:R-:W-:Y:S06]  /*9be0*/  @P2 BRA `(.L_x_1839) ;  /* 0xffffffbc00942947 */ /* 0x000fec000383ffff */
[----:B------:R-:W-:-:S05]  /*9bf0*/  UMOV UR36, UR5 ;  /* 0x0000000500247c82 */ /* 0x000fca0008000000 */
.L_x_1829:
[----:B------:R-:W-:-:S13]  /*9c00*/  ISETP.LE.AND P2, PT, RZ, UR7, PT ;  /* 0x00000007ff007c0c */ /* 0x000fda000bf43270 */
[----:B------:R-:W-:Y:S05]  /*9c10*/  @!P2 BRA `(.L_x_1840) ;  /* 0x0000003400a4a947 */ /* 0x000fea0003800000 */
[----:B------:R-:W-:Y:S01]  /*9c20*/  IMAD.MOV.U32 R5, RZ, RZ, R91 ;  /* 0x000000ffff057224 */ /* 0x000fe200078e005b */
[----:B------:R-:W-:Y:S01]  /*9c30*/  UMOV UR38, UR46 ;  /* 0x0000002e00267c82 */ /* 0x000fe20008000000 */
[----:B------:R-:W-:Y:S01]  /*9c40*/  IMAD.MOV.U32 R4, RZ, RZ, R89 ;  /* 0x000000ffff047224 */ /* 0x000fe200078e0059 */
[----:B------:R-:W-:-:S06]  /*9c50*/  UMOV UR5, UR36 ;  /* 0x0000002400057c82 */ /* 0x000fcc0008000000 */
.L_x_1850:
        /* <DEDUP_REMOVED lines=9> */
.L_x_1842:
[----:B------:R-:W-:Y:S01]  /*9cf0*/  ULEA UR6, UR36, UR37, 0x3 ;  /* 0x0000002524067291 */ /* 0x000fe2000f8e183f */
[----:B------:R-:W-:-:S05]  /*9d00*/  IMAD.U32 R6, RZ, RZ, UR46 ;  /* 0x0000002eff067e24 */ /* 0x000fca000f8e00ff */
[----:B------:R-:W-:-:S04]  /*9d10*/  SHF.L.U32 R6, R6, 0x1f, RZ ;  /* 0x0000001f06067819 */ /* 0x000fc800000006ff */
[----:B------:R1:W2:Y:S01]  /*9d20*/  SYNCS.PHASECHK.TRANS64.TRYWAIT P2, [UR6+0x29830], R6 ;  /* 0x02983006ff0075a7 */ /* 0x0002a20008040146 */
[----:B------:R-:W-:Y:S05]  /*9d30*/  @!P0 BRA `(.L_x_1843) ;  /* 0x0000000000048947 */ /* 0x000fea0003800000 */
[----:B------:R-:W-:Y:S01]  /*9d40*/  BPT.TRAP 0x1 ;  /* 0x000000040000795c */ /* 0x000fe20000300000 */
.L_x_1843:
[----:B--2---:R-:W-:Y:S05]  /*9d50*/  @P2 BRA `(.L_x_1841) ;  /* 0x0000000000082947 */ /* 0x004fea0003800000 */
[----:B------:R-:W2:Y:S02]  /*9d60*/  SYNCS.PHASECHK.TRANS64.TRYWAIT P2, [UR6+0x29830], R6 ;  /* 0x02983006ff0075a7 */ /* 0x000ea40008040146 */
[----:B--2---:R-:W-:Y:S05]  /*9d70*/  @!P2 BRA `(.L_x_1844) ;  /* 0x000000900098a947 */ /* 0x004fea0003800000 */
.L_x_1841:
[----:B--2---:R-:W2:Y:S01]  /*9d80*/  S2R R7, SR_TID.X ;  /* 0x0000000000077919 */ /* 0x004ea20000002100 */
[----:B------:R-:W-:Y:S01]  /*9d90*/  UIMAD UR6, UR36, 0x780, UR4 ;  /* 0x00000780240678a4 */ /* 0x000fe2000f8e0204 */
[----:B------:R-:W-:Y:S01]  /*9da0*/  UMOV UR11, 0x80000020 ;  /* 0x80000020000b7882 */ /* 0x000fe20000000000 */
[----:B------:R-:W-:Y:S02]  /*9db0*/  UMOV UR32, UR8 ;  /* 0x0000000800207c82 */ /* 0x000fe40008000000 */
[----:B------:R-:W-:Y:S01]  /*9dc0*/  UIADD3 UR34, UR6, 0x80, URZ ;  /* 0x0000008006227890 */ /* 0x000fe2000fffe03f */
[----:B------:R-:W-:Y:S02]  /*9dd0*/  UMOV UR33, UR9 ;  /* 0x0000000900217c82 */ /* 0x000fe40008000000 */
[----:B------:R-:W-:Y:S01]  /*9de0*/  UMOV UR10, UR6 ;  /* 0x00000006000a7c82 */ /* 0x000fe20008000000 */
[----:B------:R-:W-:Y:S01]  /*9df0*/  UMOV UR35, 0x80000020 ;  /* 0x8000002000237882 */ /* 0x000fe20000000000 */
[----:B------:R-:W-:Y:S01]  /*9e00*/  UIADD3 UR50, UR6, 0x100, URZ ;  /* 0x0000010006327890 */ /* 0x000fe2000fffe03f */
[----:B------:R-:W-:Y:S01]  /*9e10*/  UMOV UR48, UR8 ;  /* 0x0000000800307c82 */ /* 0x000fe20008000000 */
[----:B------:R-:W-:Y:S01]  /*9e20*/  UMOV UR49, UR9 ;  /* 0x0000000900317c82 */ /* 0x000fe20008000000 */
[----:B------:R-:W-:Y:S01]  /*9e30*/  UMOV UR51, 0x80000020 ;  /* 0x8000002000337882 */ /* 0x000fe20000000000 */
        /* <DEDUP_REMOVED lines=176> */
.L_x_1846:
[----:B------:R-:W-:Y:S01]  /*a940*/  ULEA UR6, UR5, UR37, 0x3 ;  /* 0x0000002505067291 */ /* 0x000fe2000f8e183f */
[----:B------:R-:W-:-:S05]  /*a950*/  IMAD.U32 R6, RZ, RZ, UR38 ;  /* 0x00000026ff067e24 */ /* 0x000fca000f8e00ff */
[----:B------:R-:W-:-:S04]  /*a960*/  SHF.L.U32 R6, R6, 0x1f, RZ ;  /* 0x0000001f06067819 */ /* 0x000fc800000006ff */
[----:B------:R1:W2:Y:S01]  /*a970*/  SYNCS.PHASECHK.TRANS64.TRYWAIT P2, [UR6+0x29850], R6 ;  /* 0x02985006ff0075a7 */ /* 0x0002a20008040146 */
[----:B------:R-:W-:Y:S05]  /*a980*/  @!P0 BRA `(.L_x_1847) ;  /* 0x0000000000048947 */ /* 0x000fea0003800000 */
[----:B------:R-:W-:Y:S01]  /*a990*/  BPT.TRAP 0x1 ;  /* 0x000000040000795c */ /* 0x000fe20000300000 */
.L_x_1847:
[----:B--2---:R-:W-:Y:S05]  /*a9a0*/  @P2 BRA `(.L_x_1845) ;  /* 0x0000000000082947 */ /* 0x004fea0003800000 */
[----:B------:R-:W2:Y:S02]  /*a9b0*/  SYNCS.PHASECHK.TRANS64.TRYWAIT P2, [UR6+0x29850], R6 ;  /* 0x02985006ff0075a7 */ /* 0x000ea40008040146 */
[----:B--2---:R-:W-:Y:S05]  /*a9c0*/  @!P2 BRA `(.L_x_1848) ;  /* 0x00000084009ca947 */ /* 0x004fea0003800000 */
.L_x_1845:
[----:B------:R-:W-:Y:S01]  /*a9d0*/  UIADD3 UR6, UR37, 0x400, URZ ;  /* 0x0000040025067890 */ /* 0x000fe2000fffe03f */
[----:B------:R-:W-:Y:S01]  /*a9e0*/  WARPGROUP.ARRIVE ;  /* 0x00000000000079c5 */ /* 0x000fe20000000000 */
[----:B------:R-:W-:Y:S01]  /*a9f0*/  UMOV UR11, 0xc0000010 ;  /* 0xc0000010000b7882 */ /* 0x000fe20000000000 */
[C---:B--2---:R-:W-:Y:S01]  /*aa00*/  FMUL.FTZ R7, R0.reuse, R152 ;  /* 0x0000009800077220 */ /* 0x044fe20000410000 */
[----:B------:R-:W-:Y:S01]  /*aa10*/  USHF.R.U32.HI UR6, URZ, 0x4, UR6 ;  /* 0x000000043f067899 */ /* 0x000fe20008011606 */
[C---:B-1----:R-:W-:Y:S01]  /*aa20*/  FMUL.FTZ R6, R0.reuse, R154 ;  /* 0x0000009a00067220 */ /* 0x042fe20000410000 */
        /* <DEDUP_REMOVED lines=27> */
[----:B------:R-:W-:Y:S01]  /*abe0*/  FMUL.FTZ R137, R0, R137 ;  /* 0x0000008900897220 */ /* 0x000fe20000410000 */
        /* <DEDUP_REMOVED lines=78> */
[----:B------:R-:W-:Y:S01]  /*b0d0*/  FMUL.FTZ R103, R0, R103 ;  /* 0x0000006700677220 */ /* 0x000fe20000410000 */
[----:B------:R-:W2:Y:S01]  /*b0e0*/  S2R R194, SR_TID.X ;  /* 0x0000000000c27919 */ /* 0x000ea20000002100 */
[----:B------:R-:W-:Y:S01]  /*b0f0*/  IMAD.U32 R158, RZ, RZ, UR36 ;  /* 0x00000024ff9e7e24 */ /* 0x000fe2000f8e00ff */
[----:B------:R-:W4:Y:S01]  /*b100*/  MUFU.TANH R195, R195 ;  /* 0x000000c300c37308 */ /* 0x000f220000002400 */
[----:B---3--:R-:W-:-:S07]  /*b110*/  FMNMX.FTZ R20, R161, R20, !PT ;  /* 0x00000014a1147209 */ /* 0x008fce0007810000 */
[----:B------:R-:W3:Y:S01]  /*b120*/  MUFU.TANH R165, R165 ;  /* 0x000000a500a57308 */ /* 0x000ee20000002400 */
[----:B-1----:R-:W-:-:S07]  /*b130*/  FMNMX.FTZ R14, R163, R14, !PT ;  /* 0x0000000ea30e7209 */ /* 0x002fce0007810000 */
[----:B------:R-:W1:Y:S01]  /*b140*/  MUFU.TANH R167, R167 ;  /* 0x000000a700a77308 */ /* 0x000e620000002400 */
[----:B----4-:R-:W-:-:S07]  /*b150*/  FMNMX.FTZ R20, R195, R20, !PT ;  /* 0x00000014c3147209 */ /* 0x010fce0007810000 */
[----:B------:R-:W4:Y:S01]  /*b160*/  MUFU.TANH R197, R197 ;  /* 0x000000c500c57308 */ /* 0x000f220000002400 */
[----:B---3--:R-:W-:Y:S02]  /*b170*/  FMNMX.FTZ R14, R165, R14, !PT ;  /* 0x0000000ea50e7209 */ /* 0x008fe40007810000 */
[----:B--2---:R-:W-:-:S05]  /*b180*/  SHF.R.U32.HI R194, RZ, 0x7, R194 ;  /* 0x00000007ffc27819 */ /* 0x004fca00000116c2 */
        /* <DEDUP_REMOVED lines=143> */
[----:B---3--:R-:W-:-:S05]  /*ba80*/  FMNMX.FTZ R90, R126, R89, !PT ;  /* 0x000000597e5a7209 */ /* 0x008fca0007810000 */
[----:B------:R-:W3:Y:S02]  /*ba90*/  SHFL.BFLY PT, R89, R90, 0x2, 0x1f ;  /* 0x0c401f005a597f89 */ /* 0x000ee400000e0000 */
[----:B------:R-:W4:Y:S01]  /*baa0*/  MUFU.TANH R103, R103 ;  /* 0x0000006700677308 */ /* 0x000f220000002400 */
[----:B--2---:R-:W-:-:S04]  /*bab0*/  FMNMX.FTZ R88, R99, R88, !PT ;  /* 0x0000005863587209 */ /* 0x004fc80007810000 */
[----:B-1----:R-:W-:-:S04]  /*bac0*/  FMNMX.FTZ R88, R101, R88, !PT ;  /* 0x0000005865587209 */ /* 0x002fc80007810000 */
[----:B----4-:R-:W-:Y:S02]  /*bad0*/  FMNMX.FTZ R92, R103, R88, !PT ;  /* 0x00000058675c7209 */ /* 0x010fe40007810000 */
[----:B------:R-:W1:Y:S03]  /*bae0*/  LDC R88, c[0x0][0x988] ;  /* 0x00026200ff587b82 */ /* 0x000e660000000800 */
[----:B------:R-:W2:Y:S01]  /*baf0*/  SHFL.BFLY PT, R91, R92, 0x2, 0x1f ;  /* 0x0c401f005c5b7f89 */ /* 0x000ea200000e0000 */
[----:B---3--:R-:W-:-:S05]  /*bb00*/  FMNMX.FTZ R94, R90, R89, !PT ;  /* 0x000000595a5e7209 */ /* 0x008fca0007810000 */
[----:B------:R-:W3:Y:S01]  /*bb10*/  SHFL.BFLY PT, R89, R94, 0x1, 0x1f ;  /* 0x0c201f005e597f89 */ /* 0x000ee200000e0000 */
[----:B--2---:R-:W-:-:S05]  /*bb20*/  FMNMX.FTZ R96, R92, R91, !PT ;  /* 0x0000005b5c607209 */ /* 0x004fca0007810000 */
[----:B------:R-:W2:Y:S01]  /*bb30*/  SHFL.BFLY PT, R91, R96, 0x1, 0x1f ;  /* 0x0c201f00605b7f89 */ /* 0x000ea200000e0000 */
[----:B---3--:R-:W-:-:S05]  /*bb40*/  FMNMX.FTZ R89, R94, R89, !PT ;  /* 0x000000595e597209 */ /* 0x008fca0007810000 */
        /* <DEDUP_REMOVED lines=8> */
[-C--:B------:R-:W-:Y:S01]  /*bbd0*/  FMUL.FTZ R4, R4, R88.reuse ;  /* 0x0000005804047220 */ /* 0x080fe20000410000 */
[----:B------:R-:W-:-:S01]  /*bbe0*/  FFMA.FTZ R7, R7, R88, -R128 ;  /* 0x0000005807077223 */ /* 0x000fc20000010880 */
[----:B------:R-:W-:Y:S01]  /*bbf0*/  MUFU.EX2 R90, R90 ;  /* 0x0000005a005a7308 */ /* 0x000fe20000000800 */
[----:B------:R-:W-:-:S01]  /*bc00*/  FFMA.FTZ R92, R15, R88, -R128 ;  /* 0x000000580f5c7223 */ /* 0x000fc20000010880 */
[-CC-:B------:R-:W-:Y:S01]  /*bc10*/  FFMA.FTZ R15, R163, R88.reuse, -R128.reuse ;  /* 0x00000058a30f7223 */ /* 0x180fe20000010880 */
[----:B------:R-:W-:-:S01]  /*bc20*/  FFMA.FTZ R163, R122, R88, -R128 ;  /* 0x000000587aa37223 */ /* 0x000fc20000010880 */
[-CC-:B------:R-:W-:Y:S01]  /*bc30*/  FFMA.FTZ R94, R157, R88.reuse, -R128.reuse ;  /* 0x000000589d5e7223 */ /* 0x180fe20000010880 */
[----:B------:R-:W-:-:S01]  /*bc40*/  FFMA.FTZ R157, R118, R88, -R128 ;  /* 0x00000058769d7223 */ /* 0x000fc20000010880 */
[----:B--2---:R-:W-:Y:S01]  /*bc50*/  FMNMX.FTZ R91, R96, R91, !PT ;  /* 0x0000005b605b7209 */ /* 0x004fe20007810000 */
[----:B------:R-:W-:-:S01]  /*bc60*/  FFMA.FTZ R118, R124, R88, -R128 ;  /* 0x000000587c767223 */ /* 0x000fc20000010880 */
[----:B------:R-:W-:Y:S01]  /*bc70*/  MUFU.EX2 R4, R4 ;  /* 0x0000000400047308 */ /* 0x000fe20000000800 */
[----:B------:R-:W-:-:S01]  /*bc80*/  FFMA.FTZ R96, R165, R88, -R128 ;  /* 0x00000058a5607223 */ /* 0x000fc20000010880 */
[----:B------:R-:W-:Y:S01]  /*bc90*/  FFMA.FTZ R165, R126, R88, -R128 ;  /* 0x000000587ea57223 */ /* 0x000fe20000010880 */
[----:B------:R-:W-:-:S01]  /*bca0*/  FADD.FTZ R5, -R91, R5 ;  /* 0x000000055b057221 */ /* 0x000fc20000010100 */
[-C--:B------:R-:W-:Y:S01]  /*bcb0*/  FFMA.FTZ R120, R91, R88.reuse, -8 ;  /* 0xc10000005b787423 */ /* 0x080fe20000010058 */
[----:B------:R-:W-:-:S01]  /*bcc0*/  FFMA.FTZ R98, R197, R88, -R128 ;  /* 0x00000058c5627223 */ /* 0x000fc20000010880 */
[-C--:B------:R-:W-:Y:S01]  /*bcd0*/  FFMA.FTZ R137, R137, R88.reuse, -R128 ;  /* 0x0000005889897223 */ /* 0x080fe20000010880 */
[-C--:B------:R-:W-:Y:S01]  /*bce0*/  FMUL.FTZ R5, R5, R88.reuse ;  /* 0x0000005805057220 */ /* 0x080fe20000410000 */
        /* <DEDUP_REMOVED lines=22> */
[----:B------:R-:W-:Y:S01]  /*be50*/  FFMA.FTZ R110, R221, R88, -R128 ;  /* 0x00000058dd6e7223 */ /* 0x000fe20000010880 */
[----:B------:R-:W-:-:S01]  /*be60*/  FADD.FTZ R152, R90, R3 ;  /* 0x000000035a987221 */ /* 0x000fc20000010000 */
        /* <DEDUP_REMOVED lines=14> */
[-C--:B------:R-:W-:Y:S01]  /*bf50*/  FFMA.FTZ R112, R112, R88.reuse, -R128 ;  /* 0x0000005870707223 */ /* 0x080fe20000010880 */
[----:B------:R-:W-:-:S01]  /*bf60*/  FFMA.FTZ R128, R199, R88, -R120 ;  /* 0x00000058c7807223 */ /* 0x000fc20000010878 */
[-CC-:B------:R-:W-:Y:S01]  /*bf70*/  FFMA.FTZ R139, R139, R88.reuse, -R120.reuse ;  /* 0x000000588b8b7223 */ /* 0x180fe20000010878 */
[----:B------:R-:W-:-:S01]  /*bf80*/  FFMA.FTZ R138, R203, R88, -R120 ;  /* 0x00000058cb8a7223 */ /* 0x000fc20000010878 */
[----:B------:R-:W2:Y:S01]  /*bf90*/  MUFU.EX2 R21, R21 ;  /* 0x0000001500157308 */ /* 0x000ea20000000800 */
[----:B-1----:R-:W-:-:S01]  /*bfa0*/  FADD.FTZ R2, R11, R2 ;  /* 0x000000020b027221 */ /* 0x002fc20000010000 */
[-CC-:B------:R-:W-:Y:S01]  /*bfb0*/  FFMA.FTZ R143, R143, R88.reuse, -R120.reuse ;  /* 0x000000588f8f7223 */ /* 0x180fe20000010878 */
        /* <DEDUP_REMOVED lines=8> */
[----:B------:R-:W-:-:S01]  /*c040*/  FFMA.FTZ R146, R219, R88, -R120 ;  /* 0x00000058db927223 */ /* 0x000fc20000010878 */
[-CC-:B------:R-:W-:Y:S01]  /*c050*/  FFMA.FTZ R127, R127, R88.reuse, -R120.reuse ;  /* 0x000000587f7f7223 */ /* 0x180fe20000010878 */
[----:B------:R-:W-:-:S01]  /*c060*/  FFMA.FTZ R148, R223, R88, -R120 ;  /* 0x00000058df947223 */ /* 0x000fc20000010878 */
[-CC-:B------:R-:W-:Y:S01]  /*c070*/  FFMA.FTZ R131, R131, R88.reuse, -R120.reuse ;  /* 0x0000005883837223 */ /* 0x180fe20000010878 */
[----:B------:R-:W-:-:S01]  /*c080*/  FFMA.FTZ R150, R227, R88, -R120 ;  /* 0x00000058e3967223 */ /* 0x000fc20000010878 */
[----:B------:R-:W3:Y:S01]  /*c090*/  MUFU.EX2 R122, R122 ;  /* 0x0000007a007a7308 */ /* 0x000ee20000000800 */
        /* <DEDUP_REMOVED lines=9> */
[-CC-:B------:R-:W-:Y:S01]  /*c130*/  FFMA.FTZ R12, R12, R88.reuse, -R120.reuse ;  /* 0x000000580c0c7223 */ /* 0x180fe20000010878 */
[----:B------:R-:W-:-:S01]  /*c140*/  FFMA.FTZ R14, R14, R88, -R120 ;  /* 0x000000580e0e7223 */ /* 0x000fc20000010878 */
[----:B------:R-:W-:Y:S01]  /*c150*/  FFMA.FTZ R93, R93, R88, -R120 ;  /* 0x000000585d5d7223 */ /* 0x000fe20000010878 */
[----:B------:R-:W-:-:S02]  /*c160*/  WARPGROUP.DEPBAR.LE gsb0, 0x0 ;  /* 0x00008000000079c5 */ /* 0x000fc40000010000 */
[----:B------:R-:W-:Y:S01]  /*c170*/  FFMA.FTZ R95, R95, R88, -R120 ;  /* 0x000000585f5f7223 */ /* 0x000fe20000010878 */
[----:B------:R-:W1:Y:S01]  /*c180*/  MUFU.EX2 R124, R124 ;  /* 0x0000007c007c7308 */ /* 0x000e620000000800 */
[----:B---3--:R-:W-:-:S01]  /*c190*/  FADD.FTZ R161, R122, R161 ;  /* 0x000000a17aa17221 */ /* 0x008fc20000010000 */
[-CC-:B------:R-:W-:Y:S01]  /*c1a0*/  FFMA.FTZ R99, R99, R88.reuse, -R120.reuse ;  /* 0x0000005863637223 */ /* 0x180fe20000010878 */
[----:B------:R-:W-:-:S01]  /*c1b0*/  FFMA.FTZ R101, R101, R88, -R120 ;  /* 0x0000005865657223 */ /* 0x000fc20000010878 */
[----:B------:R-:W-:-:S04]  /*c1c0*/  FFMA.FTZ R103, R103, R88, -R120 ;  /* 0x0000005867677223 */ /* 0x000fc80000010878 */
        /* <DEDUP_REMOVED lines=99> */
[----:B------:R-:W-:Y:S01]  /*c800*/  FFMA.FTZ R20, R97, R88, -R120 ;  /* 0x0000005861147223 */ /* 0x000fe20000010878 */
[----:B------:R-:W-:-:S05]  /*c810*/  IADD3 R97, -R194, 0xb, RZ ;  /* 0x0000000bc2617810 */ /* 0x000fca0007ffe1ff */
[----:B------:R-:W3:Y:S01]  /*c820*/  MUFU.EX2 R113, R113 ;  /* 0x0000007100717308 */ /* 0x000ee20000000800 */
[----:B--2---:R-:W-:-:S07]  /*c830*/  FADD.FTZ R2, R136, R3 ;  /* 0x0000000388027221 */ /* 0x004fce0000010000 */
[----:B------:R-:W-:Y:S01]  /*c840*/  MUFU.EX2 R115, R115 ;  /* 0x0000007300737308 */ /* 0x000fe20000000800 */
[----:B-1----:R-:W-:-:S07]  /*c850*/  FADD.FTZ R156, R8, R167 ;  /* 0x000000a7089c7221 */ /* 0x002fce0000010000 */
[----:B------:R-:W1:Y:S01]  /*c860*/  MUFU.EX2 R10, R10 ;  /* 0x0000000a000a7308 */ /* 0x000e620000000800 */
[----:B---3--:R-:W-:-:S07]  /*c870*/  FADD.FTZ R3, R113, R2 ;  /* 0x0000000271037221 */ /* 0x008fce0000010000 */
[----:B------:R-:W-:Y:S08]  /*c880*/  MUFU.EX2 R12, R12 ;  /* 0x0000000c000c7308 */ /* 0x000ff00000000800 */
[----:B------:R-:W2:Y:S01]  /*c890*/  MUFU.EX2 R117, R117 ;  /* 0x0000007500757308 */ /* 0x000ea20000000800 */
[----:B-1----:R-:W-:-:S07]  /*c8a0*/  FADD.FTZ R2, R10, R3 ;  /* 0x000000030a027221 */ /* 0x002fce0000010000 */
[----:B------:R-:W1:Y:S08]  /*c8b0*/  MUFU.EX2 R161, R161 ;  /* 0x000000a100a17308 */ /* 0x000e700000000800 */
[----:B------:R-:W3:Y:S01]  /*c8c0*/  MUFU.EX2 R112, R112 ;  /* 0x0000007000707308 */ /* 0x000ee20000000800 */
[----:B--2---:R-:W-:-:S01]  /*c8d0*/  FADD.FTZ R3, R117, R2 ;  /* 0x0000000275037221 */ /* 0x004fc20000010000 */
[----:B------:R-:W-:-:S05]  /*c8e0*/  @!P1 LEA R2, R158, UR37, 0x3 ;  /* 0x000000259e029c11 */ /* 0x000fca000f8e18ff */
[----:B------:R-:W-:Y:S01]  /*c8f0*/  @!P1 VIADD R2, R2, 0x29840 ;  /* 0x0002984002029836 */ /* 0x000fe20000000000 */
[----:B------:R-:W2:Y:S04]  /*c900*/  MUFU.EX2 R14, R14 ;  /* 0x0000000e000e7308 */ /* 0x000ea80000000800 */
[----:B------:R-:W-:Y:S01]  /*c910*/  @!P1 PRMT R2, RZ, 0x654, R2 ;  /* 0x00000654ff029816 */ /* 0x000fe20000000002 */
[----:B------:R4:W-:Y:S06]  /*c920*/  BAR.ARV R97, 0x100 ;  /* 0x000400610000751d */ /* 0x0009ec0000002000 */
[----:B------:R-:W5:Y:S01]  /*c930*/  MUFU.EX2 R155, R155 ;  /* 0x0000009b009b7308 */ /* 0x000f620000000800 */
[----:B------:R4:W-:Y:S07]  /*c940*/  @!P1 SYNCS.ARRIVE.TRANS64.RED.A1T0 RZ, [R2+URZ], RZ ;  /* 0x000000ff02ff99a7 */ /* 0x0009ee000810043f */
[----:B------:R-:W4:Y:S08]  /*c950*/  MUFU.EX2 R119, R119 ;  /* 0x0000007700777308 */ /* 0x000f300000000800 */
[----:B------:R1:W-:Y:S08]  /*c960*/  MUFU.EX2 R169, R93 ;  /* 0x0000005d00a97308 */ /* 0x0003f00000000800 */
[----:B------:R-:W4:Y:S01]  /*c970*/  MUFU.EX2 R114, R114 ;  /* 0x0000007200727308 */ /* 0x000f220000000800 */
[----:B-1----:R-:W-:-:S04]  /*c980*/  FADD.FTZ R93, R115, R156 ;  /* 0x0000009c735d7221 */ /* 0x002fc80000010000 */
[----:B------:R-:W-:-:S03]  /*c990*/  FADD.FTZ R156, R12, R93 ;  /* 0x0000005d0c9c7221 */ /* 0x000fc60000010000 */
[----:B------:R-:W1:Y:S01]  /*c9a0*/  MUFU.EX2 R157, R157 ;  /* 0x0000009d009d7308 */ /* 0x000e620000000800 */
[----:B------:R-:W-:-:S01]  /*c9b0*/  FADD.FTZ R93, R161, R156 ;  /* 0x0000009ca15d7221 */ /* 0x000fc20000010000 */
[----:B---3--:R-:W-:-:S03]  /*c9c0*/  FADD.FTZ R156, R112, R3 ;  /* 0x00000003709c7221 */ /* 0x008fc60000010000 */
[----:B--2---:R-:W-:Y:S01]  /*c9d0*/  FADD.FTZ R158, R14, R93 ;  /* 0x0000005d0e9e7221 */ /* 0x004fe20000010000 */
[----:B-----5:R-:W-:-:S02]  /*c9e0*/  FADD.FTZ R3, R155, R156 ;  /* 0x0000009c9b037221 */ /* 0x020fc40000010000 */
[----:B------:R-:W2:Y:S01]  /*c9f0*/  MUFU.EX2 R95, R95 ;  /* 0x0000005f005f7308 */ /* 0x000ea20000000800 */
[----:B----4-:R-:W-:-:S01]  /*ca00*/  FADD.FTZ R158, R119, R158 ;  /* 0x0000009e779e7221 */ /* 0x010fc20000010000 */
[----:B------:R-:W-:-:S03]  /*ca10*/  FADD.FTZ R120, R114, R3 ;  /* 0x0000000372787221 */ /* 0x000fc60000010000 */
[----:B------:R-:W-:-:S03]  /*ca20*/  FADD.FTZ R158, R169, R158 ;  /* 0x0000009ea99e7221 */ /* 0x000fc60000010000 */
        /* <DEDUP_REMOVED lines=15> */
[----:B--2---:R-:W-:-:S01]  /*cb20*/  FADD.FTZ R93, R162, R93 ;  /* 0x0000005da25d7221 */ /* 0x004fc20000010000 */
[----:B---3--:R-:W-:-:S03]  /*cb30*/  FADD.FTZ R3, R165, R2 ;  /* 0x00000002a5037221 */ /* 0x008fc60000010000 */
[----:B-1----:R-:W-:Y:S01]  /*cb40*/  FADD.FTZ R2, R103, R93 ;  /* 0x0000005d67027221 */ /* 0x002fe20000010000 */
[----:B------:R-:W-:Y:S06]  /*cb50*/  @!P0 BRA `(.L_x_1849) ;  /* 0x0000000000048947 */ /* 0x000fec0003800000 */
[----:B------:R-:W-:Y:S01]  /*cb60*/  BPT.TRAP 0x1 ;  /* 0x000000040000795c */ /* 0x000fe20000300000 */
.L_x_1849:
        /* <DEDUP_REMOVED lines=114> */
[----:B------:R-:W-:Y:S01]  /*d290*/  F2FP.SATFINITE.E4M3.F32.PACK_AB_MERGE_C R171, R160, R20, R93 ;  /* 0x00000014a0ab723e */ /* 0x000fe2000480705d */
[----:B------:R-:W-:Y:S06]  /*d2a0*/  @P2 BRA `(.L_x_1850) ;  /* 0xffffffc8006c2947 */ /* 0x000fec000383ffff */
.L_x_1840:
[----:B------:R-:W-:Y:S06]  /*d2b0*/  BAR.ARV 0x8, 0x120 ;  /* 0x0204800000007b1d */ /* 0x000fec0000002000 */
[----:B------:R-:W-:Y:S05]  /*d2c0*/  @!P0 BRA `(.L_x_1851) ;  /* 0x0000000000048947 */ /* 0x000fea0003800000 */
[----:B------:R-:W-:Y:S01]  /*d2d0*/  BPT.TRAP 0x1 ;  /* 0x000000040000795c */ /* 0x000fe20000300000 */
.L_x_1851:
[----:B------:R-:W-:Y:S01]  /*d2e0*/  ULEA UR9, UR36, UR37, 0x3 ;  /* 0x0000002524097291 */ /* 0x000fe2000f8e183f */
[----:B------:R-:W-:-:S05]  /*d2f0*/  IMAD.U32 R0, RZ, RZ, UR46 ;  /* 0x0000002eff007e24 */ /* 0x000fca000f8e00ff */
[----:B------:R-:W-:-:S04]  /*d300*/  SHF.L.U32 R0, R0, 0x1f, RZ ;  /* 0x0000001f00007819 */ /* 0x000fc800000006ff */
[----:B------:R1:W2:Y:S01]  /*d310*/  SYNCS.PHASECHK.TRANS64.TRYWAIT P1, [UR9+0x29850], R0 ;  /* 0x02985000ff0075a7 */ /* 0x0002a20008020149 */
[----:B------:R-:W-:Y:S05]  /*d320*/  @!P0 BRA `(.L_x_1852) ;  /* 0x0000000000048947 */ /* 0x000fea0003800000 */
[----:B------:R-:W-:Y:S01]  /*d330*/  BPT.TRAP 0x1 ;  /* 0x000000040000795c */ /* 0x000fe20000300000 */
.L_x_1852:
[----:B--2---:R-:W-:Y:S05]  /*d340*/  @P1 BRA `(.L_x_1853) ;  /* 0x0000000000081947 */ /* 0x004fea0003800000 */
[----:B------:R-:W2:Y:S02]  /*d350*/  SYNCS.PHASECHK.TRANS64.TRYWAIT P1, [UR9+0x29850], R0 ;  /* 0x02985000ff0075a7 */ /* 0x000ea40008020149 */
[----:B--2---:R-:W-:Y:S05]  /*d360*/  @!P1 BRA `(.L_x_1854) ;  /* 0x0000005c004c9947 */ /* 0x004fea0003800000 */
.L_x_1853:
[----:B------:R-:W-:Y:S01]  /*d370*/  UIADD3 UR37, UR37, 0x400, URZ ;  /* 0x0000040025257890 */ /* 0x000fe2000fffe03f */
[----:B------:R-:W-:Y:S01]  /*d380*/  WARPGROUP.ARRIVE ;  /* 0x00000000000079c5 */ /* 0x000fe20000000000 */
[----:B------:R-:W-:Y:S01]  /*d390*/  UMOV UR7, 0xc0000010 ;  /* 0xc000001000077882 */ /* 0x000fe20000000000 */
[----:B------:R-:W-:Y:S01]  /*d3a0*/  ULDC.64 UR10, c[0x0][0x9a0] ;  /* 0x00026800000a7ab9 */ /* 0x000fe20000000a00 */
[----:B------:R-:W-:Y:S01]  /*d3b0*/  USHF.R.U32.HI UR37, URZ, 0x4, UR37 ;  /* 0x000000043f257899 */ /* 0x000fe20008011625 */
[----:B------:R-:W-:Y:S01]  /*d3c0*/  IMAD.MOV.U32 R6, RZ, RZ, 0x3f800000 ;  /* 0x3f800000ff067424 */ /* 0x000fe200078e00ff */
[----:B------:R-:W-:Y:S02]  /*d3d0*/  UISETP.NE.U32.AND UP0, UPT, UR10, URZ, UPT ;  /* 0x0000003f0a00728c */ /* 0x000fe4000bf05070 */
[----:B------:R-:W-:Y:S02]  /*d3e0*/  ULOP3.LUT UR37, UR37, 0x3fff, URZ, 0xc0, !UPT ;  /* 0x00003fff25257892 */ /* 0x000fe4000f8ec03f */
[----:B------:R-:W-:-:S02]  /*d3f0*/  UISETP.NE.AND.EX UP0, UPT, UR11, URZ, UPT, UP0 ;  /* 0x0000003f0b00728c */ /* 0x000fc4000bf05300 */
[----:B------:R-:W-:-:S04]  /*d400*/  ULOP3.LUT UR8, UR37, 0x10000, URZ, 0xfc, !UPT ;  /* 0x0001000025087892 */ /* 0x000fc8000f8efc3f */
[----:B------:R-:W-:Y:S01]  /*d410*/  UIMAD UR8, UR36, 0x500, UR8 ;  /* 0x00000500240878a4 */ /* 0x000fe2000f8e0208 */
[----:B------:R-:W-:-:S03]  /*d420*/  PLOP3.LUT P1, PT, PT, PT, UP0, 0x80, 0x0 ;  /* 0x000000000000781c */ /* 0x000fc60003f2f008 */
[----:B------:R-:W-:Y:S01]  /*d430*/  UIADD3 UR4, UR8, 0x100, URZ ;  /* 0x0000010008047890 */ /* 0x000fe2000fffe03f */
[----:B------:R-:W-:Y:S02]  /*d440*/  @UP0 ULDC.64 UR12, c[0x0][0x9c8] ;  /* 0x00027200000c0ab9 */ /* 0x000fe40000000a00 */
[----:B------:R-:W-:-:S06]  /*d450*/  UMOV UR6, UR8 ;  /* 0x0000000800067c82 */ /* 0x000fcc0008000000 */
[----:B------:R-:W-:Y:S01]  /*d460*/  QGMMA.64x128x32.F32.E4M3.E4M3 R24, R184, gdesc[UR4], R24, gsb0 ;  /* 0x01e00004b8187df3 */ /* 0x000fe20008000818 */
[----:B------:R-:W-:Y:S01]  /*d470*/  UMOV UR7, 0xc0000010 ;  /* 0xc000001000077882 */ /* 0x000fe20000000000 */
[----:B------:R-:W-:Y:S01]  /*d480*/  UMOV UR6, UR4 ;  /* 0x0000000400067c82 */ /* 0x000fe20008000000 */
[----:B------:R-:W-:Y:S01]  /*d490*/  @UP0 UIMAD.WIDE.U32 UR4, UR44, UR12, URZ ;  /* 0x0000000c2c0402a5 */ /* 0x000fe2000f8e003f */
[----:B------:R-:W-:Y:S02]  /*d4a0*/  WARPGROUP.DEPBAR.LE gsb0, 0x0 ;  /* 0x00008000000079c5 */ /* 0x000fe40000010000 */
[----:B------:R-:W-:-:S06]  /*d4b0*/  WARPGROUP.ARRIVE ;  /* 0x00000000000079c5 */ /* 0x000fcc0000000000 */
[----:B------:R-:W-:Y:S01]  /*d4c0*/  QGMMA.64x128x32.F32.E4M3.E4M3 R24, R180, gdesc[UR4], R24, gsb0 ;  /* 0x01e00004b4187df3 */ /* 0x000fe20008000818 */
[----:B------:R-:W-:Y:S02]  /*d4d0*/  @UP0 USHF.R.S32.HI UR6, URZ, 0x1f, UR44 ;  /* 0x0000001f3f060899 */ /* 0x000fe4000801142c */
[----:B------:R-:W-:Y:S02]  /*d4e0*/  @UP0 USHF.R.S32.HI UR7, URZ, 0x1f, UR52 ;  /* 0x0000001f3f070899 */ /* 0x000fe40008011434 */
[----:B------:R-:W-:-:S04]  /*d4f0*/  @UP0 UIMAD UR6, UR6, UR12, URZ ;  /* 0x0000000c060602a4 */ /* 0x000fc8000f8e023f */
[----:B------:R-:W-:-:S03]  /*d500*/  @UP0 UIMAD UR6, UR44, UR13, UR6 ;  /* 0x0000000d2c0602a4 */ /* 0x000fc6000f8e0206 */
[----:B------:R-:W-:Y:S01]  /*d510*/  @UP0 ULDC.64 UR12, c[0x0][0x9d0] ;  /* 0x00027400000c0ab9 */ /* 0x000fe20000000a00 */
[----:B------:R-:W-:Y:S02]  /*d520*/  @UP0 UIADD3 UR5, UR5, UR6, URZ ;  /* 0x0000000605050290 */ /* 0x000fe4000fffe03f */
[----:B------:R-:W-:Y:S02]  /*d530*/  @UP0 UIMAD UR6, UR7, UR12, URZ ;  /* 0x0000000c070602a4 */ /* 0x000fe4000f8e023f */
[----:B------:R-:W-:Y:S02]  /*d540*/  @UP0 UIMAD.WIDE.U32 UR4, UR52, UR12, UR4 ;  /* 0x0000000c340402a5 */ /* 0x000fe4000f8e0004 */
[----:B------:R-:W-:-:S04]  /*d550*/  @UP0 UIMAD UR6, UR52, UR13, UR6 ;  /* 0x0000000d340602a4 */ /* 0x000fc8000f8e0206 */
[----:B------:R-:W-:Y:S02]  /*d560*/  @UP0 UIADD3 UR5, UR5, UR6, URZ ;  /* 0x0000000605050290 */ /* 0x000fe4000fffe03f */
[----:B------:R-:W-:-:S04]  /*d570*/  @UP0 ULEA UR6, UP1, UR4, UR10, 0x2 ;  /* 0x0000000a04060291 */ /* 0x000fc8000f82103f */
[----:B------:R-:W-:Y:S02]  /*d580*/  @UP0 ULEA.HI.X UR7, UR4, UR11, UR5, 0x2, UP1 ;  /* 0x0000000b04070291 */ /* 0x000fe400088f1405 */
[----:B------:R-:W-:Y:S01]  /*d590*/  UIADD3 UR4, UR8, 0x200, URZ ;  /* 0x0000020008047890 */ /* 0x000fe2000fffe03f */
[----:B------:R-:W-:-:S03]  /*d5a0*/  IMAD.U32 R4, RZ, RZ, UR6 ;  /* 0x00000006ff047e24 */ /* 0x000fc6000f8e00ff */
[----:B--2---:R-:W-:Y:S01]  /*d5b0*/  IMAD.U32 R5, RZ, RZ, UR7 ;  /* 0x00000007ff057e24 */ /* 0x004fe2000f8e00ff */
[----:B------:R-:W-:Y:S02]  /*d5c0*/  UMOV UR7, 0xc0000010 ;  /* 0xc000001000077882 */ /* 0x000fe40000000000 */
[----:B------:R-:W-:Y:S02]  /*d5d0*/  UMOV UR6, UR4 ;  /* 0x0000000400067c82 */ /* 0x000fe40008000000 */
[----:B------:R2:W3:Y:S01]  /*d5e0*/  @P1 LDG.E R6, desc[UR54][R4.64] ;  /* 0x0000003604061981 */ /* 0x0004e2000c1e1900 */
[----:B------:R-:W-:Y:S02]  /*d5f0*/  WARPGROUP.DEPBAR.LE gsb0, 0x0 ;  /* 0x00008000000079c5 */ /* 0x000fe40000010000 */
[----:B------:R-:W-:-:S06]  /*d600*/  WARPGROUP.ARRIVE ;  /* 0x00000000000079c5 */ /* 0x000fcc0000000000 */
[----:B------:R-:W-:Y:S01]  /*d610*/  QGMMA.64x128x32.F32.E4M3.E4M3 R24, R176, gdesc[UR4], R24, gsb0 ;  /* 0x01e00004b0187df3 */ /* 0x000fe20008000818 */
[----:B------:R-:W-:Y:S01]  /*d620*/  UIADD3 UR4, UR8, 0x300, URZ ;  /* 0x0000030008047890 */ /* 0x000fe2000fffe03f */
[----:B------:R-:W-:-:S06]  /*d630*/  UMOV UR7, 0xc0000010 ;  /* 0xc000001000077882 */ /* 0x000fcc0000000000 */
[----:B------:R-:W-:Y:S01]  /*d640*/  UMOV UR6, UR4 ;  /* 0x0000000400067c82 */ /* 0x000fe20008000000 */
[----:B------:R-:W-:Y:S01]  /*d650*/  UIADD3 UR8, UR8, 0x400, URZ ;  /* 0x0000040008087890 */ /* 0x000fe2000fffe03f */
[----:B-1----:R-:W1:Y:S04]  /*d660*/  SHFL.BFLY PT, R0, R3, 0x2, 0x1f ;  /* 0x0c401f0003007f89 */ /* 0x002e6800000e0000 */
[----:B------:R-:W4:Y:S01]  /*d670*/  SHFL.BFLY PT, R7, R2, 0x2, 0x1f ;  /* 0x0c401f0002077f89 */ /* 0x000f2200000e0000 */
[----:B------:R-:W-:Y:S02]  /*d680*/  WARPGROUP.DEPBAR.LE gsb0, 0x0 ;  /* 0x00008000000079c5 */ /* 0x000fe40000010000 */
[----:B------:R-:W-:-:S06]  /*d690*/  WARPGROUP.ARRIVE ;  /* 0x00000000000079c5 */ /* 0x000fcc0000000000 */
[----:B------:R-:W-:Y:S01]  /*d6a0*/  QGMMA.64x128x32.F32.E4M3.E4M3 R24, R172, gdesc[UR4], R24, gsb0 ;  /* 0x01e00004ac187df3 */ /* 0x000fe20008000818 */
[----:B------:R-:W-:Y:S01]  /*d6b0*/  UMOV UR6, UR8 ;  /* 0x0000000800067c82 */ /* 0x000fe20008000000 */
[----:B------:R-:W-:Y:S01]  /*d6c0*/  UMOV UR7, 0xc0000010 ;  /* 0xc000001000077882 */ /* 0x000fe20000000000 */
[----:B-1----:R-:W-:-:S01]  /*d6d0*/  FADD.FTZ R0, R0, R3 ;  /* 0x0000000300007221 */ /* 0x002fc20000010000 */
[----:B----4-:R-:W-:-:S04]  /*d6e0*/  FADD.FTZ R7, R7, R2 ;  /* 0x0000000207077221 */ /* 0x010fc80000010000 */
[----:B--2---:R-:W1:Y:S04]  /*d6f0*/  SHFL.BFLY PT, R5, R0, 0x1, 0x1f ;  /* 0x0c201f0000057f89 */ /* 0x004e6800000e0000 */
[----:B------:R-:W2:Y:S01]  /*d700*/  SHFL.BFLY PT, R4, R7, 0x1, 0x1f ;  /* 0x0c201f0007047f89 */ /* 0x000ea200000e0000 */
        /* <DEDUP_REMOVED lines=17> */
[C---:B------:R-:W-:Y:S01]  /*d820*/  @P2 FMUL.FTZ R4, R88.reuse, 0.69314718246459960938 ;  /* 0x3f31721858042820 */ /* 0x040fe20000410000 */
[----:B-1----:R-:W-:Y:S01]  /*d830*/  @P2 FMUL.FTZ R5, R5, 0.69314718246459960938 ;  /* 0x3f31721805052820 */ /* 0x002fe20000410000 */
[----:B------:R-:W-:Y:S01]  /*d840*/  @P3 FMUL.FTZ R13, R88, 0.69314718246459960938 ;  /* 0x3f317218580d3820 */ /* 0x000fe20000410000 */
[----:B------:R-:W-:-:S02]  /*d850*/  IMAD.MOV.U32 R2, RZ, RZ, -0x800000 ;  /* 0xff800000ff027424 */ /* 0x000fc400078e00ff */
[----:B---3--:R-:W-:Y:S01]  /*d860*/  FMUL.FTZ R3, R3, R6 ;  /* 0x0000000603037220 */ /* 0x008fe20000410000 */
[----:B------:R-:W-:Y:S02]  /*d870*/  IMAD.MOV.U32 R0, RZ, RZ, -0x800000 ;  /* 0xff800000ff007424 */ /* 0x000fe400078e00ff */
[----:B--2---:R-:W-:Y:S01]  /*d880*/  @P3 FMUL.FTZ R8, R8, 0.69314718246459960938 ;  /* 0x3f31721808083820 */ /* 0x004fe20000410000 */
[----:B------:R-:W-:-:S03]  /*d890*/  @P2 FFMA.FTZ R2, R4, R89, R5 ;  /* 0x0000005904022223 */ /* 0x000fc60000010005 */
[----:B------:R-:W-:Y:S01]  /*d8a0*/  @P3 FFMA.FTZ R0, R13, R91, R8 ;  /* 0x0000005b0d003223 */ /* 0x000fe20000010008 */
[----:B----4-:R-:W-:Y:S01]  /*d8b0*/  FMUL.FTZ R4, R7, R6 ;  /* 0x0000000607047220 */ /* 0x010fe20000410000 */
[----:B------:R-:W-:Y:S02]  /*d8c0*/  WARPGROUP.DEPBAR.LE gsb0, 0x0 ;  /* 0x00008000000079c5 */ /* 0x000fe40000010000 */
[----:B------:R-:W-:Y:S05]  /*d8d0*/  @!P0 BRA `(.L_x_1855) ;  /* 0x0000000000048947 */ /* 0x000fea0003800000 */
[----:B------:R-:W-:Y:S01]  /*d8e0*/  BPT.TRAP 0x1 ;  /* 0x000000040000795c */ /* 0x000fe20000300000 */
.L_x_1855:
        /* <DEDUP_REMOVED lines=27> */
[----:B------:R-:W-:Y:S01]  /*daa0*/  SYNCS.ARRIVE.TRANS64.RED.A1T0 RZ, [UR4], RZ ;  /* 0x000000ffffff79a7 */ /* 0x000fe20008100404 */
        /* <DEDUP_REMOVED lines=19> */
[----:B------:R-:W-:Y:S01]  /*dbe0*/  USEL UR4, URZ, 0x1, UP0 ;  /* 0x000000013f047887 */ /* 0x000fe20008000000 */
        /* <DEDUP_REMOVED lines=26> */
.L_x_1822:
        /* <DEDUP_REMOVED lines=10> */
[----:B------:R-:W-:Y:S01]  /*de30*/  F2FP.BF16.F32.PACK_AB R53, R53, R56 ;  /* 0x000000383535723e */ /* 0x000fe200000010ff */
[----:B------:R-:W-:Y:S01]  /*de40*/  ULDC UR10, c[0x0][0xa88] ;  /* 0x0002a200000a7ab9 */ /* 0x000fe20000000800 */
        /* <DEDUP_REMOVED lines=23> */
[----:B------:R-:W-:Y:S02]  /*dfc0*/  LOP3.LUT P1, RZ, R190, 0x3, RZ, 0xc0, !PT ;  /* 0x00000003beff7812 */ /* 0x000fe4000782c0ff */
[----:B------:R-:W-:Y:S02]  /*dfd0*/  F2FP.BF16.F32.PACK_AB R95, R95, R96 ;  /* 0x000000605f5f723e */ /* 0x000fe400000010ff */
[----:B------:R-:W-:Y:S02]  /*dfe0*/  F2FP.BF16.F32.PACK_AB R61, R61, R64 ;  /* 0x000000403d3d723e */ /* 0x000fe400000010ff */
[----:B------:R-:W-:Y:S02]  /*dff0*/  F2FP.BF16.F32.PACK_AB R94, R93, R94 ;  /* 0x0000005e5d5e723e */ /* 0x000fe400000010ff */
[----:B------:R-:W-:Y:S02]  /*e000*/  F2FP.BF16.F32.PACK_AB R60, R57, R60 ;  /* 0x0000003c393c723e */ /* 0x000fe400000010ff */
[----:B------:R-:W-:-:S02]  /*e010*/  F2FP.BF16.F32.PACK_AB R9, R9, R12 ;  /* 0x0000000c0909723e */ /* 0x000fc400000010ff */
[----:B------:R-:W-:Y:S02]  /*e020*/  F2FP.BF16.F32.PACK_AB R91, R91, R92 ;  /* 0x0000005c5b5b723e */ /* 0x000fe400000010ff */
[----:B------:R-:W-:Y:S01]  /*e030*/  F2FP.BF16.F32.PACK_AB R90, R89, R90 ;  /* 0x0000005a595a723e */ /* 0x000fe200000010ff */
[----:B------:R-:W-:Y:S01]  /*e040*/  USHF.R.S32.HI UR5, URZ, 0x1f, UR43 ;  /* 0x0000001f3f057899 */ /* 0x000fe2000801142b */
[----:B------:R-:W-:Y:S01]  /*e050*/  LOP3.LUT R4, R4, 0xc, RZ, 0xc0, !PT ;  /* 0x0000000c04047812 */ /* 0x000fe200078ec0ff */
[----:B------:R-:W1:Y:S01]  /*e060*/  LDC.64 R62, c[0x0][0xb78] ;  /* 0x0002de00ff3e7b82 */ /* 0x000e620000000a00 */
[----:B------:R-:W-:Y:S01]  /*e070*/  F2FP.BF16.F32.PACK_AB R7, R7, R10 ;  /* 0x0000000a0707723e */ /* 0x000fe200000010ff */
[----:B------:R-:W-:-:S06]  /*e080*/  ULDC.64 UR8, c[0x0][0xb70] ;  /* 0x0002dc0000087ab9 */ /* 0x000fcc0000000a00 */
[----:B------:R-:W-:Y:S01]  /*e090*/  BAR.SYNC.DEFER_BLOCKING 0x1, 0x100 ;  /* 0x0044000000007b1d */ /* 0x000fe20000010000 */
[----:B------:R-:W-:-:S05]  /*e0a0*/  IADD3 R4, P0, R4, UR6, RZ ;  /* 0x0000000604047c10 */ /* 0x000fca000ff1e0ff */
[----:B------:R-:W-:-:S05]  /*e0b0*/  IMAD.X R5, RZ, RZ, UR7, P0 ;  /* 0x00000007ff057e24 */ /* 0x000fca00080e06ff */
[----:B------:R2:W3:Y:S01]  /*e0c0*/  LDG.E.CONSTANT R50, desc[UR54][R4.64] ;  /* 0x0000003604327981 */ /* 0x0004e2000c1e9900 */
[----:B------:R-:W-:Y:S01]  /*e0d0*/  VIADD R65, R23, UR42 ;  /* 0x0000002a17417c36 */ /* 0x000fe20008000000 */
[C---:B------:R-:W-:Y:S01]  /*e0e0*/  IADD3 R13, P3, R16.reuse, 0x60, RZ ;  /* 0x00000060100d7810 */ /* 0x040fe20007f7e0ff */
[----:B------:R-:W-:Y:S01]  /*e0f0*/  UIMAD UR5, UR5, UR8, URZ ;  /* 0x00000008050572a4 */ /* 0x000fe2000f8e023f */
[----:B------:R-:W-:Y:S01]  /*e100*/  LOP3.LUT R25, R16, 0x380, RZ, 0xc0, !PT ;  /* 0x0000038010197812 */ /* 0x000fe200078ec0ff */
[----:B------:R-:W-:Y:S01]  /*e110*/  VIADD R3, R65, 0x8 ;  /* 0x0000000841037836 */ /* 0x000fe20000000000 */
[----:B------:R-:W-:Y:S01]  /*e120*/  LOP3.LUT R12, R13, 0x380, RZ, 0xc0, !PT ;  /* 0x000003800d0c7812 */ /* 0x000fe200078ec0ff */
[----:B------:R-:W-:Y:S01]  /*e130*/  UIMAD.WIDE.U32 UR6, UR43, UR8, URZ ;  /* 0x000000082b0672a5 */ /* 0x000fe2000f8e003f */
[----:B------:R-:W-:Y:S01]  /*e140*/  F2FP.BF16.F32.PACK_AB R6, R87, R6 ;  /* 0x000000065706723e */ /* 0x000fe200000010ff */
[----:B------:R-:W-:Y:S01]  /*e150*/  UIMAD UR5, UR43, UR9, UR5 ;  /* 0x000000092b0572a4 */ /* 0x000fe2000f8e0205 */
[----:B--2---:R-:W-:-:S02]  /*e160*/  LOP3.LUT P0, R4, R51, 0x3, RZ, 0xc0, !PT ;  /* 0x0000000333047812 */ /* 0x004fc4000780c0ff */
[----:B------:R-:W-:Y:S01]  /*e170*/  ISETP.GE.OR P2, PT, R3, UR10, P1 ;  /* 0x0000000a03007c0c */ /* 0x000fe20008f46670 */
[----:B------:R-:W-:Y:S01]  /*e180*/  UIADD3 UR5, UR7, UR5, URZ ;  /* 0x0000000507057290 */ /* 0x000fe2000fffe03f */
[----:B------:R-:W-:Y:S02]  /*e190*/  ISETP.EQ.OR P0, PT, R4, 0x3, !P0 ;  /* 0x000000030400780c */ /* 0x000fe40004702670 */
[----:B------:R-:W-:Y:S02]  /*e1a0*/  SHF.R.U64 R12, R12, 0x3, RZ ;  /* 0x000000030c0c7819 */ /* 0x000fe400000012ff */
[----:B------:R-:W-:Y:S02]  /*e1b0*/  SEL R55, R53, R52, P0 ;  /* 0x0000003435377207 */ /* 0x000fe40000000000 */
[----:B------:R-:W-:Y:S02]  /*e1c0*/  SEL R52, R52, R53, P0 ;  /* 0x0000003534347207 */ /* 0x000fe40000000000 */
[----:B------:R-:W-:-:S02]  /*e1d0*/  SEL R53, R43, R42, P0 ;  /* 0x0000002a2b357207 */ /* 0x000fc40000000000 */
[----:B------:R-:W-:Y:S02]  /*e1e0*/  SEL R42, R42, R43, P0 ;  /* 0x0000002b2a2a7207 */ /* 0x000fe40000000000 */
[----:B------:R-:W-:Y:S02]  /*e1f0*/  SEL R43, R35, R34, P0 ;  /* 0x00000022232b7207 */ /* 0x000fe40000000000 */
[----:B------:R-:W-:Y:S02]  /*e200*/  SEL R34, R34, R35, P0 ;  /* 0x0000002322227207 */ /* 0x000fe40000000000 */
        /* <DEDUP_REMOVED lines=8> */
[----:B------:R-:W-:-:S02]  /*e290*/  IADD3 R15, P6, R16, 0x40, RZ ;  /* 0x00000040100f7810 */ /* 0x000fc40007fde0ff */
        /* <DEDUP_REMOVED lines=8> */
[----:B------:R-:W-:Y:S02]  /*e320*/  IADD3 R21, P5, R16, 0x20, RZ ;  /* 0x0000002010157810 */ /* 0x000fe40007fbe0ff */
[----:B------:R-:W-:Y:S02]  /*e330*/  LOP3.LUT R14, R15, 0x380, RZ, 0xc0, !PT ;  /* 0x000003800f0e7812 */ /* 0x000fe400078ec0ff */
[----:B------:R-:W-:Y:S02]  /*e340*/  SEL R31, R95, R94, P0 ;  /* 0x0000005e5f1f7207 */ /* 0x000fe40000000000 */
[----:B------:R-:W-:-:S02]  /*e350*/  SEL R51, R61, R60, P0 ;  /* 0x0000003c3d337207 */ /* 0x000fc40000000000 */
[----:B------:R-:W-:Y:S02]  /*e360*/  SEL R94, R94, R95, P0 ;  /* 0x0000005f5e5e7207 */ /* 0x000fe40000000000 */
[----:B------:R-:W-:Y:S02]  /*e370*/  SEL R60, R60, R61, P0 ;  /* 0x0000003d3c3c7207 */ /* 0x000fe40000000000 */
[----:B------:R-:W-:Y:S02]  /*e380*/  LOP3.LUT R20, R21, 0x380, RZ, 0xc0, !PT ;  /* 0x0000038015147812 */ /* 0x000fe400078ec0ff */
[----:B------:R-:W-:Y:S02]  /*e390*/  SHF.R.U64 R14, R14, 0x3, RZ ;  /* 0x000000030e0e7819 */ /* 0x000fe400000012ff */
[----:B------:R-:W-:Y:S02]  /*e3a0*/  SEL R37, R91, R90, P0 ;  /* 0x0000005a5b257207 */ /* 0x000fe40000000000 */
[----:B------:R-:W-:-:S02]  /*e3b0*/  SEL R90, R90, R91, P0 ;  /* 0x0000005b5a5a7207 */ /* 0x000fc40000000000 */
[----:B------:R-:W-:Y:S02]  /*e3c0*/  SHF.R.U64 R25, R25, 0x3, RZ ;  /* 0x0000000319197819 */ /* 0x000fe400000012ff */
[----:B------:R-:W-:Y:S02]  /*e3d0*/  SHF.R.U64 R20, R20, 0x3, RZ ;  /* 0x0000000314147819 */ /* 0x000fe400000012ff */
[----:B------:R-:W-:Y:S01]  /*e3e0*/  LOP3.LUT R14, R14, R15, RZ, 0x3c, !PT ;  /* 0x0000000f0e0e7212 */ /* 0x000fe200078e3cff */
[--C-:B------:R-:W-:Y:S01]  /*e3f0*/  IMAD.X R15, RZ, RZ, R17.reuse, P6 ;  /* 0x000000ffff0f7224 */ /* 0x100fe200030e0611 */
[----:B------:R-:W-:Y:S01]  /*e400*/  LOP3.LUT R12, R12, R13, RZ, 0x3c, !PT ;  /* 0x0000000d0c0c7212 */ /* 0x000fe200078e3cff */
[----:B------:R-:W-:Y:S01]  /*e410*/  IMAD.X R13, RZ, RZ, R17, P3 ;  /* 0x000000ffff0d7224 */ /* 0x000fe200018e0611 */
[----:B------:R-:W-:Y:S02]  /*e420*/  SEL R57, R7, R6, P0 ;  /* 0x0000000607397207 */ /* 0x000fe40000000000 */
[----:B------:R-:W-:-:S02]  /*e430*/  SEL R44, R6, R7, P0 ;  /* 0x00000007062c7207 */ /* 0x000fc40000000000 */
[C---:B------:R-:W-:Y:S02]  /*e440*/  IADD3 R7, P6, R16.reuse, 0x4040, RZ ;  /* 0x0000404010077810 */ /* 0x040fe40007fde0ff */
[----:B------:R-:W-:Y:S02]  /*e450*/  IADD3 R5, P3, R16, 0x4060, RZ ;  /* 0x0000406010057810 */ /* 0x000fe40007f7e0ff */
[----:B------:R-:W-:Y:S01]  /*e460*/  LOP3.LUT R24, R25, R16, RZ, 0x3c, !PT ;  /* 0x0000001019187212 */ /* 0x000fe200078e3cff */
[--C-:B------:R-:W-:Y:S01]  /*e470*/  IMAD.MOV.U32 R25, RZ, RZ, R17.reuse ;  /* 0x000000ffff197224 */ /* 0x100fe200078e0011 */
[----:B------:R-:W-:Y:S01]  /*e480*/  LOP3.LUT R20, R20, R21, RZ, 0x3c, !PT ;  /* 0x0000001514147212 */ /* 0x000fe200078e3cff */
[----:B------:R-:W-:Y:S01]  /*e490*/  IMAD.X R21, RZ, RZ, R17, P5 ;  /* 0x000000ffff157224 */ /* 0x000fe200028e0611 */
[----:B------:R-:W-:Y:S02]  /*e4a0*/  SEL R47, R9, R8, P0 ;  /* 0x00000008092f7207 */ /* 0x000fe40000000000 */
[----:B------:R-:W-:-:S02]  /*e4b0*/  SEL R30, R8, R9, P0 ;  /* 0x00000009081e7207 */ /* 0x000fc40000000000 */
[C---:B------:R-:W-:Y:S02]  /*e4c0*/  IADD3 R11, P4, R16.reuse, 0x4000, RZ ;  /* 0x00004000100b7810 */ /* 0x040fe40007f9e0ff */
[----:B------:R-:W-:Y:S02]  /*e4d0*/  IADD3 R9, P5, R16, 0x4020, RZ ;  /* 0x0000402010097810 */ /* 0x000fe40007fbe0ff */
[----:B------:R-:W-:Y:S02]  /*e4e0*/  LOP3.LUT R6, R7, 0x380, RZ, 0xc0, !PT ;  /* 0x0000038007067812 */ /* 0x000fe400078ec0ff */
[----:B------:R-:W-:Y:S02]  /*e4f0*/  LOP3.LUT R4, R5, 0x380, RZ, 0xc0, !PT ;  /* 0x0000038005047812 */ /* 0x000fe400078ec0ff */
[----:B------:R-:W-:Y:S02]  /*e500*/  MOV R59, R14 ;  /* 0x0000000e003b7202 */ /* 0x000fe40000000f00 */
[----:B------:R-:W-:-:S02]  /*e510*/  MOV R61, R24 ;  /* 0x00000018003d7202 */ /* 0x000fc40000000f00 */
[----:B------:R-:W-:Y:S02]  /*e520*/  LOP3.LUT R10, R11, 0x380, RZ, 0xc0, !PT ;  /* 0x000003800b0a7812 */ /* 0x000fe400078ec0ff */
[----:B------:R-:W-:Y:S02]  /*e530*/  LOP3.LUT R8, R9, 0x380, RZ, 0xc0, !PT ;  /* 0x0000038009087812 */ /* 0x000fe400078ec0ff */
[----:B------:R-:W-:Y:S02]  /*e540*/  MOV R25, R20 ;  /* 0x0000001400197202 */ /* 0x000fe40000000f00 */
[----:B------:R-:W-:Y:S02]  /*e550*/  SHF.R.U64 R6, R6, 0x3, RZ ;  /* 0x0000000306067819 */ /* 0x000fe400000012ff */
[----:B------:R-:W-:Y:S02]  /*e560*/  SHF.R.U64 R4, R4, 0x3, RZ ;  /* 0x0000000304047819 */ /* 0x000fe400000012ff */
[----:B------:R-:W-:-:S02]  /*e570*/  SHF.R.U64 R10, R10, 0x3, RZ ;  /* 0x000000030a0a7819 */ /* 0x000fc400000012ff */
[----:B------:R-:W-:Y:S02]  /*e580*/  SHF.R.U64 R8, R8, 0x3, RZ ;  /* 0x0000000308087819 */ /* 0x000fe400000012ff */
[----:B------:R-:W-:Y:S01]  /*e590*/  MOV R58, R12 ;  /* 0x0000000c003a7202 */ /* 0x000fe20000000f00 */
[----:B------:R-:W-:Y:S01]  /*e5a0*/  IMAD.U32 R13, RZ, RZ, UR7 ;  /* 0x00000007ff0d7e24 */ /* 0x000fe2000f8e00ff */
[----:B------:R-:W-:Y:S01]  /*e5b0*/  LOP3.LUT R6, R6, R7, RZ, 0x3c, !PT ;  /* 0x0000000706067212 */ /* 0x000fe200078e3cff */
[--C-:B------:R-:W-:Y:S01]  /*e5c0*/  IMAD.X R7, RZ, RZ, R17.reuse, P6 ;  /* 0x000000ffff077224 */ /* 0x100fe200030e0611 */
[----:B------:R-:W-:Y:S01]  /*e5d0*/  LOP3.LUT R4, R4, R5, RZ, 0x3c, !PT ;  /* 0x0000000504047212 */ /* 0x000fe200078e3cff */
[--C-:B------:R-:W-:Y:S01]  /*e5e0*/  IMAD.X R5, RZ, RZ, R17.reuse, P3 ;  /* 0x000000ffff057224 */ /* 0x100fe200018e0611 */
[----:B------:R-:W-:Y:S01]  /*e5f0*/  LOP3.LUT R10, R10, R11, RZ, 0x3c, !PT ;  /* 0x0000000b0a0a7212 */ /* 0x000fe200078e3cff */
[----:B------:R-:W-:Y:S01]  /*e600*/  IMAD.U32 R13, RZ, RZ, UR5 ;  /* 0x00000005ff0d7e24 */ /* 0x000fe2000f8e00ff */
[----:B------:R-:W-:Y:S01]  /*e610*/  USHF.R.S32.HI UR5, URZ, 0x1f, UR44 ;  /* 0x0000001f3f057899 */ /* 0x000fe2000801142c */
[----:B------:R-:W-:Y:S01]  /*e620*/  LOP3.LUT R8, R8, R9, RZ, 0x3c, !PT ;  /* 0x0000000908087212 */ /* 0x000fe200078e3cff */
[--C-:B------:R-:W-:Y:S01]  /*e630*/  IMAD.X R11, RZ, RZ, R17.reuse, P4 ;  /* 0x000000ffff0b7224 */ /* 0x100fe200020e0611 */
[----:B------:R-:W-:Y:S01]  /*e640*/  MOV R46, R6 ;  /* 0x00000006002e7202 */ /* 0x000fe20000000f00 */
[----:B------:R-:W-:Y:S01]  /*e650*/  IMAD.X R9, RZ, RZ, R17, P5 ;  /* 0x000000ffff097224 */ /* 0x000fe200028e0611 */
[----:B------:R-:W-:Y:S01]  /*e660*/  MOV R21, R4 ;  /* 0x0000000400157202 */ /* 0x000fe20000000f00 */
[----:B------:R-:W-:Y:S01]  /*e670*/  IMAD.U32 R12, RZ, RZ, UR6 ;  /* 0x00000006ff0c7e24 */ /* 0x000fe2000f8e00ff */
[----:B------:R-:W-:Y:S01]  /*e680*/  MOV R56, R10 ;  /* 0x0000000a00387202 */ /* 0x000fe20000000f00 */
[C---:B-1----:R-:W-:Y:S01]  /*e690*/  IMAD R24, R62.reuse, UR5, RZ ;  /* 0x000000053e187c24 */ /* 0x042fe2000f8e02ff */
[----:B------:R-:W-:Y:S01]  /*e6a0*/  MOV R54, R8 ;  /* 0x0000000800367202 */ /* 0x000fe20000000f00 */
[----:B------:R-:W-:Y:S01]  /*e6b0*/  IMAD.WIDE.U32 R12, R62, UR44, R12 ;  /* 0x0000002c3e0c7c25 */ /* 0x000fe2000f8e000c */
[----:B------:R-:W-:Y:S01]  /*e6c0*/  ISETP.GE.OR P1, PT, R65, UR10, P1 ;  /* 0x0000000a41007c0c */ /* 0x000fe20008f26670 */
[----:B------:R-:W-:Y:S01]  /*e6d0*/  ULDC.64 UR6, c[0x0][0xb40] ;  /* 0x0002d00000067ab9 */ /* 0x000fe20000000a00 */
        /* <DEDUP_REMOVED lines=15> */
[----:B------:R-:W-:Y:S01]  /*e7d0*/  SHFL.IDX PT, R55, R55, R50, 0x1c1f ;  /* 0x001c1f3237377589 */ /* 0x000fe200000e0000 */
[----:B------:R-:W-:-:S03]  /*e7e0*/  IMAD R49, R63, UR44, R24 ;  /* 0x0000002c3f317c24 */ /* 0x000fc6000f8e0218 */
[----:B------:R-:W2:Y:S01]  /*e7f0*/  SHFL.IDX PT, R52, R52, R3, 0x1c1f ;  /* 0x001c1f0334347589 */ /* 0x000ea200000e0000 */
[----:B---3--:R-:W-:Y:S02]  /*e800*/  SEL R8, R31, R94, P0 ;  /* 0x0000005e1f087207 */ /* 0x008fe40000000000 */
[----:B------:R-:W-:Y:S01]  /*e810*/  SEL R10, R94, R31, P0 ;  /* 0x0000001f5e0a7207 */ /* 0x000fe20000000000 */
[----:B------:R-:W-:Y:S04]  /*e820*/  SHFL.IDX PT, R39, R39, R50, 0x1c1f ;  /* 0x001c1f3227277589 */ /* 0x000fe800000e0000 */
[----:B------:R-:W-:Y:S01]  /*e830*/  SHFL.IDX PT, R53, R53, R50, 0x1c1f ;  /* 0x001c1f3235357589 */ /* 0x000fe200000e0000 */
[----:B----4-:R-:W-:Y:S02]  /*e840*/  SEL R9, R51, R60, P0 ;  /* 0x0000003c33097207 */ /* 0x010fe40000000000 */
[----:B------:R-:W-:Y:S01]  /*e850*/  SEL R11, R60, R51, P0 ;  /* 0x000000333c0b7207 */ /* 0x000fe20000000000 */
[----:B------:R-:W3:Y:S04]  /*e860*/  SHFL.IDX PT, R48, R48, R3, 0x1c1f ;  /* 0x001c1f0330307589 */ /* 0x000ee800000e0000 */
[----:B------:R-:W-:Y:S01]  /*e870*/  SHFL.IDX PT, R42, R42, R3, 0x1c1f ;  /* 0x001c1f032a2a7589 */ /* 0x000fe200000e0000 */
[----:B-1----:R-:W-:-:S02]  /*e880*/  SEL R88, R37, R90, P0 ;  /* 0x0000005a25587207 */ /* 0x002fc40000000000 */
[----:B------:R-:W-:Y:S01]  /*e890*/  SEL R90, R90, R37, P0 ;  /* 0x000000255a5a7207 */ /* 0x000fe20000000000 */
[----:B------:R-:W-:Y:S04]  /*e8a0*/  SHFL.IDX PT, R45, R45, R50, 0x1c1f ;  /* 0x001c1f322d2d7589 */ /* 0x000fe800000e0000 */
[----:B------:R-:W-:Y:S01]  /*e8b0*/  SHFL.IDX PT, R43, R43, R50, 0x1c1f ;  /* 0x001c1f322b2b7589 */ /* 0x000fe200000e0000 */
[----:B--2---:R-:W-:Y:S02]  /*e8c0*/  SEL R89, R55, R52, P0 ;  /* 0x0000003437597207 */ /* 0x004fe40000000000 */
[----:B------:R-:W-:Y:S01]  /*e8d0*/  SEL R91, R52, R55, P0 ;  /* 0x00000037345b7207 */ /* 0x000fe20000000000 */
[----:B------:R-:W-:Y:S04]  /*e8e0*/  SHFL.IDX PT, R40, R40, R3, 0x1c1f ;  /* 0x001c1f0328287589 */ /* 0x000fe800000e0000 */
[----:B------:R-:W1:Y:S04]  /*e8f0*/  SHFL.IDX PT, R34, R34, R3, 0x1c1f ;  /* 0x001c1f0322227589 */ /* 0x000e6800000e0000 */
[----:B------:R-:W-:Y:S01]  /*e900*/  SHFL.IDX PT, R41, R41, R50, 0x1c1f ;  /* 0x001c1f3229297589 */ /* 0x000fe200000e0000 */
[----:B---3--:R-:W-:-:S03]  /*e910*/  SEL R24, R39, R48, P0 ;  /* 0x0000003027187207 */ /* 0x008fc60000000000 */
[----:B------:R-:W-:Y:S04]  /*e920*/  SHFL.IDX PT, R33, R33, R50, 0x1c1f ;  /* 0x001c1f3221217589 */ /* 0x000fe800000e0000 */
[----:B------:R-:W-:Y:S04]  /*e930*/  SHFL.IDX PT, R35, R35, R50, 0x1c1f ;  /* 0x001c1f3223237589 */ /* 0x000fe800000e0000 */
[----:B------:R2:W-:Y:S04]  /*e940*/  SHFL.IDX PT, R15, R27, R50, 0x1c1f ;  /* 0x001c1f321b0f7589 */ /* 0x0005e800000e0000 */
[----:B------:R-:W-:Y:S04]  /*e950*/  SHFL.IDX PT, R32, R32, R3, 0x1c1f ;  /* 0x001c1f0320207589 */ /* 0x000fe800000e0000 */
[----:B------:R3:W4:Y:S01]  /*e960*/  SHFL.IDX PT, R14, R28, R3, 0x1c1f ;  /* 0x001c1f031c0e7589 */ /* 0x00072200000e0000 */
[----:B-1----:R-:W-:-:S02]  /*e970*/  SEL R29, R43, R34, P0 ;  /* 0x000000222b1d7207 */ /* 0x002fc40000000000 */
[----:B--2---:R-:W-:Y:S01]  /*e980*/  SEL R27, R42, R53, P0 ;  /* 0x000000352a1b7207 */ /* 0x004fe20000000000 */
[----:B------:R1:W2:Y:S01]  /*e990*/  SHFL.IDX PT, R36, R26, R3, 0x1c1f ;  /* 0x001c1f031a247589 */ /* 0x0002a200000e0000 */
[----:B------:R-:W-:-:S03]  /*e9a0*/  SEL R31, R34, R43, P0 ;  /* 0x0000002b221f7207 */ /* 0x000fc60000000000 */
[----:B------:R-:W5:Y:S01]  /*e9b0*/  SHFL.IDX PT, R38, R38, R3, 0x1c1f ;  /* 0x001c1f0326267589 */ /* 0x000f6200000e0000 */
[----:B---3--:R-:W-:-:S03]  /*e9c0*/  SEL R28, R45, R40, P0 ;  /* 0x000000282d1c7207 */ /* 0x008fc60000000000 */
[----:B------:R-:W-:Y:S01]  /*e9d0*/  SHFL.IDX PT, R47, R47, R50, 0x1c1f ;  /* 0x001c1f322f2f7589 */ /* 0x000fe200000e0000 */
[----:B-1----:R-:W-:-:S03]  /*e9e0*/  SEL R26, R48, R39, P0 ;  /* 0x00000027301a7207 */ /* 0x002fc60000000000 */
[----:B------:R-:W-:Y:S04]  /*e9f0*/  SHFL.IDX PT, R57, R57, R50, 0x1c1f ;  /* 0x001c1f3239397589 */ /* 0x000fe800000e0000 */
[----:B------:R1:W3:Y:S04]  /*ea00*/  SHFL.IDX PT, R20, R30, R3, 0x1c1f ;  /* 0x001c1f031e147589 */ /* 0x0002e800000e0000 */
[----:B------:R4:W3:Y:S04]  /*ea10*/  SHFL.IDX PT, R44, R44, R3, 0x1c1f ;  /* 0x001c1f032c2c7589 */ /* 0x0008e800000e0000 */
[----:B------:R2:W-:Y:S01]  /*ea20*/  STSM.16.M88.4 [R61], R4 ;  /* 0x000000043d007844 */ /* 0x0005e20000000200 */
[----:B-1----:R-:W-:-:S03]  /*ea30*/  SEL R30, R40, R45, P0 ;  /* 0x0000002d281e7207 */ /* 0x002fc60000000000 */
[----:B------:R1:W-:Y:S01]  /*ea40*/  STSM.16.M88.4 [R25], R8 ;  /* 0x0000000819007844 */ /* 0x0003e20000000200 */
[----:B----4-:R-:W-:-:S03]  /*ea50*/  SHF.R.S32.HI R3, RZ, 0x1f, R65 ;  /* 0x0000001fff037819 */ /* 0x010fc60000011441 */
[----:B------:R-:W-:Y:S01]  /*ea60*/  STSM.16.M88.4 [R59], R88 ;  /* 0x000000583b007844 */ /* 0x000fe20000000200 */
[----:B--2---:R-:W-:Y:S02]  /*ea70*/  IADD3 R5, P3, R65, R12, RZ ;  /* 0x0000000c41057210 */ /* 0x004fe40007f7e0ff */
[----:B------:R-:W-:Y:S02]  /*ea80*/  SEL R12, R33, R14, P0 ;  /* 0x0000000e210c7207 */ /* 0x000fe40000000000 */
[----:B-1----:R-:W-:Y:S02]  /*ea90*/  SEL R25, R53, R42, P0 ;  /* 0x0000002a35197207 */ /* 0x002fe40000000000 */
[----:B------:R-:W-:Y:S02]  /*eaa0*/  IADD3.X R6, R3, R13, R49, P3, !PT ;  /* 0x0000000d03067210 */ /* 0x000fe40001ffe431 */
[----:B------:R-:W-:Y:S01]  /*eab0*/  SEL R8, R41, R32, P0 ;  /* 0x0000002029087207 */ /* 0x000fe20000000000 */
[----:B------:R-:W-:Y:S01]  /*eac0*/  STSM.16.M88.4 [R58], R24 ;  /* 0x000000183a007844 */ /* 0x000fe20000000200 */
[----:B------:R-:W-:-:S02]  /*ead0*/  SEL R10, R32, R41, P0 ;  /* 0x00000029200a7207 */ /* 0x000fc40000000000 */
[----:B------:R-:W-:Y:S01]  /*eae0*/  SEL R9, R35, R36, P0 ;  /* 0x0000002423097207 */ /* 0x000fe20000000000 */
[----:B------:R-:W-:Y:S01]  /*eaf0*/  STSM.16.M88.4 [R56], R28 ;  /* 0x0000001c38007844 */ /* 0x000fe20000000200 */
[----:B------:R-:W-:Y:S02]  /*eb00*/  SEL R11, R36, R35, P0 ;  /* 0x00000023240b7207 */ /* 0x000fe40000000000 */
[----:B-----5:R-:W-:Y:S01]  /*eb10*/  SEL R13, R15, R38, P0 ;  /* 0x000000260f0d7207 */ /* 0x020fe20000000000 */
[----:B------:R-:W1:Y:S01]  /*eb20*/  SHFL.IDX PT, R3, R192, RZ, 0x1f ;  /* 0x00001fffc0037589 */ /* 0x000e6200000e0000 */
[----:B------:R-:W-:Y:S02]  /*eb30*/  SEL R14, R14, R33, P0 ;  /* 0x000000210e0e7207 */ /* 0x000fe40000000000 */
[----:B------:R-:W-:Y:S01]  /*eb40*/  SEL R15, R38, R15, P0 ;  /* 0x0000000f260f7207 */ /* 0x000fe20000000000 */
[----:B------:R2:W-:Y:S01]  /*eb50*/  STSM.16.M88.4 [R54], R8 ;  /* 0x0000000836007844 */ /* 0x0005e20000000200 */
[----:B---3--:R-:W-:-:S02]  /*eb60*/  SEL R32, R47, R20, P0 ;  /* 0x000000142f207207 */ /* 0x008fc40000000000 */
[----:B------:R-:W-:Y:S01]  /*eb70*/  SEL R34, R20, R47, P0 ;  /* 0x0000002f14227207 */ /* 0x000fe20000000000 */
[----:B------:R2:W-:Y:S01]  /*eb80*/  STSM.16.M88.4 [R46], R12 ;  /* 0x0000000c2e007844 */ /* 0x0005e20000000200 */
[----:B------:R-:W-:Y:S02]  /*eb90*/  SEL R33, R57, R44, P0 ;  /* 0x0000002c39217207 */ /* 0x000fe40000000000 */
[----:B------:R-:W-:Y:S02]  /*eba0*/  SEL R35, R44, R57, P0 ;  /* 0x000000392c237207 */ /* 0x000fe40000000000 */
[----:B------:R-:W-:-:S03]  /*ebb0*/  LEA R4, P3, R5, UR6, 0x2 ;  /* 0x0000000605047c11 */ /* 0x000fc6000f8610ff */
[----:B------:R2:W-:Y:S01]  /*ebc0*/  STSM.16.M88.4 [R21], R32 ;  /* 0x0000002015007844 */ /* 0x0005e20000000200 */
[----:B------:R-:W-:Y:S01]  /*ebd0*/  LEA.HI.X R5, R5, UR7, R6, 0x2, P3 ;  /* 0x0000000705057c11 */ /* 0x000fe200098f1406 */
[----:B------:R3:W-:Y:S06]  /*ebe0*/  MEMBAR.ALL.CTA ;  /* 0x0000000000007992 */ /* 0x0007ec0000008000 */
[----:B---3--:R-:W3:Y:S02]  /*ebf0*/  FENCE.VIEW.ASYNC.S ;  /* 0x00000000000073c6 */ /* 0x008ee40000000000 */
[----:B---3--:R-:W-:Y:S06]  /*ec00*/  BAR.ARV 0x1, 0x120 ;  /* 0x0044800000007b1d */ /* 0x008fec0000002000 */
        /* <DEDUP_REMOVED lines=16> */
[----:B-1----:R-:W-:Y:S01]  /*ed10*/  UMOV UR40, UR5 ;  /* 0x0000000500287c82 */ /* 0x002fe20008000000 */
[----:B------:R-:W-:Y:S01]  /*ed20*/  UMOV UR41, UR8 ;  /* 0x0000000800297c82 */ /* 0x000fe20008000000 */
[----:B------:R-:W-:Y:S01]  /*ed30*/  UIADD3 UR5, UR37, 0x29820, URZ ;  /* 0x0002982025057890 */ /* 0x000fe2000fffe03f */
[----:B------:R1:W-:Y:S03]  /*ed40*/  UTMASTG.5D [UR40], [UR6] ;  /* 0x00000028060073b5 */ /* 0x0003e60008020000 */
[----:B------:R-:W-:Y:S01]  /*ed50*/  UPRMT UR5, URZ, 0x654, UR5 ;  /* 0x000006543f057896 */ /* 0x000fe20008000005 */
[----:B------:R0:W-:Y:S01]  /*ed60*/  UTMACMDFLUSH ;  /* 0x00000000000079b7 */ /* 0x0001e20000000000 */
[----:B------:R-:W-:-:S07]  /*ed70*/  DEPBAR.LE SB0, 0x0 ;  /* 0x000080000000791a */ /* 0x000fce0000000000 */
[----:B-1----:R-:W-:Y:S03]  /*ed80*/  SYNCS.ARRIVE.TRANS64.RED.A1T0 RZ, [UR5], RZ ;  /* 0x000000ffffff79a7 */ /* 0x002fe60008100405 */
.L_x_1859:
[----:B------:R-:W-:Y:S05]  /*ed90*/  BSYNC B0 ;  /* 0x0000000000007941 */ /* 0x000fea0003800000 */
.L_x_1858:
[----:B------:R-:W-:Y:S05]  /*eda0*/  BRA `(.L_x_1857) ;  /* 0x00000008001c7947 */ /* 0x000fea0003800000 */
.L_x_1856:
        /* <DEDUP_REMOVED lines=31> */
.L_x_1861:
[----:B------:R-:W-:Y:S05]  /*efa0*/  BSYNC B0 ;  /* 0x0000000000007941 */ /* 0x000fea0003800000 */
.L_x_1860:
[----:B------:R-:W-:Y:S01]  /*efb0*/  ULDC UR5, c[0x0][0xa88] ;  /* 0x0002a20000057ab9 */ /* 0x000fe20000000800 */
[C---:B--2---:R-:W-:Y:S01]  /*efc0*/  IMAD R0, R6.reuse, UR6, RZ ;  /* 0x0000000606007c24 */ /* 0x044fe2000f8e02ff */
[----:B------:R-:W-:Y:S01]  /*efd0*/  UIADD3 UR42, -UR42, UR5, URZ ;  /* 0x000000052a2a7290 */ /* 0x000fe2000fffe13f */
[----:B----4-:R-:W-:Y:S01]  /*efe0*/  IMAD.WIDE.U32 R2, R6, UR43, R18 ;  /* 0x0000002b06027c25 */ /* 0x010fe2000f8e0012 */
[----:B------:R-:W-:Y:S01]  /*eff0*/  ULOP3.LUT UR53, URZ, UR53, URZ, 0x33, !UPT ;  /* 0x000000353f357292 */ /* 0x000fe2000f8e333f */
[----:B------:R-:W-:Y:S01]  /*f000*/  SHF.R.S32.HI R189, RZ, 0x1f, R188 ;  /* 0x0000001fffbd7819 */ /* 0x000fe200000114bc */
[----:B------:R-:W-:Y:S01]  /*f010*/  BSSY B0, `(.L_x_1862) ;  /* 0x0000021000007945 */ /* 0x000fe20003800000 */
[----:B------:R-:W-:Y:S01]  /*f020*/  IMAD R5, R7, UR43, R0 ;  /* 0x0000002b07057c24 */ /* 0x000fe2000f8e0200 */
        /* <DEDUP_REMOVED lines=31> */
.L_x_1863:
[----:B------:R-:W-:Y:S05]  /*f220*/  BSYNC B0 ;  /* 0x0000000000007941 */ /* 0x000fea0003800000 */
.L_x_1862:
[----:B------:R-:W-:Y:S04]  /*f230*/  BSSY B0, `(.L_x_1864) ;  /* 0x0000014000007945 */ /* 0x000fe80003800000 */
[----:B------:R-:W-:Y:S05]  /*f240*/  @P4 BRA `(.L_x_1865) ;  /* 0x0000000000484947 */ /* 0x000fea0003800000 */
[----:B-1----:R-:W-:Y:S01]  /*f250*/  IADD3 R9, P2, R4, 0x20, RZ ;  /* 0x0000002004097810 */ /* 0x002fe20007f5e0ff */
        /* <DEDUP_REMOVED lines=17> */
.L_x_1865:
[----:B------:R-:W-:Y:S05]  /*f370*/  BSYNC B0 ;  /* 0x0000000000007941 */ /* 0x000fea0003800000 */
.L_x_1864:
[----:B------:R-:W-:Y:S04]  /*f380*/  BSSY B0, `(.L_x_1866) ;  /* 0x0000014000007945 */ /* 0x000fe80003800000 */
[----:B------:R-:W-:Y:S05]  /*f390*/  @P0 BRA `(.L_x_1867) ;  /* 0x0000000000480947 */ /* 0x000fea0003800000 */
[----:B-12---:R-:W-:Y:S01]  /*f3a0*/  IADD3 R9, P0, R4, 0x40, RZ ;  /* 0x0000004004097810 */ /* 0x006fe20007f1e0ff */
        /* <DEDUP_REMOVED lines=17> */
.L_x_1867:
[----:B------:R-:W-:Y:S05]  /*f4c0*/  BSYNC B0 ;  /* 0x0000000000007941 */ /* 0x000fea0003800000 */
.L_x_1866:
        /* <DEDUP_REMOVED lines=20> */
.L_x_1868:
[----:B------:R-:W-:Y:S05]  /*f610*/  BSYNC B0 ;  /* 0x0000000000007941 */ /* 0x000fea0003800000 */
.L_x_1857:
[----:B--2---:R-:W2:Y:S02]  /*f620*/  LDC R0, c[0x0][0xda8] ;  /* 0x00036a00ff007b82 */ /* 0x004ea40000000800 */
[----:B--2---:R-:W-:-:S13]  /*f630*/  ISETP.LE.AND P0, PT, R0, UR4, PT ;  /* 0x0000000400007c0c */ /* 0x004fda000bf03270 */
[----:B------:R-:W-:Y:S05]  /*f640*/  @!P0 BRA `(.L_x_1869) ;  /* 0xffffff1400f08947 */ /* 0x000fea000383ffff */
[----:B------:R-:W-:Y:S05]  /*f650*/  EXIT ;  /* 0x000000000000794d */ /* 0x000fea0003800000 */
.L_x_1818:
[----:B------:R-:W-:-:S08]  /*f660*/  NOP ;  /* 0x0000000000007918 */ /* 0x000fd00000000000 */
[----:B-1----:R-:W1:-:S00]  /*f670*/  USETMAXREG.DEALLOC.CTAPOOL 0x18 ;  /* 0x00000018000079c8 */ /* 0x002e4000080e0500 */
[----:B-1----:R-:W-:-:S06]  /*f680*/  LOP3.LUT R0, R0, 0x3, RZ, 0xc0, !PT ;  /* 0x0000000300007812 */ /* 0x002fcc00078ec0ff */
[----:B------:R-:W1:Y:S01]  /*f690*/  S2UR UR4, SR_CTAID.X ;  /* 0x00000000000479c3 */ /* 0x000e620000002500 */
[----:B------:R-:W2:Y:S02]  /*f6a0*/  SHFL.IDX PT, R0, R0, RZ, 0x1f ;  /* 0x00001fff00007589 */ /* 0x000ea400000e0000 */
[----:B--2---:R-:W-:-:S05]  /*f6b0*/  ISETP.NE.AND P0, PT, R0, RZ, PT ;  /* 0x000000ff0000720c */ /* 0x004fca0003f05270 */
[----:B------:R-:W1:Y:S01]  /*f6c0*/  LDC R0, c[0x0][0xda8] ;  /* 0x00036a00ff007b82 */ /* 0x000e620000000800 */
[----:B------:R-:W-:-:S05]  /*f6d0*/  P2R R2, PR, RZ, 0x1 ;  /* 0x00000001ff027803 */ /* 0x000fca0000000000 */
[----:B------:R2:W-:Y:S02]  /*f6e0*/  STL [R1+0x28], R2 ;  /* 0x0000280201007387 */ /* 0x0005e40000100800 */
[----:B------:R-:W-:Y:S06]  /*f6f0*/  @P0 BAR.ARV 0x4, 0x180 ;  /* 0x0106000000000b1d */ /* 0x000fec0000002000 */
[----:B------:R2:W-:Y:S04]  /*f700*/  STL [R1+0x24], RZ ;  /* 0x000024ff01007387 */ /* 0x0005e80000100800 */
[----:B------:R2:W-:Y:S01]  /*f710*/  STL [R1], RZ ;  /* 0x000000ff01007387 */ /* 0x0005e20000100800 */
[----:B-1----:R-:W-:Y:S01]  /*f720*/  ISETP.LE.AND P0, PT, R0, UR4, PT ;  /* 0x0000000400007c0c */ /* 0x002fe2000bf03270 */
[----:B------:R-:W-:-:S05]  /*f730*/  IMAD.MOV.U32 R0, RZ, RZ, 0x1 ;  /* 0x00000001ff007424 */ /* 0x000fca00078e00ff */
[----:B------:R2:W-:Y:S07]  /*f740*/  STL [R1+0xc], R0 ;  /* 0x00000c0001007387 */ /* 0x0005ee0000100800 */
[----:B------:R-:W-:Y:S05]  /*f750*/  @P0 BRA `(.L_x_1870) ;  /* 0x0000003000ac0947 */ /* 0x000fea0003800000 */
[----:B------:R-:W3:Y:S01]  /*f760*/  LDL R3, [R1+0x2c] ;  /* 0x00002c0001037983 */ /* 0x000ee20000100800 */
[----:B--2---:R-:W1:Y:S01]  /*f770*/  S2R R2, SR_TID.X ;  /* 0x0000000000027919 */ /* 0x004e620000002100 */
[----:B------:R-:W2:Y:S01]  /*f780*/  S2R R7, SR_TID.X ;  /* 0x0000000000077919 */ /* 0x000ea20000002100 */
[----:B-1----:R-:W-:Y:S01]  /*f790*/  LOP3.LUT R2, R2, 0x7f, RZ, 0xc0, !PT ;  /* 0x0000007f02027812 */ /* 0x002fe200078ec0ff */
[C---:B--2---:R-:W-:Y:S02]  /*f7a0*/  IMAD.SHL.U32 R0, R7.reuse, 0x80, RZ ;  /* 0x0000008007007824 */ /* 0x044fe400078e00ff */
[----:B------:R-:W-:-:S05]  /*f7b0*/  IMAD.SHL.U32 R4, R7, 0x20, RZ ;  /* 0x0000002007047824 */ /* 0x000fca00078e00ff */
[----:B------:R-:W-:Y:S01]  /*f7c0*/  LOP3.LUT R6, R4, 0x60, RZ, 0xc0, !PT ;  /* 0x0000006004067812 */ /* 0x000fe200078ec0ff */
[C---:B------:R-:W-:Y:S01]  /*f7d0*/  IMAD.SHL.U32 R5, R7.reuse, 0x4, RZ ;  /* 0x0000000407057824 */ /* 0x040fe200078e00ff */
[----:B------:R-:W-:Y:S01]  /*f7e0*/  LOP3.LUT P0, RZ, R7, 0x4, RZ, 0xc0, !PT ;  /* 0x0000000407ff7812 */ /* 0x000fe2000780c0ff */
[----:B------:R-:W-:Y:S01]  /*f7f0*/  ULDC UR46, c[0x0][0xc] ;  /* 0x00000300002e7ab9 */ /* 0x000fe20000000800 */
[----:B------:R-:W-:Y:S01]  /*f800*/  ULDC.64 UR42, c[0x0][0x198] ;  /* 0x00006600002a7ab9 */ /* 0x000fe20000000a00 */
[----:B---3--:R-:W-:Y:S02]  /*f810*/  R2UR UR5, R3 ;  /* 0x00000000030572ca */ /* 0x008fe400000e0000 */
[----:B------:R-:W-:Y:S02]  /*f820*/  SHF.R.U32.HI R3, RZ, 0x5, R2 ;  /* 0x00000005ff037819 */ /* 0x000fe40000011602 */
[----:B------:R-:W-:-:S03]  /*f830*/  LOP3.LUT R2, R0, 0x380, RZ, 0xc0, !PT ;  /* 0x0000038000027812 */ /* 0x000fc600078ec0ff */
[C---:B------:R-:W-:Y:S02]  /*f840*/  IMAD R6, R3.reuse, 0x200, R6 ;  /* 0x0000020003067824 */ /* 0x040fe400078e0206 */
[----:B------:R-:W-:Y:S02]  /*f850*/  IMAD R2, R3, 0x10, R2 ;  /* 0x0000001003027824 */ /* 0x000fe400078e0202 */
[----:B------:R-:W-:-:S05]  /*f860*/  IMAD.SHL.U32 R3, R7, 0x10, RZ ;  /* 0x0000001007037824 */ /* 0x000fca00078e00ff */
[----:B------:R-:W-:Y:S02]  /*f870*/  LOP3.LUT R3, R2, 0x70, R3, 0x78, !PT ;  /* 0x0000007002037812 */ /* 0x000fe400078e7803 */
[----:B------:R-:W-:-:S04]  /*f880*/  LOP3.LUT R2, R4, 0x80, RZ, 0xc0, !PT ;  /* 0x0000008004027812 */ /* 0x000fc800078ec0ff */
[----:B------:R-:W-:Y:S02]  /*f890*/  LOP3.LUT R2, R2, 0x10, R7, 0xf8, !PT ;  /* 0x0000001002027812 */ /* 0x000fe400078ef807 */
[----:B------:R-:W-:Y:S02]  /*f8a0*/  LOP3.LUT R4, R4, 0x100, RZ, 0xc0, !PT ;  /* 0x0000010004047812 */ /* 0x000fe400078ec0ff */
[----:B------:R-:W-:Y:S02]  /*f8b0*/  LOP3.LUT R5, R2, 0x10, R5, 0x78, !PT ;  /* 0x0000001002057812 */ /* 0x000fe400078e7805 */
[----:B------:R-:W-:Y:S02]  /*f8c0*/  LOP3.LUT R0, R3, 0xc00, R0, 0xf8, !PT ;  /* 0x00000c0003007812 */ /* 0x000fe400078ef800 */
[----:B------:R-:W-:-:S05]  /*f8d0*/  IADD3 R2, R5, R6, R4 ;  /* 0x0000000605027210 */ /* 0x000fca0007ffe004 */
[----:B------:R-:W-:Y:S04]  /*f8e0*/  STL [R1+0x18], R2 ;  /* 0x0000180201007387 */ /* 0x000fe80000100800 */
[----:B------:R1:W-:Y:S02]  /*f8f0*/  STL [R1+0x1c], R0 ;  /* 0x00001c0001007387 */ /* 0x0003e40000100800 */
[----:B-1----:R-:W-:-:S05]  /*f900*/  IMAD.MOV.U32 R0, RZ, RZ, 0x40 ;  /* 0x00000040ff007424 */ /* 0x002fca00078e00ff */
[----:B------:R-:W-:Y:S01]  /*f910*/  SEL R2, R0, 0xffffffc0, !P0 ;  /* 0xffffffc000027807 */ /* 0x000fe20004000000 */
[----:B------:R-:W-:Y:S01]  /*f920*/  IMAD.U32 R0, RZ, RZ, UR4 ;  /* 0x00000004ff007e24 */ /* 0x000fe2000f8e00ff */
[----:B------:R-:W-:Y:S04]  /*f930*/  STL [R1], RZ ;  /* 0x000000ff01007387 */ /* 0x000fe80000100800 */
[----:B------:R1:W-:Y:S04]  /*f940*/  STL [R1+0x20], R0 ;  /* 0x0000200001007387 */ /* 0x0003e80000100800 */
[----:B------:R2:W-:Y:S01]  /*f950*/  STL [R1+0x24], RZ ;  /* 0x000024ff01007387 */ /* 0x0005e20000100800 */
[----:B-1----:R-:W-:-:S05]  /*f960*/  IMAD.MOV.U32 R0, RZ, RZ, 0x1 ;  /* 0x00000001ff007424 */ /* 0x002fca00078e00ff */
[----:B------:R2:W-:Y:S01]  /*f970*/  STL [R1+0xc], R0 ;  /* 0x00000c0001007387 */ /* 0x0005e20000100800 */
[----:B------:R-:W-:Y:S02]  /*f980*/  ULOP3.LUT UR44, UR5, 0x1, URZ, 0xfc, !UPT ;  /* 0x00000001052c7892 */ /* 0x000fe4000f8efc3f */
[----:B------:R-:W-:-:S12]  /*f990*/  ULOP3.LUT UR45, UR5, 0x2, URZ, 0xfc, !UPT ;  /* 0x00000002052d7892 */ /* 0x000fd8000f8efc3f */
.L_x_1924:
        /* <DEDUP_REMOVED lines=22> */
.L_x_1871:
[----:B------:R-:W-:Y:S01]  /*fb00*/  ULDC UR9, c[0x0][0xdc4] ;  /* 0x0003710000097ab9 */ /* 0x000fe20000000800 */
[----:B------:R-:W-:Y:S01]  /*fb10*/  UMOV UR6, UR7 ;  /* 0x0000000700067c82 */ /* 0x000fe20008000000 */
[----:B------:R-:W-:-:S11]  /*fb20*/  UISETP.NE.AND UP0, UPT, UR9, 0x1, UPT ;  /* 0x000000010900788c */ /* 0x000fd6000bf05270 */
[----:B------:R-:W-:Y:S02]  /*fb30*/  @UP0 ULDC.64 UR10, c[0x0][0xdc8] ;  /* 0x00037200000a0ab9 */ /* 0x000fe40000000a00 */
[----:B------:R-:W-:-:S04]  /*fb40*/  UIMAD.WIDE.U32 UR4, UR7, UR10, URZ ;  /* 0x0000000a070472a5 */ /* 0x000fc8000f8e003f */
[----:B------:R-:W-:-:S04]  /*fb50*/  @UP0 USHF.R.U32.HI UR6, URZ, UR11, UR5 ;  /* 0x0000000b3f060299 */ /* 0x000fc80008011605 */
[----:B------:R-:W-:-:S12]  /*fb60*/  UIMAD UR4, UR6, UR9, URZ ;  /* 0x00000009060472a4 */ /* 0x000fd8000f8e023f */
.L_x_1872:
[----:B------:R-:W-:Y:S01]  /*fb70*/  ULDC.64 UR10, c[0x0][0x3f8] ;  /* 0x0000fe00000a7ab9 */ /* 0x000fe20000000a00 */
[----:B------:R-:W-:Y:S01]  /*fb80*/  ULOP3.LUT UR6, URZ, UR6, URZ, 0x33, !UPT ;  /* 0x000000063f067292 */ /* 0x000fe2000f8e333f */
[----:B------:R-:W-:Y:S01]  /*fb90*/  BSSY B6, `(.L_x_1873) ;  /* 0x00002cc000067945 */ /* 0x000fe20003800000 */
[----:B------:R-:W-:Y:S02]  /*fba0*/  UISETP.NE.U32.AND UP0, UPT, UR10, URZ, UPT ;  /* 0x0000003f0a00728c */ /* 0x000fe4000bf05070 */
[----:B------:R-:W-:Y:S02]  /*fbb0*/  UIADD3 UR9, UR7, -UR4, URZ ;  /* 0x8000000407097290 */ /* 0x000fe4000fffe03f */
[----:B------:R-:W-:Y:S01]  /*fbc0*/  UISETP.NE.AND.EX UP0, UPT, UR11, URZ, UPT, UP0 ;  /* 0x0000003f0b00728c */ /* 0x000fe2000bf05300 */
[----:B------:R-:W-:Y:S01]  /*fbd0*/  ULDC UR4, c[0x0][0xdac] ;  /* 0x00036b0000047ab9 */ /* 0x000fe20000000800 */
[----:B------:R-:W-:Y:S01]  /*fbe0*/  ULDC UR5, c[0x0][0x404] ;  /* 0x0001010000057ab9 */ /* 0x000fe20000000800 */
[----:B------:R-:W-:Y:S01]  /*fbf0*/  UIADD3 UR6, UR6, UR4, URZ ;  /* 0x0000000406067290 */ /* 0x000fe2000fffe03f */
[----:B------:R-:W-:-:S02]  /*fc00*/  ULDC UR7, c[0x0][0x2e0] ;  /* 0x0000b80000077ab9 */ /* 0x000fc40000000800 */
[----:B------:R-:W-:Y:S01]  /*fc10*/  ULDC UR4, c[0x0][0x288] ;  /* 0x0000a20000047ab9 */ /* 0x000fe20000000800 */
[----:B------:R-:W-:Y:S02]  /*fc20*/  USHF.L.U32 UR37, UR6, 0x7, URZ ;  /* 0x0000000706257899 */ /* 0x000fe4000800063f */
[----:B------:R-:W-:Y:S02]  /*fc30*/  USEL UR6, UR5, 0x1, UP0 ;  /* 0x0000000105067887 */ /* 0x000fe40008000000 */
[----:B------:R-:W-:Y:S02]  /*fc40*/  UIADD3 UR5, UR37, 0x11f, -UR4 ;  /* 0x0000011f25057890 */ /* 0x000fe4000fffe804 */
[----:B------:R-:W-:Y:S02]  /*fc50*/  UIMAD UR4, UR6, UR7, 0x9f ;  /* 0x0000009f060474a4 */ /* 0x000fe4000f8e0207 */
[----:B------:R-:W-:Y:S02]  /*fc60*/  UIMAD UR6, UR6, UR7, UR5 ;  /* 0x00000007060672a4 */ /* 0x000fe4000f8e0205 */
[----:B------:R-:W-:Y:S01]  /*fc70*/  UIMAD.WIDE UR4, UR4, 0x66666667, URZ ;  /* 0x66666667040478a5 */ /* 0x000fe2000f8e023f */
[----:B------:R-:W-:Y:S01]  /*fc80*/  ULDC UR10, c[0x0][0xdc4] ;  /* 0x00037100000a7ab9 */ /* 0x000fe20000000800 */
[----:B------:R-:W-:-:S02]  /*fc90*/  UIMAD.WIDE UR6, UR6, 0x66666667, URZ ;  /* 0x66666667060678a5 */ /* 0x000fc4000f8e023f */
[----:B------:R-:W-:Y:S02]  /*fca0*/  UIMAD UR10, UR8, UR10, UR9 ;  /* 0x0000000a080a72a4 */ /* 0x000fe4000f8e0209 */
[----:B------:R-:W-:Y:S01]  /*fcb0*/  USHF.R.U32.HI UR6, URZ, 0x1f, UR7 ;  /* 0x0000001f3f067899 */ /* 0x000fe20008011607 */
[----:B------:R-:W-:Y:S01]  /*fcc0*/  UMOV UR8, UR5 ;  /* 0x0000000500087c82 */ /* 0x000fe20008000000 */
[----:B------:R-:W-:Y:S01]  /*fcd0*/  ULDC UR11, c[0x0][0xdb8] ;  /* 0x00036e00000b7ab9 */ /* 0x000fe20000000800 */
[----:B------:R-:W-:Y:S02]  /*fce0*/  USHF.R.U32.HI UR9, URZ, 0x1f, UR8 ;  /* 0x0000001f3f097899 */ /* 0x000fe40008011608 */
[----:B------:R-:W-:Y:S02]  /*fcf0*/  ULEA.HI.SX32 UR6, UR7, UR6, 0x1a ;  /* 0x0000000607067291 */ /* 0x000fe4000f8fd23f */
[----:B------:R-:W-:Y:S02]  /*fd00*/  ULEA.HI.SX32 UR9, UR8, UR9, 0x1a ;  /* 0x0000000908097291 */ /* 0x000fe4000f8fd23f */
[----:B------:R-:W-:-:S02]  /*fd10*/  UISETP.NE.AND UP1, UPT, UR11, 0x1, UPT ;  /* 0x000000010b00788c */ /* 0x000fc4000bf25270 */
[----:B------:R-:W-:Y:S01]  /*fd20*/  UISETP.LT.AND UP0, UPT, UR9, UR6, UPT ;  /* 0x000000060900728c */ /* 0x000fe2000bf01270 */
[----:B------:R-:W-:-:S03]  /*fd30*/  UMOV UR39, UR10 ;  /* 0x0000000a00277c82 */ /* 0x000fc60008000000 */
[----:B------:R-:W-:-:S05]  /*fd40*/  USEL UR41, UR9, UR6, UP0 ;  /* 0x0000000609297287 */ /* 0x000fca0008000000 */
[----:B------:R-:W-:Y:S01]  /*fd50*/  @UP1 ULDC UR12, c[0x0][0xdbc] ;  /* 0x00036f00000c1ab9 */ /* 0x000fe20000000800 */
[----:B------:R-:W-:Y:S01]  /*fd60*/  ISETP.LT.AND P0, PT, RZ, UR41, PT ;  /* 0x00000029ff007c0c */ /* 0x000fe2000bf01270 */
[----:B------:R-:W-:Y:S01]  /*fd70*/  UIMAD.WIDE.U32 UR4, UR10, UR12, URZ ;  /* 0x0000000c0a0472a5 */ /* 0x000fe2000f8e003f */
[----:B------:R-:W-:-:S03]  /*fd80*/  @UP1 ULDC UR7, c[0x0][0xdc0] ;  /* 0x0003700000071ab9 */ /* 0x000fc60000000800 */
[----:B------:R-:W-:-:S04]  /*fd90*/  @UP1 USHF.R.U32.HI UR39, URZ, UR7, UR5 ;  /* 0x000000073f271299 */ /* 0x000fc80008011605 */
[----:B------:R-:W-:-:S04]  /*fda0*/  UIADD3 UR38, -UR39, URZ, URZ ;  /* 0x0000003f27267290 */ /* 0x000fc8000fffe13f */
[----:B------:R-:W-:Y:S01]  /*fdb0*/  UIMAD UR38, UR11, UR38, UR10 ;  /* 0x000000260b2672a4 */ /* 0x000fe2000f8e020a */
[----:B------:R-:W-:Y:S11]  /*fdc0*/  @P0 BRA `(.L_x_1874) ;  /* 0x0000000000480947 */ /* 0x000ff60003800000 */
        /* <DEDUP_REMOVED lines=18> */
.L_x_1874:
        /* <DEDUP_REMOVED lines=23> */
.L_x_1876:
        /* <DEDUP_REMOVED lines=20> */
.L_x_1877:
        /* <DEDUP_REMOVED lines=20> */
.L_x_1878:
        /* <DEDUP_REMOVED lines=18> */
.L_x_1879:
[----:B------:R-:W-:Y:S01]  /*10400*/  ULDC.64 UR4, c[0x0][0x9f8] ;  /* 0x00027e0000047ab9 */ /* 0x000fe20000000a00 */
[----:B------:R-:W-:Y:S01]  /*10410*/  IMAD.U32 R5, RZ, RZ, UR39 ;  /* 0x00000027ff057e24 */ /* 0x000fe2000f8e00ff */
[----:B------:R-:W-:Y:S01]  /*10420*/  ISETP.NE.U32.AND P0, PT, RZ, UR4, PT ;  /* 0x00000004ff007c0c */ /* 0x000fe2000bf05070 */
[----:B------:R-:W-:Y:S01]  /*10430*/  IMAD.U32 R8, RZ, RZ, UR39 ;  /* 0x00000027ff087e24 */ /* 0x000fe2000f8e00ff */
[----:B------:R-:W1:Y:S01]  /*10440*/  LDC R0, c[0x0][0x428] ;  /* 0x00010a00ff007b82 */ /* 0x000e620000000800 */
[----:B------:R-:W2:Y:S01]  /*10450*/  S2R R17, SR_TID.X ;  /* 0x0000000000117919 */ /* 0x000ea20000002100 */
[----:B------:R-:W-:-:S13]  /*10460*/  ISETP.NE.AND.EX P0, PT, RZ, UR5, PT, P0 ;  /* 0x00000005ff007c0c */ /* 0x000fda000bf05300 */
[----:B------:R-:W3:Y:S01]  /*10470*/  @P0 LDC.64 R2, c[0x0][0x9f8] ;  /* 0x00027e00ff020b82 */ /* 0x000ee20000000a00 */
[----:B------:R-:W-:Y:S01]  /*10480*/  IMAD.U32 R4, RZ, RZ, UR38 ;  /* 0x00000026ff047e24 */ /* 0x000fe2000f8e00ff */
[----:B--2---:R-:W-:Y:S01]  /*10490*/  LOP3.LUT R16, R17, 0x7f, RZ, 0xc0, !PT ;  /* 0x0000007f11107812 */ /* 0x004fe200078ec0ff */
[----:B---3--:R-:W-:-:S05]  /*104a0*/  @P0 IMAD.WIDE R2, R5, 0x4, R2 ;  /* 0x0000000405020825 */ /* 0x008fca00078e0202 */
[----:B------:R2:W3:Y:S01]  /*104b0*/  @P0 LDG.E R8, desc[UR54][R2.64] ;  /* 0x0000003602080981 */ /* 0x0004e2000c1e1900 */
[----:B-1----:R-:W-:Y:S01]  /*104c0*/  ISETP.NE.AND P0, PT, R0, 0x1, PT ;  /* 0x000000010000780c */ /* 0x002fe20003f05270 */
        /* <DEDUP_REMOVED lines=8> */
[----:B--2---:R-:W1:Y:S01]  /*10550*/  LDC.64 R2, c[0x0][0x3f8] ;  /* 0x0000fe00ff027b82 */ /* 0x004e620000000a00 */
        /* <DEDUP_REMOVED lines=24> */
.L_x_1943:
        /* <DEDUP_REMOVED lines=8> */
.L_x_1946:
        /* <DEDUP_REMOVED lines=20> */
.L_x_1884:
[----:B--2---:R-:W2:Y:S04]  /*108a0*/  LDL R2, [R1] ;  /* 0x0000000001027983 */ /* 0x004ea80000100800 */
[----:B------:R-:W3:Y:S01]  /*108b0*/  LDL R3, [R1+0xc] ;  /* 0x00000c0001037983 */ /* 0x000ee20000100800 */
[----:B------:R-:W-:Y:S02]  /*108c0*/  ISETP.NE.AND P0, PT, R16, RZ, PT ;  /* 0x000000ff1000720c */ /* 0x000fe40003f05270 */
[----:B--2---:R-:W-:Y:S02]  /*108d0*/  LEA R2, R2, UR40, 0x3 ;  /* 0x0000002802027c11 */ /* 0x004fe4000f8e18ff */
[----:B---3--:R-:W-:-:S04]  /*108e0*/  SHF.L.U32 R3, R3, 0x1f, RZ ;  /* 0x0000001f03037819 */ /* 0x008fc800000006ff */
[----:B------:R-:W2:Y:S02]  /*108f0*/  SYNCS.PHASECHK.TRANS64.TRYWAIT P3, [R2+URZ+0x29880], R3 ;  /* 0x02988003020075a7 */ /* 0x000ea4000806017f */
[----:B--2---:R-:W-:Y:S05]  /*10900*/  @!P3 BRA `(.L_x_1885) ;  /* 0x00000028003cb947 */ /* 0x004fea0003800000 */
.L_x_1947:
        /* <DEDUP_REMOVED lines=8> */
.L_x_1886:
[----:B------:R-:W3:Y:S04]  /*10990*/  LDL R5, [R1] ;  /* 0x0000000001057983 */ /* 0x000ee80000100800 */
[----:B-1----:R-:W4:Y:S01]  /*109a0*/  LDL R4, [R1+0x8] ;  /* 0x0000080001047983 */ /* 0x002f220000100800 */
        /* <DEDUP_REMOVED lines=17> */
.L_x_1948:
        /* <DEDUP_REMOVED lines=8> */
.L_x_1888:
        /* <DEDUP_REMOVED lines=28> */
.L_x_1883:
        /* <DEDUP_REMOVED lines=31> */
.L_x_1881:
        /* <DEDUP_REMOVED lines=10> */
.L_x_1949:
[----:B------:R-:W-:Y:S05]  /*10f90*/  BSYNC B0 ;  /* 0x0000000000007941 */ /* 0x000fea0003800000 */
.L_x_1889:
[----:B------:R-:W-:-:S06]  /*10fa0*/  UISETP.GE.AND UP0, UPT, UR41, 0x2, UPT ;  /* 0x000000022900788c */ /* 0x000fcc000bf06270 */
[----:B------:R-:W-:-:S13]  /*10fb0*/  PLOP3.LUT P0, PT, PT, PT, UP0, 0x80, 0x0 ;  /* 0x000000000000781c */ /* 0x000fda0003f0f008 */
[----:B------:R-:W-:Y:S05]  /*10fc0*/  @!P0 BRA `(.L_x_1891) ;  /* 0x0000001000108947 */ /* 0x000fea0003800000 */
[----:B------:R3:W5:Y:S01]  /*10fd0*/  LDL.LU R6, [R1+0xc] ;  /* 0x00000c0001067983 */ /* 0x0007620000300800 */
[----:B------:R-:W-:-:S03]  /*10fe0*/  UIADD3 UR4, UR41, -0x2, URZ ;  /* 0xfffffffe29047890 */ /* 0x000fc6000fffe03f */
[----:B------:R3:W5:Y:S03]  /*10ff0*/  LDL.LU R7, [R1] ;  /* 0x0000000001077983 */ /* 0x0007660000300800 */
[----:B------:R-:W-:-:S07]  /*11000*/  IMAD.U32 R20, RZ, RZ, UR4 ;  /* 0x00000004ff147e24 */ /* 0x000fce000f8e00ff */
.L_x_1913:
[----:B--2-45:R-:W-:Y:S01]  /*11010*/  VIADD R2, R7, 0x1 ;  /* 0x0000000107027836 */ /* 0x034fe20000000000 */
        /* <DEDUP_REMOVED lines=9> */
[----:B------:R-:W-:Y:S01]  /*110b0*/  IMAD.MOV.U32 R8, RZ, RZ, R20 ;  /* 0x000000ffff087224 */ /* 0x000fe200078e0014 */
[----:B------:R-:W-:Y:S06]  /*110c0*/  @!P1 BRA `(.L_x_1894) ;  /* 0x0000000000509947 */ /* 0x000fec0003800000 */
[----:B------:R-:W4:Y:S01]  /*110d0*/  LDL R5, [R1+0x14] ;  /* 0x0000140001057983 */ /* 0x000f220000100800 */
[----:B------:R-:W2:Y:S01]  /*110e0*/  LDC R8, c[0x0][0x41c] ;  /* 0x00010700ff087b82 */ /* 0x000ea20000000800 */
[----:B------:R-:W-:Y:S02]  /*110f0*/  ULDC.64 UR4, c[0x0][0x408] ;  /* 0x0001020000047ab9 */ /* 0x000fe40000000a00 */
[----:B-1----:R-:W3:Y:S01]  /*11100*/  LDL R4, [R1+0x10] ;  /* 0x0000100001047983 */ /* 0x002ee20000100800 */
[----:B--2---:R-:W-:-:S13]  /*11110*/  ISETP.NE.AND P0, PT, R8, 0x1, PT ;  /* 0x000000010800780c */ /* 0x004fda0003f05270 */
[----:B------:R-:W1:Y:S02]  /*11120*/  @P0 LDC.64 R2, c[0x0][0x420] ;  /* 0x00010800ff020b82 */ /* 0x000e640000000a00 */
[----:B-1----:R-:W-:-:S04]  /*11130*/  @P0 IMAD.HI.U32 R0, R20, R2, RZ ;  /* 0x0000000214000227 */ /* 0x002fc800078e00ff */
[----:B------:R-:W-:Y:S01]  /*11140*/  IMAD.MOV.U32 R2, RZ, RZ, R20 ;  /* 0x000000ffff027224 */ /* 0x000fe200078e0014 */
[----:B------:R-:W-:-:S05]  /*11150*/  @P0 SHF.R.U32.HI R2, RZ, R3, R0 ;  /* 0x00000003ff020219 */ /* 0x000fca0000011600 */
[----:B------:R-:W-:-:S04]  /*11160*/  IMAD.MOV R3, RZ, RZ, -R2 ;  /* 0x000000ffff037224 */ /* 0x000fc800078e0a02 */
[----:B------:R-:W-:Y:S01]  /*11170*/  IMAD R8, R8, R3, R20 ;  /* 0x0000000308087224 */ /* 0x000fe200078e0214 */
[----:B------:R-:W-:Y:S01]  /*11180*/  SHF.R.S32.HI R3, RZ, 0x1f, R2 ;  /* 0x0000001fff037819 */ /* 0x000fe20000011402 */
[----:B----4-:R-:W-:-:S04]  /*11190*/  IMAD R0, R5, UR4, RZ ;  /* 0x0000000405007c24 */ /* 0x010fc8000f8e02ff */
[C---:B---3--:R-:W-:Y:S02]  /*111a0*/  IMAD R0, R4.reuse, UR5, R0 ;  /* 0x0000000504007c24 */ /* 0x048fe4000f8e0200 */
[----:B------:R-:W-:Y:S01]  /*111b0*/  IMAD.WIDE.U32 R2, R4, UR4, R2 ;  /* 0x0000000404027c25 */ /* 0x000fe2000f8e0002 */
[----:B------:R-:W-:-:S03]  /*111c0*/  ULDC.64 UR4, c[0x0][0x3f8] ;  /* 0x0000fe0000047ab9 */ /* 0x000fc60000000a00 */
[----:B------:R-:W-:Y:S01]  /*111d0*/  IMAD.IADD R0, R0, 0x1, R3 ;  /* 0x0000000100007824 */ /* 0x000fe200078e0203 */
[----:B------:R-:W-:-:S04]  /*111e0*/  LEA R4, P0, R2, UR4, 0x2 ;  /* 0x0000000402047c11 */ /* 0x000fc8000f8010ff */
[----:B------:R-:W-:-:S05]  /*111f0*/  LEA.HI.X R5, R2, UR5, R0, 0x2, P0 ;  /* 0x0000000502057c11 */ /* 0x000fca00080f1400 */
[----:B------:R4:W5:Y:S04]  /*11200*/  LDG.E R0, desc[UR54][R4.64] ;  /* 0x0000003604007981 */ /* 0x000968000c1e1900 */
.L_x_1894:
[----:B------:R-:W2:Y:S01]  /*11210*/  S2R R2, SR_TID.X ;  /* 0x0000000000027919 */ /* 0x000ea20000002100 */
[----:B-1--4-:R-:W-:Y:S01]  /*11220*/  LEA R4, R10, UR40, 0x3 ;  /* 0x000000280a047c11 */ /* 0x012fe2000f8e18ff */
[----:B------:R-:W-:Y:S01]  /*11230*/  BSSY B1, `(.L_x_1895) ;  /* 0x0000006000017945 */ /* 0x000fe20003800000 */
[----:B--2---:R-:W-:Y:S02]  /*11240*/  LOP3.LUT R3, R2, 0x7f, RZ, 0xc0, !PT ;  /* 0x0000007f02037812 */ /* 0x004fe400078ec0ff */
[----:B------:R-:W-:Y:S02]  /*11250*/  SHF.L.U32 R2, R9, 0x1f, RZ ;  /* 0x0000001f09027819 */ /* 0x000fe400000006ff */
[----:B------:R-:W-:Y:S02]  /*11260*/  ISETP.NE.AND P3, PT, R3, RZ, PT ;  /* 0x000000ff0300720c */ /* 0x000fe40003f65270 */
[----:B------:R-:W1:Y:S02]  /*11270*/  SYNCS.PHASECHK.TRANS64.TRYWAIT P0, [R4+URZ+0x29880], R2 ;  /* 0x02988002040075a7 */ /* 0x000e64000800017f */
[----:B-1----:R-:W-:Y:S09]  /*11280*/  @!P0 BRA `(.L_x_1896) ;  /* 0x00000020001c8947 */ /* 0x002ff20003800000 */
.L_x_1950:
[----:B------:R-:W-:Y:S05]  /*11290*/  BSYNC B1 ;  /* 0x0000000000017941 */ /* 0x000fea0003800000 */
.L_x_1895:
[----:B------:R-:W-:Y:S04]  /*112a0*/  BSSY B1, `(.L_x_1897) ;  /* 0x0000009000017945 */ /* 0x000fe80003800000 */
        /* <DEDUP_REMOVED lines=8> */
.L_x_1898:
[----:B------:R-:W-:Y:S05]  /*11330*/  BSYNC B1 ;  /* 0x0000000000017941 */ /* 0x000fea0003800000 */
.L_x_1897:
[----:B------:R-:W2:Y:S04]  /*11340*/  LDL R3, [R1] ;  /* 0x0000000001037983 */ /* 0x000ea80000100800 */
[----:B------:R-:W4:Y:S01]  /*11350*/  LDL R9, [R1+0x8] ;  /* 0x0000080001097983 */ /* 0x000f220000100800 */
[----:B------:R-:W-:Y:S02]  /*11360*/  IMAD.MOV.U32 R10, RZ, RZ, RZ ;  /* 0x000000ffff0a7224 */ /* 0x000fe400078e00ff */
        /* <DEDUP_REMOVED lines=8> */
[----:B--2---:R-:W-:Y:S01]  /*113f0*/  IMAD R3, R3, 0x5000, R5 ;  /* 0x0000500003037824 */ /* 0x004fe200078e0205 */
[----:B----4-:R-:W-:-:S03]  /*11400*/  R2UR UR12, R9 ;  /* 0x00000000090c72ca */ /* 0x010fc600000e0000 */
[----:B------:R-:W-:Y:S02]  /*11410*/  VIADD R3, R3, 0xa400 ;  /* 0x0000a40003037836 */ /* 0x000fe40000000000 */
[----:B------:R-:W-:-:S10]  /*11420*/  VIADD R9, R4, 0x29870 ;  /* 0x0002987004097836 */ /* 0x000fd40000000000 */
.L_x_1899:
        /* <DEDUP_REMOVED lines=12> */
.L_x_1951:
[----:B------:R-:W-:Y:S05]  /*114f0*/  BSYNC B1 ;  /* 0x0000000000017941 */ /* 0x000fea0003800000 */
.L_x_1900:
[----:B------:R-:W-:Y:S01]  /*11500*/  BSSY B1, `(.L_x_1902) ;  /* 0x000000b000017945 */ /* 0x000fe20003800000 */
[----:B-12---:R-:W-:Y:S02]  /*11510*/  IMAD.MOV.U32 R2, RZ, RZ, 0x0 ;  /* 0x00000000ff027424 */ /* 0x006fe400078e00ff */
[----:B------:R-:W-:Y:S01]  /*11520*/  IMAD.MOV.U32 R3, RZ, RZ, 0x14f00000 ;  /* 0x14f00000ff037424 */ /* 0x000fe200078e00ff */
[----:B------:R-:W-:Y:S06]  /*11530*/  @P3 BRA `(.L_x_1903) ;  /* 0x00000000001c3947 */ /* 0x000fec0003800000 */
[----:B------:R-:W1:Y:S02]  /*11540*/  S2R R9, SR_TID.X ;  /* 0x0000000000097919 */ /* 0x000e640000002100 */
[----:B-1----:R-:W-:Y:S01]  /*11550*/  LOP3.LUT R11, R9, 0x1f, RZ, 0xc0, !PT ;  /* 0x0000001f090b7812 */ /* 0x002fe200078ec0ff */
[----:B------:R-:W-:-:S03]  /*11560*/  IMAD.MOV.U32 R9, RZ, RZ, 0x7800 ;  /* 0x00007800ff097424 */ /* 0x000fc600078e00ff */
[----:B------:R-:W-:Y:S01]  /*11570*/  ISETP.NE.AND P0, PT, R11, RZ, PT ;  /* 0x000000ff0b00720c */ /* 0x000fe20003f05270 */
[----:B------:R1:W-:-:S12]  /*11580*/  SYNCS.ARRIVE.TRANS64 RZ, [R4+URZ+0x29830], R9 ;  /* 0x0298300904ff79a7 */ /* 0x0003d8000800003f */
[----:B-1----:R-:W-:Y:S05]  /*11590*/  @!P0 BRA `(.L_x_1903) ;  /* 0x0000000000048947 */ /* 0x002fea0003800000 */
[----:B------:R-:W-:Y:S01]  /*115a0*/  BPT.TRAP 0x1 ;  /* 0x000000040000795c */ /* 0x000fe20000300000 */
.L_x_1903:
[----:B------:R-:W-:Y:S05]  /*115b0*/  BSYNC B1 ;  /* 0x0000000000017941 */ /* 0x000fea0003800000 */
.L_x_1902:
[----:B------:R-:W2:Y:S04]  /*115c0*/  LDL R11, [R1+0x8] ;  /* 0x00000800010b7983 */ /* 0x000ea80000100800 */
[----:B------:R-:W4:Y:S01]  /*115d0*/  LDL R9, [R1] ;  /* 0x0000000001097983 */ /* 0x000f220000100800 */
        /* <DEDUP_REMOVED lines=8> */
[----:B----4-:R-:W-:-:S04]  /*11660*/  IMAD R5, R9, 0x7800, R5 ;  /* 0x0000780009057824 */ /* 0x010fc800078e0205 */
[----:B------:R-:W-:-:S10]  /*11670*/  VIADD R9, R5, 0x1a400 ;  /* 0x0001a40005097836 */ /* 0x000fd40000000000 */
.L_x_1904:
        /* <DEDUP_REMOVED lines=16> */
.L_x_1905:
        /* <DEDUP_REMOVED lines=16> */
.L_x_1906:
        /* <DEDUP_REMOVED lines=8> */
[----:B----4-:R-:W-:Y:S05]  /*11900*/  @P0 BRA.U.ANY `(.L_x_1906) ;  /* 0xfffffffd00dc0947 */ /* 0x010fea000393ffff */
.L_x_1893:
[----:B------:R-:W-:Y:S05]  /*11910*/  BSYNC B0 ;  /* 0x0000000000007941 */ /* 0x000fea0003800000 */
.L_x_1892:
[----:B------:R-:W-:-:S06]  /*11920*/  UISETP.NE.AND UP0, UPT, UR44, 0x3, UPT ;  /* 0x000000032c00788c */ /* 0x000fcc000bf05270 */
[----:B------:R-:W-:-:S13]  /*11930*/  PLOP3.LUT P0, PT, PT, PT, UP0, 0x80, 0x0 ;  /* 0x000000000000781c */ /* 0x000fda0003f0f008 */
[----:B------:R-:W-:Y:S05]  /*11940*/  @!P0 BRA `(.L_x_1907) ;  /* 0x0000000000048947 */ /* 0x000fea0003800000 */
[----:B------:R-:W-:Y:S01]  /*11950*/  BPT.TRAP 0x1 ;  /* 0x000000040000795c */ /* 0x000fe20000300000 */
.L_x_1907:
        /* <DEDUP_REMOVED lines=9> */
.L_x_1952:
[----:B------:R-:W-:Y:S05]  /*119f0*/  BSYNC B0 ;  /* 0x0000000000007941 */ /* 0x000fea0003800000 */
.L_x_1908:
[----:B------:R-:W-:Y:S05]  /*11a00*/  @!P0 BRA `(.L_x_1910) ;  /* 0x0000000000048947 */ /* 0x000fea0003800000 */
[----:B------:R-:W-:Y:S01]  /*11a10*/  BPT.TRAP 0x1 ;  /* 0x000000040000795c */ /* 0x000fe20000300000 */
.L_x_1910:
[----:B----4-:R-:W4:Y:S01]  /*11a20*/  LDL R2, [R1+0x4] ;  /* 0x0000040001027983 */ /* 0x010f220000100800 */
[----:B------:R-:W-:-:S04]  /*11a30*/  SHF.L.U32 R3, R6, 0x1f, RZ ;  /* 0x0000001f06037819 */ /* 0x000fc800000006ff */
[----:B----4-:R4:W5:Y:S02]  /*11a40*/  SYNCS.PHASECHK.TRANS64.TRYWAIT P3, [R2+URZ+0x29860], R3 ;  /* 0x02986003020075a7 */ /* 0x010964000806017f */
[----:B----4-:R-:W-:Y:S01]  /*11a50*/  IMAD R2, R7, 0x5000, RZ ;  /* 0x0000500007027824 */ /* 0x010fe200078e02ff */
[----:B-----5:R-:W-:Y:S06]  /*11a60*/  @!P3 BRA `(.L_x_1911) ;  /* 0x000000180064b947 */ /* 0x020fec0003800000 */
.L_x_1953:
[----:B-1----:R-:W4:Y:S04]  /*11a70*/  LDL R4, [R1+0x1c] ;  /* 0x00001c0001047983 */ /* 0x002f280000100800 */
[----:B------:R-:W5:Y:S01]  /*11a80*/  LDL R12, [R1+0x18] ;  /* 0x00001800010c7983 */ /* 0x000f620000100800 */
[----:B------:R-:W-:Y:S05]  /*11a90*/  WARPSYNC.ALL ;  /* 0x0000000000007948 */ /* 0x000fea0003800000 */
[----:B------:R-:W1:Y:S01]  /*11aa0*/  S2R R8, SR_TID.X ;  /* 0x0000000000087919 */ /* 0x000e620000002100 */
[----:B--2---:R-:W-:Y:S01]  /*11ab0*/  IMAD.MOV.U32 R10, RZ, RZ, 0x40 ;  /* 0x00000040ff0a7424 */ /* 0x004fe200078e00ff */
[----:B-1----:R-:W-:-:S04]  /*11ac0*/  LOP3.LUT P3, RZ, R8, 0x4, RZ, 0xc0, !PT ;  /* 0x0000000408ff7812 */ /* 0x002fc8000786c0ff */
[----:B------:R-:W-:Y:S02]  /*11ad0*/  SEL R10, R10, 0xffffffc0, !P3 ;  /* 0xffffffc00a0a7807 */ /* 0x000fe40005800000 */
[C---:B----4-:R-:W-:Y:S02]  /*11ae0*/  LOP3.LUT R3, R2.reuse, R4, RZ, 0xfc, !PT ;  /* 0x0000000402037212 */ /* 0x050fe400078efcff */
[----:B-----5:R-:W-:-:S03]  /*11af0*/  IADD3 R2, R2, UR40, R12 ;  /* 0x0000002802027c10 */ /* 0x020fc6000fffe00c */
        /* <DEDUP_REMOVED lines=70> */
.L_x_1912:
        /* <DEDUP_REMOVED lines=11> */
.L_x_1891:
[----:B------:R-:W-:Y:S04]  /*12010*/  BSSY B0, `(.L_x_1914) ;  /* 0x000000f000007945 */ /* 0x000fe80003800000 */
[----:B------:R-:W-:Y:S05]  /*12020*/  @P2 BRA `(.L_x_1915) ;  /* 0x0000000000342947 */ /* 0x000fea0003800000 */
[----:B------:R-:W1:Y:S01]  /*12030*/  S2R R5, SR_LANEID ;  /* 0x0000000000057919 */ /* 0x000e620000000000 */
[----:B------:R-:W-:Y:S01]  /*12040*/  VOTEU.ANY UR4, UPT, PT ;  /* 0x0000000000047886 */ /* 0x000fe200038e0100 */
[----:B--2-4-:R-:W2:Y:S01]  /*12050*/  LDC.64 R2, c[0x0][0xdf0] ;  /* 0x00037c00ff027b82 */ /* 0x014ea20000000a00 */
[----:B------:R-:W1:Y:S02]  /*12060*/  FLO.U32 R0, UR4 ;  /* 0x0000000400007d00 */ /* 0x000e6400080e0000 */
[----:B-1----:R-:W-:-:S06]  /*12070*/  ISETP.EQ.U32.AND P0, PT, R0, R5, PT ;  /* 0x000000050000720c */ /* 0x002fcc0003f02070 */
[----:B------:R-:W2:Y:S07]  /*12080*/  POPC R5, UR4 ;  /* 0x0000000400057d09 */ /* 0x000eae0008000000 */
[----:B--2---:R-:W2:Y:S01]  /*12090*/  @P0 ATOMG.E.ADD.STRONG.GPU PT, R3, desc[UR54][R2.64], R5 ;  /* 0x00000005020309a8 */ /* 0x004ea200081ee1f6 */
[----:B------:R-:W1:Y:S02]  /*120a0*/  S2R R4, SR_LTMASK ;  /* 0x0000000000047919 */ /* 0x000e640000003900 */
[----:B-1----:R-:W-:-:S04]  /*120b0*/  LOP3.LUT R4, R4, UR4, RZ, 0xc0, !PT ;  /* 0x0000000404047c12 */ /* 0x002fc8000f8ec0ff */
[----:B-----5:R-:W1:Y:S01]  /*120c0*/  POPC R7, R4 ;  /* 0x0000000400077309 */ /* 0x020e620000000000 */
[----:B--2---:R-:W1:Y:S02]  /*120d0*/  SHFL.IDX PT, R0, R3, R0, 0x1f ;  /* 0x00001f0003007589 */ /* 0x004e6400000e0000 */
[----:B-1----:R-:W-:-:S05]  /*120e0*/  IADD3 R0, R0, UR46, R7 ;  /* 0x0000002e00007c10 */ /* 0x002fca000fffe007 */
[----:B------:R1:W-:Y:S02]  /*120f0*/  STL [R1+0x20], R0 ;  /* 0x0000200001007387 */ /* 0x0003e40000100800 */
.L_x_1915:
[----:B------:R-:W-:Y:S05]  /*12100*/  BSYNC B0 ;  /* 0x0000000000007941 */ /* 0x000fea0003800000 */
.L_x_1914:
[----:B------:R-:W-:-:S06]  /*12110*/  UISETP.NE.AND UP0, UPT, UR44, 0x3, UPT ;  /* 0x000000032c00788c */ /* 0x000fcc000bf05270 */
[----:B------:R-:W-:-:S13]  /*12120*/  PLOP3.LUT P0, PT, PT, PT, UP0, 0x80, 0x0 ;  /* 0x000000000000781c */ /* 0x000fda0003f0f008 */
[----:B------:R-:W-:Y:S05]  /*12130*/  @!P0 BRA `(.L_x_1916) ;  /* 0x0000000000048947 */ /* 0x000fea0003800000 */
[----:B------:R-:W-:Y:S01]  /*12140*/  BPT.TRAP 0x1 ;  /* 0x000000040000795c */ /* 0x000fe20000300000 */
.L_x_1916:
[----:B--2-4-:R-:W2:Y:S04]  /*12150*/  LDL R2, [R1+0xc] ;  /* 0x00000c0001027983 */ /* 0x014ea80000100800 */
[----:B-1----:R-:W4:Y:S01]  /*12160*/  LDL R0, [R1] ;  /* 0x0000000001007983 */ /* 0x002f220000100800 */
[----:B------:R-:W-:Y:S01]  /*12170*/  BSSY B0, `(.L_x_1917) ;  /* 0x0000008000007945 */ /* 0x000fe20003800000 */
[----:B--2---:R-:W-:-:S04]  /*12180*/  LOP3.LUT R3, R2, 0x1, RZ, 0x3c, !PT ;  /* 0x0000000102037812 */ /* 0x004fc800078e3cff */
[----:B------:R-:W-:Y:S02]  /*12190*/  SHF.L.U32 R3, R3, 0x1f, RZ ;  /* 0x0000001f03037819 */ /* 0x000fe400000006ff */
[----:B----4-:R-:W-:-:S04]  /*121a0*/  LEA R20, R0, UR40, 0x3 ;  /* 0x0000002800147c11 */ /* 0x010fc8000f8e18ff */
[----:B------:R-:W1:Y:S01]  /*121b0*/  SYNCS.PHASECHK.TRANS64.TRYWAIT P0, [R20+URZ+0x29870], R3 ;  /* 0x02987003140075a7 */ /* 0x000e62000800017f */
[----:B------:R-:W-:-:S05]  /*121c0*/  IMAD.U32 R0, RZ, RZ, UR45 ;  /* 0x0000002dff007e24 */ /* 0x000fca000f8e00ff */
[----:B------:R-:W-:Y:S01]  /*121d0*/  ISETP.NE.AND P1, PT, R0, 0x3, PT ;  /* 0x000000030000780c */ /* 0x000fe20003f25270 */
[----:B-1----:R-:W-:-:S12]  /*121e0*/  @!P0 BRA `(.L_x_1918) ;  /* 0x00000010009c8947 */ /* 0x002fd80003800000 */
.L_x_1954:
[----:B------:R-:W-:Y:S05]  /*121f0*/  BSYNC B0 ;  /* 0x0000000000007941 */ /* 0x000fea0003800000 */
.L_x_1917:
[----:B------:R-:W-:Y:S05]  /*12200*/  @!P1 BRA `(.L_x_1919) ;  /* 0x0000000000049947 */ /* 0x000fea0003800000 */
[----:B------:R-:W-:Y:S01]  /*12210*/  BPT.TRAP 0x1 ;  /* 0x000000040000795c */ /* 0x000fe20000300000 */
.L_x_1919:
[----:B------:R-:W1:Y:S02]  /*12220*/  LDL R0, [R1+0xc] ;  /* 0x00000c0001007983 */ /* 0x000e640000100800 */
[----:B-1----:R-:W-:-:S04]  /*12230*/  SHF.L.U32 R3, R0, 0x1f, RZ ;  /* 0x0000001f00037819 */ /* 0x002fc800000006ff */
[----:B------:R-:W1:Y:S02]  /*12240*/  SYNCS.PHASECHK.TRANS64.TRYWAIT P0, [R20+URZ+0x29860], R3 ;  /* 0x02986003140075a7 */ /* 0x000e64000800017f */
[----:B-1----:R-:W-:Y:S05]  /*12250*/  @!P0 BRA `(.L_x_1920) ;  /* 0x0000001000948947 */ /* 0x002fea0003800000 */
.L_x_1955:
[----:B------:R-:W2:Y:S04]  /*12260*/  LDL R0, [R1] ;  /* 0x0000000001007983 */ /* 0x000ea80000100800 */
[----:B------:R-:W4:Y:S04]  /*12270*/  LDL R2, [R1+0x1c] ;  /* 0x00001c0001027983 */ /* 0x000f280000100800 */
[----:B------:R-:W3:Y:S01]  /*12280*/  LDL R12, [R1+0x18] ;  /* 0x00001800010c7983 */ /* 0x000ee20000100800 */
[----:B------:R-:W-:Y:S05]  /*12290*/  WARPSYNC.ALL ;  /* 0x0000000000007948 */ /* 0x000fea0003800000 */
[----:B------:R-:W1:Y:S01]  /*122a0*/  S2R R8, SR_TID.X ;  /* 0x0000000000087919 */ /* 0x000e620000002100 */
[----:B------:R-:W-:Y:S01]  /*122b0*/  IMAD.MOV.U32 R10, RZ, RZ, 0x40 ;  /* 0x00000040ff0a7424 */ /* 0x000fe200078e00ff */
[----:B-1----:R-:W-:-:S04]  /*122c0*/  LOP3.LUT P0, RZ, R8, 0x4, RZ, 0xc0, !PT ;  /* 0x0000000408ff7812 */ /* 0x002fc8000780c0ff */
[----:B------:R-:W-:Y:S01]  /*122d0*/  SEL R10, R10, 0xffffffc0, !P0 ;  /* 0xffffffc00a0a7807 */ /* 0x000fe20004000000 */
[----:B--2---:R-:W-:-:S05]  /*122e0*/  IMAD R0, R0, 0x5000, RZ ;  /* 0x0000500000007824 */ /* 0x004fca00078e02ff */
[C---:B----4-:R-:W-:Y:S02]  /*122f0*/  LOP3.LUT R2, R0.reuse, R2, RZ, 0xfc, !PT ;  /* 0x0000000200027212 */ /* 0x050fe400078efcff */
        /* <DEDUP_REMOVED lines=71> */
.L_x_1921:
[----:B------:R-:W3:Y:S01]  /*12770*/  LDL.LU R2, [R1] ;  /* 0x0000000001027983 */ /* 0x000ee20000300800 */
[----:B-1----:R-:W-:Y:S03]  /*12780*/  SYNCS.ARRIVE.TRANS64.A1T0 RZ, [R20+URZ+0x29850], RZ ;  /* 0x029850ff14ff79a7 */ /* 0x002fe6000810003f */
[----:B------:R-:W4:Y:S01]  /*12790*/  LDL.LU R3, [R1+0xc] ;  /* 0x00000c0001037983 */ /* 0x000f220000300800 */
[----:B--2---:R-:W-:-:S05]  /*127a0*/  @!P2 VIADD R0, R20, 0x29880 ;  /* 0x000298801400a836 */ /* 0x004fca0000000000 */
[----:B------:R-:W-:Y:S01]  /*127b0*/  @!P2 PRMT R0, RZ, 0x654, R0 ;  /* 0x00000654ff00a816 */ /* 0x000fe20000000000 */
[----:B------:R-:W-:Y:S06]  /*127c0*/  BAR.SYNC.DEFER_BLOCKING 0x2, 0x80 ;  /* 0x0082000000007b1d */ /* 0x000fec0000010000 */
[----:B------:R3:W-:Y:S02]  /*127d0*/  @!P2 SYNCS.ARRIVE.TRANS64.RED.A1T0 RZ, [R0+URZ], RZ ;  /* 0x000000ff00ffa9a7 */ /* 0x0007e4000810043f */
[----:B---3--:R-:W-:-:S05]  /*127e0*/  VIADD R0, R2, 0x1 ;  /* 0x0000000102007836 */ /* 0x008fca0000000000 */
[----:B------:R-:W-:-:S04]  /*127f0*/  ISETP.NE.AND P0, PT, R0, 0x2, PT ;  /* 0x000000020000780c */ /* 0x000fc80003f05270 */
[----:B------:R-:W-:Y:S02]  /*12800*/  SEL R2, RZ, 0x1, P0 ;  /* 0x00000001ff027807 */ /* 0x000fe40000000000 */
[----:B------:R-:W-:Y:S02]  /*12810*/  SEL R0, R0, RZ, P0 ;  /* 0x000000ff00007207 */ /* 0x000fe40000000000 */
[----:B----4-:R-:W-:-:S03]  /*12820*/  LOP3.LUT R3, R3, R2, RZ, 0x3c, !PT ;  /* 0x0000000203037212 */ /* 0x010fc600078e3cff */
[----:B------:R1:W-:Y:S04]  /*12830*/  STL [R1], R0 ;  /* 0x0000000001007387 */ /* 0x0003e80000100800 */
[----:B------:R1:W-:Y:S02]  /*12840*/  STL [R1+0xc], R3 ;  /* 0x00000c0301007387 */ /* 0x0003e40000100800 */
.L_x_1875:
[----:B------:R-:W-:Y:S05]  /*12850*/  BSYNC B6 ;  /* 0x0000000000067941 */ /* 0x000fea0003800000 */
.L_x_1873:
[----:B-12---:R-:W2:Y:S04]  /*12860*/  LDL R0, [R1+0x28] ;  /* 0x0000280001007983 */ /* 0x006ea80000100800 */
[----:B------:R1:W5:Y:S01]  /*12870*/  LDL R2, [R1+0x20] ;  /* 0x0000200001027983 */ /* 0x0003620000100800 */
[----:B--2---:R-:W-:-:S13]  /*12880*/  ISETP.NE.AND P0, PT, R0, RZ, PT ;  /* 0x000000ff0000720c */ /* 0x004fda0003f05270 */
        /* <DEDUP_REMOVED lines=9> */
.L_x_1922:
        /* <DEDUP_REMOVED lines=11> */
.L_x_1923:
[----:B--2---:R-:W2:Y:S01]  /*129d0*/  LDL R0, [R1+0x20] ;  /* 0x0000200001007983 */ /* 0x004ea20000100800 */
[----:B------:R-:W-:Y:S02]  /*129e0*/  ULDC UR4, c[0x0][0xda8] ;  /* 0x00036a0000047ab9 */ /* 0x000fe40000000800 */
[----:B--2---:R-:W-:-:S13]  /*129f0*/  ISETP.GE.AND P0, PT, R0, UR4, PT ;  /* 0x0000000400007c0c */ /* 0x004fda000bf06270 */
[----:B------:R-:W-:Y:S05]  /*12a00*/  @!P0 BRA `(.L_x_1924) ;  /* 0xffffffcc00e48947 */ /* 0x000fea000383ffff */
.L_x_1870:
[----:B--2---:R-:W2:Y:S01]  /*12a10*/  LDL.LU R0, [R1+0x24] ;  /* 0x0000240001007983 */ /* 0x004ea20000300800 */
[----:B------:R-:W-:Y:S01]  /*12a20*/  BSSY B0, `(.L_x_1925) ;  /* 0x000000b000007945 */ /* 0x000fe20003800000 */
[----:B------:R-:W3:Y:S01]  /*12a30*/  S2R R5, SR_CgaCtaId ;  /* 0x0000000000057919 */ /* 0x000ee20000008800 */
[----:B--2---:R-:W-:-:S05]  /*12a40*/  VIADD R0, R0, 0x1 ;  /* 0x0000000100007836 */ /* 0x004fca0000000000 */
[----:B-1----:R-:W-:-:S04]  /*12a50*/  LEA.HI R2, R0, R0, RZ, 0x1 ;  /* 0x0000000000027211 */ /* 0x002fc800078f08ff */
[----:B------:R-:W-:-:S05]  /*12a60*/  LOP3.LUT R3, R2, 0xfffffffe, RZ, 0xc0, !PT ;  /* 0xfffffffe02037812 */ /* 0x000fca00078ec0ff */
[----:B------:R-:W-:Y:S01]  /*12a70*/  IMAD.IADD R3, R0, 0x1, -R3 ;  /* 0x0000000100037824 */ /* 0x000fe200078e0a03 */
[----:B------:R-:W-:-:S04]  /*12a80*/  MOV R0, 0x400 ;  /* 0x0000040000007802 */ /* 0x000fc80000000f00 */
[----:B---3--:R-:W-:Y:S02]  /*12a90*/  LEA R0, R5, R0, 0x18 ;  /* 0x0000000005007211 */ /* 0x008fe400078ec0ff */
[----:B------:R-:W-:-:S04]  /*12aa0*/  SHF.L.U32 R3, R3, 0x1f, RZ ;  /* 0x0000001f03037819 */ /* 0x000fc800000006ff */
[----:B------:R-:W1:Y:S02]  /*12ab0*/  SYNCS.PHASECHK.TRANS64.TRYWAIT P0, [R0+URZ+0x29820], R3 ;  /* 0x02982003000075a7 */ /* 0x000e64000800017f */
[----:B-1----:R-:W-:Y:S05]  /*12ac0*/  @!P0 BRA `(.L_x_1926) ;  /* 0x00000008008c8947 */ /* 0x002fea0003800000 */
.L_x_1956:
[----:B------:R-:W-:Y:S05]  /*12ad0*/  BSYNC B0 ;  /* 0x0000000000007941 */ /* 0x000fea0003800000 */
.L_x_1925:
[----:B------:R-:W-:-:S03]  /*12ae0*/  UMOV UR4, 0xffffffff ;  /* 0xffffffff00047882 */ /* 0x000fc60000000000 */
[----:B------:R-:W-:Y:S05]  /*12af0*/  BRA.DIV UR4, `(.L_x_1927) ;  /* 0x0000000a04947947 */ /* 0x000fea000b800000 */
[----:B------:R-:W2:Y:S02]  /*12b00*/  S2R R2, SR_TID.X ;  /* 0x0000000000027919 */ /* 0x000ea40000002100 */
[----:B--2---:R-:W-:-:S04]  /*12b10*/  SHF.R.U32.HI R2, RZ, 0x5, R2 ;  /* 0x00000005ff027819 */ /* 0x004fc80000011602 */
[----:B------:R-:W-:-:S05]  /*12b20*/  LOP3.LUT R2, R2, 0x3, RZ, 0xc0, !PT ;  /* 0x0000000302027812 */ /* 0x000fca00078ec0ff */
[----:B------:R2:W3:Y:S02]  /*12b30*/  SHFL.IDX PT, R14, R2, RZ, 0x1f ;  /* 0x00001fff020e7589 */ /* 0x0004e400000e0000 */
.L_x_1959:
[----:B---3--:R-:W-:Y:S01]  /*12b40*/  ISETP.NE.AND P0, PT, R14, RZ, PT ;  /* 0x000000ff0e00720c */ /* 0x008fe20003f05270 */
[----:B------:R-:W-:-:S12]  /*12b50*/  BSSY B0, `(.L_x_1928) ;  /* 0x0000030000007945 */ /* 0x000fd80003800000 */
[----:B------:R-:W-:Y:S05]  /*12b60*/  @P0 BRA `(.L_x_1929) ;  /* 0x0000000000b80947 */ /* 0x000fea0003800000 */
[----:B------:R-:W-:-:S03]  /*12b70*/  UMOV UR4, 0xffffffff ;  /* 0xffffffff00047882 */ /* 0x000fc60000000000 */
[----:B------:R-:W-:Y:S05]  /*12b80*/  BRA.DIV UR4, `(.L_x_1930) ;  /* 0x0000000a04a47947 */ /* 0x000fea000b800000 */
[----:B------:R-:W-:-:S13]  /*12b90*/  ELECT P6, URZ, PT ;  /* 0x00000000003f782f */ /* 0x000fda00038c0000 */
.L_x_1962:
[----:B------:R-:W-:Y:S05]  /*12ba0*/  @!P6 BRA `(.L_x_1929) ;  /* 0x0000000000a8e947 */ /* 0x000fea0003800000 */
[----:B--2---:R-:W2:Y:S02]  /*12bb0*/  LDL R2, [R1+0x2c] ;  /* 0x00002c0001027983 */ /* 0x004ea40000100800 */
[----:B--2---:R-:W-:-:S13]  /*12bc0*/  R2UR UR4, R2 ;  /* 0x00000000020472ca */ /* 0x004fda00000e0000 */
[----:B------:R-:W-:-:S06]  /*12bd0*/  ULOP3.LUT UR4, UR4, 0x2, URZ, 0xfc, !UPT ;  /* 0x0000000204047892 */ /* 0x000fcc000f8efc3f */
[----:B------:R-:W-:-:S05]  /*12be0*/  IMAD.U32 R2, RZ, RZ, UR4 ;  /* 0x00000004ff027e24 */ /* 0x000fca000f8e00ff */
[----:B------:R-:W-:-:S13]  /*12bf0*/  ISETP.NE.AND P0, PT, R2, 0x3, PT ;  /* 0x000000030200780c */ /* 0x000fda0003f05270 */
[----:B------:R-:W-:Y:S05]  /*12c00*/  @!P0 BRA `(.L_x_1931) ;  /* 0x0000000000048947 */ /* 0x000fea0003800000 */
[----:B------:R-:W-:Y:S01]  /*12c10*/  BPT.TRAP 0x1 ;  /* 0x000000040000795c */ /* 0x000fe20000300000 */
.L_x_1931:
        /* <DEDUP_REMOVED lines=14> */
.L_x_1963:
[----:B------:R-:W2:Y:S02]  /*12d00*/  SYNCS.PHASECHK.TRANS64.TRYWAIT P1, [R7+URZ], R2 ;  /* 0x00000002070075a7 */ /* 0x000ea4000802017f */
[----:B--2---:R-:W-:Y:S05]  /*12d10*/  @!P1 BRA `(.L_x_1933) ;  /* 0x0000000800749947 */ /* 0x004fea0003800000 */
.L_x_1964:
[----:B------:R-:W-:Y:S05]  /*12d20*/  @!P0 BRA `(.L_x_1934) ;  /* 0x0000000000048947 */ /* 0x000fea0003800000 */
[----:B------:R-:W-:Y:S01]  /*12d30*/  BPT.TRAP 0x1 ;  /* 0x000000040000795c */ /* 0x000fe20000300000 */
.L_x_1934:
[----:B------:R-:W3:Y:S02]  /*12d40*/  LDL.LU R4, [R1] ;  /* 0x0000000001047983 */ /* 0x000ee40000300800 */
[----:B---3--:R-:W-:-:S04]  /*12d50*/  IMAD R4, R4, 0x8, R0 ;  /* 0x0000000804047824 */ /* 0x008fc800078e0200 */
[----:B------:R-:W3:Y:S02]  /*12d60*/  SYNCS.PHASECHK.TRANS64.TRYWAIT P1, [R4+URZ+0x29860], R5 ;  /* 0x02986005040075a7 */ /* 0x000ee4000802017f */
[----:B---3--:R-:W-:Y:S05]  /*12d70*/  @!P1 BRA `(.L_x_1935) ;  /* 0x0000000800709947 */ /* 0x008fea0003800000 */
.L_x_1965:
[----:B------:R-:W-:Y:S05]  /*12d80*/  @!P0 BRA `(.L_x_1936) ;  /* 0x0000000000048947 */ /* 0x000fea0003800000 */
[----:B------:R-:W-:Y:S01]  /*12d90*/  BPT.TRAP 0x1 ;  /* 0x000000040000795c */ /* 0x000fe20000300000 */
.L_x_1936:
[----:B------:R-:W-:-:S04]  /*12da0*/  IMAD R3, R3, 0x8, R0 ;  /* 0x0000000803037824 */ /* 0x000fc800078e0200 */
[----:B------:R-:W4:Y:S02]  /*12db0*/  SYNCS.PHASECHK.TRANS64.TRYWAIT P1, [R3+URZ+0x29860], R2 ;  /* 0x02986002030075a7 */ /* 0x000f24000802017f */
[----:B----4-:R-:W-:Y:S05]  /*12dc0*/  @!P1 BRA `(.L_x_1937) ;  /* 0x0000000800709947 */ /* 0x010fea0003800000 */
.L_x_1966:
[----:B------:R-:W-:Y:S05]  /*12dd0*/  @!P0 BRA `(.L_x_1938) ;  /* 0x0000000000048947 */ /* 0x000fea0003800000 */
[----:B------:R-:W-:Y:S01]  /*12de0*/  BPT.TRAP 0x1 ;  /* 0x000000040000795c */ /* 0x000fe20000300000 */
.L_x_1938:
[----:B------:R-:W5:Y:S02]  /*12df0*/  SYNCS.PHASECHK.TRANS64.TRYWAIT P0, [R4+URZ+0x29880], R5 ;  /* 0x02988005040075a7 */ /* 0x000f64000800017f */
[----:B-----5:R-:W-:Y:S05]  /*12e00*/  @!P0 BRA `(.L_x_1939) ;  /* 0x0000000800748947 */ /* 0x020fea0003800000 */
.L_x_1940:
[----:B------:R1:W1:Y:S02]  /*12e10*/  SYNCS.PHASECHK.TRANS64.TRYWAIT P0, [R3+URZ+0x29880], R2 ;  /* 0x02988002030075a7 */ /* 0x000264000800017f */
[----:B-1----:R-:W-:Y:S05]  /*12e20*/  @!P0 NANOSLEEP.SYNCS 0x989680 ;  /* 0x009896800000895d */ /* 0x002fea0003900000 */
[----:B------:R-:W1:Y:S02]  /*12e30*/  @!P0 SYNCS.PHASECHK.TRANS64 P0, [R3+URZ+0x29880], R2 ;  /* 0x02988002030085a7 */ /* 0x000e64000800007f */
[----:B-1----:R-:W-:Y:S05]  /*12e40*/  @!P0 BRA `(.L_x_1940) ;  /* 0xfffffffc00f08947 */ /* 0x002fea000383ffff */
.L_x_1929:
[----:B------:R-:W-:Y:S05]  /*12e50*/  BSYNC B0 ;  /* 0x0000000000007941 */ /* 0x000fea0003800000 */
.L_x_1928:
[----:B------:R-:W-:Y:S05]  /*12e60*/  EXIT ;  /* 0x000000000000794d */ /* 0x000fea0003800000 */
.L_x_1824:
[----:B-1----:R-:W-:-:S04]  /*12e70*/  IMAD.U32 R3, RZ, RZ, UR37 ;  /* 0x00000025ff037e24 */ /* 0x002fc8000f8e00ff */
[----:B------:R1:W2:Y:S03]  /*12e80*/  SYNCS.PHASECHK.TRANS64.TRYWAIT P1, [R3+URZ+0x29800], R6 ;  /* 0x02980006030075a7 */ /* 0x0002a6000802017f */
[----:B--2---:R-:W-:Y:S05]  /*12e90*/  @!P1 NANOSLEEP.SYNCS 0x989680 ;  /* 0x009896800000995d */ /* 0x004fea0003900000 */
[----:B------:R-:W2:Y:S02]  /*12ea0*/  @!P1 SYNCS.PHASECHK.TRANS64 P1, [R3+URZ+0x29800], R6 ;  /* 0x02980006030095a7 */ /* 0x000ea4000802007f */
[----:B--2---:R-:W-:Y:S05]  /*12eb0*/  @!P1 BRA `(.L_x_1824) ;  /* 0xfffffffc00ec9947 */ /* 0x004fea000383ffff */
[----:B------:R-:W-:Y:S05]  /*12ec0*/  BRA `(.L_x_1941) ;  /* 0xfffffee800d07947 */ /* 0x000fea000383ffff */
.L_x_1828:
[----:B--2---:R2:W3:Y:S02]  /*12ed0*/  SYNCS.PHASECHK.TRANS64.TRYWAIT P2, [R2+URZ+0x29830], R3 ;  /* 0x02983003020075a7 */ /* 0x0044e4000804017f */
[----:B---3--:R-:W-:Y:S05]  /*12ee0*/  @!P2 NANOSLEEP.SYNCS 0x989680 ;  /* 0x009896800000a95d */ /* 0x008fea0003900000 */
[----:B------:R-:W3:Y:S02]  /*12ef0*/  @!P2 SYNCS.PHASECHK.TRANS64 P2, [R2+URZ+0x29830], R3 ;  /* 0x029830030200a5a7 */ /* 0x000ee4000804007f */
[----:B---3--:R-:W-:Y:S05]  /*12f00*/  @!P2 BRA `(.L_x_1828) ;  /* 0xfffffffc00f0a947 */ /* 0x008fea000383ffff */
[----:B------:R-:W-:Y:S05]  /*12f10*/  BRA `(.L_x_1827) ;  /* 0xfffffee800f87947 */ /* 0x000fea000383ffff */
.L_x_1833:
[----:B--2---:R-:W-:-:S04]  /*12f20*/  IMAD.U32 R7, RZ, RZ, UR5 ;  /* 0x00000005ff077e24 */ /* 0x004fc8000f8e00ff */
[----:B------:R2:W3:Y:S03]  /*12f30*/  SYNCS.PHASECHK.TRANS64.TRYWAIT P2, [R7+URZ+0x29830], R6 ;  /* 0x02983006070075a7 */ /* 0x0004e6000804017f */
[----:B---3--:R-:W-:Y:S05]  /*12f40*/  @!P2 NANOSLEEP.SYNCS 0x989680 ;  /* 0x009896800000a95d */ /* 0x008fea0003900000 */
[----:B------:R-:W3:Y:S02]  /*12f50*/  @!P2 SYNCS.PHASECHK.TRANS64 P2, [R7+URZ+0x29830], R6 ;  /* 0x029830060700a5a7 */ /* 0x000ee4000804007f */
[----:B---3--:R-:W-:Y:S05]  /*12f60*/  @!P2 BRA `(.L_x_1833) ;  /* 0xfffffffc00eca947 */ /* 0x008fea000383ffff */
[----:B------:R-:W-:Y:S05]  /*12f70*/  BRA `(.L_x_1830) ;  /* 0xffffff2800fc7947 */ /* 0x000fea000383ffff */
.L_x_1837:
[----:B--2---:R-:W-:-:S04]  /*12f80*/  IMAD.U32 R7, RZ, RZ, UR6 ;  /* 0x00000006ff077e24 */ /* 0x004fc8000f8e00ff */
[----:B------:R2:W3:Y:S03]  /*12f90*/  SYNCS.PHASECHK.TRANS64.TRYWAIT P2, [R7+URZ+0x29850], R6 ;  /* 0x02985006070075a7 */ /* 0x0004e6000804017f */
[----:B---3--:R-:W-:Y:S05]  /*12fa0*/  @!P2 NANOSLEEP.SYNCS 0x989680 ;  /* 0x009896800000a95d */ /* 0x008fea0003900000 */
[----:B------:R-:W3:Y:S02]  /*12fb0*/  @!P2 SYNCS.PHASECHK.TRANS64 P2, [R7+URZ+0x29850], R6 ;  /* 0x029850060700a5a7 */ /* 0x000ee4000804007f */
[----:B---3--:R-:W-:Y:S05]  /*12fc0*/  @!P2 BRA `(.L_x_1837) ;  /* 0xfffffffc00eca947 */ /* 0x008fea000383ffff */
[----:B------:R-:W-:Y:S05]  /*12fd0*/  BRA `(.L_x_1834) ;  /* 0xffffff3800047947 */ /* 0x000fea000383ffff */
.L_x_1844:
[----:B--2---:R-:W-:-:S04]  /*12fe0*/  IMAD.U32 R7, RZ, RZ, UR6 ;  /* 0x00000006ff077e24 */ /* 0x004fc8000f8e00ff */
[----:B------:R2:W3:Y:S03]  /*12ff0*/  SYNCS.PHASECHK.TRANS64.TRYWAIT P2, [R7+URZ+0x29830], R6 ;  /* 0x02983006070075a7 */ /* 0x0004e6000804017f */
[----:B---3--:R-:W-:Y:S05]  /*13000*/  @!P2 NANOSLEEP.SYNCS 0x989680 ;  /* 0x009896800000a95d */ /* 0x008fea0003900000 */
[----:B------:R-:W3:Y:S02]  /*13010*/  @!P2 SYNCS.PHASECHK.TRANS64 P2, [R7+URZ+0x29830], R6 ;  /* 0x029830060700a5a7 */ /* 0x000ee4000804007f */
[----:B---3--:R-:W-:Y:S05]  /*13020*/  @!P2 BRA `(.L_x_1844) ;  /* 0xfffffffc00eca947 */ /* 0x008fea000383ffff */
[----:B------:R-:W-:Y:S05]  /*13030*/  BRA `(.L_x_1841) ;  /* 0xffffff6c00507947 */ /* 0x000fea000383ffff */
.L_x_1848:
[----:B--2---:R-:W-:-:S04]  /*13040*/  IMAD.U32 R7, RZ, RZ, UR6 ;  /* 0x00000006ff077e24 */ /* 0x004fc8000f8e00ff */
[----:B------:R2:W3:Y:S03]  /*13050*/  SYNCS.PHASECHK.TRANS64.TRYWAIT P2, [R7+URZ+0x29850], R6 ;  /* 0x02985006070075a7 */ /* 0x0004e6000804017f */
[----:B---3--:R-:W-:Y:S05]  /*13060*/  @!P2 NANOSLEEP.SYNCS 0x989680 ;  /* 0x009896800000a95d */ /* 0x008fea0003900000 */
[----:B------:R-:W3:Y:S02]  /*13070*/  @!P2 SYNCS.PHASECHK.TRANS64 P2, [R7+URZ+0x29850], R6 ;  /* 0x029850060700a5a7 */ /* 0x000ee4000804007f */
[----:B---3--:R-:W-:Y:S05]  /*13080*/  @!P2 BRA `(.L_x_1848) ;  /* 0xfffffffc00eca947 */ /* 0x008fea000383ffff */
[----:B------:R-:W-:Y:S05]  /*13090*/  BRA `(.L_x_1845) ;  /* 0xffffff78004c7947 */ /* 0x000fea000383ffff */
.L_x_1854:
[----:B--2---:R-:W-:-:S04]  /*130a0*/  IMAD.U32 R5, RZ, RZ, UR9 ;  /* 0x00000009ff057e24 */ /* 0x004fc8000f8e00ff */
[----:B------:R2:W3:Y:S03]  /*130b0*/  SYNCS.PHASECHK.TRANS64.TRYWAIT P1, [R5+URZ+0x29850], R0 ;  /* 0x02985000050075a7 */ /* 0x0004e6000802017f */
[----:B---3--:R-:W-:Y:S05]  /*130c0*/  @!P1 NANOSLEEP.SYNCS 0x989680 ;  /* 0x009896800000995d */ /* 0x008fea0003900000 */
[----:B------:R-:W3:Y:S02]  /*130d0*/  @!P1 SYNCS.PHASECHK.TRANS64 P1, [R5+URZ+0x29850], R0 ;  /* 0x02985000050095a7 */ /* 0x000ee4000802007f */
[----:B---3--:R-:W-:Y:S05]  /*130e0*/  @!P1 BRA `(.L_x_1854) ;  /* 0xfffffffc00ec9947 */ /* 0x008fea000383ffff */
[----:B------:R-:W-:Y:S05]  /*130f0*/  BRA `(.L_x_1853) ;  /* 0xffffffa0009c7947 */ /* 0x000fea000383ffff */
.L_x_1880:
[----:B------:R-:W-:Y:S02]  /*13100*/  IMAD.MOV.U32 R13, RZ, RZ, R4 ;  /* 0x000000ffff0d7224 */ /* 0x000fe400078e0004 */
[----:B------:R-:W-:Y:S02]  /*13110*/  IMAD.MOV.U32 R12, RZ, RZ, RZ ;  /* 0x000000ffff0c7224 */ /* 0x000fe400078e00ff */
[----:B------:R-:W-:Y:S02]  /*13120*/  IMAD.MOV.U32 R11, RZ, RZ, 0x1f ;  /* 0x0000001fff0b7424 */ /* 0x000fe400078e00ff */
[----:B------:R-:W-:-:S07]  /*13130*/  IMAD.MOV.U32 R15, RZ, RZ, -0x1 ;  /* 0xffffffffff0f7424 */ /* 0x000fce00078e00ff */
[----:B------:R-:W-:Y:S05]  /*13140*/  WARPSYNC.COLLECTIVE R15, `(.L_x_1942) ;  /* 0x000000000f087348 */ /* 0x000fea0003c00000 */
[----:B------:R1:W2:Y:S02]  /*13150*/  SHFL.IDX P6, R14, R13, R12, R11 ;  /* 0x0000000c0d0e7389 */ /* 0x0002a400000c000b */
[----:B-12---:R-:W-:Y:S01]  /*13160*/  ENDCOLLECTIVE ;  /* 0x000000000000791b */ /* 0x006fe20003800000 */
.L_x_1942:
[----:B------:R-:W-:Y:S05]  /*13170*/  BRA `(.L_x_1943) ;  /* 0xffffffd400587947 */ /* 0x000fea000383ffff */
.L_x_1882:
[----:B------:R-:W-:Y:S01]  /*13180*/  BSSY B0, `(.L_x_1944) ;  /* 0x0000006000007945 */ /* 0x000fe20003800000 */
[----:B------:R-:W-:-:S07]  /*13190*/  IMAD.MOV.U32 R15, RZ, RZ, -0x1 ;  /* 0xffffffffff0f7424 */ /* 0x000fce00078e00ff */
[----:B-1----:R-:W-:Y:S05]  /*131a0*/  WARPSYNC.COLLECTIVE R15, `(.L_x_1945) ;  /* 0x000000000f0c7348 */ /* 0x002fea0003c00000 */
[----:B------:R-:W-:Y:S02]  /*131b0*/  ELECT P6, UR62, PT ;  /* 0x00000000003e782f */ /* 0x000fe400038c0000 */
[----:B------:R-:W-:Y:S01]  /*131c0*/  MOV R14, UR62 ;  /* 0x0000003e000e7c02 */ /* 0x000fe20008000f00 */
[----:B-1----:R-:W-:Y:S10]  /*131d0*/  ENDCOLLECTIVE ;  /* 0x000000000000791b */ /* 0x002ff40003800000 */
.L_x_1945:
[----:B------:R-:W-:Y:S05]  /*131e0*/  BSYNC B0 ;  /* 0x0000000000007941 */ /* 0x000fea0003800000 */
.L_x_1944:
[----:B------:R-:W-:Y:S05]  /*131f0*/  BRA `(.L_x_1946) ;  /* 0xffffffd400587947 */ /* 0x000fea000383ffff */
.L_x_1885:
[----:B--2---:R2:W3:Y:S02]  /*13200*/  SYNCS.PHASECHK.TRANS64.TRYWAIT P3, [R2+URZ+0x29880], R3 ;  /* 0x02988003020075a7 */ /* 0x0044e4000806017f */
[----:B---3--:R-:W-:Y:S05]  /*13210*/  @!P3 NANOSLEEP.SYNCS 0x989680 ;  /* 0x009896800000b95d */ /* 0x008fea0003900000 */
[----:B------:R-:W3:Y:S02]  /*13220*/  @!P3 SYNCS.PHASECHK.TRANS64 P3, [R2+URZ+0x29880], R3 ;  /* 0x029880030200b5a7 */ /* 0x000ee4000806007f */
[----:B---3--:R-:W-:Y:S05]  /*13230*/  @!P3 BRA `(.L_x_1885) ;  /* 0xfffffffc00f0b947 */ /* 0x008fea000383ffff */
[----:B------:R-:W-:Y:S05]  /*13240*/  BRA `(.L_x_1947) ;  /* 0xffffffd400b07947 */ /* 0x000fea000383ffff */
.L_x_1887:
[----:B-1----:R1:W3:Y:S02]  /*13250*/  SYNCS.PHASECHK.TRANS64.TRYWAIT P3, [R2+URZ+0x29840], R3 ;  /* 0x02984003020075a7 */ /* 0x0022e4000806017f */
[----:B---3--:R-:W-:Y:S05]  /*13260*/  @!P3 NANOSLEEP.SYNCS 0x989680 ;  /* 0x009896800000b95d */ /* 0x008fea0003900000 */
[----:B------:R-:W3:Y:S02]  /*13270*/  @!P3 SYNCS.PHASECHK.TRANS64 P3, [R2+URZ+0x29840], R3 ;  /* 0x029840030200b5a7 */ /* 0x000ee4000806007f */
[----:B---3--:R-:W-:Y:S05]  /*13280*/  @!P3 BRA `(.L_x_1887) ;  /* 0xfffffffc00f0b947 */ /* 0x008fea000383ffff */
[----:B------:R-:W-:Y:S05]  /*13290*/  BRA `(.L_x_1948) ;  /* 0xffffffd800087947 */ /* 0x000fea000383ffff */
.L_x_1890:
[----:B--2---:R-:W-:-:S04]  /*132a0*/  IMAD.U32 R3, RZ, RZ, UR40 ;  /* 0x00000028ff037e24 */ /* 0x004fc8000f8e00ff */
[----:B------:R2:W3:Y:S03]  /*132b0*/  SYNCS.PHASECHK.TRANS64.TRYWAIT P0, [R3+URZ+0x29820], R2 ;  /* 0x02982002030075a7 */ /* 0x0004e6000800017f */
[----:B---3--:R-:W-:Y:S05]  /*132c0*/  @!P0 NANOSLEEP.SYNCS 0x989680 ;  /* 0x009896800000895d */ /* 0x008fea0003900000 */
[----:B------:R-:W3:Y:S02]  /*132d0*/  @!P0 SYNCS.PHASECHK.TRANS64 P0, [R3+URZ+0x29820], R2 ;  /* 0x02982002030085a7 */ /* 0x000ee4000800007f */
[----:B---3--:R-:W-:Y:S05]  /*132e0*/  @!P0 BRA `(.L_x_1890) ;  /* 0xfffffffc00ec8947 */ /* 0x008fea000383ffff */
[----:B------:R-:W-:Y:S05]  /*132f0*/  BRA `(.L_x_1949) ;  /* 0xffffffdc00247947 */ /* 0x000fea000383ffff */
.L_x_1896:
[----:B-1----:R1:W2:Y:S02]  /*13300*/  SYNCS.PHASECHK.TRANS64.TRYWAIT P0, [R4+URZ+0x29880], R2 ;  /* 0x02988002040075a7 */ /* 0x0022a4000800017f */
[----:B--2---:R-:W-:Y:S05]  /*13310*/  @!P0 NANOSLEEP.SYNCS 0x989680 ;  /* 0x009896800000895d */ /* 0x004fea0003900000 */
[----:B------:R-:W2:Y:S02]  /*13320*/  @!P0 SYNCS.PHASECHK.TRANS64 P0, [R4+URZ+0x29880], R2 ;  /* 0x02988002040085a7 */ /* 0x000ea4000800007f */
[----:B--2---:R-:W-:Y:S05]  /*13330*/  @!P0 BRA `(.L_x_1896) ;  /* 0xfffffffc00f08947 */ /* 0x004fea000383ffff */
[----:B------:R-:W-:Y:S05]  /*13340*/  BRA `(.L_x_1950) ;  /* 0xffffffdc00d07947 */ /* 0x000fea000383ffff */
.L_x_1901:
[----:B--2---:R2:W4:Y:S02]  /*13350*/  SYNCS.PHASECHK.TRANS64.TRYWAIT P0, [R4+URZ+0x29840], R2 ;  /* 0x02984002040075a7 */ /* 0x004524000800017f */
[----:B----4-:R-:W-:Y:S05]  /*13360*/  @!P0 NANOSLEEP.SYNCS 0x989680 ;  /* 0x009896800000895d */ /* 0x010fea0003900000 */
[----:B------:R-:W4:Y:S02]  /*13370*/  @!P0 SYNCS.PHASECHK.TRANS64 P0, [R4+URZ+0x29840], R2 ;  /* 0x02984002040085a7 */ /* 0x000f24000800007f */
[----:B----4-:R-:W-:Y:S05]  /*13380*/  @!P0 BRA `(.L_x_1901) ;  /* 0xfffffffc00f08947 */ /* 0x010fea000383ffff */
[----:B------:R-:W-:Y:S05]  /*13390*/  BRA `(.L_x_1951) ;  /* 0xffffffe000547947 */ /* 0x000fea000383ffff */
.L_x_1909:
[----:B----4-:R-:W4:Y:S02]  /*133a0*/  LDL R3, [R1+0x4] ;  /* 0x0000040001037983 */ /* 0x010f240000100800 */
[----:B----4-:R4:W1:Y:S02]  /*133b0*/  SYNCS.PHASECHK.TRANS64.TRYWAIT P3, [R3+URZ+0x29870], R2 ;  /* 0x02987002030075a7 */ /* 0x010864000806017f */
[----:B-1----:R-:W-:Y:S05]  /*133c0*/  @!P3 NANOSLEEP.SYNCS 0x989680 ;  /* 0x009896800000b95d */ /* 0x002fea0003900000 */
[----:B------:R-:W1:Y:S02]  /*133d0*/  @!P3 SYNCS.PHASECHK.TRANS64 P3, [R3+URZ+0x29870], R2 ;  /* 0x029870020300b5a7 */ /* 0x000e64000806007f */
[----:B-1----:R-:W-:Y:S05]  /*133e0*/  @!P3 BRA `(.L_x_1909) ;  /* 0xfffffffc00ecb947 */ /* 0x002fea000383ffff */
[----:B------:R-:W-:Y:S05]  /*133f0*/  BRA `(.L_x_1952) ;  /* 0xffffffe4007c7947 */ /* 0x000fea000383ffff */
.L_x_1911:
[----:B-1----:R-:W4:Y:S02]  /*13400*/  LDL R4, [R1+0x4] ;  /* 0x0000040001047983 */ /* 0x002f240000100800 */
[----:B----4-:R1:W4:Y:S02]  /*13410*/  SYNCS.PHASECHK.TRANS64.TRYWAIT P3, [R4+URZ+0x29860], R3 ;  /* 0x02986003040075a7 */ /* 0x010324000806017f */
[----:B----4-:R-:W-:Y:S05]  /*13420*/  @!P3 NANOSLEEP.SYNCS 0x989680 ;  /* 0x009896800000b95d */ /* 0x010fea0003900000 */
[----:B------:R-:W4:Y:S02]  /*13430*/  @!P3 SYNCS.PHASECHK.TRANS64 P3, [R4+URZ+0x29860], R3 ;  /* 0x029860030400b5a7 */ /* 0x000f24000806007f */
[----:B----4-:R-:W-:Y:S05]  /*13440*/  @!P3 BRA `(.L_x_1911) ;  /* 0xfffffffc00ecb947 */ /* 0x010fea000383ffff */
[----:B------:R-:W-:Y:S05]  /*13450*/  BRA `(.L_x_1953) ;  /* 0xffffffe400847947 */ /* 0x000fea000383ffff */
.L_x_1918:
[----:B-1----:R1:W2:Y:S02]  /*13460*/  SYNCS.PHASECHK.TRANS64.TRYWAIT P0, [R20+URZ+0x29870], R3 ;  /* 0x02987003140075a7 */ /* 0x0022a4000800017f */
[----:B--2---:R-:W-:Y:S05]  /*13470*/  @!P0 NANOSLEEP.SYNCS 0x989680 ;  /* 0x009896800000895d */ /* 0x004fea0003900000 */
[----:B------:R-:W2:Y:S02]  /*13480*/  @!P0 SYNCS.PHASECHK.TRANS64 P0, [R20+URZ+0x29870], R3 ;  /* 0x02987003140085a7 */ /* 0x000ea4000800007f */
[----:B--2---:R-:W-:Y:S05]  /*13490*/  @!P0 BRA `(.L_x_1918) ;  /* 0xfffffffc00f08947 */ /* 0x004fea000383ffff */
[----:B------:R-:W-:Y:S05]  /*134a0*/  BRA `(.L_x_1954) ;  /* 0xffffffec00507947 */ /* 0x000fea000383ffff */
.L_x_1920:
[----:B-1----:R1:W2:Y:S02]  /*134b0*/  SYNCS.PHASECHK.TRANS64.TRYWAIT P0, [R20+URZ+0x29860], R3 ;  /* 0x02986003140075a7 */ /* 0x0022a4000800017f */
[----:B--2---:R-:W-:Y:S05]  /*134c0*/  @!P0 NANOSLEEP.SYNCS 0x989680 ;  /* 0x009896800000895d */ /* 0x004fea0003900000 */
[----:B------:R-:W2:Y:S02]  /*134d0*/  @!P0 SYNCS.PHASECHK.TRANS64 P0, [R20+URZ+0x29860], R3 ;  /* 0x02986003140085a7 */ /* 0x000ea4000800007f */
[----:B--2---:R-:W-:Y:S05]  /*134e0*/  @!P0 BRA `(.L_x_1920) ;  /* 0xfffffffc00f08947 */ /* 0x004fea000383ffff */
[----:B------:R-:W-:Y:S05]  /*134f0*/  BRA `(.L_x_1955) ;  /* 0xffffffec00587947 */ /* 0x000fea000383ffff */
.L_x_1926:
[----:B-1----:R1:W2:Y:S02]  /*13500*/  SYNCS.PHASECHK.TRANS64.TRYWAIT P0, [R0+URZ+0x29820], R3 ;  /* 0x02982003000075a7 */ /* 0x0022a4000800017f */
[----:B--2---:R-:W-:Y:S05]  /*13510*/  @!P0 NANOSLEEP.SYNCS 0x989680 ;  /* 0x009896800000895d */ /* 0x004fea0003900000 */
[----:B------:R-:W2:Y:S02]  /*13520*/  @!P0 SYNCS.PHASECHK.TRANS64 P0, [R0+URZ+0x29820], R3 ;  /* 0x02982003000085a7 */ /* 0x000ea4000800007f */
[----:B--2---:R-:W-:Y:S05]  /*13530*/  @!P0 BRA `(.L_x_1926) ;  /* 0xfffffffc00f08947 */ /* 0x004fea000383ffff */
[----:B------:R-:W-:Y:S05]  /*13540*/  BRA `(.L_x_1956) ;  /* 0xfffffff400607947 */ /* 0x000fea000383ffff */
.L_x_1927:
        /* <DEDUP_REMOVED lines=11> */
.L_x_1958:
[----:B------:R-:W-:Y:S05]  /*13600*/  BSYNC B0 ;  /* 0x0000000000007941 */ /* 0x000fea0003800000 */
.L_x_1957:
[----:B------:R-:W-:Y:S05]  /*13610*/  BRA `(.L_x_1959) ;  /* 0xfffffff400487947 */ /* 0x000fea000383ffff */
.L_x_1930:
[----:B------:R-:W-:Y:S01]  /*13620*/  BSSY B1, `(.L_x_1960) ;  /* 0x0000006000017945 */ /* 0x000fe20003800000 */
[----:B------:R-:W-:-:S07]  /*13630*/  IMAD.MOV.U32 R15, RZ, RZ, -0x1 ;  /* 0xffffffffff0f7424 */ /* 0x000fce00078e00ff */
[----:B-12---:R-:W-:Y:S05]  /*13640*/  WARPSYNC.COLLECTIVE R15, `(.L_x_1961) ;  /* 0x000000000f0c7348 */ /* 0x006fea0003c00000 */
[----:B------:R-:W-:Y:S02]  /*13650*/  ELECT P6, UR62, PT ;  /* 0x00000000003e782f */ /* 0x000fe400038c0000 */
[----:B------:R-:W-:Y:S01]  /*13660*/  MOV R14, UR62 ;  /* 0x0000003e000e7c02 */ /* 0x000fe20008000f00 */
[----:B-12---:R-:W-:Y:S10]  /*13670*/  ENDCOLLECTIVE ;  /* 0x000000000000791b */ /* 0x006ff40003800000 */
.L_x_1961:
[----:B------:R-:W-:Y:S05]  /*13680*/  BSYNC B1 ;  /* 0x0000000000017941 */ /* 0x000fea0003800000 */
.L_x_1960:
[----:B------:R-:W-:Y:S05]  /*13690*/  BRA `(.L_x_1962) ;  /* 0xfffffff400407947 */ /* 0x000fea000383ffff */
.L_x_1932:
[----:B-1----:R1:W2:Y:S02]  /*136a0*/  SYNCS.PHASECHK.TRANS64.TRYWAIT P1, [R6+URZ], R5 ;  /* 0x00000005060075a7 */ /* 0x0022a4000802017f */
[----:B--2---:R-:W-:Y:S05]  /*136b0*/  @!P1 NANOSLEEP.SYNCS 0x989680 ;  /* 0x009896800000995d */ /* 0x004fea0003900000 */
[----:B------:R-:W2:Y:S02]  /*136c0*/  @!P1 SYNCS.PHASECHK.TRANS64 P1, [R6+URZ], R5 ;  /* 0x00000005060095a7 */ /* 0x000ea4000802007f */
[----:B--2---:R-:W-:Y:S05]  /*136d0*/  @!P1 BRA `(.L_x_1932) ;  /* 0xfffffffc00f09947 */ /* 0x004fea000383ffff */
[----:B------:R-:W-:Y:S05]  /*136e0*/  BRA `(.L_x_1963) ;  /* 0xfffffff400847947 */ /* 0x000fea000383ffff */
.L_x_1933:
[----:B--2---:R2:W3:Y:S02]  /*136f0*/  SYNCS.PHASECHK.TRANS64.TRYWAIT P1, [R7+URZ], R2 ;  /* 0x00000002070075a7 */ /* 0x0044e4000802017f */
[----:B---3--:R-:W-:Y:S05]  /*13700*/  @!P1 NANOSLEEP.SYNCS 0x989680 ;  /* 0x009896800000995d */ /* 0x008fea0003900000 */
[----:B------:R-:W3:Y:S02]  /*13710*/  @!P1 SYNCS.PHASECHK.TRANS64 P1, [R7+URZ], R2 ;  /* 0x00000002070095a7 */ /* 0x000ee4000802007f */
[----:B---3--:R-:W-:Y:S05]  /*13720*/  @!P1 BRA `(.L_x_1933) ;  /* 0xfffffffc00f09947 */ /* 0x008fea000383ffff */
[----:B------:R-:W-:Y:S05]  /*13730*/  BRA `(.L_x_1964) ;  /* 0xfffffff400787947 */ /* 0x000fea000383ffff */
.L_x_1935:
[----:B---3--:R3:W4:Y:S02]  /*13740*/  SYNCS.PHASECHK.TRANS64.TRYWAIT P1, [R4+URZ+0x29860], R5 ;  /* 0x02986005040075a7 */ /* 0x008724000802017f */
[----:B----4-:R-:W-:Y:S05]  /*13750*/  @!P1 NANOSLEEP.SYNCS 0x989680 ;  /* 0x009896800000995d */ /* 0x010fea0003900000 */
[----:B------:R-:W4:Y:S02]  /*13760*/  @!P1 SYNCS.PHASECHK.TRANS64 P1, [R4+URZ+0x29860], R5 ;  /* 0x02986005040095a7 */ /* 0x000f24000802007f */
[----:B----4-:R-:W-:Y:S05]  /*13770*/  @!P1 BRA `(.L_x_1935) ;  /* 0xfffffffc00f09947 */ /* 0x010fea000383ffff */
[----:B------:R-:W-:Y:S05]  /*13780*/  BRA `(.L_x_1965) ;  /* 0xfffffff4007c7947 */ /* 0x000fea000383ffff */
.L_x_1937:
[----:B----4-:R4:W1:Y:S02]  /*13790*/  SYNCS.PHASECHK.TRANS64.TRYWAIT P1, [R3+URZ+0x29860], R2 ;  /* 0x02986002030075a7 */ /* 0x010864000802017f */
[----:B-1----:R-:W-:Y:S05]  /*137a0*/  @!P1 NANOSLEEP.SYNCS 0x989680 ;  /* 0x009896800000995d */ /* 0x002fea0003900000 */
[----:B------:R-:W1:Y:S02]  /*137b0*/  @!P1 SYNCS.PHASECHK.TRANS64 P1, [R3+URZ+0x29860], R2 ;  /* 0x02986002030095a7 */ /* 0x000e64000802007f */
[----:B-1----:R-:W-:Y:S05]  /*137c0*/  @!P1 BRA `(.L_x_1937) ;  /* 0xfffffffc00f09947 */ /* 0x002fea000383ffff */
[----:B------:R-:W-:Y:S05]  /*137d0*/  BRA `(.L_x_1966) ;  /* 0xfffffff4007c7947 */ /* 0x000fea000383ffff */
.L_x_1939:
[----:B------:R1:W1:Y:S02]  /*137e0*/  SYNCS.PHASECHK.TRANS64.TRYWAIT P0, [R4+URZ+0x29880], R5 ;  /* 0x02988005040075a7 */ /* 0x000264000800017f */
[----:B-1----:R-:W-:Y:S05]  /*137f0*/  @!P0 NANOSLEEP.SYNCS 0x989680 ;  /* 0x009896800000895d */ /* 0x002fea0003900000 */
[----:B------:R-:W1:Y:S02]  /*13800*/  @!P0 SYNCS.PHASECHK.TRANS64 P0, [R4+URZ+0x29880], R5 ;  /* 0x02988005040085a7 */ /* 0x000e64000800007f */
[----:B-1----:R-:W-:Y:S05]  /*13810*/  @!P0 BRA `(.L_x_1939) ;  /* 0xfffffffc00f08947 */ /* 0x002fea000383ffff */
[----:B------:R-:W-:Y:S05]  /*13820*/  BRA `(.L_x_1940) ;  /* 0xfffffff400787947 */ /* 0x000fea000383ffff */
.L_x_1967:
        /* <DEDUP_REMOVED lines=13> */
.L_x_2629:


//--------------------- .text._ZN7cutlass13device_kernelIN5flash11enable_sm90INS1_16FlashAttnFwdSm90INS1_25CollectiveMainloopFwdSm90ILi2EN4cute5tupleIJNS5_1CILi1EEES8_S8_EEENS6_IJNS7_ILi128EEENS7_ILi160EEENS7_ILi192EEEEEELi128ENS_12float_e4m3_tEfNS_4arch4Sm90ELb1ELb0ELb1ELb1ELb0ELb0ELb0ELb1ELb1ELb0ELb0ELb0EEENS1_21CollectiveEpilogueFwdINS6_IJSA_SA_SB_EEES9_NS_10bfloat16_tESG_Li256ELb1ELb0ELb0ELb1EEENS1_36VarlenDynamicPersistentTileSchedulerILi128ELi160ELi256ELi128ELb0ELb0ELb1ELb1ELb1ELb1EEEEEEEEEvNT_6ParamsE --------------------------
	.section	.text._ZN7cutlass13device_kernelIN5flash11enable_sm90INS1_16FlashAttnFwdSm90INS1_25CollectiveMainloopFwdSm90ILi2EN4cute5tupleIJNS5_1CILi1EEES8_S8_EEENS6_IJNS7_ILi128EEENS7_ILi160EEENS7_ILi192EEEEEELi128ENS_12float_e4m3_tEfNS_4arch4Sm90ELb1ELb0ELb1ELb1ELb0ELb0ELb0ELb1ELb1ELb0ELb0ELb0EEENS1_21CollectiveEpilogueFwdINS6_IJSA_SA_SB_EEES9_NS_10bfloat16_tESG_Li256ELb1ELb0ELb0ELb1EEENS1_36VarlenDynamicPersistentTileSchedulerILi128ELi160ELi256ELi128ELb0ELb0ELb1ELb1ELb1ELb1EEEEEEEEEvNT_6ParamsE,"ax",@progbits
	.align	128
.text._ZN7cutlass13device_kernelIN5flash11enable_sm90INS1_16FlashAttnFwdSm90INS1_25CollectiveMainloopFwdSm90ILi2EN4cute5tupleIJNS5_1CILi1EEES8_S8_EEENS6_IJNS7_ILi128EEENS7_ILi160EEENS7_ILi192EEEEEELi128ENS_12float_e4m3_tEfNS_4arch4Sm90ELb1ELb0ELb1ELb1ELb0ELb0ELb0ELb1ELb1ELb0ELb0ELb0EEENS1_21CollectiveEpilogueFwdINS6_IJSA_SA_SB_EEES9_NS_10bfloat16_tESG_Li256ELb1ELb0ELb0ELb1EEENS1_36VarlenDynamicPersistentTileSchedulerILi128ELi160ELi256ELi128ELb0ELb0ELb1ELb1ELb1ELb1EEEEEEEEEvNT_6ParamsE:
        .type           _ZN7cutlass13device_kernelIN5flash11enable_sm90INS1_16FlashAttnFwdSm90INS1_25CollectiveMainloopFwdSm90ILi2EN4cute5tupleIJNS5_1CILi1EEES8_S8_EEENS6_IJNS7_ILi128EEENS7_ILi160EEENS7_ILi192EEEEEELi128ENS_12float_e4m3_tEfNS_4arch4Sm90ELb1ELb0ELb1ELb1ELb0ELb0ELb0ELb1ELb1ELb0ELb0ELb0EEENS1_21CollectiveEpilogueFwdINS6_IJSA_SA_SB_EEES9_NS_10bfloat16_tESG_Li256ELb1ELb0ELb0ELb1EEENS1_36VarlenDynamicPersistentTileSchedulerILi128ELi160ELi256ELi128ELb0ELb0ELb1ELb1ELb1ELb1EEEEEEEEEvNT_6ParamsE,@function
        .size           _ZN7cutlass13device_kernelIN5flash11enable_sm90INS1_16FlashAttnFwdSm90INS1_25CollectiveMainloopFwdSm90ILi2EN4cute5tupleIJNS5_1CILi1EEES8_S8_EEENS6_IJNS7_ILi128EEENS7_ILi160EEENS7_ILi192EEEEEELi128ENS_12float_e4m3_tEfNS_4arch4Sm90ELb1ELb0ELb1ELb1ELb0ELb0ELb0ELb1ELb1ELb0ELb0ELb0EEENS1_21CollectiveEpilogueFwdINS6_IJSA_SA_SB_EEES9_NS_10bfloat16_tESG_Li256ELb1ELb0ELb0ELb1EEENS1_36VarlenDynamicPersistentTileSchedulerILi128ELi160ELi256ELi128ELb0ELb0ELb1ELb1ELb1ELb1EEEEEEEEEvNT_6ParamsE,(.L_x_2630 - _ZN7cutlass13device_kernelIN5flash11enable_sm90INS1_16FlashAttnFwdSm90INS1_25CollectiveMainloopFwdSm90ILi2EN4cute5tupleIJNS5_1CILi1EEES8_S8_EEENS6_IJNS7_ILi128EEENS7_ILi160EEENS7_ILi192EEEEEELi128ENS_12float_e4m3_tEfNS_4arch4Sm90ELb1ELb0ELb1ELb1ELb0ELb0ELb0ELb1ELb1ELb0ELb0ELb0EEENS1_21CollectiveEpilogueFwdINS6_IJSA_SA_SB_EEES9_NS_10bfloat16_tESG_Li256ELb1ELb0ELb0ELb1EEENS1_36VarlenDynamicPersistentTileSchedulerILi128ELi160ELi256ELi128ELb0ELb0ELb1ELb1ELb1ELb1EEEEEEEEEvNT_6ParamsE)
        .other          _ZN7cutlass13device_kernelIN5flash11enable_sm90INS1_16FlashAttnFwdSm90INS1_25CollectiveMainloopFwdSm90ILi2EN4cute5tupleIJNS5_1CILi1EEES8_S8_EEENS6_IJNS7_ILi128EEENS7_ILi160EEENS7_ILi192EEEEEELi128ENS_12float_e4m3_tEfNS_4arch4Sm90ELb1ELb0ELb1ELb1ELb0ELb0ELb0ELb1ELb1ELb0ELb0ELb0EEENS1_21CollectiveEpilogueFwdINS6_IJSA_SA_SB_EEES9_NS_10bfloat16_tESG_Li256ELb1ELb0ELb0ELb1EEENS1_36VarlenDynamicPersistentTileSchedulerILi128ELi160ELi256ELi128ELb0ELb0ELb1ELb1ELb1ELb1EEEEEEEEEvNT_6ParamsE,@"STO_CUDA_ENTRY STV_DEFAULT"
_ZN7cutlass13device_kernelIN5flash11enable_sm90INS1_16FlashAttnFwdSm90INS1_25CollectiveMainloopFwdSm90ILi2EN4cute5tupleIJNS5_1CILi1EEES8_S8_EEENS6_IJNS7_ILi128EEENS7_ILi160EEENS7_ILi192EEEEEELi128ENS_12float_e4m3_tEfNS_4arch4Sm90ELb1ELb0ELb1ELb1ELb0ELb0ELb0ELb1ELb1ELb0ELb0ELb0EEENS1_21CollectiveEpilogueFwdINS6_IJSA_SA_SB_EEES9_NS_10bfloat16_tESG_Li256ELb1ELb0ELb0ELb1EEENS1_36VarlenDynamicPersistentTileSchedulerILi128ELi160ELi256ELi128ELb0ELb0ELb1ELb1ELb1ELb1EEEEEEEEEvNT_6ParamsE:
        /* <DEDUP_REMOVED lines=21> */
.L_x_1969:
[----:B------:R-:W-:Y:S05]  /*0150*/  BSYNC B0 ;  /* 0x0000000000007941 */ /* 0x000fea0003800000 */
.L_x_1968:
        /* <DEDUP_REMOVED lines=41> */
.L_x_1970:
        /* <DEDUP_REMOVED lines=22> */
.L_x_1971:
        /* <DEDUP_REMOVED lines=18> */
.L_x_1972:
        /* <DEDUP_REMOVED lines=22> */
.L_x_1973:
        /* <DEDUP_REMOVED lines=22> */
.L_x_1974:
[----:B------:R-:W-:Y:S01]  /*0930*/  PLOP3.LUT P0, PT, PT, PT, UP0, 0x80, 0x0 ;  /* 0x000000000000781c */ /* 0x000fe20003f0f008 */
[----:B------:R-:W-:Y:S01]  /*0940*/  UMOV UR40, 0x1 ;  /* 0x0000000100287882 */ /* 0x000fe20000000000 */
[----:B------:R-:W-:Y:S01]  /*0950*/  NOP ;  /* 0x0000000000007918 */ /* 0x000fe20000000000 */
[----:B------:R-:W-:Y:S01]  /*0960*/  USEL UR40, UR40, 0x2, !UP0 ;  /* 0x0000000228287887 */ /* 0x000fe2000c000000 */
[----:B------:R-:W-:Y:S01]  /*0970*/  ULDC.64 UR52, c[0x0][0x208] ;  /* 0x0000820000347ab9 */ /* 0x000fe20000000a00 */
[----:B012-4-:R-:W-:Y:S08]  /*0980*/  BAR.SYNC.DEFER_BLOCKING 0x0 ;  /* 0x0000000000007b1d */ /* 0x017ff00000010000 */
[----:B------:R-:W-:Y:S05]  /*0990*/  @!P0 BRA `(.L_x_1975) ;  /* 0x000000f800b08947 */ /* 0x000fea0003800000 */
.L_x_1976:
        /* <DEDUP_REMOVED lines=21> */
[----:B------:R-:W-:Y:S01]  /*0af0*/  R2UR UR44, R46 ;  /* 0x000000002e2c72ca */ /* 0x000fe200000e0000 */
[----:B------:R-:W-:Y:S01]  /*0b00*/  UMOV UR46, URZ ;  /* 0x0000003f002e7c82 */ /* 0x000fe20008000000 */
[----:B------:R-:W-:Y:S01]  /*0b10*/  SHF.R.S32.HI R0, RZ, 0x1f, R191 ;  /* 0x0000001fff007819 */ /* 0x000fe200000114bf */
[----:B------:R-:W-:Y:S01]  /*0b20*/  UMOV UR45, URZ ;  /* 0x0000003f002d7c82 */ /* 0x000fe20008000000 */
[----:B------:R-:W-:Y:S02]  /*0b30*/  UMOV UR55, URZ ;  /* 0x0000003f00377c82 */ /* 0x000fe40008000000 */
[CC--:B------:R-:W-:Y:S02]  /*0b40*/  LEA.HI R2, R0.reuse, R191.reuse, RZ, 0x7 ;  /* 0x000000bf00027211 */ /* 0x0c0fe400078f38ff */
[----:B------:R-:W-:-:S02]  /*0b50*/  LEA.HI R3, R0, R191, RZ, 0x4 ;  /* 0x000000bf00037211 */ /* 0x000fc400078f20ff */
[----:B------:R-:W-:Y:S02]  /*0b60*/  LOP3.LUT R188, R2, 0xffffff80, RZ, 0xc0, !PT ;  /* 0xffffff8002bc7812 */ /* 0x000fe400078ec0ff */
[----:B------:R-:W-:-:S03]  /*0b70*/  SHF.R.S32.HI R189, RZ, 0x7, R2 ;  /* 0x00000007ffbd7819 */ /* 0x000fc60000011402 */
        /* <DEDUP_REMOVED lines=11> */
[----:B------:R-:W-:Y:S02]  /*0c30*/  LOP3.LUT R17, R8, 0x7ffffffc, RZ, 0xc0, !PT ;  /* 0x7ffffffc08117812 */ /* 0x000fe400078ec0ff */
[----:B------:R-:W-:Y:S02]  /*0c40*/  LOP3.LUT R6, R4, 0xfffffff8, RZ, 0xc0, !PT ;  /* 0xfffffff804067812 */ /* 0x000fe400078ec0ff */
[-C--:B------:R-:W-:Y:S01]  /*0c50*/  LEA.HI R4, R0, R191.reuse, RZ, 0x5 ;  /* 0x000000bf00047211 */ /* 0x080fe200078f28ff */
[----:B------:R-:W-:Y:S01]  /*0c60*/  IMAD.IADD R17, R188, 0x1, -R17 ;  /* 0x00000001bc117824 */ /* 0x000fe200078e0a11 */
[----:B------:R-:W-:Y:S01]  /*0c70*/  LEA.HI R0, R0, R191, RZ, 0x3 ;  /* 0x000000bf00007211 */ /* 0x000fe200078f18ff */
[----:B------:R-:W-:Y:S01]  /*0c80*/  IMAD.IADD R10, R5, 0x1, -R6 ;  /* 0x00000001050a7824 */ /* 0x000fe200078e0a06 */
[----:B------:R-:W-:Y:S01]  /*0c90*/  SHF.R.S32.HI R6, RZ, 0x4, R3 ;  /* 0x00000004ff067819 */ /* 0x000fe20000011403 */
[----:B------:R-:W-:Y:S01]  /*0ca0*/  IMAD.SHL.U32 R5, R4, 0x20, RZ ;  /* 0x0000002004057824 */ /* 0x000fe200078e00ff */
[----:B------:R-:W-:Y:S01]  /*0cb0*/  LOP3.LUT R4, R3, 0x3fffff0, RZ, 0xc0, !PT ;  /* 0x03fffff003047812 */ /* 0x000fe200078ec0ff */
[----:B------:R-:W-:Y:S01]  /*0cc0*/  IMAD R7, R7, 0x10, R10 ;  /* 0x0000001007077824 */ /* 0x000fe200078e020a */
[----:B------:R-:W-:-:S02]  /*0cd0*/  LEA.HI R3, R3, R6, RZ, 0x1 ;  /* 0x0000000603037211 */ /* 0x000fc400078f08ff */
        /* <DEDUP_REMOVED lines=8> */
[----:B------:R-:W-:Y:S02]  /*0d60*/  IMAD.IADD R2, R191, 0x1, -R2 ;  /* 0x00000001bf027824 */ /* 0x000fe400078e0a02 */
[----:B------:R-:W-:-:S02]  /*0d70*/  IMAD R190, R3, 0x8, R4 ;  /* 0x0000000803be7824 */ /* 0x000fc400078e0204 */
[----:B------:R-:W-:-:S07]  /*0d80*/  IMAD.SHL.U32 R16, R2, 0x8, RZ ;  /* 0x0000000802107824 */ /* 0x000fce00078e00ff */
.L_x_2033:
[----:B0-----:R-:W0:Y:S01]  /*0d90*/  LDC.64 R2, c[0x0][0xc60] ;  /* 0x00031800ff027b82 */ /* 0x001e220000000a00 */
[----:B------:R-:W-:Y:S01]  /*0da0*/  ULDC.64 UR4, c[0x0][0xa28] ;  /* 0x00028a0000047ab9 */ /* 0x000fe20000000a00 */
[----:B------:R-:W-:Y:S01]  /*0db0*/  ULDC.64 UR6, c[0x0][0xa18] ;  /* 0x0002860000067ab9 */ /* 0x000fe20000000a00 */
[----:B------:R-:W-:Y:S01]  /*0dc0*/  ULDC.64 UR8, c[0x0][0xa20] ;  /* 0x0002880000087ab9 */ /* 0x000fe20000000a00 */
        /* <DEDUP_REMOVED lines=10> */
[----:B------:R-:W-:-:S04]  /*0e70*/  @UP0 ULEA UR4, UP2, UR36, UR4, 0x2 ;  /* 0x0000000424040291 */ /* 0x000fc8000f84103f */
[----:B------:R-:W-:Y:S02]  /*0e80*/  @UP0 ULEA.HI.X UR5, UR36, UR5, UR37, 0x2, UP2 ;  /* 0x0000000524050291 */ /* 0x000fe400090f1425 */
[----:B------:R-:W-:Y:S01]  /*0e90*/  @UP1 ULEA UR6, UP0, UR36, UR6, 0x2 ;  /* 0x0000000624061291 */ /* 0x000fe2000f80103f */
[----:B------:R-:W-:-:S03]  /*0ea0*/  IMAD.U32 R2, RZ, RZ, UR4 ;  /* 0x00000004ff027e24 */ /* 0x000fc6000f8e00ff */
[----:B------:R-:W-:Y:S01]  /*0eb0*/  @UP1 ULEA.HI.X UR7, UR36, UR7, UR37, 0x2, UP0 ;  /* 0x0000000724071291 */ /* 0x000fe200080f1425 */
[----:B------:R-:W-:Y:S01]  /*0ec0*/  IMAD.U32 R3, RZ, RZ, UR5 ;  /* 0x00000005ff037e24 */ /* 0x000fe2000f8e00ff */
[----:B------:R-:W-:Y:S01]  /*0ed0*/  ULDC.64 UR4, c[0x0][0x3f8] ;  /* 0x0000fe0000047ab9 */ /* 0x000fe20000000a00 */
[----:B---345:R-:W-:-:S03]  /*0ee0*/  IMAD.U32 R4, RZ, RZ, UR6 ;  /* 0x00000006ff047e24 */ /* 0x038fc6000f8e00ff */
[----:B------:R-:W-:Y:S01]  /*0ef0*/  IMAD.U32 R5, RZ, RZ, UR7 ;  /* 0x00000007ff057e24 */ /* 0x000fe2000f8e00ff */
[----:B------:R-:W2:Y:S01]  /*0f00*/  @P0 LDG.E R2, desc[UR52][R2.64] ;  /* 0x0000003402020981 */ /* 0x000ea2000c1e1900 */
[----:B------:R-:W-:Y:S01]  /*0f10*/  UISETP.NE.U32.AND UP0, UPT, UR4, URZ, UPT ;  /* 0x0000003f0400728c */ /* 0x000fe2000bf05070 */
[----:B------:R-:W-:Y:S01]  /*0f20*/  ISETP.NE.U32.AND P1, PT, RZ, UR8, PT ;  /* 0x00000008ff007c0c */ /* 0x000fe2000bf25070 */
[----:B------:R-:W-:Y:S01]  /*0f30*/  ULDC UR6, c[0x0][0x2e0] ;  /* 0x0000b80000067ab9 */ /* 0x000fe20000000800 */
[----:B------:R-:W3:Y:S01]  /*0f40*/  @P2 LDG.E R4, desc[UR52][R4.64] ;  /* 0x0000003404042981 */ /* 0x000ee2000c1e1900 */
[----:B------:R-:W-:Y:S01]  /*0f50*/  UISETP.NE.AND.EX UP0, UPT, UR5, URZ, UPT, UP0 ;  /* 0x0000003f0500728c */ /* 0x000fe2000bf05300 */
[----:B------:R-:W-:Y:S01]  /*0f60*/  ISETP.NE.AND.EX P1, PT, RZ, UR9, PT, P1 ;  /* 0x00000009ff007c0c */ /* 0x000fe2000bf25310 */
[----:B------:R-:W-:Y:S01]  /*0f70*/  ULDC UR4, c[0x0][0x404] ;  /* 0x0001010000047ab9 */ /* 0x000fe20000000800 */
[----:B------:R-:W-:Y:S01]  /*0f80*/  UMOV UR49, URZ ;  /* 0x0000003f00317c82 */ /* 0x000fe20008000000 */
[----:B------:R-:W-:Y:S01]  /*0f90*/  USEL UR4, UR4, 0x1, UP0 ;  /* 0x0000000104047887 */ /* 0x000fe20008000000 */
[----:B------:R-:W-:-:S03]  /*0fa0*/  ULDC UR50, c[0x0][0x288] ;  /* 0x0000a20000327ab9 */ /* 0x000fc60000000800 */
[----:B------:R-:W-:Y:S01]  /*0fb0*/  UIMAD UR6, UR4, UR6, URZ ;  /* 0x00000006040672a4 */ /* 0x000fe2000f8e023f */
[----:B--2---:R-:W-:Y:S02]  /*0fc0*/  @P0 R2UR UR49, R2 ;  /* 0x00000000023102ca */ /* 0x004fe400000e0000 */
[----:B---3--:R-:W-:Y:S01]  /*0fd0*/  @P2 R2UR UR50, R4 ;  /* 0x00000000043222ca */ /* 0x008fe200000e0000 */
[----:B-1----:R-:W-:-:S14]  /*0fe0*/  @P2 BRA `(.L_x_1977) ;  /* 0x0000000000342947 */ /* 0x002fdc0003800000 */
        /* <DEDUP_REMOVED lines=13> */
.L_x_1977:
[----:B------:R-:W-:Y:S01]  /*10c0*/  UMOV UR42, UR51 ;  /* 0x00000033002a7c82 */ /* 0x000fe20008000000 */
[----:B------:R-:W-:Y:S01]  /*10d0*/  UMOV UR38, UR44 ;  /* 0x0000002c00267c82 */ /* 0x000fe20008000000 */
[----:B------:R-:W-:Y:S05]  /*10e0*/  @!P1 BRA `(.L_x_1978) ;  /* 0x00000000001c9947 */ /* 0x000fea0003800000 */
[----:B------:R-:W-:-:S04]  /*10f0*/  ULEA UR4, UP0, UR36, UR8, 0x2 ;  /* 0x0000000824047291 */ /* 0x000fc8000f80103f */
[----:B------:R-:W-:Y:S02]  /*1100*/  ULEA.HI.X UR5, UR36, UR9, UR37, 0x2, UP0 ;  /* 0x0000000924057291 */ /* 0x000fe400080f1425 */
[----:B------:R-:W-:-:S04]  /*1110*/  IMAD.U32 R2, RZ, RZ, UR4 ;  /* 0x00000004ff027e24 */ /* 0x000fc8000f8e00ff */
[----:B------:R-:W-:-:S05]  /*1120*/  IMAD.U32 R3, RZ, RZ, UR5 ;  /* 0x00000005ff037e24 */ /* 0x000fca000f8e00ff */
[----:B------:R-:W2:Y:S02]  /*1130*/  LDG.E R2, desc[UR52][R2.64] ;  /* 0x0000003402027981 */ /* 0x000ea4000c1e1900 */
[----:B--2---:R-:W-:Y:S01]  /*1140*/  R2UR UR6, R2 ;  /* 0x00000000020672ca */ /* 0x004fe200000e0000 */
[----:B------:R-:W-:-:S14]  /*1150*/  BRA `(.L_x_1979) ;  /* 0x0000000000347947 */ /* 0x000fdc0003800000 */
.L_x_1978:
        /* <DEDUP_REMOVED lines=13> */
.L_x_1979:
[----:B------:R-:W-:Y:S01]  /*1230*/  UIADD3 UR49, -UR49, UR6, URZ ;  /* 0x0000000631317290 */ /* 0x000fe2000fffe13f */
[----:B------:R-:W-:Y:S01]  /*1240*/  PLOP3.LUT P0, PT, PT, PT, PT, 0x80, 0x0 ;  /* 0x000000000000781c */ /* 0x000fe20003f0f070 */
[----:B------:R-:W-:Y:S01]  /*1250*/  ULDC UR8, c[0x0][0x428] ;  /* 0x00010a0000087ab9 */ /* 0x000fe20000000800 */
[----:B------:R-:W-:Y:S01]  /*1260*/  IMAD.MOV.U32 R0, RZ, RZ, RZ ;  /* 0x000000ffff007224 */ /* 0x000fe200078e00ff */
[----:B------:R-:W-:Y:S01]  /*1270*/  UIADD3 UR5, UR49, 0x11f, -UR50 ;  /* 0x0000011f31057890 */ /* 0x000fe2000fffe832 */
[----:B------:R-:W-:Y:S01]  /*1280*/  IMAD.MOV.U32 R2, RZ, RZ, RZ ;  /* 0x000000ffff027224 */ /* 0x000fe200078e00ff */
[----:B------:R-:W-:Y:S01]  /*1290*/  UIADD3 UR4, UR49, 0x9f, URZ ;  /* 0x0000009f31047890 */ /* 0x000fe2000fffe03f */
[----:B------:R-:W-:Y:S01]  /*12a0*/  IMAD.MOV.U32 R87, RZ, RZ, RZ ;  /* 0x000000ffff577224 */ /* 0x000fe200078e00ff */
[----:B------:R-:W-:Y:S01]  /*12b0*/  ULEA UR6, UR51, UR5, 0x7 ;  /* 0x0000000533067291 */ /* 0x000fe2000f8e383f */
[----:B------:R-:W-:Y:S01]  /*12c0*/  CS2R R6, SRZ ;  /* 0x0000000000067805 */ /* 0x000fe2000001ff00 */
[----:B------:R-:W-:Y:S01]  /*12d0*/  UIMAD.WIDE UR4, UR4, 0x66666667, URZ ;  /* 0x66666667040478a5 */ /* 0x000fe2000f8e023f */
[----:B------:R-:W-:Y:S01]  /*12e0*/  CS2R R8, SRZ ;  /* 0x0000000000087805 */ /* 0x000fe2000001ff00 */
[----:B------:R-:W-:Y:S01]  /*12f0*/  UIMAD.WIDE UR6, UR6, 0x66666667, URZ ;  /* 0x66666667060678a5 */ /* 0x000fe2000f8e023f */
        /* <DEDUP_REMOVED lines=9> */
[----:B------:R-:W-:Y:S01]  /*1390*/  UISETP.NE.AND UP0, UPT, UR8, 0x1, UPT ;  /* 0x000000010800788c */ /* 0x000fe2000bf05270 */
[----:B------:R-:W-:Y:S01]  /*13a0*/  CS2R R28, SRZ ;  /* 0x00000000001c7805 */ /* 0x000fe2000001ff00 */
[----:B------:R-:W-:Y:S01]  /*13b0*/  UISETP.LT.AND UP1, UPT, UR4, UR6, UPT ;  /* 0x000000060400728c */ /* 0x000fe2000bf21270 */
[----:B------:R-:W-:-:S02]  /*13c0*/  CS2R R26, SRZ ;  /* 0x00000000001a7805 */ /* 0x000fc4000001ff00 */
[----:B------:R-:W-:Y:S02]  /*13d0*/  CS2R R32, SRZ ;  /* 0x0000000000207805 */ /* 0x000fe4000001ff00 */
[----:B------:R-:W-:Y:S01]  /*13e0*/  CS2R R30, SRZ ;  /* 0x00000000001e7805 */ /* 0x000fe2000001ff00 */
[----:B------:R-:W-:Y:S01]  /*13f0*/  USEL UR54, UR4, UR6, UP1 ;  /* 0x0000000604367287 */ /* 0x000fe20008800000 */
[----:B------:R-:W-:Y:S02]  /*1400*/  CS2R R36, SRZ ;  /* 0x0000000000247805 */ /* 0x000fe4000001ff00 */
[----:B------:R-:W-:Y:S02]  /*1410*/  CS2R R34, SRZ ;  /* 0x0000000000227805 */ /* 0x000fe4000001ff00 */
[----:B------:R-:W-:Y:S01]  /*1420*/  CS2R R40, SRZ ;  /* 0x0000000000287805 */ /* 0x000fe2000001ff00 */
[----:B------:R-:W-:Y:S01]  /*1430*/  UISETP.GE.AND UP1, UPT, UR54, 0x1, UPT ;  /* 0x000000013600788c */ /* 0x000fe2000bf26270 */
[----:B------:R-:W-:Y:S01]  /*1440*/  CS2R R38, SRZ ;  /* 0x0000000000267805 */ /* 0x000fe2000001ff00 */
[----:B------:R-:W-:Y:S01]  /*1450*/  @UP0 ULDC UR5, c[0x0][0x42c] ;  /* 0x00010b0000050ab9 */ /* 0x000fe20000000800 */
[----:B------:R-:W-:Y:S01]  /*1460*/  @UP0 ULDC UR6, c[0x0][0x430] ;  /* 0x00010c0000060ab9 */ /* 0x000fe20000000800 */
[----:B------:R-:W-:Y:S01]  /*1470*/  UIMAD.WIDE.U32 UR4, UR44, UR5, URZ ;  /* 0x000000052c0472a5 */ /* 0x000fe2000f8e003f */
[----:B------:R-:W-:-:S02]  /*1480*/  CS2R R48, SRZ ;  /* 0x0000000000307805 */ /* 0x000fc4000001ff00 */
[----:B------:R-:W-:Y:S02]  /*1490*/  PLOP3.LUT P1, PT, PT, PT, UP1, 0x80, 0x0 ;  /* 0x000000000000781c */ /* 0x000fe40003f2f018 */
[----:B------:R-:W-:Y:S01]  /*14a0*/  CS2R R42, SRZ ;  /* 0x00000000002a7805 */ /* 0x000fe2000001ff00 */
[----:B------:R-:W-:Y:S01]  /*14b0*/  @UP0 USHF.R.U32.HI UR44, URZ, UR6, UR5 ;  /* 0x000000063f2c0299 */ /* 0x000fe20008011605 */
[----:B------:R-:W-:Y:S01]  /*14c0*/  CS2R R88, SRZ ;  /* 0x0000000000587805 */ /* 0x000fe2000001ff00 */
[----:B------:R-:W-:Y:S01]  /*14d0*/  IMAD.MOV.U32 R50, RZ, RZ, RZ ;  /* 0x000000ffff327224 */ /* 0x000fe200078e00ff */
        /* <DEDUP_REMOVED lines=45> */
.L_x_1981:
        /* <DEDUP_REMOVED lines=10> */
[----:B------:R-:W-:Y:S02]  /*1850*/  @UP0 ULDC.64 UR16, c[0x0][0x9a8] ;  /* 0x00026a0000100ab9 */ /* 0x000fe40000000a00 */
[----:B------:R-:W-:Y:S01]  /*1860*/  @UP1 ULDC.64 UR10, c[0x0][0x9b8] ;  /* 0x00026e00000a1ab9 */ /* 0x000fe20000000a00 */
[----:B------:R-:W-:Y:S02]  /*1870*/  @UP0 UIMAD UR8, UR37, UR16, URZ ;  /* 0x00000010250802a4 */ /* 0x000fe4000f8e023f */
[----:B------:R-:W-:Y:S02]  /*1880*/  @UP1 UIMAD UR9, UR37, UR10, URZ ;  /* 0x0000000a250912a4 */ /* 0x000fe4000f8e023f */
[----:B------:R-:W-:Y:S02]  /*1890*/  @UP0 UIMAD.WIDE.U32 UR14, UR36, UR16, URZ ;  /* 0x00000010240e02a5 */ /* 0x000fe4000f8e003f */
[----:B------:R-:W-:Y:S02]  /*18a0*/  @UP0 UIMAD UR17, UR36, UR17, UR8 ;  /* 0x00000011241102a4 */ /* 0x000fe4000f8e0208 */
[----:B------:R-:W-:-:S02]  /*18b0*/  @UP0 USHF.R.S32.HI UR16, URZ, 0x1f, UR44 ;  /* 0x0000001f3f100899 */ /* 0x000fc4000801142c */
[----:B------:R-:W-:Y:S02]  /*18c0*/  @UP1 UIMAD UR18, UR36, UR11, UR9 ;  /* 0x0000000b241212a4 */ /* 0x000fe4000f8e0209 */
[----:B------:R-:W-:Y:S02]  /*18d0*/  @UP1 USHF.R.S32.HI UR19, URZ, 0x1f, UR44 ;  /* 0x0000001f3f131899 */ /* 0x000fe4000801142c */
[----:B------:R-:W-:Y:S01]  /*18e0*/  @UP1 UIMAD.WIDE.U32 UR12, UR36, UR10, URZ ;  /* 0x0000000a240c12a5 */ /* 0x000fe2000f8e003f */
[----:B------:R-:W-:Y:S02]  /*18f0*/  @UP0 ULDC.64 UR8, c[0x0][0x9b0] ;  /* 0x00026c0000080ab9 */ /* 0x000fe40000000a00 */
        /* <DEDUP_REMOVED lines=29> */
[----:B------:R-:W0:Y:S01]  /*1ad0*/  SYNCS.PHASECHK.TRANS64.TRYWAIT P1, [UR41+0x29800], R6 ;  /* 0x02980006ff0075a7 */ /* 0x000e220008020169 */
[----:B--2---:R-:W-:-:S04]  /*1ae0*/  FMUL.FTZ R0, R7, R0 ;  /* 0x0000000007007220 */ /* 0x004fc80000410000 */
[----:B------:R-:W-:Y:S01]  /*1af0*/  FMUL.FTZ R0, R0, UR4 ;  /* 0x0000000400007c20 */ /* 0x000fe20008410000 */
[----:B0-----:R-:W-:Y:S06]  /*1b00*/  @!P1 BRA `(.L_x_1982) ;  /* 0x0000013800789947 */ /* 0x001fec0003800000 */
.L_x_2122:
[----:B------:R-:W-:Y:S05]  /*1b10*/  @!P0 BRA `(.L_x_1983) ;  /* 0x0000000000048947 */ /* 0x000fea0003800000 */
[----:B------:R-:W-:Y:S01]  /*1b20*/  BPT.TRAP 0x1 ;  /* 0x000000040000795c */ /* 0x000fe20000300000 */
.L_x_1983:
[----:B------:R-:W-:Y:S02]  /*1b30*/  IMAD.U32 R2, RZ, RZ, UR55 ;  /* 0x00000037ff027e24 */ /* 0x000fe4000f8e00ff */
[----:B0-----:R-:W-:-:S03]  /*1b40*/  IMAD.U32 R3, RZ, RZ, UR45 ;  /* 0x0000002dff037e24 */ /* 0x001fc6000f8e00ff */
[----:B------:R-:W-:Y:S02]  /*1b50*/  LEA R2, R2, UR41, 0x3 ;  /* 0x0000002902027c11 */ /* 0x000fe4000f8e18ff */
[----:B------:R-:W-:-:S04]  /*1b60*/  SHF.L.U32 R3, R3, 0x1f, RZ ;  /* 0x0000001f03037819 */ /* 0x000fc800000006ff */
[----:B------:R0:W1:Y:S01]  /*1b70*/  SYNCS.PHASECHK.TRANS64.TRYWAIT P2, [R2+URZ+0x29830], R3 ;  /* 0x02983003020075a7 */ /* 0x000062000804017f */
[----:B------:R-:W-:Y:S05]  /*1b80*/  @!P0 BRA `(.L_x_1984) ;  /* 0x0000000000048947 */ /* 0x000fea0003800000 */
[----:B------:R-:W-:Y:S01]  /*1b90*/  BPT.TRAP 0x1 ;  /* 0x000000040000795c */ /* 0x000fe20000300000 */
.L_x_1984:
[----:B------:R-:W2:Y:S01]  /*1ba0*/  S2R R4, SR_TID.X ;  /* 0x0000000000047919 */ /* 0x000ea20000002100 */
[----:B------:R-:W-:Y:S01]  /*1bb0*/  IMAD.MOV.U32 R87, RZ, RZ, RZ ;  /* 0x000000ffff577224 */ /* 0x000fe200078e00ff */
[----:B--2---:R-:W-:Y:S01]  /*1bc0*/  LOP3.LUT P1, RZ, R4, 0x7f, RZ, 0xc0, !PT ;  /* 0x0000007f04ff7812 */ /* 0x004fe2000782c0ff */
[----:B-1----:R-:W-:-:S12]  /*1bd0*/  @P2 BRA `(.L_x_1985) ;  /* 0x0000000000082947 */ /* 0x002fd80003800000 */
[----:B------:R-:W1:Y:S02]  /*1be0*/  SYNCS.PHASECHK.TRANS64.TRYWAIT P2, [R2+URZ+0x29830], R3 ;  /* 0x02983003020075a7 */ /* 0x000e64000804017f */
[----:B-1----:R-:W-:Y:S05]  /*1bf0*/  @!P2 BRA `(.L_x_1986) ;  /* 0x000001380054a947 */ /* 0x002fea0003800000 */
.L_x_1985:
[----:B------:R-:W-:Y:S05]  /*1c00*/  WARPSYNC.ALL ;  /* 0x0000000000007948 */ /* 0x000fea0003800000 */
[----:B------:R-:W-:Y:S01]  /*1c10*/  UIADD3 UR4, UR41, 0x1a400, URZ ;  /* 0x0001a40029047890 */ /* 0x000fe2000fffe03f */
[----:B------:R-:W-:Y:S01]  /*1c20*/  WARPGROUP.ARRIVE ;  /* 0x00000000000079c5 */ /* 0x000fe20000000000 */
[----:B------:R-:W-:Y:S01]  /*1c30*/  ULOP3.LUT UR28, UR56, 0x10000, URZ, 0xfc, !UPT ;  /* 0x00010000381c7892 */ /* 0x000fe2000f8efc3f */
[----:B01----:R-:W-:Y:S01]  /*1c40*/  @!P1 VIADD R2, R2, 0x29840 ;  /* 0x0002984002029836 */ /* 0x003fe20000000000 */
        /* <DEDUP_REMOVED lines=9> */
[----:B------:R-:W-:-:S02]  /*1ce0*/  UMOV UR7, 0x80000020 ;  /* 0x8000002000077882 */ /* 0x000fc40000000000 */
[----:B------:R-:W-:Y:S01]  /*1cf0*/  UMOV UR4, UR24 ;  /* 0x0000001800047c82 */ /* 0x000fe20008000000 */
        /* <DEDUP_REMOVED lines=13> */
[----:B------:R-:W-:Y:S02]  /*1dd0*/  UIADD3 UR16, UR28, 0x200, URZ ;  /* 0x000002001c107890 */ /* 0x000fe4000fffe03f */
[----:B------:R-:W-:Y:S01]  /*1de0*/  UIADD3 UR18, UR32, 0x400, URZ ;  /* 0x0000040020127890 */ /* 0x000fe2000fffe03f */
[----:B------:R-:W-:Y:S01]  /*1df0*/  UMOV UR19, 0x80000020 ;  /* 0x8000002000137882 */ /* 0x000fe20000000000 */
[----:B------:R-:W-:Y:S01]  /*1e00*/  UIADD3 UR22, UR32, 0x402, URZ ;  /* 0x0000040220167890 */ /* 0x000fe2000fffe03f */
[----:B------:R-:W-:Y:S01]  /*1e10*/  UMOV UR23, 0x80000020 ;  /* 0x8000002000177882 */ /* 0x000fe20000000000 */
[----:B------:R-:W-:Y:S01]  /*1e20*/  UIADD3 UR30, UR32, 0x680, URZ ;  /* 0x00000680201e7890 */ /* 0x000fe2000fffe03f */
[----:B------:R-:W-:Y:S01]  /*1e30*/  UMOV UR31, 0x80000020 ;  /* 0x80000020001f7882 */ /* 0x000fe20000000000 */
[----:B------:R-:W-:Y:S01]  /*1e40*/  UIADD3 UR56, UR54, -0x2, URZ ;  /* 0xfffffffe36387890 */ /* 0x000fe2000fffe03f */
[----:B------:R-:W-:-:S02]  /*1e50*/  WARPGROUP.DEPBAR.LE gsb0, 0x0 ;  /* 0x00008000000079c5 */ /* 0x000fc40000010000 */
        /* <DEDUP_REMOVED lines=132> */
[----:B------:R-:W-:Y:S01]  /*26a0*/  UIADD3 UR6, -UR50, 0xa1, UR6 ;  /* 0x000000a132067890 */ /* 0x000fe2000fffe106 */
        /* <DEDUP_REMOVED lines=20> */
[----:B------:R-:W0:Y:S01]  /*27f0*/  MUFU.TANH R104, R104 ;  /* 0x0000006800687308 */ /* 0x000e220000002400 */
[----:B------:R-:W-:Y:S01]  /*2800*/  UMOV UR23, 0x80000020 ;  /* 0x8000002000177882 */ /* 0x000fe20000000000 */
        /* <DEDUP_REMOVED lines=27> */
[----:B------:R-:W5:Y:S01]  /*29c0*/  MUFU.TANH R88, R88 ;  /* 0x0000005800587308 */ /* 0x000f620000002400 */
        /* <DEDUP_REMOVED lines=27> */
[C---:B------:R-:W-:Y:S01]  /*2b80*/  FMUL.FTZ R59, R0.reuse, R63 ;  /* 0x0000003f003b7220 */ /* 0x040fe20000410000 */
[----:B------:R-:W-:Y:S02]  /*2b90*/  IMAD.U32 R63, RZ, RZ, UR51 ;  /* 0x00000033ff3f7e24 */ /* 0x000fe4000f8e00ff */
[C---:B------:R-:W-:Y:S01]  /*2ba0*/  FMUL.FTZ R68, R0.reuse, R68 ;  /* 0x0000004400447220 */ /* 0x040fe20000410000 */
[----:B------:R-:W-:Y:S01]  /*2bb0*/  UIADD3 UR22, UR32, 0x702, URZ ;  /* 0x0000070220167890 */ /* 0x000fe2000fffe03f */
[C---:B------:R-:W-:Y:S01]  /*2bc0*/  FMUL.FTZ R73, R0.reuse, R56 ;  /* 0x0000003800497220 */ /* 0x040fe20000410000 */
[----:B------:R-:W-:Y:S01]  /*2bd0*/  UMOV UR23, 0x80000020 ;  /* 0x8000002000177882 */ /* 0x000fe20000000000 */
[----:B------:R1:W-:Y:S01]  /*2be0*/  MUFU.TANH R77, R64 ;  /* 0x00000040004d7308 */ /* 0x0003e20000002400 */
[----:B0-----:R-:W-:Y:S01]  /*2bf0*/  FMUL.FTZ R60, R0, R66 ;  /* 0x00000042003c7220 */ /* 0x001fe20000410000 */
[----:B------:R-:W-:-:S02]  /*2c00*/  IMAD.U32 R66, RZ, RZ, UR6 ;  /* 0x00000006ff427e24 */ /* 0x000fc4000f8e00ff */
[C---:B------:R-:W-:Y:S01]  /*2c10*/  FMUL.FTZ R61, R0.reuse, R61 ;  /* 0x0000003d003d7220 */ /* 0x040fe20000410000 */
[C---:B------:R-:W-:Y:S01]  /*2c20*/  FMUL.FTZ R65, R0.reuse, R65 ;  /* 0x0000004100417220 */ /* 0x040fe20000410000 */
[C---:B------:R-:W-:Y:S01]  /*2c30*/  FMUL.FTZ R69, R0.reuse, R69 ;  /* 0x0000004500457220 */ /* 0x040fe20000410000 */
[----:B------:R-:W-:Y:S02]  /*2c40*/  IMAD R91, R17, -0x2, R66 ;  /* 0xfffffffe115b7824 */ /* 0x000fe400078e0242 */
[C---:B------:R-:W-:Y:S01]  /*2c50*/  FMUL.FTZ R56, R0.reuse, R58 ;  /* 0x0000003a00387220 */ /* 0x040fe20000410000 */
[----:B------:R-:W-:Y:S01]  /*2c60*/  IMAD R66, R63, 0x80, R22 ;  /* 0x000000803f427824 */ /* 0x000fe200078e0216 */
[----:B------:R0:W-:Y:S01]  /*2c70*/  MUFU.TANH R78, R68 ;  /* 0x00000044004e7308 */ /* 0x0001e20000002400 */
[----:B-1----:R-:W-:Y:S02]  /*2c80*/  IMAD.U32 R64, RZ, RZ, UR7 ;  /* 0x00000007ff407e24 */ /* 0x002fe4000f8e00ff */
[C---:B------:R-:W-:Y:S01]  /*2c90*/  FMUL.FTZ R58, R0.reuse, R62 ;  /* 0x0000003e003a7220 */ /* 0x040fe20000410000 */
[C---:B------:R-:W-:Y:S01]  /*2ca0*/  FMUL.FTZ R62, R0.reuse, R70 ;  /* 0x00000046003e7220 */ /* 0x040fe20000410000 */
[----:B------:R-:W-:Y:S01]  /*2cb0*/  FMUL.FTZ R63, R0, R71 ;  /* 0x00000047003f7220 */ /* 0x000fe20000410000 */
[----:B------:R-:W-:Y:S01]  /*2cc0*/  IMAD R64, R17, -0x2, R64 ;  /* 0xfffffffe11407824 */ /* 0x000fe200078e0240 */
[----:B------:R-:W-:Y:S01]  /*2cd0*/  ULDC UR6, c[0x0][0x988] ;  /* 0x0002620000067ab9 */ /* 0x000fe20000000800 */
[----:B------:R-:W1:Y:S03]  /*2ce0*/  MUFU.TANH R73, R73 ;  /* 0x0000004900497308 */ /* 0x000e660000002400 */
[----:B------:R-:W-:-:S02]  /*2cf0*/  VIADDMNMX R82, R66, R91, R64, PT ;  /* 0x0000005b42527246 */ /* 0x000fc40003800140 */
[----:B------:R-:W-:Y:S02]  /*2d00*/  IADD3 R91, R91, 0x8, R66 ;  /* 0x000000085b5b7810 */ /* 0x000fe40007ffe042 */
[C---:B------:R-:W-:Y:S02]  /*2d10*/  ISETP.GT.AND P5, PT, R82.reuse, RZ, PT ;  /* 0x000000ff5200720c */ /* 0x040fe40003fa4270 */
[C---:B------:R-:W-:Y:S01]  /*2d20*/  ISETP.GT.AND P6, PT, R82.reuse, 0x1, PT ;  /* 0x000000015200780c */ /* 0x040fe20003fc4270 */
[----:B------:R-:W1:Y:S01]  /*2d30*/  MUFU.TANH R74, R74 ;  /* 0x0000004a004a7308 */ /* 0x000e620000002400 */
[----:B------:R-:W-:Y:S02]  /*2d40*/  ISETP.GT.AND P4, PT, R82, 0x8, PT ;  /* 0x000000085200780c */ /* 0x000fe40003f84270 */
[----:B------:R-:W-:Y:S02]  /*2d50*/  FSEL R113, R104, -INF , P5 ;  /* 0xff80000068717808 */ /* 0x000fe40002800000 */
[----:B0-----:R-:W-:-:S02]  /*2d60*/  FSEL R68, R105, -INF , P6 ;  /* 0xff80000069447808 */ /* 0x001fc40003000000 */
[----:B------:R-:W-:Y:S01]  /*2d70*/  ISETP.GT.AND P2, PT, R82, 0x9, PT ;  /* 0x000000095200780c */ /* 0x000fe20003f44270 */
[----:B------:R0:W1:Y:S01]  /*2d80*/  MUFU.TANH R76, R61 ;  /* 0x0000003d004c7308 */ /* 0x0000620000002400 */
[----:B--2---:R-:W-:Y:S02]  /*2d90*/  FSEL R117, R108, -INF , P4 ;  /* 0xff8000006c757808 */ /* 0x004fe40002000000 */
[----:B------:R-:W-:Y:S02]  /*2da0*/  FMNMX.FTZ R84, R113, R68, !PT ;  /* 0x0000004471547209 */ /* 0x000fe40007810000 */
[----:B------:R-:W-:Y:S02]  /*2db0*/  ISETP.GT.AND P3, PT, R82, 0x10, PT ;  /* 0x000000105200780c */ /* 0x000fe40003f64270 */
[----:B---3--:R-:W-:Y:S01]  /*2dc0*/  FSEL R119, R109, -INF , P2 ;  /* 0xff8000006d777808 */ /* 0x008fe20001000000 */
[----:B------:R-:W2:Y:S01]  /*2dd0*/  MUFU.TANH R65, R65 ;  /* 0x0000004100417308 */ /* 0x000ea20000002400 */
[----:B------:R-:W-:Y:S01]  /*2de0*/  FMNMX.FTZ R84, R117, R84, !PT ;  /* 0x0000005475547209 */ /* 0x000fe20007810000 */
[----:B0-----:R-:W-:Y:S01]  /*2df0*/  FMUL.FTZ R61, R0, R67 ;  /* 0x00000043003d7220 */ /* 0x001fe20000410000 */
[----:B------:R-:W-:-:S02]  /*2e00*/  ISETP.GT.AND P5, PT, R82, 0x11, PT ;  /* 0x000000115200780c */ /* 0x000fc40003fa4270 */
[----:B----4-:R-:W-:Y:S02]  /*2e10*/  FSEL R123, R112, -INF , P3 ;  /* 0xff800000707b7808 */ /* 0x010fe40001800000 */
[----:B------:R-:W-:Y:S01]  /*2e20*/  FMNMX.FTZ R84, R119, R84, !PT ;  /* 0x0000005477547209 */ /* 0x000fe20007810000 */
[----:B------:R-:W0:Y:S01]  /*2e30*/  MUFU.TANH R80, R69 ;  /* 0x0000004500507308 */ /* 0x000e220000002400 */
[C---:B------:R-:W-:Y:S02]  /*2e40*/  ISETP.GT.AND P4, PT, R82.reuse, 0x18, PT ;  /* 0x000000185200780c */ /* 0x040fe40003f84270 */
[----:B-----5:R-:W-:Y:S01]  /*2e50*/  FSEL R125, R125, -INF , P5 ;  /* 0xff8000007d7d7808 */ /* 0x020fe20002800000 */
[----:B------:R-:W-:Y:S02]  /*2e60*/  WARPGROUP.DEPBAR.LE gsb0, 0x0 ;  /* 0x00008000000079c5 */ /* 0x000fe40000010000 */
[----:B------:R-:W-:Y:S01]  /*2e70*/  FMNMX.FTZ R84, R123, R84, !PT ;  /* 0x000000547b547209 */ /* 0x000fe20007810000 */
[----:B------:R-:W-:Y:S01]  /*2e80*/  WARPGROUP.ARRIVE ;  /* 0x00000000000079c5 */ /* 0x000fe20000000000 */
[----:B------:R-:W-:Y:S01]  /*2e90*/  ISETP.GT.AND P2, PT, R82, 0x19, PT ;  /* 0x000000195200780c */ /* 0x000fe20003f44270 */
[----:B------:R-:W-:Y:S01]  /*2ea0*/  FMUL.FTZ R40, R0, R40 ;  /* 0x0000002800287220 */ /* 0x000fe20000410000 */
[----:B------:R-:W-:Y:S01]  /*2eb0*/  FSEL R129, R116, -INF , P4 ;  /* 0xff80000074817808 */ /* 0x000fe20002000000 */
[----:B------:R-:W-:Y:S01]  /*2ec0*/  FMUL.FTZ R49, R0, R49 ;  /* 0x0000003100317220 */ /* 0x000fe20000410000 */
[----:B------:R-:W-:Y:S01]  /*2ed0*/  FMNMX.FTZ R84, R125, R84, !PT ;  /* 0x000000547d547209 */ /* 0x000fe20007810000 */
[----:B------:R-:W-:Y:S01]  /*2ee0*/  QGMMA.64x32x32.F32.E4M3.E4M3 R24, gdesc[UR20], R24, gsb0 ;  /* 0x00600000141879f3 */ /* 0x000fe20008000818 */
[----:B------:R-:W-:Y:S01]  /*2ef0*/  ISETP.GT.AND P3, PT, R82, 0x20, PT ;  /* 0x000000205200780c */ /* 0x000fe20003f64270 */
[----:B------:R3:W4:Y:S01]  /*2f00*/  MUFU.TANH R70, R40 ;  /* 0x0000002800467308 */ /* 0x0007220000002400 */
[----:B------:R-:W-:Y:S01]  /*2f10*/  FSEL R127, R127, -INF , P2 ;  /* 0xff8000007f7f7808 */ /* 0x000fe20001000000 */
[C---:B------:R-:W-:Y:S01]  /*2f20*/  FMUL.FTZ R41, R0.reuse, R41 ;  /* 0x0000002900297220 */ /* 0x040fe20000410000 */
[----:B------:R-:W-:Y:S01]  /*2f30*/  FMNMX.FTZ R84, R129, R84, !PT ;  /* 0x0000005481547209 */ /* 0x000fe20007810000 */
[----:B------:R-:W-:Y:S01]  /*2f40*/  FMUL.FTZ R45, R0, R45 ;  /* 0x0000002d002d7220 */ /* 0x000fe20000410000 */
[----:B------:R-:W-:Y:S01]  /*2f50*/  ISETP.GT.AND P2, PT, R82, 0x21, PT ;  /* 0x000000215200780c */ /* 0x000fe20003f44270 */
[----:B------:R-:W-:Y:S01]  /*2f60*/  FMUL.FTZ R44, R0, R44 ;  /* 0x0000002c002c7220 */ /* 0x000fe20000410000 */
[----:B------:R-:W-:Y:S01]  /*2f70*/  FSEL R121, R88, -INF , P3 ;  /* 0xff80000058797808 */ /* 0x000fe20001800000 */
[----:B------:R5:W4:Y:S01]  /*2f80*/  MUFU.TANH R81, R41 ;  /* 0x0000002900517308 */ /* 0x000b220000002400 */
[----:B------:R-:W-:Y:S01]  /*2f90*/  FMNMX.FTZ R84, R127, R84, !PT ;  /* 0x000000547f547209 */ /* 0x000fe20007810000 */
[----:B---3--:R-:W-:Y:S01]  /*2fa0*/  FMUL.FTZ R40, R0, R42 ;  /* 0x0000002a00287220 */ /* 0x008fe20000410000 */
[----:B------:R-:W-:Y:S01]  /*2fb0*/  ISETP.GT.AND P3, PT, R82, 0x28, PT ;  /* 0x000000285200780c */ /* 0x000fe20003f64270 */
[C---:B------:R-:W-:Y:S01]  /*2fc0*/  FMUL.FTZ R48, R0.reuse, R48 ;  /* 0x0000003000307220 */ /* 0x040fe20000410000 */
[----:B------:R-:W-:Y:S01]  /*2fd0*/  FSEL R115, R89, -INF , P2 ;  /* 0xff80000059737808 */ /* 0x000fe20001000000 */
[----:B------:R-:W-:Y:S01]  /*2fe0*/  FMUL.FTZ R52, R0, R52 ;  /* 0x0000003400347220 */ /* 0x000fe20000410000 */
[----:B------:R-:W-:Y:S01]  /*2ff0*/  FMNMX.FTZ R84, R121, R84, !PT ;  /* 0x0000005479547209 */ /* 0x000fe20007810000 */
[----:B------:R-:W-:Y:S01]  /*3000*/  MUFU.TANH R42, R49 ;  /* 0x00000031002a7308 */ /* 0x000fe20000002400 */
[----:B------:R-:W-:Y:S01]  /*3010*/  ISETP.GT.AND P2, PT, R82, 0x29, PT ;  /* 0x000000295200780c */ /* 0x000fe20003f44270 */
[----:B-----5:R-:W-:Y:S01]  /*3020*/  FMUL.FTZ R41, R0, R43 ;  /* 0x0000002b00297220 */ /* 0x020fe20000410000 */
[----:B------:R-:W-:Y:S01]  /*3030*/  FSEL R111, R92, -INF , P3 ;  /* 0xff8000005c6f7808 */ /* 0x000fe20001800000 */
[----:B------:R-:W-:Y:S01]  /*3040*/  IMAD.U32 R88, RZ, RZ, UR6 ;  /* 0x00000006ff587e24 */ /* 0x000fe2000f8e00ff */
[----:B------:R-:W-:Y:S01]  /*3050*/  FMNMX.FTZ R84, R115, R84, !PT ;  /* 0x0000005473547209 */ /* 0x000fe20007810000 */
[----:B------:R-:W-:Y:S01]  /*3060*/  FMUL.FTZ R51, R0, R51 ;  /* 0x0000003300337220 */ /* 0x000fe20000410000 */
[----:B------:R-:W-:Y:S01]  /*3070*/  ISETP.GT.AND P3, PT, R82, 0x30, PT ;  /* 0x000000305200780c */ /* 0x000fe20003f64270 */
[----:B------:R3:W-:Y:S01]  /*3080*/  MUFU.TANH R43, R45 ;  /* 0x0000002d002b7308 */ /* 0x0007e20000002400 */
[----:B------:R-:W-:Y:S01]  /*3090*/  FSEL R109, R93, -INF , P2 ;  /* 0xff8000005d6d7808 */ /* 0x000fe20001000000 */
[C---:B------:R-:W-:Y:S01]  /*30a0*/  FMUL.FTZ R55, R0.reuse, R55 ;  /* 0x0000003700377220 */ /* 0x040fe20000410000 */
[----:B------:R-:W-:Y:S01]  /*30b0*/  FMNMX.FTZ R84, R111, R84, !PT ;  /* 0x000000546f547209 */ /* 0x000fe20007810000 */
[----:B------:R-:W-:Y:S01]  /*30c0*/  FMUL.FTZ R46, R0, R46 ;  /* 0x0000002e002e7220 */ /* 0x000fe20000410000 */
[----:B------:R-:W-:Y:S01]  /*30d0*/  ISETP.GT.AND P2, PT, R82, 0x31, PT ;  /* 0x000000315200780c */ /* 0x000fe20003f44270 */
[----:B------:R-:W-:Y:S01]  /*30e0*/  FMUL.FTZ R50, R0, R50 ;  /* 0x0000003200327220 */ /* 0x000fe20000410000 */
[----:B------:R-:W-:Y:S01]  /*30f0*/  FSEL R105, R96, -INF , P3 ;  /* 0xff80000060697808 */ /* 0x000fe20001800000 */
[----:B------:R-:W5:Y:S01]  /*3100*/  MUFU.TANH R44, R44 ;  /* 0x0000002c002c7308 */ /* 0x000f620000002400 */
[----:B------:R-:W-:Y:S01]  /*3110*/  FMNMX.FTZ R84, R109, R84, !PT ;  /* 0x000000546d547209 */ /* 0x000fe20007810000 */
[----:B---3--:R-:W-:Y:S01]  /*3120*/  FMUL.FTZ R45, R0, R53 ;  /* 0x00000035002d7220 */ /* 0x008fe20000410000 */
[----:B------:R-:W-:Y:S01]  /*3130*/  ISETP.GT.AND P3, PT, R82, 0x38, PT ;  /* 0x000000385200780c */ /* 0x000fe20003f64270 */
[----:B------:R-:W-:Y:S01]  /*3140*/  FMUL.FTZ R54, R0, R54 ;  /* 0x0000003600367220 */ /* 0x000fe20000410000 */
[----:B------:R-:W-:Y:S01]  /*3150*/  FSEL R99, R97, -INF , P2 ;  /* 0xff80000061637808 */ /* 0x000fe20001000000 */
[----:B------:R-:W-:Y:S01]  /*3160*/  UIADD3 UR6, UR49, -UR50, URZ ;  /* 0x8000003231067290 */ /* 0x000fe2000fffe03f */
[----:B------:R-:W-:Y:S01]  /*3170*/  FMNMX.FTZ R84, R105, R84, !PT ;  /* 0x0000005469547209 */ /* 0x000fe20007810000 */
[----:B------:R-:W3:Y:S01]  /*3180*/  MUFU.TANH R48, R48 ;  /* 0x0000003000307308 */ /* 0x000ee20000002400 */
[----:B------:R-:W-:Y:S01]  /*3190*/  ISETP.GT.AND P2, PT, R82, 0x39, PT ;  /* 0x000000395200780c */ /* 0x000fe20003f44270 */
[----:B------:R-:W-:Y:S01]  /*31a0*/  ULEA UR6, UR51, UR6, 0x7 ;  /* 0x0000000633067291 */ /* 0x000fe2000f8e383f */
[----:B------:R-:W-:-:S02]  /*31b0*/  FSEL R95, R95, -INF , P3 ;  /* 0xff8000005f5f7808 */ /* 0x000fc40001800000 */
[----:B------:R-:W-:Y:S01]  /*31c0*/  FMNMX.FTZ R84, R99, R84, !PT ;  /* 0x0000005463547209 */ /* 0x000fe20007810000 */
[----:B------:R-:W-:Y:S01]  /*31d0*/  UIMAD.WIDE UR6, UR6, 0x66666667, URZ ;  /* 0x66666667060678a5 */ /* 0x000fe2000f8e023f */
[C---:B------:R-:W-:Y:S01]  /*31e0*/  ISETP.GT.AND P3, PT, R82.reuse, 0x40, PT ;  /* 0x000000405200780c */ /* 0x040fe20003f64270 */
[----:B------:R-:W3:Y:S01]  /*31f0*/  MUFU.TANH R52, R52 ;  /* 0x0000003400347308 */ /* 0x000ee20000002400 */
[----:B------:R-:W-:Y:S01]  /*3200*/  FSEL R83, R83, -INF , P2 ;  /* 0xff80000053537808 */ /* 0x000fe20001000000 */
[----:B------:R-:W-:Y:S01]  /*3210*/  USHF.R.U32.HI UR6, URZ, 0x1f, UR7 ;  /* 0x0000001f3f067899 */ /* 0x000fe20008011607 */
[----:B------:R-:W-:Y:S02]  /*3220*/  FMNMX.FTZ R84, R95, R84, !PT ;  /* 0x000000545f547209 */ /* 0x000fe40007810000 */
[----:B------:R-:W-:Y:S01]  /*3230*/  ISETP.GT.AND P2, PT, R82, 0x41, PT ;  /* 0x000000415200780c */ /* 0x000fe20003f44270 */
[----:B------:R-:W-:Y:S01]  /*3240*/  ULEA.HI.SX32 UR6, UR7, UR6, 0x1a ;  /* 0x0000000607067291 */ /* 0x000fe2000f8fd23f */
[----:B-1----:R-:W-:Y:S01]  /*3250*/  FSEL R79, R73, -INF , P3 ;  /* 0xff800000494f7808 */ /* 0x002fe20001800000 */
[----:B------:R-:W-:Y:S01]  /*3260*/  MUFU.TANH R3, R3 ;  /* 0x0000000300037308 */ /* 0x000fe20000002400 */
[----:B------:R-:W-:Y:S01]  /*3270*/  FMNMX.FTZ R84, R83, R84, !PT ;  /* 0x0000005453547209 */ /* 0x000fe20007810000 */
[----:B------:R-:W-:-:S02]  /*3280*/  WARPGROUP.DEPBAR.LE gsb0, 0x0 ;  /* 0x00008000000079c5 */ /* 0x000fc40000010000 */
[----:B------:R-:W-:Y:S01]  /*3290*/  ISETP.GT.AND P3, PT, R82, 0x48, PT ;  /* 0x000000485200780c */ /* 0x000fe20003f64270 */
[----:B------:R-:W-:Y:S01]  /*32a0*/  FMUL.FTZ R24, R0, R24 ;  /* 0x0000001800187220 */ /* 0x000fe20000410000 */
[----:B------:R-:W-:Y:S01]  /*32b0*/  FSEL R69, R74, -INF , P2 ;  /* 0xff8000004a457808 */ /* 0x000fe20001000000 */
[----:B------:R-:W-:Y:S01]  /*32c0*/  FMUL.FTZ R28, R0, R28 ;  /* 0x0000001c001c7220 */ /* 0x000fe20000410000 */
[----:B------:R-:W-:Y:S01]  /*32d0*/  FMNMX.FTZ R84, R79, R84, !PT ;  /* 0x000000544f547209 */ /* 0x000fe20007810000 */
[----:B------:R4:W1:Y:S01]  /*32e0*/  MUFU.TANH R74, R45 ;  /* 0x0000002d004a7308 */ /* 0x0008620000002400 */
[----:B------:R-:W-:Y:S01]  /*32f0*/  ISETP.GT.AND P2, PT, R82, 0x49, PT ;  /* 0x000000495200780c */ /* 0x000fe20003f44270 */
[C---:B------:R-:W-:Y:S01]  /*3300*/  FMUL.FTZ R32, R0.reuse, R32 ;  /* 0x0000002000207220 */ /* 0x040fe20000410000 */
[----:B------:R-:W-:Y:S01]  /*3310*/  FSEL R49, R75, -INF , P3 ;  /* 0xff8000004b317808 */ /* 0x000fe20001800000 */
[C---:B------:R-:W-:Y:S01]  /*3320*/  FMUL.FTZ R75, R0.reuse, R25 ;  /* 0x00000019004b7220 */ /* 0x040fe20000410000 */
[----:B------:R-:W-:Y:S01]  /*3330*/  FMNMX.FTZ R84, R69, R84, !PT ;  /* 0x0000005445547209 */ /* 0x000fe20007810000 */
[----:B------:R-:W-:Y:S01]  /*3340*/  FMUL.FTZ R36, R0, R36 ;  /* 0x0000002400247220 */ /* 0x000fe20000410000 */
[----:B------:R-:W-:Y:S01]  /*3350*/  ISETP.GT.AND P3, PT, R82, 0x50, PT ;  /* 0x000000505200780c */ /* 0x000fe20003f64270 */
[----:B------:R-:W1:Y:S01]  /*3360*/  MUFU.TANH R24, R24 ;  /* 0x0000001800187308 */ /* 0x000e620000002400 */
[----:B------:R-:W-:Y:S01]  /*3370*/  FSEL R67, R76, -INF , P2 ;  /* 0xff8000004c437808 */ /* 0x000fe20001000000 */
[C---:B------:R-:W-:Y:S01]  /*3380*/  FMUL.FTZ R39, R0.reuse, R39 ;  /* 0x0000002700277220 */ /* 0x040fe20000410000 */
        /* <DEDUP_REMOVED lines=10> */
[----:B--2---:R-:W-:Y:S01]  /*3430*/  FSEL R65, R65, -INF , P2 ;  /* 0xff80000041417808 */ /* 0x004fe20001000000 */
[----:B------:R-:W-:Y:S01]  /*3440*/  FMUL.FTZ R34, R0, R34 ;  /* 0x0000002200227220 */ /* 0x000fe20000410000 */
[----:B------:R-:W-:Y:S01]  /*3450*/  FMNMX.FTZ R84, R53, R84, !PT ;  /* 0x0000005435547209 */ /* 0x000fe20007810000 */
[----:B------:R-:W2:Y:S01]  /*3460*/  MUFU.TANH R28, R28 ;  /* 0x0000001c001c7308 */ /* 0x000ea20000002400 */
[----:B------:R-:W-:Y:S01]  /*3470*/  ISETP.GT.AND P2, PT, R82, 0x59, PT ;  /* 0x000000595200780c */ /* 0x000fe20003f44270 */
[----:B------:R-:W-:Y:S01]  /*3480*/  FMUL.FTZ R27, R0, R27 ;  /* 0x0000001b001b7220 */ /* 0x000fe20000410000 */
[----:B------:R-:W-:Y:S01]  /*3490*/  FSEL R71, R78, -INF , P3 ;  /* 0xff8000004e477808 */ /* 0x000fe20001800000 */
[----:B------:R-:W-:Y:S01]  /*34a0*/  FMUL.FTZ R38, R0, R38 ;  /* 0x0000002600267220 */ /* 0x000fe20000410000 */
[----:B------:R-:W-:Y:S01]  /*34b0*/  FMNMX.FTZ R84, R65, R84, !PT ;  /* 0x0000005441547209 */ /* 0x000fe20007810000 */
[----:B------:R2:W-:Y:S01]  /*34c0*/  @!P1 SYNCS.ARRIVE.TRANS64.RED.A1T0 RZ, [R2+URZ], RZ ;  /* 0x000000ff02ff99a7 */ /* 0x0005e2000810043f */
[----:B------:R-:W-:Y:S01]  /*34d0*/  ISETP.GT.AND P3, PT, R82, 0x60, PT ;  /* 0x000000605200780c */ /* 0x000fe20003f64270 */
[----:B------:R-:W-:Y:S01]  /*34e0*/  MUFU.TANH R32, R32 ;  /* 0x0000002000207308 */ /* 0x000fe20000002400 */
[----:B0-----:R-:W-:Y:S01]  /*34f0*/  FSEL R73, R80, -INF , P2 ;  /* 0xff80000050497808 */ /* 0x001fe20001000000 */
[----:B------:R-:W-:Y:S01]  /*3500*/  UISETP.LT.AND UP0, UPT, URZ, UR6, UPT ;  /* 0x000000063f00728c */ /* 0x000fe2000bf01270 */
[----:B------:R-:W-:-:S02]  /*3510*/  FMNMX.FTZ R84, R71, R84, !PT ;  /* 0x0000005447547209 */ /* 0x000fc40007810000 */
[----:B------:R-:W-:Y:S01]  /*3520*/  ISETP.GT.AND P2, PT, R82, 0x61, PT ;  /* 0x000000615200780c */ /* 0x000fe20003f44270 */
[----:B------:R-:W-:Y:S01]  /*3530*/  USEL UR54, URZ, UR6, !UP0 ;  /* 0x000000063f367287 */ /* 0x000fe2000c000000 */
[----:B----4-:R-:W-:Y:S01]  /*3540*/  FSEL R45, R70, -INF , P3 ;  /* 0xff800000462d7808 */ /* 0x010fe20001800000 */
[----:B------:R-:W-:Y:S01]  /*3550*/  FMUL.FTZ R70, R0, R29 ;  /* 0x0000001d00467220 */ /* 0x000fe20000410000 */
[----:B------:R-:W-:Y:S01]  /*3560*/  FMNMX.FTZ R84, R73, R84, !PT ;  /* 0x0000005449547209 */ /* 0x000fe20007810000 */
[----:B------:R-:W-:Y:S01]  /*3570*/  MUFU.TANH R36, R36 ;  /* 0x0000002400247308 */ /* 0x000fe20000002400 */
[----:B------:R-:W-:Y:S01]  /*3580*/  ISETP.GT.AND P3, PT, R82, 0x68, PT ;  /* 0x000000685200780c */ /* 0x000fe20003f64270 */
[----:B------:R-:W-:Y:S01]  /*3590*/  UISETP.GE.AND UP0, UPT, UR56, UR54, UPT ;  /* 0x000000363800728c */ /* 0x000fe2000bf06270 */
[----:B------:R-:W-:Y:S02]  /*35a0*/  FSEL R25, R81, -INF , P2 ;  /* 0xff80000051197808 */ /* 0x000fe40001000000 */
[----:B------:R-:W-:-:S02]  /*35b0*/  FMNMX.FTZ R84, R45, R84, !PT ;  /* 0x000000542d547209 */ /* 0x000fc40007810000 */
[----:B------:R-:W-:Y:S01]  /*35c0*/  ISETP.GT.AND P2, PT, R82, 0x69, PT ;  /* 0x000000695200780c */ /* 0x000fe20003f44270 */
[----:B------:R-:W0:Y:S01]  /*35d0*/  MUFU.TANH R70, R70 ;  /* 0x0000004600467308 */ /* 0x000e220000002400 */
[----:B-----5:R-:W-:Y:S02]  /*35e0*/  FSEL R29, R44, -INF , P3 ;  /* 0xff8000002c1d7808 */ /* 0x020fe40001800000 */
[----:B------:R-:W-:Y:S02]  /*35f0*/  FMNMX.FTZ R84, R25, R84, !PT ;  /* 0x0000005419547209 */ /* 0x000fe40007810000 */
[----:B------:R-:W-:Y:S02]  /*3600*/  ISETP.GT.AND P3, PT, R82, 0x70, PT ;  /* 0x000000705200780c */ /* 0x000fe40003f64270 */
[----:B------:R-:W-:Y:S01]  /*3610*/  FSEL R43, R43, -INF , P2 ;  /* 0xff8000002b2b7808 */ /* 0x000fe20001000000 */
[----:B------:R-:W-:Y:S01]  /*3620*/  MUFU.TANH R4, R4 ;  /* 0x0000000400047308 */ /* 0x000fe20000002400 */
[----:B------:R-:W-:-:S02]  /*3630*/  FMNMX.FTZ R84, R29, R84, !PT ;  /* 0x000000541d547209 */ /* 0x000fc40007810000 */
[----:B------:R-:W-:Y:S02]  /*3640*/  ISETP.GT.AND P2, PT, R82, 0x71, PT ;  /* 0x000000715200780c */ /* 0x000fe40003f44270 */
[----:B---3--:R-:W-:Y:S02]  /*3650*/  FSEL R75, R48, -INF , P3 ;  /* 0xff800000304b7808 */ /* 0x008fe40001800000 */
        /* <DEDUP_REMOVED lines=11> */
[----:B-1----:R-:W-:Y:S01]  /*3710*/  FSEL R81, R74, -INF , P2 ;  /* 0xff8000004a517808 */ /* 0x002fe20001000000 */
        /* <DEDUP_REMOVED lines=11> */
[----:B------:R3:W4:Y:S01]  /*37d0*/  MUFU.TANH R107, R24 ;  /* 0x00000018006b7308 */ /* 0x0007220000002400 */
[----:B--2---:R-:W-:Y:S02]  /*37e0*/  FSEL R37, R28, -INF , P3 ;  /* 0xff8000001c257808 */ /* 0x004fe40001800000 */
[----:B------:R-:W-:Y:S02]  /*37f0*/  FMNMX.FTZ R84, R93, R84, !PT ;  /* 0x000000545d547209 */ /* 0x000fe40007810000 */
[----:B------:R-:W-:Y:S02]  /*3800*/  ISETP.GT.AND P3, PT, R82, 0x90, PT ;  /* 0x000000905200780c */ /* 0x000fe40003f64270 */
[----:B0-----:R-:W-:Y:S01]  /*3810*/  FSEL R97, R70, -INF , P2 ;  /* 0xff80000046617808 */ /* 0x001fe20001000000 */
[----:B------:R-:W-:Y:S01]  /*3820*/  MUFU.TANH R8, R8 ;  /* 0x0000000800087308 */ /* 0x000fe20000002400 */
[----:B------:R-:W-:Y:S01]  /*3830*/  FMNMX.FTZ R84, R37, R84, !PT ;  /* 0x0000005425547209 */ /* 0x000fe20007810000 */
[----:B---3--:R-:W-:Y:S01]  /*3840*/  FMUL.FTZ R24, R0, R47 ;  /* 0x0000002f00187220 */ /* 0x008fe20000410000 */
[----:B------:R-:W-:-:S02]  /*3850*/  ISETP.GT.AND P2, PT, R82, 0x91, PT ;  /* 0x000000915200780c */ /* 0x000fc40003f44270 */
[----:B------:R-:W-:Y:S02]  /*3860*/  FSEL R101, R32, -INF , P3 ;  /* 0xff80000020657808 */ /* 0x000fe40001800000 */
[----:B------:R-:W-:Y:S01]  /*3870*/  FMNMX.FTZ R84, R97, R84, !PT ;  /* 0x0000005461547209 */ /* 0x000fe20007810000 */
[----:B------:R-:W0:Y:S01]  /*3880*/  MUFU.TANH R9, R9 ;  /* 0x0000000900097308 */ /* 0x000e220000002400 */
[----:B------:R-:W-:Y:S02]  /*3890*/  ISETP.GT.AND P3, PT, R82, 0x98, PT ;  /* 0x000000985200780c */ /* 0x000fe40003f64270 */
[----:B-1----:R-:W-:Y:S02]  /*38a0*/  FSEL R103, R42, -INF , P2 ;  /* 0xff8000002a677808 */ /* 0x002fe40001000000 */
[----:B------:R-:W-:Y:S02]  /*38b0*/  FMNMX.FTZ R84, R101, R84, !PT ;  /* 0x0000005465547209 */ /* 0x000fe40007810000 */
[----:B------:R-:W-:Y:S01]  /*38c0*/  ISETP.GT.AND P2, PT, R82, 0x99, PT ;  /* 0x000000995200780c */ /* 0x000fe20003f44270 */
[----:B------:R-:W-:Y:S01]  /*38d0*/  MUFU.TANH R10, R10 ;  /* 0x0000000a000a7308 */ /* 0x000fe20000002400 */
[----:B------:R-:W-:-:S02]  /*38e0*/  FSEL R47, R36, -INF , P3 ;  /* 0xff800000242f7808 */ /* 0x000fc40001800000 */
[----:B------:R-:W-:Y:S02]  /*38f0*/  FMNMX.FTZ R84, R103, R84, !PT ;  /* 0x0000005467547209 */ /* 0x000fe40007810000 */
[----:B----4-:R-:W-:Y:S02]  /*3900*/  FSEL R107, R107, -INF , P2 ;  /* 0xff8000006b6b7808 */ /* 0x010fe40001000000 */
[----:B------:R-:W-:Y:S01]  /*3910*/  FMNMX.FTZ R84, R47, R84, !PT ;  /* 0x000000542f547209 */ /* 0x000fe20007810000 */
[----:B------:R1:W-:Y:S01]  /*3920*/  MUFU.TANH R36, R24 ;  /* 0x0000001800247308 */ /* 0x0003e20000002400 */
[----:B------:R-:W-:Y:S02]  /*3930*/  VIMNMX R91, R64, R91, PT ;  /* 0x0000005b405b7248 */ /* 0x000fe40003fe0100 */
[----:B------:R-:W-:Y:S02]  /*3940*/  FMNMX.FTZ R84, R107, R84, !PT ;  /* 0x000000546b547209 */ /* 0x000fe40007810000 */
[----:B------:R-:W-:-:S02]  /*3950*/  ISETP.GT.AND P3, PT, R91, 0x1, PT ;  /* 0x000000015b00780c */ /* 0x000fc40003f64270 */
[----:B------:R-:W-:Y:S01]  /*3960*/  ISETP.GT.AND P4, PT, R91, 0x8, PT ;  /* 0x000000085b00780c */ /* 0x000fe20003f84270 */
[----:B------:R-:W1:Y:S01]  /*3970*/  SHFL.BFLY PT, R89, R84, 0x2, 0x1f ;  /* 0x0c401f0054597f89 */ /* 0x000e6200000e0000 */
[----:B------:R-:W-:Y:S01]  /*3980*/  MUFU.TANH R82, R39 ;  /* 0x0000002700527308 */ /* 0x000fe20000002400 */
[----:B------:R-:W-:Y:S02]  /*3990*/  FSEL R4, R4, -INF , P3 ;  /* 0xff80000004047808 */ /* 0x000fe40001800000 */
[----:B------:R-:W-:Y:S02]  /*39a0*/  FSEL R5, R5, -INF , P4 ;  /* 0xff80000005057808 */ /* 0x000fe40002000000 */
[----:B------:R-:W-:-:S03]  /*39b0*/  ISETP.GT.AND P3, PT, R91, 0x10, PT ;  /* 0x000000105b00780c */ /* 0x000fc60003f64270 */
[----:B------:R-:W-:Y:S01]  /*39c0*/  MUFU.TANH R42, R51 ;  /* 0x00000033002a7308 */ /* 0x000fe20000002400 */
[----:B------:R-:W-:Y:S02]  /*39d0*/  FSEL R7, R7, -INF , P3 ;  /* 0xff80000007077808 */ /* 0x000fe40001800000 */
[----:B------:R-:W-:-:S04]  /*39e0*/  ISETP.GT.AND P3, PT, R91, 0x18, PT ;  /* 0x000000185b00780c */ /* 0x000fc80003f64270 */
[----:B0-----:R-:W-:Y:S01]  /*39f0*/  FSEL R9, R9, -INF , P3 ;  /* 0xff80000009097808 */ /* 0x001fe20001800000 */
[----:B------:R-:W0:Y:S01]  /*3a00*/  MUFU.TANH R11, R11 ;  /* 0x0000000b000b7308 */ /* 0x000e220000002400 */
[----:B------:R-:W-:Y:S02]  /*3a10*/  ISETP.GT.AND P3, PT, R91, 0x20, PT ;  /* 0x000000205b00780c */ /* 0x000fe40003f64270 */
[----:B-1----:R-:W-:-:S05]  /*3a20*/  FMNMX.FTZ R24, R84, R89, !PT ;  /* 0x0000005954187209 */ /* 0x002fca0007810000 */
[----:B------:R-:W-:Y:S01]  /*3a30*/  MUFU.TANH R12, R12 ;  /* 0x0000000c000c7308 */ /* 0x000fe20000002400 */
[----:B------:R-:W-:Y:S01]  /*3a40*/  IMAD.MOV.U32 R84, RZ, RZ, R87 ;  /* 0x000000ffff547224 */ /* 0x000fe200078e0057 */
[----:B------:R-:W1:Y:S06]  /*3a50*/  SHFL.BFLY PT, R89, R24, 0x1, 0x1f ;  /* 0x0c201f0018597f89 */ /* 0x000e6c00000e0000 */
[----:B------:R-:W-:Y:S01]  /*3a60*/  MUFU.TANH R44, R55 ;  /* 0x00000037002c7308 */ /* 0x000fe20000002400 */
[----:B0-----:R-:W-:Y:S02]  /*3a70*/  FSEL R11, R11, -INF , P3 ;  /* 0xff8000000b0b7808 */ /* 0x001fe40001800000 */
[----:B------:R-:W-:-:S05]  /*3a80*/  ISETP.GT.AND P3, PT, R91, 0x28, PT ;  /* 0x000000285b00780c */ /* 0x000fca0003f64270 */
[----:B------:R-:W0:Y:S08]  /*3a90*/  MUFU.TANH R13, R13 ;  /* 0x0000000d000d7308 */ /* 0x000e300000002400 */
[----:B------:R2:W-:Y:S01]  /*3aa0*/  MUFU.TANH R48, R26 ;  /* 0x0000001a00307308 */ /* 0x0005e20000002400 */
[----:B-1----:R-:W-:-:S04]  /*3ab0*/  FMNMX.FTZ R89, R24, R89, !PT ;  /* 0x0000005918597209 */ /* 0x002fc80007810000 */
[C---:B------:R-:W-:Y:S01]  /*3ac0*/  FSETP.NEU.FTZ.AND P2, PT, R89.reuse, -INF , PT ;  /* 0xff8000005900780b */ /* 0x040fe20003f5d000 */
[----:B------:R-:W-:-:S02]  /*3ad0*/  FFMA.FTZ R24, R89, R88, -8 ;  /* 0xc100000059187423 */ /* 0x000fc40000010058 */
[----:B------:R-:W1:Y:S01]  /*3ae0*/  MUFU.TANH R14, R14 ;  /* 0x0000000e000e7308 */ /* 0x000e620000002400 */
[----:B0-----:R-:W-:Y:S02]  /*3af0*/  FSEL R13, R13, -INF , P3 ;  /* 0xff8000000d0d7808 */ /* 0x001fe40001800000 */
[C---:B------:R-:W-:Y:S02]  /*3b00*/  ISETP.GT.AND P3, PT, R91.reuse, 0x30, PT ;  /* 0x000000305b00780c */ /* 0x040fe40003f64270 */
[----:B------:R-:W-:Y:S02]  /*3b10*/  FSEL R24, R24, RZ, P2 ;  /* 0x000000ff18187208 */ /* 0x000fe40001000000 */
[----:B------:R-:W-:Y:S01]  /*3b20*/  ISETP.GT.AND P2, PT, R91, RZ, PT ;  /* 0x000000ff5b00720c */ /* 0x000fe20003f44270 */
[----:B------:R-:W0:Y:S02]  /*3b30*/  MUFU.TANH R15, R15 ;  /* 0x0000000f000f7308 */ /* 0x000e240000002400 */
[----:B--2---:R-:W-:-:S01]  /*3b40*/  FFMA.FTZ R26, R113, R88, -R24 ;  /* 0x00000058711a7223 */ /* 0x004fc20000010818 */
[----:B------:R-:W-:Y:S01]  /*3b50*/  FSEL R39, R3, -INF , P2 ;  /* 0xff80000003277808 */ /* 0x000fe20001000000 */
[----:B------:R-:W-:-:S01]  /*3b60*/  FFMA.FTZ R113, R115, R88, -R24 ;  /* 0x0000005873717223 */ /* 0x000fc20000010818 */
[----:B------:R-:W-:Y:S01]  /*3b70*/  ISETP.GT.AND P2, PT, R91, 0x9, PT ;  /* 0x000000095b00780c */ /* 0x000fe20003f44270 */
[----:B------:R-:W-:-:S01]  /*3b80*/  FFMA.FTZ R28, R117, R88, -R24 ;  /* 0x00000058751c7223 */ /* 0x000fc20000010818 */
[----:B------:R-:W-:Y:S01]  /*3b90*/  FMNMX.FTZ R32, R39, R4, !PT ;  /* 0x0000000427207209 */ /* 0x000fe20007810000 */
[----:B------:R-:W2:Y:S01]  /*3ba0*/  MUFU.TANH R20, R20 ;  /* 0x0000001400147308 */ /* 0x000ea20000002400 */
[----:B------:R-:W-:Y:S01]  /*3bb0*/  FSEL R51, R6, -INF , P2 ;  /* 0xff80000006337808 */ /* 0x000fe20001000000 */
[--C-:B------:R-:W-:Y:S01]  /*3bc0*/  FFMA.FTZ R121, R121, R88, -R24.reuse ;  /* 0x0000005879797223 */ /* 0x100fe20000010818 */
[----:B------:R-:W-:Y:S01]  /*3bd0*/  FMNMX.FTZ R32, R5, R32, !PT ;  /* 0x0000002005207209 */ /* 0x000fe20007810000 */
[-CC-:B------:R-:W-:Y:S01]  /*3be0*/  FFMA.FTZ R127, R127, R88.reuse, -R24.reuse ;  /* 0x000000587f7f7223 */ /* 0x180fe20000010818 */
[----:B------:R-:W-:Y:S01]  /*3bf0*/  ISETP.GT.AND P2, PT, R91, 0x11, PT ;  /* 0x000000115b00780c */ /* 0x000fe20003f44270 */
[--C-:B------:R-:W-:Y:S01]  /*3c00*/  FFMA.FTZ R129, R129, R88, -R24.reuse ;  /* 0x0000005881817223 */ /* 0x100fe20000010818 */
[----:B------:R-:W-:Y:S01]  /*3c10*/  FMNMX.FTZ R32, R51, R32, !PT ;  /* 0x0000002033207209 */ /* 0x000fe20007810000 */
[----:B------:R-:W3:Y:S01]  /*3c20*/  MUFU.TANH R21, R21 ;  /* 0x0000001500157308 */ /* 0x000ee20000002400 */
[----:B------:R-:W-:Y:S01]  /*3c30*/  FSEL R55, R8, -INF , P2 ;  /* 0xff80000008377808 */ /* 0x000fe20001000000 */
[--C-:B------:R-:W-:Y:S01]  /*3c40*/  FFMA.FTZ R53, R53, R88, -R24.reuse ;  /* 0x0000005835357223 */ /* 0x100fe20000010818 */
[----:B------:R-:W-:Y:S01]  /*3c50*/  FMNMX.FTZ R32, R7, R32, !PT ;  /* 0x0000002007207209 */ /* 0x000fe20007810000 */
[-CC-:B------:R-:W-:Y:S01]  /*3c60*/  FFMA.FTZ R109, R109, R88.reuse, -R24.reuse ;  /* 0x000000586d6d7223 */ /* 0x180fe20000010818 */
[----:B------:R-:W-:Y:S01]  /*3c70*/  ISETP.GT.AND P2, PT, R91, 0x19, PT ;  /* 0x000000195b00780c */ /* 0x000fe20003f44270 */
[--C-:B------:R-:W-:Y:S01]  /*3c80*/  FFMA.FTZ R99, R99, R88, -R24.reuse ;  /* 0x0000005863637223 */ /* 0x100fe20000010818 */
[----:B------:R-:W-:Y:S01]  /*3c90*/  FMNMX.FTZ R32, R55, R32, !PT ;  /* 0x0000002037207209 */ /* 0x000fe20007810000 */
[----:B------:R-:W4:Y:S01]  /*3ca0*/  MUFU.TANH R72, R72 ;  /* 0x0000004800487308 */ /* 0x000f220000002400 */
[----:B------:R-:W-:Y:S01]  /*3cb0*/  FSEL R115, R10, -INF , P2 ;  /* 0xff8000000a737808 */ /* 0x000fe20001000000 */
[--C-:B------:R-:W-:Y:S01]  /*3cc0*/  FFMA.FTZ R10, R111, R88, -R24.reuse ;  /* 0x000000586f0a7223 */ /* 0x100fe20000010818 */
[----:B------:R-:W-:Y:S01]  /*3cd0*/  FMNMX.FTZ R32, R9, R32, !PT ;  /* 0x0000002009207209 */ /* 0x000fe20007810000 */
[-CC-:B------:R-:W-:Y:S01]  /*3ce0*/  FFMA.FTZ R49, R49, R88.reuse, -R24.reuse ;  /* 0x0000005831317223 */ /* 0x180fe20000010818 */
[----:B------:R-:W-:Y:S01]  /*3cf0*/  ISETP.GT.AND P2, PT, R91, 0x21, PT ;  /* 0x000000215b00780c */ /* 0x000fe20003f44270 */
[--C-:B------:R-:W-:Y:S01]  /*3d00*/  FFMA.FTZ R25, R25, R88, -R24.reuse ;  /* 0x0000005819197223 */ /* 0x100fe20000010818 */
[----:B------:R-:W-:Y:S01]  /*3d10*/  FMNMX.FTZ R32, R115, R32, !PT ;  /* 0x0000002073207209 */ /* 0x000fe20007810000 */
[----:B------:R-:W-:Y:S01]  /*3d20*/  MUFU.TANH R56, R56 ;  /* 0x0000003800387308 */ /* 0x000fe20000002400 */
[----:B------:R-:W-:Y:S01]  /*3d30*/  FSEL R111, R12, -INF , P2 ;  /* 0xff8000000c6f7808 */ /* 0x000fe20001000000 */
[--C-:B------:R-:W-:Y:S01]  /*3d40*/  FFMA.FTZ R12, R105, R88, -R24.reuse ;  /* 0x00000058690c7223 */ /* 0x100fe20000010818 */
[----:B------:R-:W-:Y:S01]  /*3d50*/  FMNMX.FTZ R32, R11, R32, !PT ;  /* 0x000000200b207209 */ /* 0x000fe20007810000 */
[-CC-:B------:R-:W-:Y:S01]  /*3d60*/  FFMA.FTZ R29, R29, R88.reuse, -R24.reuse ;  /* 0x000000581d1d7223 */ /* 0x180fe20000010818 */
[----:B------:R-:W-:Y:S01]  /*3d70*/  ISETP.GT.AND P2, PT, R91, 0x29, PT ;  /* 0x000000295b00780c */ /* 0x000fe20003f44270 */
[--C-:B------:R-:W-:Y:S01]  /*3d80*/  FFMA.FTZ R33, R33, R88, -R24.reuse ;  /* 0x0000005821217223 */ /* 0x100fe20000010818 */
[----:B------:R-:W-:Y:S01]  /*3d90*/  FMNMX.FTZ R32, R111, R32, !PT ;  /* 0x000000206f207209 */ /* 0x000fe20007810000 */
[----:B------:R-:W5:Y:S01]  /*3da0*/  MUFU.TANH R57, R57 ;  /* 0x0000003900397308 */ /* 0x000f620000002400 */
[----:B-1----:R-:W-:Y:S01]  /*3db0*/  FSEL R117, R14, -INF , P2 ;  /* 0xff8000000e757808 */ /* 0x002fe20001000000 */
[--C-:B------:R-:W-:Y:S01]  /*3dc0*/  FFMA.FTZ R14, R95, R88, -R24.reuse ;  /* 0x000000585f0e7223 */ /* 0x100fe20000010818 */
[----:B------:R-:W-:Y:S01]  /*3dd0*/  FMNMX.FTZ R32, R13, R32, !PT ;  /* 0x000000200d207209 */ /* 0x000fe20007810000 */
[-CC-:B------:R-:W-:Y:S01]  /*3de0*/  FFMA.FTZ R37, R37, R88.reuse, -R24.reuse ;  /* 0x0000005825257223 */ /* 0x180fe20000010818 */
[----:B------:R-:W-:Y:S01]  /*3df0*/  ISETP.GT.AND P2, PT, R91, 0x31, PT ;  /* 0x000000315b00780c */ /* 0x000fe20003f44270 */
[----:B------:R-:W-:Y:S01]  /*3e00*/  FFMA.FTZ R47, R47, R88, -R24 ;  /* 0x000000582f2f7223 */ /* 0x000fe20000010818 */
[----:B0-----:R-:W-:Y:S01]  /*3e10*/  FSEL R15, R15, -INF , P3 ;  /* 0xff8000000f0f7808 */ /* 0x001fe20001800000 */
[----:B------:R-:W-:Y:S01]  /*3e20*/  MUFU.TANH R58, R58 ;  /* 0x0000003a003a7308 */ /* 0x000fe20000002400 */
[----:B------:R-:W-:-:S02]  /*3e30*/  FMNMX.FTZ R32, R117, R32, !PT ;  /* 0x0000002075207209 */ /* 0x000fc40007810000 */
[----:B------:R-:W-:Y:S02]  /*3e40*/  ISETP.GT.AND P3, PT, R91, 0x38, PT ;  /* 0x000000385b00780c */ /* 0x000fe40003f64270 */
[----:B--2---:R-:W-:Y:S01]  /*3e50*/  FSEL R105, R20, -INF , P2 ;  /* 0xff80000014697808 */ /* 0x004fe20001000000 */
[----:B------:R-:W-:Y:S01]  /*3e60*/  FFMA.FTZ R20, R79, R88, -R24 ;  /* 0x000000584f147223 */ /* 0x000fe20000010818 */
[----:B------:R-:W-:Y:S01]  /*3e70*/  FMNMX.FTZ R32, R15, R32, !PT ;  /* 0x000000200f207209 */ /* 0x000fe20007810000 */
[----:B------:R0:W-:Y:S01]  /*3e80*/  MUFU.TANH R74, R31 ;  /* 0x0000001f004a7308 */ /* 0x0001e20000002400 */
[----:B------:R-:W-:Y:S02]  /*3e90*/  ISETP.GT.AND P2, PT, R91, 0x39, PT ;  /* 0x000000395b00780c */ /* 0x000fe40003f44270 */
[----:B---3--:R-:W-:Y:S02]  /*3ea0*/  FSEL R21, R21, -INF , P3 ;  /* 0xff80000015157808 */ /* 0x008fe40001800000 */
[----:B------:R-:W-:-:S02]  /*3eb0*/  FMNMX.FTZ R32, R105, R32, !PT ;  /* 0x0000002069207209 */ /* 0x000fc40007810000 */
[----:B------:R-:W-:Y:S01]  /*3ec0*/  ISETP.GT.AND P3, PT, R91, 0x40, PT ;  /* 0x000000405b00780c */ /* 0x000fe20003f64270 */
[----:B------:R-:W1:Y:S01]  /*3ed0*/  MUFU.TANH R59, R59 ;  /* 0x0000003b003b7308 */ /* 0x000e620000002400 */
[----:B0-----:R-:W-:-:S01]  /*3ee0*/  FFMA.FTZ R31, R119, R88, -R24 ;  /* 0x00000058771f7223 */ /* 0x001fc20000010818 */
[----:B----4-:R-:W-:Y:S02]  /*3ef0*/  FSEL R119, R72, -INF , P2 ;  /* 0xff80000048777808 */ /* 0x010fe40001000000 */
[----:B------:R-:W-:Y:S02]  /*3f00*/  FMNMX.FTZ R32, R21, R32, !PT ;  /* 0x0000002015207209 */ /* 0x000fe40007810000 */
[----:B------:R-:W-:Y:S02]  /*3f10*/  ISETP.GT.AND P2, PT, R91, 0x41, PT ;  /* 0x000000415b00780c */ /* 0x000fe40003f44270 */
[----:B------:R-:W-:Y:S01]  /*3f20*/  MUFU.TANH R60, R60 ;  /* 0x0000003c003c7308 */ /* 0x000fe20000002400 */
[----:B------:R-:W-:-:S02]  /*3f30*/  FMNMX.FTZ R32, R119, R32, !PT ;  /* 0x0000002077207209 */ /* 0x000fc40007810000 */
[----:B-----5:R-:W-:Y:S01]  /*3f40*/  FSEL R95, R57, -INF , P2 ;  /* 0xff800000395f7808 */ /* 0x020fe20001000000 */
[----:B------:R-:W-:-:S01]  /*3f50*/  FFMA.FTZ R57, R83, R88, -R24 ;  /* 0x0000005853397223 */ /* 0x000fc20000010818 */
[----:B------:R-:W-:-:S03]  /*3f60*/  ISETP.GT.AND P2, PT, R91, 0x49, PT ;  /* 0x000000495b00780c */ /* 0x000fc60003f44270 */
[----:B------:R0:W-:Y:S01]  /*3f70*/  MUFU.EX2 R8, R121 ;  /* 0x0000007900087308 */ /* 0x0001e20000000800 */
[----:B-1----:R-:W-:Y:S01]  /*3f80*/  FSEL R83, R59, -INF , P2 ;  /* 0xff8000003b537808 */ /* 0x002fe20001000000 */
[----:B------:R-:W-:Y:S01]  /*3f90*/  FFMA.FTZ R59, R69, R88, -R24 ;  /* 0x00000058453b7223 */ /* 0x000fe20000010818 */
[----:B------:R-:W-:-:S05]  /*3fa0*/  ISETP.GT.AND P2, PT, R91, 0x51, PT ;  /* 0x000000515b00780c */ /* 0x000fca0003f44270 */
[----:B------:R-:W1:Y:S01]  /*3fb0*/  MUFU.TANH R61, R61 ;  /* 0x0000003d003d7308 */ /* 0x000e620000002400 */
[----:B0-----:R-:W-:Y:S02]  /*3fc0*/  FSEL R121, R56, -INF , P3 ;  /* 0xff80000038797808 */ /* 0x001fe40001800000 */
[----:B------:R-:W-:Y:S02]  /*3fd0*/  ISETP.GT.AND P3, PT, R91, 0x48, PT ;  /* 0x000000485b00780c */ /* 0x000fe40003f64270 */
[----:B------:R-:W-:-:S03]  /*3fe0*/  FMNMX.FTZ R32, R121, R32, !PT ;  /* 0x0000002079207209 */ /* 0x000fc60007810000 */
[----:B------:R0:W-:Y:S01]  /*3ff0*/  MUFU.TANH R70, R30 ;  /* 0x0000001e00467308 */ /* 0x0001e20000002400 */
[----:B------:R-:W-:-:S07]  /*4000*/  FMNMX.FTZ R32, R95, R32, !PT ;  /* 0x000000205f207209 */ /* 0x000fce0007810000 */
[----:B------:R-:W-:Y:S01]  /*4010*/  MUFU.TANH R62, R62 ;  /* 0x0000003e003e7308 */ /* 0x000fe20000002400 */
[----:B0-----:R-:W-:-:S01]  /*4020*/  FFMA.FTZ R30, R123, R88, -R24 ;  /* 0x000000587b1e7223 */ /* 0x001fc20000010818 */
[----:B------:R-:W-:Y:S02]  /*4030*/  FSEL R123, R58, -INF , P3 ;  /* 0xff8000003a7b7808 */ /* 0x000fe40001800000 */
[----:B------:R-:W-:Y:S02]  /*4040*/  ISETP.GT.AND P3, PT, R91, 0x50, PT ;  /* 0x000000505b00780c */ /* 0x000fe40003f64270 */
[----:B------:R-:W-:Y:S02]  /*4050*/  FMNMX.FTZ R32, R123, R32, !PT ;  /* 0x000000207b207209 */ /* 0x000fe40007810000 */
[----:B------:R-:W0:Y:S01]  /*4060*/  MUFU.TANH R63, R63 ;  /* 0x0000003f003f7308 */ /* 0x000e220000002400 */
[----:B-1----:R-:W-:Y:S02]  /*4070*/  FSEL R79, R61, -INF , P2 ;  /* 0xff8000003d4f7808 */ /* 0x002fe40001000000 */
[----:B------:R-:W-:-:S02]  /*4080*/  FMNMX.FTZ R32, R83, R32, !PT ;  /* 0x0000002053207209 */ /* 0x000fc40007810000 */
[----:B------:R-:W-:-:S03]  /*4090*/  ISETP.GT.AND P2, PT, R91, 0x59, PT ;  /* 0x000000595b00780c */ /* 0x000fc60003f44270 */
[----:B------:R1:W-:Y:S08]  /*40a0*/  MUFU.TANH R78, R35 ;  /* 0x00000023004e7308 */ /* 0x0003f00000002400 */
[----:B------:R-:W-:Y:S01]  /*40b0*/  MUFU.TANH R40, R40 ;  /* 0x0000002800287308 */ /* 0x000fe20000002400 */
[----:B-1----:R-:W-:-:S01]  /*40c0*/  FFMA.FTZ R35, R125, R88, -R24 ;  /* 0x000000587d237223 */ /* 0x002fc20000010818 */
[----:B------:R-:W-:-:S02]  /*40d0*/  FSEL R125, R60, -INF , P3 ;  /* 0xff8000003c7d7808 */ /* 0x000fc40001800000 */
[----:B------:R-:W-:Y:S02]  /*40e0*/  ISETP.GT.AND P3, PT, R91, 0x58, PT ;  /* 0x000000585b00780c */ /* 0x000fe40003f64270 */
[----:B------:R-:W-:Y:S02]  /*40f0*/  FMNMX.FTZ R32, R125, R32, !PT ;  /* 0x000000207d207209 */ /* 0x000fe40007810000 */
[----:B------:R-:W1:Y:S01]  /*4100*/  MUFU.TANH R41, R41 ;  /* 0x0000002900297308 */ /* 0x000e620000002400 */
[----:B0-----:R-:W-:Y:S02]  /*4110*/  FSEL R69, R63, -INF , P2 ;  /* 0xff8000003f457808 */ /* 0x001fe40001000000 */
[----:B------:R-:W-:Y:S02]  /*4120*/  FMNMX.FTZ R32, R79, R32, !PT ;  /* 0x000000204f207209 */ /* 0x000fe40007810000 */
[----:B------:R-:W-:-:S03]  /*4130*/  ISETP.GT.AND P2, PT, R91, 0x61, PT ;  /* 0x000000615b00780c */ /* 0x000fc60003f44270 */
[----:B------:R-:W0:Y:S08]  /*4140*/  MUFU.TANH R46, R46 ;  /* 0x0000002e002e7308 */ /* 0x000e300000002400 */
[----:B------:R2:W-:Y:S01]  /*4150*/  MUFU.EX2 R6, R127 ;  /* 0x0000007f00067308 */ /* 0x0005e20000000800 */
[----:B-1----:R-:W-:Y:S01]  /*4160*/  FSEL R131, R41, -INF , P2 ;  /* 0xff80000029837808 */ /* 0x002fe20001000000 */
[----:B------:R-:W-:Y:S01]  /*4170*/  FFMA.FTZ R41, R67, R88, -R24 ;  /* 0x0000005843297223 */ /* 0x000fe20000010818 */
[----:B------:R-:W-:-:S04]  /*4180*/  ISETP.GT.AND P2, PT, R91, 0x69, PT ;  /* 0x000000695b00780c */ /* 0x000fc80003f44270 */
[----:B------:R-:W-:Y:S01]  /*4190*/  FSEL R63, R36, -INF , P2 ;  /* 0xff800000243f7808 */ /* 0x000fe20001000000 */
[----:B------:R-:W1:Y:S01]  /*41a0*/  MUFU.TANH R50, R50 ;  /* 0x0000003200327308 */ /* 0x000e620000002400 */
[----:B--2---:R-:W-:Y:S02]  /*41b0*/  FSEL R127, R62, -INF , P3 ;  /* 0xff8000003e7f7808 */ /* 0x004fe40001800000 */
[----:B------:R-:W-:Y:S02]  /*41c0*/  ISETP.GT.AND P3, PT, R91, 0x60, PT ;  /* 0x000000605b00780c */ /* 0x000fe40003f64270 */
[----:B------:R-:W-:Y:S02]  /*41d0*/  FMNMX.FTZ R32, R127, R32, !PT ;  /* 0x000000207f207209 */ /* 0x000fe40007810000 */
[----:B------:R-:W-:Y:S01]  /*41e0*/  ISETP.GT.AND P2, PT, R91, 0x71, PT ;  /* 0x000000715b00780c */ /* 0x000fe20003f44270 */
[----:B------:R2:W-:Y:S03]  /*41f0*/  MUFU.TANH R76, R34 ;  /* 0x00000022004c7308 */ /* 0x0005e60000002400 */
[----:B------:R-:W-:Y:S01]  /*4200*/  FSEL R133, R42, -INF , P2 ;  /* 0xff8000002a857808 */ /* 0x000fe20001000000 */
[----:B------:R-:W-:Y:S01]  /*4210*/  FFMA.FTZ R42, R45, R88, -R24 ;  /* 0x000000582d2a7223 */ /* 0x000fe20000010818 */
[----:B------:R-:W-:-:S03]  /*4220*/  ISETP.GT.AND P2, PT, R91, 0x79, PT ;  /* 0x000000795b00780c */ /* 0x000fc60003f44270 */
[----:B------:R3:W-:Y:S01]  /*4230*/  MUFU.EX2 R3, R129 ;  /* 0x0000008100037308 */ /* 0x0007e20000000800 */
[----:B--2---:R-:W-:Y:S02]  /*4240*/  FMNMX.FTZ R34, R69, R32, !PT ;  /* 0x0000002045227209 */ /* 0x004fe40007810000 */
[----:B------:R-:W-:Y:S01]  /*4250*/  FSEL R137, R44, -INF , P2 ;  /* 0xff8000002c897808 */ /* 0x000fe20001000000 */
[----:B------:R-:W-:-:S01]  /*4260*/  FFMA.FTZ R44, R81, R88, -R24 ;  /* 0x00000058512c7223 */ /* 0x000fc20000010818 */
[----:B------:R-:W-:Y:S01]  /*4270*/  ISETP.GT.AND P2, PT, R91, 0x81, PT ;  /* 0x000000815b00780c */ /* 0x000fe20003f44270 */
[----:B------:R-:W-:Y:S02]  /*4280*/  IMAD.MOV.U32 R81, RZ, RZ, R87 ;  /* 0x000000ffff517224 */ /* 0x000fe400078e0057 */
[----:B------:R-:W2:Y:S01]  /*4290*/  MUFU.TANH R54, R54 ;  /* 0x0000003600367308 */ /* 0x000ea20000002400 */
[----:B---3--:R-:W-:Y:S01]  /*42a0*/  FSEL R129, R40, -INF , P3 ;  /* 0xff80000028817808 */ /* 0x008fe20001800000 */
[----:B------:R-:W-:Y:S01]  /*42b0*/  FFMA.FTZ R40, R71, R88, -R24 ;  /* 0x0000005847287223 */ /* 0x000fe20000010818 */
[----:B------:R-:W-:-:S02]  /*42c0*/  ISETP.GT.AND P3, PT, R91, 0x68, PT ;  /* 0x000000685b00780c */ /* 0x000fc40003f64270 */
[----:B------:R-:W-:Y:S02]  /*42d0*/  FMNMX.FTZ R34, R129, R34, !PT ;  /* 0x0000002281227209 */ /* 0x000fe40007810000 */
[----:B0-----:R-:W-:Y:S01]  /*42e0*/  FSEL R61, R46, -INF , P3 ;  /* 0xff8000002e3d7808 */ /* 0x001fe20001800000 */
[----:B------:R0:W3:Y:S01]  /*42f0*/  MUFU.TANH R52, R27 ;  /* 0x0000001b00347308 */ /* 0x0000e20000002400 */
[----:B------:R-:W-:Y:S02]  /*4300*/  FMNMX.FTZ R34, R131, R34, !PT ;  /* 0x0000002283227209 */ /* 0x000fe40007810000 */
[----:B------:R-:W-:Y:S02]  /*4310*/  ISETP.GT.AND P3, PT, R91, 0x70, PT ;  /* 0x000000705b00780c */ /* 0x000fe40003f64270 */
[----:B------:R-:W-:Y:S02]  /*4320*/  FMNMX.FTZ R34, R61, R34, !PT ;  /* 0x000000223d227209 */ /* 0x000fe40007810000 */
[----:B-1----:R-:W-:Y:S01]  /*4330*/  FSEL R67, R50, -INF , P3 ;  /* 0xff80000032437808 */ /* 0x002fe20001800000 */
[----:B------:R1:W4:Y:S01]  /*4340*/  MUFU.TANH R80, R38 ;  /* 0x0000002600507308 */ /* 0x0003220000002400 */
[----:B------:R-:W-:Y:S01]  /*4350*/  FMNMX.FTZ R36, R63, R34, !PT ;  /* 0x000000223f247209 */ /* 0x000fe20007810000 */
[-CC-:B0-----:R-:W-:Y:S01]  /*4360*/  FFMA.FTZ R27, R68, R88.reuse, -R24.reuse ;  /* 0x00000058441b7223 */ /* 0x181fe20000010818 */
[----:B------:R-:W-:Y:S01]  /*4370*/  ISETP.GT.AND P3, PT, R91, 0x78, PT ;  /* 0x000000785b00780c */ /* 0x000fe20003f64270 */
[----:B------:R-:W-:Y:S01]  /*4380*/  FFMA.FTZ R50, R101, R88, -R24 ;  /* 0x0000005865327223 */ /* 0x000fe20000010818 */
[----:B------:R-:W-:-:S02]  /*4390*/  FMNMX.FTZ R36, R67, R36, !PT ;  /* 0x0000002443247209 */ /* 0x000fc40007810000 */
[----:B--2---:R-:W-:Y:S01]  /*43a0*/  FSEL R135, R54, -INF , P3 ;  /* 0xff80000036877808 */ /* 0x004fe20001800000 */
[----:B------:R0:W-:Y:S01]  /*43b0*/  MUFU.EX2 R34, R53 ;  /* 0x0000003500227308 */ /* 0x0001e20000000800 */
[----:B------:R-:W-:Y:S02]  /*43c0*/  FMNMX.FTZ R36, R133, R36, !PT ;  /* 0x0000002485247209 */ /* 0x000fe40007810000 */
[----:B------:R-:W-:Y:S02]  /*43d0*/  ISETP.GT.AND P3, PT, R91, 0x80, PT ;  /* 0x000000805b00780c */ /* 0x000fe40003f64270 */
[----:B------:R-:W-:Y:S02]  /*43e0*/  FMNMX.FTZ R36, R135, R36, !PT ;  /* 0x0000002487247209 */ /* 0x000fe40007810000 */
[----:B------:R-:W-:Y:S01]  /*43f0*/  FSEL R139, R48, -INF , P3 ;  /* 0xff800000308b7808 */ /* 0x000fe20001800000 */
[----:B------:R-:W-:Y:S01]  /*4400*/  MUFU.EX2 R26, R26 ;  /* 0x0000001a001a7308 */ /* 0x000fe20000000800 */
[----:B-1----:R-:W-:Y:S01]  /*4410*/  FMNMX.FTZ R38, R137, R36, !PT ;  /* 0x0000002489267209 */ /* 0x002fe20007810000 */
[-CC-:B0-----:R-:W-:Y:S01]  /*4420*/  FFMA.FTZ R53, R73, R88.reuse, -R24.reuse ;  /* 0x0000005849357223 */ /* 0x181fe20000010818 */
[----:B------:R-:W-:Y:S01]  /*4430*/  ISETP.GT.AND P3, PT, R91, 0x88, PT ;  /* 0x000000885b00780c */ /* 0x000fe20003f64270 */
[----:B------:R-:W-:Y:S01]  /*4440*/  FFMA.FTZ R48, R97, R88, -R24 ;  /* 0x0000005861307223 */ /* 0x000fe20000010818 */
[----:B---3--:R-:W-:-:S02]  /*4450*/  FSEL R71, R52, -INF , P2 ;  /* 0xff80000034477808 */ /* 0x008fc40001000000 */
[----:B------:R-:W-:Y:S01]  /*4460*/  FMNMX.FTZ R38, R139, R38, !PT ;  /* 0x000000268b267209 */ /* 0x000fe20007810000 */
[----:B------:R0:W-:Y:S01]  /*4470*/  MUFU.EX2 R36, R40 ;  /* 0x0000002800247308 */ /* 0x0001e20000000800 */
[----:B------:R-:W-:Y:S02]  /*4480*/  ISETP.GT.AND P2, PT, R91, 0x89, PT ;  /* 0x000000895b00780c */ /* 0x000fe40003f44270 */
[----:B------:R-:W-:Y:S02]  /*4490*/  FSEL R141, R70, -INF , P3 ;  /* 0xff800000468d7808 */ /* 0x000fe40001800000 */
[----:B------:R-:W-:Y:S02]  /*44a0*/  FMNMX.FTZ R38, R71, R38, !PT ;  /* 0x0000002647267209 */ /* 0x000fe40007810000 */
[----:B------:R-:W-:Y:S01]  /*44b0*/  ISETP.GT.AND P3, PT, R91, 0x90, PT ;  /* 0x000000905b00780c */ /* 0x000fe20003f64270 */
[----:B------:R-:W-:Y:S01]  /*44c0*/  MUFU.EX2 R27, R27 ;  /* 0x0000001b001b7308 */ /* 0x000fe20000000800 */
[----:B------:R-:W-:-:S02]  /*44d0*/  FSEL R73, R74, -INF , P2 ;  /* 0xff8000004a497808 */ /* 0x000fc40001000000 */
[----:B------:R-:W-:Y:S02]  /*44e0*/  FMNMX.FTZ R38, R141, R38, !PT ;  /* 0x000000268d267209 */ /* 0x000fe40007810000 */
[----:B------:R-:W-:Y:S02]  /*44f0*/  ISETP.GT.AND P2, PT, R91, 0x91, PT ;  /* 0x000000915b00780c */ /* 0x000fe40003f44270 */
[----:B------:R-:W-:Y:S01]  /*4500*/  FSEL R143, R76, -INF , P3 ;  /* 0xff8000004c8f7808 */ /* 0x000fe20001800000 */
[----:B------:R-:W-:Y:S01]  /*4510*/  MUFU.EX2 R28, R28 ;  /* 0x0000001c001c7308 */ /* 0x000fe20000000800 */
[----:B0-----:R-:W-:Y:S02]  /*4520*/  FMNMX.FTZ R40, R73, R38, !PT ;  /* 0x0000002649287209 */ /* 0x001fe40007810000 */
[----:B------:R-:W-:Y:S02]  /*4530*/  ISETP.GT.AND P3, PT, R91, 0x98, PT ;  /* 0x000000985b00780c */ /* 0x000fe40003f64270 */
[----:B------:R-:W-:-:S02]  /*4540*/  FSEL R145, R78, -INF , P2 ;  /* 0xff8000004e917808 */ /* 0x000fc40001000000 */
[----:B------:R-:W-:Y:S01]  /*4550*/  FMNMX.FTZ R40, R143, R40, !PT ;  /* 0x000000288f287209 */ /* 0x000fe20007810000 */
[----:B------:R-:W-:Y:S01]  /*4560*/  MUFU.EX2 R31, R31 ;  /* 0x0000001f001f7308 */ /* 0x000fe20000000800 */
[----:B------:R-:W-:Y:S02]  /*4570*/  ISETP.GT.AND P2, PT, R91, 0x99, PT ;  /* 0x000000995b00780c */ /* 0x000fe40003f44270 */
[----:B----4-:R-:W-:Y:S02]  /*4580*/  FSEL R147, R80, -INF , P3 ;  /* 0xff80000050937808 */ /* 0x010fe40001800000 */
[----:B------:R-:W-:Y:S02]  /*4590*/  FMNMX.FTZ R40, R145, R40, !PT ;  /* 0x0000002891287209 */ /* 0x000fe40007810000 */
[----:B------:R-:W-:Y:S01]  /*45a0*/  FSEL R149, R82, -INF , P2 ;  /* 0xff80000052957808 */ /* 0x000fe20001000000 */
[----:B------:R-:W-:Y:S01]  /*45b0*/  MUFU.EX2 R30, R30 ;  /* 0x0000001e001e7308 */ /* 0x000fe20000000800 */
[----:B------:R-:W-:-:S04]  /*45c0*/  FMNMX.FTZ R40, R147, R40, !PT ;  /* 0x0000002893287209 */ /* 0x000fc80007810000 */
[----:B------:R-:W-:Y:S01]  /*45d0*/  FMNMX.FTZ R45, R149, R40, !PT ;  /* 0x00000028952d7209 */ /* 0x000fe20007810000 */
[----:B------:R-:W-:-:S01]  /*45e0*/  FFMA.FTZ R40, R75, R88, -R24 ;  /* 0x000000584b287223 */ /* 0x000fc20000010818 */
[----:B------:R-:W-:Y:S01]  /*45f0*/  IMAD.MOV.U32 R75, RZ, RZ, R87 ;  /* 0x000000ffff4b7224 */ /* 0x000fe200078e0057 */
[----:B------:R-:W-:Y:S02]  /*4600*/  MUFU.EX2 R35, R35 ;  /* 0x0000002300237308 */ /* 0x000fe40000000800 */
[----:B------:R-:W0:Y:S06]  /*4610*/  SHFL.BFLY PT, R46, R45, 0x2, 0x1f ;  /* 0x0c401f002d2e7f89 */ /* 0x000e2c00000e0000 */
[----:B------:R-:W-:Y:S08]  /*4620*/  MUFU.EX2 R113, R113 ;  /* 0x0000007100717308 */ /* 0x000ff00000000800 */
[----:B------:R-:W-:Y:S08]  /*4630*/  MUFU.EX2 R10, R10 ;  /* 0x0000000a000a7308 */ /* 0x000ff00000000800 */
[----:B------:R-:W-:Y:S01]  /*4640*/  MUFU.EX2 R109, R109 ;  /* 0x0000006d006d7308 */ /* 0x000fe20000000800 */
[----:B0-----:R-:W-:Y:S01]  /*4650*/  FMNMX.FTZ R52, R45, R46, !PT ;  /* 0x0000002e2d347209 */ /* 0x001fe20007810000 */
[-CC-:B------:R-:W-:Y:S01]  /*4660*/  FFMA.FTZ R45, R85, R88.reuse, -R24.reuse ;  /* 0x00000058552d7223 */ /* 0x180fe20000010818 */
[----:B------:R-:W-:-:S01]  /*4670*/  FFMA.FTZ R46, R93, R88, -R24 ;  /* 0x000000585d2e7223 */ /* 0x000fc20000010818 */
[----:B------:R-:W-:-:S02]  /*4680*/  IMAD.MOV.U32 R85, RZ, RZ, R87 ;  /* 0x000000ffff557224 */ /* 0x000fc400078e0057 */
[----:B------:R-:W0:Y:S02]  /*4690*/  SHFL.BFLY PT, R91, R52, 0x1, 0x1f ;  /* 0x0c201f00345b7f89 */ /* 0x000e2400000e0000 */
[----:B------:R-:W-:Y:S08]  /*46a0*/  MUFU.EX2 R12, R12 ;  /* 0x0000000c000c7308 */ /* 0x000ff00000000800 */
[----:B------:R-:W-:Y:S08]  /*46b0*/  MUFU.EX2 R99, R99 ;  /* 0x0000006300637308 */ /* 0x000ff00000000800 */
[----:B------:R-:W-:Y:S01]  /*46c0*/  MUFU.EX2 R14, R14 ;  /* 0x0000000e000e7308 */ /* 0x000fe20000000800 */
[----:B0-----:R-:W-:-:S07]  /*46d0*/  FMNMX.FTZ R91, R52, R91, !PT ;  /* 0x0000005b345b7209 */ /* 0x001fce0007810000 */
[----:B------:R-:W-:Y:S01]  /*46e0*/  MUFU.EX2 R57, R57 ;  /* 0x0000003900397308 */ /* 0x000fe20000000800 */
[C---:B------:R-:W-:Y:S01]  /*46f0*/  FSETP.NEU.FTZ.AND P2, PT, R91.reuse, -INF , PT ;  /* 0xff8000005b00780b */ /* 0x040fe20003f5d000 */
[----:B------:R-:W-:-:S06]  /*4700*/  FFMA.FTZ R52, R91, R88, -8 ;  /* 0xc10000005b347423 */ /* 0x000fcc0000010058 */
[----:B------:R-:W-:Y:S01]  /*4710*/  MUFU.EX2 R20, R20 ;  /* 0x0000001400147308 */ /* 0x000fe20000000800 */
[----:B------:R-:W-:Y:S02]  /*4720*/  FSEL R52, R52, RZ, P2 ;  /* 0x000000ff34347208 */ /* 0x000fe40001000000 */
[----:B------:R-:W-:-:S03]  /*4730*/  PLOP3.LUT P2, PT, PT, PT, UP0, 0x80, 0x0 ;  /* 0x000000000000781c */ /* 0x000fc60003f4f008 */
        /* <DEDUP_REMOVED lines=39> */
[----:B--2---:R-:W-:-:S01]  /*49b0*/  FADD.FTZ R51, R26, R27 ;  /* 0x0000001b1a337221 */ /* 0x004fc20000010000 */
[-CC-:B------:R-:W-:Y:S01]  /*49c0*/  FFMA.FTZ R71, R71, R88.reuse, -R52.reuse ;  /* 0x0000005847477223 */ /* 0x180fe20000010834 */
[----:B------:R-:W-:-:S01]  /*49d0*/  FFMA.FTZ R141, R141, R88, -R52 ;  /* 0x000000588d8d7223 */ /* 0x000fc20000010834 */
[----:B------:R-:W-:Y:S01]  /*49e0*/  FFMA.FTZ R73, R73, R88, -R52 ;  /* 0x0000005849497223 */ /* 0x000fe20000010834 */
[----:B------:R-:W-:-:S01]  /*49f0*/  FADD.FTZ R78, R28, R51 ;  /* 0x000000331c4e7221 */ /* 0x000fc20000010000 */
[----:B-1----:R-:W-:Y:S01]  /*4a00*/  FADD.FTZ R51, R5, R76 ;  /* 0x0000004c05337221 */ /* 0x002fe20000010000 */
[----:B------:R-:W-:-:S01]  /*4a10*/  FFMA.FTZ R143, R143, R88, -R52 ;  /* 0x000000588f8f7223 */ /* 0x000fc20000010834 */
[----:B------:R1:W2:Y:S01]  /*4a20*/  MUFU.EX2 R56, R55 ;  /* 0x0000003700387308 */ /* 0x0002a20000000800 */
[----:B------:R-:W-:-:S01]  /*4a30*/  FFMA.FTZ R145, R145, R88, -R52 ;  /* 0x0000005891917223 */ /* 0x000fc20000010834 */
[----:B---3--:R-:W-:Y:S01]  /*4a40*/  FADD.FTZ R76, R54, R51 ;  /* 0x00000033364c7221 */ /* 0x008fe20000010000 */
[----:B------:R-:W-:-:S01]  /*4a50*/  FFMA.FTZ R147, R147, R88, -R52 ;  /* 0x0000005893937223 */ /* 0x000fc20000010834 */
[----:B------:R-:W-:-:S04]  /*4a60*/  FFMA.FTZ R52, R149, R88, -R52 ;  /* 0x0000005895347223 */ /* 0x000fc80000010834 */
[----:B------:R-:W3:Y:S01]  /*4a70*/  MUFU.EX2 R9, R9 ;  /* 0x0000000900097308 */ /* 0x000ee20000000800 */
[----:B-1----:R-:W-:-:S01]  /*4a80*/  FADD.FTZ R55, R31, R78 ;  /* 0x0000004e1f377221 */ /* 0x002fc20000010000 */
[----:B0-----:R-:W-:-:S03]  /*4a90*/  FADD.FTZ R51, R7, R76 ;  /* 0x0000004c07337221 */ /* 0x001fc60000010000 */
[----:B------:R-:W-:-:S03]  /*4aa0*/  FADD.FTZ R78, R30, R55 ;  /* 0x000000371e4e7221 */ /* 0x000fc60000010000 */
[----:B------:R-:W0:Y:S01]  /*4ab0*/  MUFU.EX2 R58, R115 ;  /* 0x00000073003a7308 */ /* 0x000e220000000800 */
[----:B------:R-:W-:-:S01]  /*4ac0*/  FADD.FTZ R78, R35, R78 ;  /* 0x0000004e234e7221 */ /* 0x000fc20000010000 */
[----:B--2---:R-:W-:-:S03]  /*4ad0*/  FADD.FTZ R76, R56, R51 ;  /* 0x00000033384c7221 */ /* 0x004fc60000010000 */
[----:B------:R-:W-:-:S03]  /*4ae0*/  FADD.FTZ R51, R3, R78 ;  /* 0x0000004e03337221 */ /* 0x000fc60000010000 */
[----:B------:R-:W1:Y:S01]  /*4af0*/  MUFU.EX2 R11, R11 ;  /* 0x0000000b000b7308 */ /* 0x000e620000000800 */
[----:B---3--:R-:W-:-:S01]  /*4b00*/  FADD.FTZ R55, R9, R76 ;  /* 0x0000004c09377221 */ /* 0x008fc20000010000 */
[----:B------:R-:W-:-:S04]  /*4b10*/  FADD.FTZ R51, R6, R51 ;  /* 0x0000003306337221 */ /* 0x000fc80000010000 */
[----:B------:R-:W-:Y:S02]  /*4b20*/  FADD.FTZ R78, R8, R51 ;  /* 0x00000033084e7221 */ /* 0x000fe40000010000 */
[----:B------:R-:W2:Y:S01]  /*4b30*/  MUFU.EX2 R60, R111 ;  /* 0x0000006f003c7308 */ /* 0x000ea20000000800 */
[----:B0-----:R-:W-:-:S01]  /*4b40*/  FADD.FTZ R76, R58, R55 ;  /* 0x000000373a4c7221 */ /* 0x001fc20000010000 */
[----:B------:R-:W-:Y:S01]  /*4b50*/  FADD.FTZ R55, R113, R78 ;  /* 0x0000004e71377221 */ /* 0x000fe20000010000 */
[----:B------:R-:W-:Y:S01]  /*4b60*/  F2FP.SATFINITE.E4M3.F32.PACK_AB_MERGE_C R9, R58, R9, RZ ;  /* 0x000000093a09723e */ /* 0x000fe200048070ff */
[----:B------:R-:W-:Y:S02]  /*4b70*/  IMAD.MOV.U32 R58, RZ, RZ, R87 ;  /* 0x000000ffff3a7224 */ /* 0x000fe400078e0057 */
[----:B------:R-:W-:-:S01]  /*4b80*/  FADD.FTZ R80, R10, R55 ;  /* 0x000000370a507221 */ /* 0x000fc20000010000 */
[----:B------:R-:W-:Y:S01]  /*4b90*/  F2FP.SATFINITE.E4M3.F32.PACK_AB_MERGE_C R187, R56, R7, R9 ;  /* 0x0000000738bb723e */ /* 0x000fe20004807009 */
[----:B------:R-:W0:Y:S01]  /*4ba0*/  MUFU.EX2 R13, R13 ;  /* 0x0000000d000d7308 */ /* 0x000e220000000800 */
[----:B-1----:R-:W-:-:S01]  /*4bb0*/  FADD.FTZ R51, R11, R76 ;  /* 0x0000004c0b337221 */ /* 0x002fc20000010000 */
[C---:B------:R-:W-:Y:S01]  /*4bc0*/  FADD.FTZ R55, R109.reuse, R80 ;  /* 0x000000506d377221 */ /* 0x040fe20000010000 */
[----:B------:R-:W-:Y:S01]  /*4bd0*/  F2FP.SATFINITE.E4M3.F32.PACK_AB_MERGE_C R109, R109, R10, RZ ;  /* 0x0000000a6d6d723e */ /* 0x000fe200048070ff */
[----:B------:R-:W-:-:S02]  /*4be0*/  IMAD.MOV.U32 R56, RZ, RZ, R87 ;  /* 0x000000ffff387224 */ /* 0x000fc400078e0057 */
[----:B------:R-:W-:-:S01]  /*4bf0*/  FADD.FTZ R80, R12, R55 ;  /* 0x000000370c507221 */ /* 0x000fc20000010000 */
[----:B------:R-:W-:Y:S01]  /*4c00*/  F2FP.SATFINITE.E4M3.F32.PACK_AB_MERGE_C R180, R113, R8, R109 ;  /* 0x0000000871b4723e */ /* 0x000fe2000480706d */
[----:B------:R-:W1:Y:S01]  /*4c10*/  MUFU.EX2 R62, R117 ;  /* 0x00000075003e7308 */ /* 0x000e620000000800 */
[----:B--2---:R-:W-:-:S01]  /*4c20*/  FADD.FTZ R78, R60, R51 ;  /* 0x000000333c4e7221 */ /* 0x004fc20000010000 */
[----:B------:R-:W-:-:S04]  /*4c30*/  FADD.FTZ R55, R99, R80 ;  /* 0x0000005063377221 */ /* 0x000fc80000010000 */
[----:B------:R-:W-:Y:S01]  /*4c40*/  FADD.FTZ R82, R14, R55 ;  /* 0x000000370e527221 */ /* 0x000fe20000010000 */
[----:B------:R-:W-:Y:S01]  /*4c50*/  F2FP.SATFINITE.E4M3.F32.PACK_AB_MERGE_C R55, R31, R28, RZ ;  /* 0x0000001c1f37723e */ /* 0x000fe200048070ff */
[----:B------:R-:W2:Y:S01]  /*4c60*/  MUFU.EX2 R15, R15 ;  /* 0x0000000f000f7308 */ /* 0x000ea20000000800 */
[----:B0-----:R-:W-:-:S02]  /*4c70*/  FADD.FTZ R51, R13, R78 ;  /* 0x0000004e0d337221 */ /* 0x001fc40000010000 */
[----:B------:R-:W-:Y:S01]  /*4c80*/  F2FP.SATFINITE.E4M3.F32.PACK_AB_MERGE_C R184, R27, R26, R55 ;  /* 0x0000001a1bb8723e */ /* 0x000fe20004807037 */
[--C-:B------:R-:W-:Y:S02]  /*4c90*/  IMAD.MOV.U32 R55, RZ, RZ, R87.reuse ;  /* 0x000000ffff377224 */ /* 0x100fe400078e0057 */
[----:B------:R-:W-:Y:S02]  /*4ca0*/  IMAD.MOV.U32 R27, RZ, RZ, R87 ;  /* 0x000000ffff1b7224 */ /* 0x000fe400078e0057 */
[----:B------:R-:W0:Y:S01]  /*4cb0*/  MUFU.EX2 R64, R105 ;  /* 0x0000006900407308 */ /* 0x000e220000000800 */
[----:B-1----:R-:W-:-:S01]  /*4cc0*/  FADD.FTZ R78, R62, R51 ;  /* 0x000000333e4e7221 */ /* 0x002fc20000010000 */
[----:B------:R-:W-:Y:S01]  /*4cd0*/  F2FP.SATFINITE.E4M3.F32.PACK_AB_MERGE_C R13, R62, R13, RZ ;  /* 0x0000000d3e0d723e */ /* 0x000fe200048070ff */
[----:B------:R-:W-:-:S03]  /*4ce0*/  IMAD.MOV.U32 R62, RZ, RZ, R87 ;  /* 0x000000ffff3e7224 */ /* 0x000fc600078e0057 */
[----:B------:R-:W-:Y:S01]  /*4cf0*/  F2FP.SATFINITE.E4M3.F32.PACK_AB_MERGE_C R181, R60, R11, R13 ;  /* 0x0000000b3cb5723e */ /* 0x000fe2000480700d */
[----:B------:R-:W-:Y:S01]  /*4d00*/  IMAD.MOV.U32 R60, RZ, RZ, R87 ;  /* 0x000000ffff3c7224 */ /* 0x000fe200078e0057 */
[----:B------:R-:W1:Y:S01]  /*4d10*/  MUFU.EX2 R21, R21 ;  /* 0x0000001500157308 */ /* 0x000e620000000800 */
[----:B--2---:R-:W-:-:S07]  /*4d20*/  FADD.FTZ R51, R15, R78 ;  /* 0x0000004e0f337221 */ /* 0x004fce0000010000 */
[----:B------:R-:W2:Y:S01]  /*4d30*/  MUFU.EX2 R66, R119 ;  /* 0x0000007700427308 */ /* 0x000ea20000000800 */
[----:B0-----:R-:W-:-:S01]  /*4d40*/  FADD.FTZ R80, R64, R51 ;  /* 0x0000003340507221 */ /* 0x001fc20000010000 */
[C---:B------:R-:W-:Y:S01]  /*4d50*/  FADD.FTZ R51, R57.reuse, R82 ;  /* 0x0000005239337221 */ /* 0x040fe20000010000 */
[----:B------:R-:W-:Y:S01]  /*4d60*/  F2FP.SATFINITE.E4M3.F32.PACK_AB_MERGE_C R57, R57, R14, RZ ;  /* 0x0000000e3939723e */ /* 0x000fe200048070ff */
[----:B------:R-:W-:-:S03]  /*4d70*/  IMAD.MOV.U32 R82, RZ, RZ, R87 ;  /* 0x000000ffff527224 */ /* 0x000fc600078e0057 */
[----:B------:R-:W-:Y:S01]  /*4d80*/  F2FP.SATFINITE.E4M3.F32.PACK_AB_MERGE_C R182, R99, R12, R57 ;  /* 0x0000000c63b6723e */ /* 0x000fe20004807039 */
[----:B------:R-:W0:Y:S01]  /*4d90*/  MUFU.EX2 R121, R121 ;  /* 0x0000007900797308 */ /* 0x000e220000000800 */
[----:B-1----:R-:W-:-:S01]  /*4da0*/  FADD.FTZ R31, R21, R80 ;  /* 0x00000050151f7221 */ /* 0x002fc20000010000 */
[--C-:B------:R-:W-:Y:S02]  /*4db0*/  IMAD.MOV.U32 R80, RZ, RZ, R87.reuse ;  /* 0x000000ffff507224 */ /* 0x100fe400078e0057 */
[----:B------:R-:W-:-:S04]  /*4dc0*/  IMAD.MOV.U32 R57, RZ, RZ, R87 ;  /* 0x000000ffff397224 */ /* 0x000fc800078e0057 */
[----:B------:R-:W-:Y:S01]  /*4dd0*/  MUFU.EX2 R59, R59 ;  /* 0x0000003b003b7308 */ /* 0x000fe20000000800 */
[----:B--2---:R-:W-:-:S01]  /*4de0*/  FADD.FTZ R28, R66, R31 ;  /* 0x0000001f421c7221 */ /* 0x004fc20000010000 */
[----:B------:R-:W-:Y:S02]  /*4df0*/  F2FP.SATFINITE.E4M3.F32.PACK_AB_MERGE_C R31, R6, R3, RZ ;  /* 0x00000003061f723e */ /* 0x000fe400048070ff */
[----:B------:R-:W-:Y:S01]  /*4e00*/  F2FP.SATFINITE.E4M3.F32.PACK_AB_MERGE_C R21, R66, R21, RZ ;  /* 0x000000154215723e */ /* 0x000fe200048070ff */
[----:B------:R-:W-:Y:S01]  /*4e10*/  IMAD.MOV.U32 R66, RZ, RZ, R87 ;  /* 0x000000ffff427224 */ /* 0x000fe200078e0057 */
[----:B------:R-:W-:Y:S01]  /*4e20*/  F2FP.SATFINITE.E4M3.F32.PACK_AB_MERGE_C R186, R35, R30, R31 ;  /* 0x0000001e23ba723e */ /* 0x000fe2000480701f */
[----:B------:R-:W-:Y:S01]  /*4e30*/  IMAD.MOV.U32 R35, RZ, RZ, R87 ;  /* 0x000000ffff237224 */ /* 0x000fe200078e0057 */
[----:B------:R-:W1:Y:S01]  /*4e40*/  MUFU.EX2 R68, R95 ;  /* 0x0000005f00447308 */ /* 0x000e620000000800 */
[----:B0-----:R-:W-:-:S01]  /*4e50*/  FADD.FTZ R3, R121, R28 ;  /* 0x0000001c79037221 */ /* 0x001fc20000010000 */
[----:B------:R-:W-:Y:S01]  /*4e60*/  F2FP.SATFINITE.E4M3.F32.PACK_AB_MERGE_C R183, R64, R15, R21 ;  /* 0x0000000f40b7723e */ /* 0x000fe20004807015 */
[----:B------:R-:W-:-:S02]  /*4e70*/  IMAD.MOV.U32 R64, RZ, RZ, R87 ;  /* 0x000000ffff407224 */ /* 0x000fc400078e0057 */
[--C-:B------:R-:W-:Y:S02]  /*4e80*/  IMAD.MOV.U32 R31, RZ, RZ, R87.reuse ;  /* 0x000000ffff1f7224 */ /* 0x100fe400078e0057 */
[----:B------:R-:W-:Y:S01]  /*4e90*/  IMAD.MOV.U32 R30, RZ, RZ, R87 ;  /* 0x000000ffff1e7224 */ /* 0x000fe200078e0057 */
[----:B------:R0:W-:Y:S08]  /*4ea0*/  MUFU.EX2 R32, R49 ;  /* 0x0000003100207308 */ /* 0x0001f00000000800 */
[----:B------:R-:W2:Y:S01]  /*4eb0*/  MUFU.EX2 R123, R123 ;  /* 0x0000007b007b7308 */ /* 0x000ea20000000800 */
[----:B0-----:R-:W-:-:S01]  /*4ec0*/  FFMA.FTZ R49, R65, R88, -R24 ;  /* 0x0000005841317223 */ /* 0x001fc20000010818 */
[----:B-1----:R-:W-:Y:S01]  /*4ed0*/  FADD.FTZ R10, R68, R3 ;  /* 0x00000003440a7221 */ /* 0x002fe20000010000 */
[----:B------:R-:W-:-:S05]  /*4ee0*/  FFMA.FTZ R65, R103, R88, -R24 ;  /* 0x0000005867417223 */ /* 0x000fca0000010818 */
[----:B------:R-:W-:Y:S08]  /*4ef0*/  MUFU.EX2 R41, R41 ;  /* 0x0000002900297308 */ /* 0x000ff00000000800 */
[----:B------:R0:W1:Y:S01]  /*4f00*/  MUFU.EX2 R70, R83 ;  /* 0x0000005300467308 */ /* 0x0000620000000800 */
[----:B--2---:R-:W-:-:S07]  /*4f10*/  FADD.FTZ R3, R123, R10 ;  /* 0x0000000a7b037221 */ /* 0x004fce0000010000 */
[----:B------:R2:W-:Y:S01]  /*4f20*/  MUFU.EX2 R76, R63 ;  /* 0x0000003f004c7308 */ /* 0x0005e20000000800 */
[----:B0-----:R-:W-:-:S07]  /*4f30*/  IMAD.MOV.U32 R83, RZ, RZ, R87 ;  /* 0x000000ffff537224 */ /* 0x001fce00078e0057 */
[----:B------:R-:W0:Y:S01]  /*4f40*/  MUFU.EX2 R125, R125 ;  /* 0x0000007d007d7308 */ /* 0x000e220000000800 */
[----:B--2---:R-:W-:Y:S01]  /*4f50*/  F2FP.SATFINITE.E4M3.F32.PACK_AB_MERGE_C R63, R54, R5, RZ ;  /* 0x00000005363f723e */ /* 0x004fe200048070ff */
[----:B------:R-:W-:Y:S01]  /*4f60*/  FADD.FTZ R54, R20, R51 ;  /* 0x0000003314367221 */ /* 0x000fe20000010000 */
[----:B-1----:R-:W-:-:S01]  /*4f70*/  FADD.FTZ R10, R70, R3 ;  /* 0x00000003460a7221 */ /* 0x002fc20000010000 */
[----:B------:R-:W-:Y:S01]  /*4f80*/  F2FP.SATFINITE.E4M3.F32.PACK_AB_MERGE_C R70, R70, R123, RZ ;  /* 0x0000007b4646723e */ /* 0x000fe200048070ff */
[----:B------:R-:W-:Y:S02]  /*4f90*/  IMAD.MOV.U32 R51, RZ, RZ, R87 ;  /* 0x000000ffff337224 */ /* 0x000fe400078e0057 */
[----:B------:R-:W-:Y:S01]  /*4fa0*/  FADD.FTZ R5, R59, R54 ;  /* 0x000000363b057221 */ /* 0x000fe20000010000 */
[----:B------:R-:W-:Y:S01]  /*4fb0*/  F2FP.SATFINITE.E4M3.F32.PACK_AB_MERGE_C R185, R4, R39, R63 ;  /* 0x0000002704b9723e */ /* 0x000fe2000480703f */
[----:B------:R-:W1:Y:S01]  /*4fc0*/  MUFU.EX2 R49, R49 ;  /* 0x0000003100317308 */ /* 0x000e620000000800 */
[----:B------:R-:W-:Y:S01]  /*4fd0*/  F2FP.SATFINITE.E4M3.F32.PACK_AB_MERGE_C R177, R68, R121, R70 ;  /* 0x0000007944b1723e */ /* 0x000fe20004807046 */
[----:B------:R-:W-:Y:S01]  /*4fe0*/  FADD.FTZ R28, R32, R5 ;  /* 0x00000005201c7221 */ /* 0x000fe20000010000 */
[----:B------:R-:W-:Y:S01]  /*4ff0*/  F2FP.SATFINITE.E4M3.F32.PACK_AB_MERGE_C R32, R41, R32, RZ ;  /* 0x000000202920723e */ /* 0x000fe200048070ff */
[----:B------:R-:W-:-:S02]  /*5000*/  IMAD.MOV.U32 R70, RZ, RZ, R87 ;  /* 0x000000ffff467224 */ /* 0x000fc400078e0057 */
[----:B------:R-:W-:-:S01]  /*5010*/  FADD.FTZ R5, R41, R28 ;  /* 0x0000001c29057221 */ /* 0x000fc20000010000 */
[----:B------:R-:W-:Y:S01]  /*5020*/  F2FP.SATFINITE.E4M3.F32.PACK_AB_MERGE_C R176, R59, R20, R32 ;  /* 0x000000143bb0723e */ /* 0x000fe20004807020 */
[----:B------:R2:W3:Y:S01]  /*5030*/  MUFU.EX2 R72, R79 ;  /* 0x0000004f00487308 */ /* 0x0004e20000000800 */
[----:B0-----:R-:W-:-:S01]  /*5040*/  FADD.FTZ R3, R125, R10 ;  /* 0x0000000a7d037221 */ /* 0x001fc20000010000 */
[----:B------:R-:W-:Y:S01]  /*5050*/  FADD.FTZ R14, R34, R5 ;  /* 0x00000005220e7221 */ /* 0x000fe20000010000 */
[--C-:B------:R-:W-:Y:S02]  /*5060*/  IMAD.MOV.U32 R68, RZ, RZ, R87.reuse ;  /* 0x000000ffff447224 */ /* 0x100fe400078e0057 */
[--C-:B------:R-:W-:Y:S02]  /*5070*/  IMAD.MOV.U32 R63, RZ, RZ, R87.reuse ;  /* 0x000000ffff3f7224 */ /* 0x100fe400078e0057 */
[----:B------:R-:W-:Y:S01]  /*5080*/  IMAD.MOV.U32 R59, RZ, RZ, R87 ;  /* 0x000000ffff3b7224 */ /* 0x000fe200078e0057 */
[----:B------:R-:W0:Y:S01]  /*5090*/  MUFU.EX2 R127, R127 ;  /* 0x0000007f007f7308 */ /* 0x000e220000000800 */
[----:B-1----:R-:W-:-:S01]  /*50a0*/  FADD.FTZ R5, R49, R14 ;  /* 0x0000000e31057221 */ /* 0x002fc20000010000 */
[----:B--2---:R-:W-:-:S02]  /*50b0*/  IMAD.MOV.U32 R79, RZ, RZ, R87 ;  /* 0x000000ffff4f7224 */ /* 0x004fc400078e0057 */
[----:B------:R-:W-:Y:S02]  /*50c0*/  IMAD.MOV.U32 R54, RZ, RZ, R87 ;  /* 0x000000ffff367224 */ /* 0x000fe400078e0057 */
[----:B------:R-:W-:Y:S01]  /*50d0*/  FADD.FTZ R26, R36, R5 ;  /* 0x00000005241a7221 */ /* 0x000fe20000010000 */
[----:B------:R-:W-:Y:S01]  /*50e0*/  IMAD.MOV.U32 R41, RZ, RZ, R87 ;  /* 0x000000ffff297224 */ /* 0x000fe200078e0057 */
[----:B------:R-:W1:Y:S01]  /*50f0*/  MUFU.EX2 R53, R53 ;  /* 0x0000003500357308 */ /* 0x000e620000000800 */
[----:B---3--:R-:W-:-:S01]  /*5100*/  FADD.FTZ R14, R72, R3 ;  /* 0x00000003480e7221 */ /* 0x008fc20000010000 */
[--C-:B------:R-:W-:Y:S02]  /*5110*/  IMAD.MOV.U32 R39, RZ, RZ, R87.reuse ;  /* 0x000000ffff277224 */ /* 0x100fe400078e0057 */
[--C-:B------:R-:W-:Y:S02]  /*5120*/  IMAD.MOV.U32 R32, RZ, RZ, R87.reuse ;  /* 0x000000ffff207224 */ /* 0x100fe400078e0057 */
[----:B------:R-:W-:-:S02]  /*5130*/  IMAD.MOV.U32 R28, RZ, RZ, R87 ;  /* 0x000000ffff1c7224 */ /* 0x000fc400078e0057 */
[----:B------:R2:W3:Y:S01]  /*5140*/  MUFU.EX2 R74, R69 ;  /* 0x00000045004a7308 */ /* 0x0004e20000000800 */
[----:B0-----:R-:W-:-:S07]  /*5150*/  FADD.FTZ R3, R127, R14 ;  /* 0x0000000e7f037221 */ /* 0x001fce0000010000 */
[----:B------:R0:W4:Y:S01]  /*5160*/  MUFU.EX2 R38, R42 ;  /* 0x0000002a00267308 */ /* 0x0001220000000800 */
[C---:B-1----:R-:W-:Y:S01]  /*5170*/  F2FP.SATFINITE.E4M3.F32.PACK_AB_MERGE_C R36, R53.reuse, R36, RZ ;  /* 0x000000243524723e */ /* 0x042fe200048070ff */
[----:B------:R-:W-:Y:S01]  /*5180*/  FADD.FTZ R53, R53, R26 ;  /* 0x0000001a35357221 */ /* 0x000fe20000010000 */
[--C-:B--2---:R-:W-:Y:S02]  /*5190*/  IMAD.MOV.U32 R69, RZ, RZ, R87.reuse ;  /* 0x000000ffff457224 */ /* 0x104fe400078e0057 */
[----:B------:R-:W-:Y:S01]  /*51a0*/  F2FP.SATFINITE.E4M3.F32.PACK_AB_MERGE_C R178, R49, R34, R36 ;  /* 0x0000002231b2723e */ /* 0x000fe20004807024 */
[----:B------:R-:W-:Y:S02]  /*51b0*/  IMAD.MOV.U32 R49, RZ, RZ, R87 ;  /* 0x000000ffff317224 */ /* 0x000fe400078e0057 */
[----:B------:R-:W1:Y:S01]  /*51c0*/  MUFU.EX2 R129, R129 ;  /* 0x0000008100817308 */ /* 0x000e620000000800 */
[----:B0-----:R-:W-:-:S01]  /*51d0*/  FFMA.FTZ R42, R43, R88, -R24 ;  /* 0x000000582b2a7223 */ /* 0x001fc20000010818 */
[----:B---3--:R-:W-:Y:S01]  /*51e0*/  F2FP.SATFINITE.E4M3.F32.PACK_AB_MERGE_C R127, R74, R127, RZ ;  /* 0x0000007f4a7f723e */ /* 0x008fe200048070ff */
[----:B------:R-:W-:-:S01]  /*51f0*/  FFMA.FTZ R43, R77, R88, -R24 ;  /* 0x000000584d2b7223 */ /* 0x000fc20000010818 */
[----:B------:R-:W-:Y:S01]  /*5200*/  FADD.FTZ R74, R74, R3 ;  /* 0x000000034a4a7221 */ /* 0x000fe20000010000 */
[----:B------:R-:W-:-:S01]  /*5210*/  FFMA.FTZ R24, R107, R88, -R24 ;  /* 0x000000586b187223 */ /* 0x000fc20000010818 */
[----:B------:R-:W-:Y:S01]  /*5220*/  F2FP.SATFINITE.E4M3.F32.PACK_AB_MERGE_C R179, R72, R125, R127 ;  /* 0x0000007d48b3723e */ /* 0x000fe2000480707f */
[----:B------:R-:W-:Y:S01]  /*5230*/  IMAD.MOV.U32 R77, RZ, RZ, R87 ;  /* 0x000000ffff4d7224 */ /* 0x000fe200078e0057 */
[----:B------:R-:W0:Y:S01]  /*5240*/  MUFU.EX2 R25, R25 ;  /* 0x0000001900197308 */ /* 0x000e220000000800 */
[----:B----4-:R-:W-:-:S01]  /*5250*/  FADD.FTZ R4, R38, R53 ;  /* 0x0000003526047221 */ /* 0x010fc20000010000 */
[----:B------:R-:W-:-:S02]  /*5260*/  IMAD.MOV.U32 R72, RZ, RZ, R87 ;  /* 0x000000ffff487224 */ /* 0x000fc400078e0057 */
[--C-:B------:R-:W-:Y:S02]  /*5270*/  IMAD.MOV.U32 R53, RZ, RZ, R87.reuse ;  /* 0x000000ffff357224 */ /* 0x100fe400078e0057 */
[----:B------:R-:W-:Y:S02]  /*5280*/  IMAD.MOV.U32 R36, RZ, RZ, R87 ;  /* 0x000000ffff247224 */ /* 0x000fe400078e0057 */
[----:B------:R-:W2:Y:S01]  /*5290*/  MUFU.EX2 R2, R131 ;  /* 0x0000008300027308 */ /* 0x000ea20000000800 */
[----:B-1----:R-:W-:-:S01]  /*52a0*/  FADD.FTZ R3, R129, R74 ;  /* 0x0000004a81037221 */ /* 0x002fc20000010000 */
[--C-:B------:R-:W-:Y:S02]  /*52b0*/  IMAD.MOV.U32 R74, RZ, RZ, R87.reuse ;  /* 0x000000ffff4a7224 */ /* 0x100fe400078e0057 */
[--C-:B------:R-:W-:Y:S02]  /*52c0*/  IMAD.MOV.U32 R34, RZ, RZ, R87.reuse ;  /* 0x000000ffff227224 */ /* 0x100fe400078e0057 */
[----:B------:R-:W-:-:S02]  /*52d0*/  IMAD.MOV.U32 R26, RZ, RZ, R87 ;  /* 0x000000ffff1a7224 */ /* 0x000fc400078e0057 */
        /* <DEDUP_REMOVED lines=8> */
[----:B------:R-:W-:-:S03]  /*5360*/  F2FP.SATFINITE.E4M3.F32.PACK_AB_MERGE_C R61, R76, R61, RZ ;  /* 0x0000003d4c3d723e */ /* 0x000fc600048070ff */
[----:B------:R-:W-:Y:S01]  /*5370*/  FADD.FTZ R76, R76, R5 ;  /* 0x000000054c4c7221 */ /* 0x000fe20000010000 */
[----:B------:R-:W-:Y:S01]  /*5380*/  F2FP.SATFINITE.E4M3.F32.PACK_AB_MERGE_C R173, R2, R129, R61 ;  /* 0x0000008102ad723e */ /* 0x000fe2000480703d */
[----:B------:R-:W-:Y:S01]  /*5390*/  IMAD.MOV.U32 R61, RZ, RZ, R87 ;  /* 0x000000ffff3d7224 */ /* 0x000fe200078e0057 */
[----:B------:R-:W0:Y:S01]  /*53a0*/  MUFU.EX2 R67, R67 ;  /* 0x0000004300437308 */ /* 0x000e220000000800 */
[----:B--2---:R-:W-:-:S01]  /*53b0*/  FADD.FTZ R3, R42, R3 ;  /* 0x000000032a037221 */ /* 0x004fc20000010000 */
[----:B------:R-:W-:Y:S01]  /*53c0*/  F2FP.SATFINITE.E4M3.F32.PACK_AB_MERGE_C R29, R42, R29, RZ ;  /* 0x0000001d2a1d723e */ /* 0x000fe200048070ff */
[----:B------:R-:W-:-:S03]  /*53d0*/  IMAD.MOV.U32 R42, RZ, RZ, R87 ;  /* 0x000000ffff2a7224 */ /* 0x000fc600078e0057 */
[----:B------:R-:W-:Y:S01]  /*53e0*/  F2FP.SATFINITE.E4M3.F32.PACK_AB_MERGE_C R172, R25, R38, R29 ;  /* 0x0000002619ac723e */ /* 0x000fe2000480701d */
[----:B------:R-:W-:Y:S01]  /*53f0*/  IMAD.MOV.U32 R38, RZ, RZ, R87 ;  /* 0x000000ffff267224 */ /* 0x000fe200078e0057 */
[----:B------:R-:W2:Y:S01]  /*5400*/  MUFU.EX2 R43, R43 ;  /* 0x0000002b002b7308 */ /* 0x000ea20000000800 */
[----:B-1----:R-:W-:-:S01]  /*5410*/  FADD.FTZ R8, R40, R3 ;  /* 0x0000000328087221 */ /* 0x002fc20000010000 */
[--C-:B------:R-:W-:Y:S02]  /*5420*/  IMAD.MOV.U32 R29, RZ, RZ, R87.reuse ;  /* 0x000000ffff1d7224 */ /* 0x100fe400078e0057 */
[----:B------:R-:W-:-:S04]  /*5430*/  IMAD.MOV.U32 R25, RZ, RZ, R87 ;  /* 0x000000ffff197224 */ /* 0x000fc800078e0057 */
[----:B------:R-:W1:Y:S01]  /*5440*/  MUFU.EX2 R78, R133 ;  /* 0x00000085004e7308 */ /* 0x000e620000000800 */
[----:B0-----:R-:W-:-:S01]  /*5450*/  FADD.FTZ R3, R67, R76 ;  /* 0x0000004c43037221 */ /* 0x001fc20000010000 */
[----:B------:R-:W-:-:S06]  /*5460*/  IMAD.MOV.U32 R76, RZ, RZ, R87 ;  /* 0x000000ffff4c7224 */ /* 0x000fcc00078e0057 */
        /* <DEDUP_REMOVED lines=9> */
[C---:B-1----:R-:W-:Y:S01]  /*5500*/  F2FP.SATFINITE.E4M3.F32.PACK_AB_MERGE_C R33, R44.reuse, R33, RZ ;  /* 0x000000212c21723e */ /* 0x042fe200048070ff */
[----:B------:R-:W-:-:S03]  /*5510*/  FADD.FTZ R44, R44, R3 ;  /* 0x000000032c2c7221 */ /* 0x000fc60000010000 */
[----:B------:R-:W-:Y:S01]  /*5520*/  F2FP.SATFINITE.E4M3.F32.PACK_AB_MERGE_C R174, R43, R40, R33 ;  /* 0x000000282bae723e */ /* 0x000fe20004807021 */
[----:B------:R-:W-:Y:S02]  /*5530*/  IMAD.MOV.U32 R43, RZ, RZ, R87 ;  /* 0x000000ffff2b7224 */ /* 0x000fe400078e0057 */
[----:B------:R-:W1:Y:S01]  /*5540*/  MUFU.EX2 R139, R139 ;  /* 0x0000008b008b7308 */ /* 0x000e620000000800 */
[C---:B0-----:R-:W-:Y:S01]  /*5550*/  F2FP.SATFINITE.E4M3.F32.PACK_AB_MERGE_C R135, R6.reuse, R135, RZ ;  /* 0x000000870687723e */ /* 0x041fe200048070ff */
[----:B------:R-:W-:Y:S01]  /*5560*/  FADD.FTZ R6, R6, R5 ;  /* 0x0000000506067221 */ /* 0x000fe20000010000 */
[----:B------:R-:W-:Y:S02]  /*5570*/  IMAD.MOV.U32 R40, RZ, RZ, R87 ;  /* 0x000000ffff287224 */ /* 0x000fe400078e0057 */
[----:B------:R-:W-:Y:S01]  /*5580*/  F2FP.SATFINITE.E4M3.F32.PACK_AB_MERGE_C R175, R78, R67, R135 ;  /* 0x000000434eaf723e */ /* 0x000fe20004807087 */
[----:B------:R-:W-:Y:S02]  /*5590*/  IMAD.MOV.U32 R78, RZ, RZ, R87 ;  /* 0x000000ffff4e7224 */ /* 0x000fe400078e0057 */
[----:B------:R-:W0:Y:S01]  /*55a0*/  MUFU.EX2 R46, R46 ;  /* 0x0000002e002e7308 */ /* 0x000e220000000800 */
[----:B--2---:R-:W-:-:S01]  /*55b0*/  FADD.FTZ R3, R45, R44 ;  /* 0x0000002c2d037221 */ /* 0x004fc20000010000 */
[----:B------:R-:W-:-:S02]  /*55c0*/  IMAD.MOV.U32 R67, RZ, RZ, R87 ;  /* 0x000000ffff437224 */ /* 0x000fc400078e0057 */
[--C-:B------:R-:W-:Y:S02]  /*55d0*/  IMAD.MOV.U32 R44, RZ, RZ, R87.reuse ;  /* 0x000000ffff2c7224 */ /* 0x100fe400078e0057 */
[----:B------:R-:W-:Y:S02]  /*55e0*/  IMAD.MOV.U32 R33, RZ, RZ, R87 ;  /* 0x000000ffff217224 */ /* 0x000fe400078e0057 */
[----:B------:R2:W3:Y:S01]  /*55f0*/  MUFU.EX2 R10, R71 ;  /* 0x00000047000a7308 */ /* 0x0004e20000000800 */
[----:B-1----:R-:W-:-:S07]  /*5600*/  FADD.FTZ R5, R139, R6 ;  /* 0x000000068b057221 */ /* 0x002fce0000010000 */
[----:B------:R-:W1:Y:S01]  /*5610*/  MUFU.EX2 R37, R37 ;  /* 0x0000002500257308 */ /* 0x000e620000000800 */
[----:B0-----:R-:W-:-:S01]  /*5620*/  FADD.FTZ R6, R46, R3 ;  /* 0x000000032e067221 */ /* 0x001fc20000010000 */
[----:B--2---:R-:W-:-:S06]  /*5630*/  IMAD.MOV.U32 R71, RZ, RZ, R87 ;  /* 0x000000ffff477224 */ /* 0x004fcc00078e0057 */
[----:B------:R-:W0:Y:S01]  /*5640*/  MUFU.EX2 R141, R141 ;  /* 0x0000008d008d7308 */ /* 0x000e220000000800 */
[----:B---3--:R-:W-:-:S07]  /*5650*/  FADD.FTZ R12, R10, R5 ;  /* 0x000000050a0c7221 */ /* 0x008fce0000010000 */
[----:B------:R-:W2:Y:S01]  /*5660*/  MUFU.EX2 R48, R48 ;  /* 0x0000003000307308 */ /* 0x000ea20000000800 */
[----:B-1----:R-:W-:-:S07]  /*5670*/  FADD.FTZ R3, R37, R6 ;  /* 0x0000000625037221 */ /* 0x002fce0000010000 */
[----:B------:R1:W3:Y:S01]  /*5680*/  MUFU.EX2 R4, R73 ;  /* 0x0000004900047308 */ /* 0x0002e20000000800 */
[----:B0-----:R-:W-:-:S07]  /*5690*/  FADD.FTZ R5, R141, R12 ;  /* 0x0000000c8d057221 */ /* 0x001fce0000010000 */
[----:B------:R-:W0:Y:S01]  /*56a0*/  MUFU.EX2 R50, R50 ;  /* 0x0000003200327308 */ /* 0x000e220000000800 */
[----:B--2---:R-:W-:-:S01]  /*56b0*/  FADD.FTZ R3, R48, R3 ;  /* 0x0000000330037221 */ /* 0x004fc20000010000 */
[----:B------:R-:W-:Y:S01]  /*56c0*/  F2FP.SATFINITE.E4M3.F32.PACK_AB_MERGE_C R37, R48, R37, RZ ;  /* 0x000000253025723e */ /* 0x000fe200048070ff */
[--C-:B-1----:R-:W-:Y:S02]  /*56d0*/  IMAD.MOV.U32 R73, RZ, RZ, R87.reuse ;  /* 0x000000ffff497224 */ /* 0x102fe400078e0057 */
[----:B------:R-:W-:Y:S01]  /*56e0*/  IMAD.MOV.U32 R48, RZ, RZ, R87 ;  /* 0x000000ffff307224 */ /* 0x000fe200078e0057 */
[----:B------:R-:W-:Y:S01]  /*56f0*/  F2FP.SATFINITE.E4M3.F32.PACK_AB_MERGE_C R168, R46, R45, R37 ;  /* 0x0000002d2ea8723e */ /* 0x000fe20004807025 */
[----:B------:R-:W-:Y:S01]  /*5700*/  IMAD.MOV.U32 R46, RZ, RZ, R87 ;  /* 0x000000ffff2e7224 */ /* 0x000fe200078e0057 */
[----:B------:R-:W1:Y:S01]  /*5710*/  MUFU.EX2 R143, R143 ;  /* 0x0000008f008f7308 */ /* 0x000e620000000800 */
[C---:B---3--:R-:W-:Y:S01]  /*5720*/  F2FP.SATFINITE.E4M3.F32.PACK_AB_MERGE_C R141, R4.reuse, R141, RZ ;  /* 0x0000008d048d723e */ /* 0x048fe200048070ff */
[----:B------:R-:W-:Y:S01]  /*5730*/  FADD.FTZ R4, R4, R5 ;  /* 0x0000000504047221 */ /* 0x000fe20000010000 */
[----:B------:R-:W-:-:S02]  /*5740*/  IMAD.MOV.U32 R45, RZ, RZ, R87 ;  /* 0x000000ffff2d7224 */ /* 0x000fc400078e0057 */
[----:B------:R-:W-:Y:S01]  /*5750*/  F2FP.SATFINITE.E4M3.F32.PACK_AB_MERGE_C R169, R10, R139, R141 ;  /* 0x0000008b0aa9723e */ /* 0x000fe2000480708d */
[----:B------:R-:W-:Y:S02]  /*5760*/  IMAD.MOV.U32 R37, RZ, RZ, R87 ;  /* 0x000000ffff257224 */ /* 0x000fe400078e0057 */
        /* <DEDUP_REMOVED lines=8> */
[----:B------:R-:W0:Y:S08]  /*57f0*/  MUFU.EX2 R47, R47 ;  /* 0x0000002f002f7308 */ /* 0x000e300000000800 */
[----:B------:R-:W2:Y:S01]  /*5800*/  MUFU.EX2 R24, R24 ;  /* 0x0000001800187308 */ /* 0x000ea20000000800 */
[----:B-1----:R-:W-:Y:S01]  /*5810*/  F2FP.SATFINITE.E4M3.F32.PACK_AB_MERGE_C R6, R52, R147, RZ ;  /* 0x000000933406723e */ /* 0x002fe200048070ff */
[----:B------:R-:W-:-:S03]  /*5820*/  FADD.FTZ R147, R147, R4 ;  /* 0x0000000493937221 */ /* 0x000fc60000010000 */
[----:B------:R-:W-:Y:S01]  /*5830*/  F2FP.SATFINITE.E4M3.F32.PACK_AB_MERGE_C R171, R8, R143, R6 ;  /* 0x0000008f08ab723e */ /* 0x000fe20004807006 */
[----:B0-----:R-:W-:-:S01]  /*5840*/  FADD.FTZ R3, R47, R2 ;  /* 0x000000022f037221 */ /* 0x001fc20000010000 */
[----:B------:R-:W-:Y:S01]  /*5850*/  FADD.FTZ R2, R52, R147 ;  /* 0x0000009334027221 */ /* 0x000fe20000010000 */
[----:B------:R-:W-:Y:S01]  /*5860*/  IMAD.MOV.U32 R52, RZ, RZ, R87 ;  /* 0x000000ffff347224 */ /* 0x000fe200078e0057 */
[C---:B--2---:R-:W-:Y:S01]  /*5870*/  F2FP.SATFINITE.E4M3.F32.PACK_AB_MERGE_C R5, R24.reuse, R47, RZ ;  /* 0x0000002f1805723e */ /* 0x044fe200048070ff */
        /* <DEDUP_REMOVED lines=42> */
[----:B------:R-:W-:-:S05]  /*5b20*/  UMOV UR57, UR55 ;  /* 0x0000003700397c82 */ /* 0x000fca0008000000 */
.L_x_1997:
[----:B------:R-:W-:Y:S01]  /*5b30*/  ISETP.NE.AND P3, PT, RZ, UR43, PT ;  /* 0x0000002bff007c0c */ /* 0x000fe2000bf65270 */
[----:B------:R-:W-:-:S04]  /*5b40*/  UISETP.NE.AND UP0, UPT, UR57, 0x1, UPT ;  /* 0x000000013900788c */ /* 0x000fc8000bf05270 */
[----:B------:R-:W-:-:S04]  /*5b50*/  USEL UR45, URZ, 0x1, UP0 ;  /* 0x000000013f2d7887 */ /* 0x000fc80008000000 */
[----:B------:R-:W-:-:S04]  /*5b60*/  ULOP3.LUT UR45, UR58, UR45, URZ, 0x3c, !UPT ;  /* 0x0000002d3a2d7292 */ /* 0x000fc8000f8e3c3f */
[----:B------:R-:W-:Y:S08]  /*5b70*/  @P3 BRA `(.L_x_1988) ;  /* 0x0000000000383947 */ /* 0x000ff00003800000 */
[----:B------:R-:W-:Y:S05]  /*5b80*/  @!P0 BRA `(.L_x_1989) ;  /* 0x0000000000048947 */ /* 0x000fea0003800000 */
[----:B------:R-:W-:Y:S01]  /*5b90*/  BPT.TRAP 0x1 ;  /* 0x000000040000795c */ /* 0x000fe20000300000 */
.L_x_1989:
        /* <DEDUP_REMOVED lines=9> */
.L_x_1990:
[----:B-1----:R-:W-:Y:S05]  /*5c30*/  @P2 BRA `(.L_x_1988) ;  /* 0x0000000000082947 */ /* 0x002fea0003800000 */
[----:B------:R-:W1:Y:S02]  /*5c40*/  SYNCS.PHASECHK.TRANS64.TRYWAIT P2, [UR6+0x29830], R6 ;  /* 0x02983006ff0075a7 */ /* 0x000e640008040146 */
[----:B-1----:R-:W-:Y:S05]  /*5c50*/  @!P2 BRA `(.L_x_1991) ;  /* 0x000000f80050a947 */ /* 0x002fea0003800000 */
.L_x_1988:
        /* <DEDUP_REMOVED lines=189> */
.L_x_1993:
[----:B------:R-:W-:Y:S01]  /*6830*/  ULEA UR6, UR57, UR41, 0x3 ;  /* 0x0000002939067291 */ /* 0x000fe2000f8e183f */
[----:B------:R-:W-:-:S05]  /*6840*/  IMAD.U32 R6, RZ, RZ, UR58 ;  /* 0x0000003aff067e24 */ /* 0x000fca000f8e00ff */
[----:B------:R-:W-:-:S04]  /*6850*/  SHF.L.U32 R6, R6, 0x1f, RZ ;  /* 0x0000001f06067819 */ /* 0x000fc800000006ff */
[----:B------:R0:W1:Y:S01]  /*6860*/  SYNCS.PHASECHK.TRANS64.TRYWAIT P2, [UR6+0x29850], R6 ;  /* 0x02985006ff0075a7 */ /* 0x0000620008040146 */
[----:B------:R-:W-:Y:S05]  /*6870*/  @!P0 BRA `(.L_x_1994) ;  /* 0x0000000000048947 */ /* 0x000fea0003800000 */
[----:B------:R-:W-:Y:S01]  /*6880*/  BPT.TRAP 0x1 ;  /* 0x000000040000795c */ /* 0x000fe20000300000 */
.L_x_1994:
[----:B-1----:R-:W-:Y:S05]  /*6890*/  @P2 BRA `(.L_x_1992) ;  /* 0x0000000000082947 */ /* 0x002fea0003800000 */
[----:B------:R-:W1:Y:S02]  /*68a0*/  SYNCS.PHASECHK.TRANS64.TRYWAIT P2, [UR6+0x29850], R6 ;  /* 0x02985006ff0075a7 */ /* 0x000e640008040146 */
[----:B-1----:R-:W-:Y:S05]  /*68b0*/  @!P2 BRA `(.L_x_1995) ;  /* 0x000000ec0050a947 */ /* 0x002fea0003800000 */
.L_x_1992:
[----:B------:R-:W-:Y:S01]  /*68c0*/  USHF.L.U32 UR6, UR51, 0x7, URZ ;  /* 0x0000000733067899 */ /* 0x000fe2000800063f */
[C---:B------:R-:W-:Y:S01]  /*68d0*/  FMUL.FTZ R152, R0.reuse, R152 ;  /* 0x0000009800987220 */ /* 0x040fe20000410000 */
[C---:B------:R-:W-:Y:S01]  /*68e0*/  FMUL.FTZ R209, R0.reuse, R136 ;  /* 0x0000008800d17220 */ /* 0x040fe20000410000 */
[C---:B------:R-:W-:Y:S01]  /*68f0*/  FMUL.FTZ R203, R0.reuse, R153 ;  /* 0x0000009900cb7220 */ /* 0x040fe20000410000 */
[----:B------:R-:W-:Y:S01]  /*6900*/  UIMAD UR6, UR56, -0xa0, UR6 ;  /* 0xffffff60380678a4 */ /* 0x000fe2000f8e0206 */
[C---:B------:R-:W-:Y:S01]  /*6910*/  FMUL.FTZ R136, R0.reuse, R146 ;  /* 0x0000009200887220 */ /* 0x040fe20000410000 */
[C---:B------:R-:W-:Y:S01]  /*6920*/  FMUL.FTZ R146, R0.reuse, R128 ;  /* 0x0000008000927220 */ /* 0x040fe20000410000 */
[----:B------:R-:W2:Y:S01]  /*6930*/  MUFU.TANH R152, R152 ;  /* 0x0000009800987308 */ /* 0x000ea20000002400 */
[----:B------:R-:W-:Y:S01]  /*6940*/  UIADD3 UR6, UR6, 0x1, UR49 ;  /* 0x0000000106067890 */ /* 0x000fe2000fffe031 */
[C---:B------:R-:W-:Y:S01]  /*6950*/  FMUL.FTZ R205, R0.reuse, R156 ;  /* 0x0000009c00cd7220 */ /* 0x040fe20000410000 */
[C---:B------:R-:W-:Y:S01]  /*6960*/  FMUL.FTZ R193, R0.reuse, R145 ;  /* 0x0000009100c17220 */ /* 0x040fe20000410000 */
[C---:B------:R-:W-:Y:S01]  /*6970*/  FMUL.FTZ R145, R0.reuse, R129 ;  /* 0x0000008100917220 */ /* 0x040fe20000410000 */
[----:B------:R-:W-:Y:S01]  /*6980*/  UIADD3 UR6, UR6, -UR50, URZ ;  /* 0x8000003206067290 */ /* 0x000fe2000fffe03f */
[C---:B------:R-:W-:Y:S01]  /*6990*/  FMUL.FTZ R207, R0.reuse, R157 ;  /* 0x0000009d00cf7220 */ /* 0x040fe20000410000 */
[C---:B------:R-:W-:Y:S01]  /*69a0*/  FMUL.FTZ R211, R0.reuse, R160 ;  /* 0x000000a000d37220 */ /* 0x040fe20000410000 */
[----:B------:R-:W3:Y:S01]  /*69b0*/  MUFU.TANH R203, R203 ;  /* 0x000000cb00cb7308 */ /* 0x000ee20000002400 */
[C---:B------:R-:W-:Y:S01]  /*69c0*/  FMUL.FTZ R213, R0.reuse, R161 ;  /* 0x000000a100d57220 */ /* 0x040fe20000410000 */
[C---:B------:R-:W-:Y:S01]  /*69d0*/  FMUL.FTZ R21, R0.reuse, R143 ;  /* 0x0000008f00157220 */ /* 0x040fe20000410000 */
[----:B------:R-:W-:Y:S01]  /*69e0*/  IMAD.U32 R128, RZ, RZ, UR6 ;  /* 0x00000006ff807e24 */ /* 0x000fe2000f8e00ff */
[----:B------:R-:W-:Y:S01]  /*69f0*/  UIADD3 UR6, UR41, 0x400, URZ ;  /* 0x0000040029067890 */ /* 0x000fe2000fffe03f */
[C---:B------:R-:W-:Y:S01]  /*6a00*/  FMUL.FTZ R197, R0.reuse, R141 ;  /* 0x0000008d00c57220 */ /* 0x040fe20000410000 */
[C---:B------:R-:W-:Y:S01]  /*6a10*/  FMUL.FTZ R143, R0.reuse, R124 ;  /* 0x0000007c008f7220 */ /* 0x040fe20000410000 */
[----:B------:R-:W-:Y:S01]  /*6a20*/  IMAD R129, R17, -0x2, R128 ;  /* 0xfffffffe11817824 */ /* 0x000fe200078e0280 */
[----:B------:R-:W4:Y:S01]  /*6a30*/  MUFU.TANH R205, R205 ;  /* 0x000000cd00cd7308 */ /* 0x000f220000002400 */
[----:B------:R-:W-:Y:S01]  /*6a40*/  USHF.R.U32.HI UR6, URZ, 0x4, UR6 ;  /* 0x000000043f067899 */ /* 0x000fe20008011606 */
[----:B------:R-:W-:Y:S01]  /*6a50*/  FMUL.FTZ R141, R0, R120 ;  /* 0x00000078008d7220 */ /* 0x000fe20000410000 */
[----:B------:R-:W-:-:S02]  /*6a60*/  IMAD.IADD R128, R22, 0x1, R129 ;  /* 0x0000000116807824 */ /* 0x000fc400078e0281 */
[C---:B------:R-:W-:Y:S01]  /*6a70*/  FMUL.FTZ R124, R0.reuse, R130 ;  /* 0x00000082007c7220 */ /* 0x040fe20000410000 */
[----:B------:R-:W-:Y:S01]  /*6a80*/  ULOP3.LUT UR6, UR6, 0x3fff, URZ, 0xc0, !UPT ;  /* 0x00003fff06067892 */ /* 0x000fe2000f8ec03f */
[C---:B------:R-:W-:Y:S01]  /*6a90*/  FMUL.FTZ R120, R0.reuse, R122 ;  /* 0x0000007a00787220 */ /* 0x040fe20000410000 */
[----:B------:R-:W-:Y:S01]  /*6aa0*/  FMUL.FTZ R153, R0, R164 ;  /* 0x000000a400997220 */ /* 0x000fe20000410000 */
[----:B------:R-:W5:Y:S01]  /*6ab0*/  MUFU.TANH R207, R207 ;  /* 0x000000cf00cf7308 */ /* 0x000f620000002400 */
[----:B------:R-:W-:Y:S01]  /*6ac0*/  ISETP.GT.AND P2, PT, R128, RZ, PT ;  /* 0x000000ff8000720c */ /* 0x000fe20003f44270 */
[----:B------:R-:W-:Y:S01]  /*6ad0*/  FMUL.FTZ R122, R0, R126 ;  /* 0x0000007e007a7220 */ /* 0x000fe20000410000 */
[----:B------:R-:W-:Y:S01]  /*6ae0*/  ISETP.GT.AND P3, PT, R128, 0x1, PT ;  /* 0x000000018000780c */ /* 0x000fe20003f64270 */
[----:B------:R-:W-:Y:S01]  /*6af0*/  ULOP3.LUT UR6, UR6, 0x10000, URZ, 0xfc, !UPT ;  /* 0x0001000006067892 */ /* 0x000fe2000f8efc3f */
[----:B--2---:R-:W-:Y:S01]  /*6b00*/  FSEL R130, R152, -INF , P2 ;  /* 0xff80000098827808 */ /* 0x004fe20001000000 */
[C---:B------:R-:W-:Y:S01]  /*6b10*/  FMUL.FTZ R126, R0.reuse, R134 ;  /* 0x00000086007e7220 */ /* 0x040fe20000410000 */
[----:B------:R-:W-:Y:S01]  /*6b20*/  FMUL.FTZ R134, R0, R104 ;  /* 0x0000006800867220 */ /* 0x000fe20000410000 */
[----:B------:R-:W2:Y:S01]  /*6b30*/  MUFU.TANH R211, R211 ;  /* 0x000000d300d37308 */ /* 0x000ea20000002400 */
[----:B------:R-:W-:Y:S01]  /*6b40*/  ISETP.GT.AND P2, PT, R128, 0x8, PT ;  /* 0x000000088000780c */ /* 0x000fe20003f44270 */
[----:B------:R-:W-:Y:S01]  /*6b50*/  FMUL.FTZ R215, R0, R165 ;  /* 0x000000a500d77220 */ /* 0x000fe20000410000 */
[----:B---3--:R-:W-:Y:S01]  /*6b60*/  FSEL R203, R203, -INF , P3 ;  /* 0xff800000cbcb7808 */ /* 0x008fe20001800000 */
[----:B------:R-:W-:Y:S01]  /*6b70*/  UIMAD UR10, UR57, 0x500, UR6 ;  /* 0x00000500390a78a4 */ /* 0x000fe2000f8e0206 */
[----:B------:R-:W-:Y:S01]  /*6b80*/  FMNMX.FTZ R104, R130, R5, !PT ;  /* 0x0000000582687209 */ /* 0x000fe20007810000 */
[----:B------:R-:W-:Y:S01]  /*6b90*/  WARPGROUP.ARRIVE ;  /* 0x00000000000079c5 */ /* 0x000fe20000000000 */
[----:B------:R-:W-:Y:S01]  /*6ba0*/  ISETP.GT.AND P3, PT, R128, 0x9, PT ;  /* 0x000000098000780c */ /* 0x000fe20003f64270 */
[----:B------:R-:W3:Y:S01]  /*6bb0*/  MUFU.TANH R213, R213 ;  /* 0x000000d500d57308 */ /* 0x000ee20000002400 */
[----:B----4-:R-:W-:Y:S01]  /*6bc0*/  FSEL R205, R205, -INF , P2 ;  /* 0xff800000cdcd7808 */ /* 0x010fe20001000000 */
[C---:B------:R-:W-:Y:S01]  /*6bd0*/  FMUL.FTZ R14, R0.reuse, R138 ;  /* 0x0000008a000e7220 */ /* 0x040fe20000410000 */
[----:B------:R-:W-:Y:S01]  /*6be0*/  FMNMX.FTZ R104, R203, R104, !PT ;  /* 0x00000068cb687209 */ /* 0x000fe20007810000 */
[----:B------:R-:W-:Y:S01]  /*6bf0*/  FMUL.FTZ R138, R0, R150 ;  /* 0x00000096008a7220 */ /* 0x000fe20000410000 */
[----:B------:R-:W-:Y:S01]  /*6c00*/  ISETP.GT.AND P2, PT, R128, 0x10, PT ;  /* 0x000000108000780c */ /* 0x000fe20003f44270 */
[----:B------:R-:W-:Y:S01]  /*6c10*/  UMOV UR6, UR10 ;  /* 0x0000000a00067c82 */ /* 0x000fe20008000000 */
[----:B-----5:R-:W-:Y:S01]  /*6c20*/  FSEL R207, R207, -INF , P3 ;  /* 0xff800000cfcf7808 */ /* 0x020fe20001800000 */
[----:B------:R-:W4:Y:S01]  /*6c30*/  MUFU.TANH R153, R153 ;  /* 0x0000009900997308 */ /* 0x000f220000002400 */
[----:B------:R-:W-:Y:S01]  /*6c40*/  FMNMX.FTZ R150, R205, R104, !PT ;  /* 0x00000068cd967209 */ /* 0x000fe20007810000 */
[----:B------:R-:W-:Y:S01]  /*6c50*/  UMOV UR7, 0xc0000010 ;  /* 0xc000001000077882 */ /* 0x000fe20000000000 */
[----:B------:R-:W-:Y:S01]  /*6c60*/  FMUL.FTZ R201, R0, R137 ;  /* 0x0000008900c97220 */ /* 0x000fe20000410000 */
[----:B------:R-:W-:Y:S01]  /*6c70*/  QGMMA.64x128x32.F32.E4M3.E4M3 R24, R184, gdesc[UR4], R24, gsb0 ;  /* 0x01e00004b8187df3 */ /* 0x000fe20008000818 */
[----:B------:R-:W-:Y:S01]  /*6c80*/  ISETP.GT.AND P3, PT, R128, 0x11, PT ;  /* 0x000000118000780c */ /* 0x000fe20003f64270 */
[C---:B------:R-:W-:Y:S01]  /*6c90*/  FMUL.FTZ R199, R0.reuse, R140 ;  /* 0x0000008c00c77220 */ /* 0x040fe20000410000 */
[----:B--2---:R-:W-:Y:S01]  /*6ca0*/  FSEL R211, R211, -INF , P2 ;  /* 0xff800000d3d37808 */ /* 0x004fe20001000000 */
[----:B------:R-:W2:Y:S01]  /*6cb0*/  MUFU.TANH R215, R215 ;  /* 0x000000d700d77308 */ /* 0x000ea20000002400 */
        /* <DEDUP_REMOVED lines=10> */
[----:B----4-:R-:W-:Y:S01]  /*6d60*/  FSEL R217, R153, -INF , P2 ;  /* 0xff80000099d97808 */ /* 0x010fe20001000000 */
[C---:B------:R-:W-:Y:S01]  /*6d70*/  FMUL.FTZ R20, R0.reuse, R142 ;  /* 0x0000008e00147220 */ /* 0x040fe20000410000 */
[----:B------:R-:W-:Y:S01]  /*6d80*/  FMNMX.FTZ R150, R213, R150, !PT ;  /* 0x00000096d5967209 */ /* 0x000fe20007810000 */
[----:B------:R-:W-:Y:S01]  /*6d90*/  FMUL.FTZ R142, R0, R121 ;  /* 0x00000079008e7220 */ /* 0x000fe20000410000 */
[----:B------:R-:W-:Y:S01]  /*6da0*/  ISETP.GT.AND P2, PT, R128, 0x20, PT ;  /* 0x000000208000780c */ /* 0x000fe20003f44270 */
[----:B------:R-:W4:Y:S01]  /*6db0*/  MUFU.TANH R201, R201 ;  /* 0x000000c900c97308 */ /* 0x000f220000002400 */
[----:B--2---:R-:W-:Y:S01]  /*6dc0*/  FSEL R215, R215, -INF , P3 ;  /* 0xff800000d7d77808 */ /* 0x004fe20001800000 */
[C---:B------:R-:W-:Y:S01]  /*6dd0*/  FMUL.FTZ R144, R0.reuse, R125 ;  /* 0x0000007d00907220 */ /* 0x040fe20000410000 */
[----:B------:R-:W-:Y:S01]  /*6de0*/  FMNMX.FTZ R150, R217, R150, !PT ;  /* 0x00000096d9967209 */ /* 0x000fe20007810000 */
[----:B------:R-:W-:Y:S01]  /*6df0*/  FMUL.FTZ R148, R0, R105 ;  /* 0x0000006900947220 */ /* 0x000fe20000410000 */
[----:B------:R-:W-:Y:S01]  /*6e00*/  ISETP.GT.AND P3, PT, R128, 0x21, PT ;  /* 0x000000218000780c */ /* 0x000fe20003f64270 */
[C---:B------:R-:W-:Y:S01]  /*6e10*/  FMUL.FTZ R105, R0.reuse, R107 ;  /* 0x0000006b00697220 */ /* 0x040fe20000410000 */
[----:B------:R-:W-:Y:S01]  /*6e20*/  FMNMX.FTZ R150, R215, R150, !PT ;  /* 0x00000096d7967209 */ /* 0x000fe20007810000 */
        /* <DEDUP_REMOVED lines=9> */
[----:B----4-:R-:W-:Y:S01]  /*6ec0*/  FSEL R201, R201, -INF , P3 ;  /* 0xff800000c9c97808 */ /* 0x010fe20001800000 */
[----:B------:R-:W-:Y:S01]  /*6ed0*/  FMUL.FTZ R129, R0, R113 ;  /* 0x0000007100817220 */ /* 0x000fe20000410000 */
[----:B------:R-:W-:Y:S01]  /*6ee0*/  ISETP.GT.AND P3, PT, R128, 0x29, PT ;  /* 0x000000298000780c */ /* 0x000fe20003f64270 */
[C---:B------:R-:W-:Y:S01]  /*6ef0*/  FMUL.FTZ R121, R0.reuse, R123 ;  /* 0x0000007b00797220 */ /* 0x040fe20000410000 */
[----:B------:R-:W-:Y:S01]  /*6f00*/  FMNMX.FTZ R150, R201, R150, !PT ;  /* 0x00000096c9967209 */ /* 0x000fe20007810000 */
[C---:B------:R-:W-:Y:S01]  /*6f10*/  FMUL.FTZ R123, R0.reuse, R127 ;  /* 0x0000007f007b7220 */ /* 0x040fe20000410000 */
[C---:B------:R-:W-:Y:S01]  /*6f20*/  FMUL.FTZ R132, R0.reuse, R133 ;  /* 0x0000008500847220 */ /* 0x040fe20000410000 */
[----:B------:R-:W4:Y:S01]  /*6f30*/  MUFU.TANH R195, R195 ;  /* 0x000000c300c37308 */ /* 0x000f220000002400 */
        /* <DEDUP_REMOVED lines=21> */
[----:B------:R-:W-:Y:S01]  /*7090*/  UIADD3 UR6, UR10, 0x100, URZ ;  /* 0x000001000a067890 */ /* 0x000fe2000fffe03f */
[----:B------:R-:W-:Y:S01]  /*70a0*/  FMUL.FTZ R92, R0, R92 ;  /* 0x0000005c005c7220 */ /* 0x000fe20000410000 */
[----:B------:R-:W4:Y:S01]  /*70b0*/  MUFU.TANH R140, R140 ;  /* 0x0000008c008c7308 */ /* 0x000f220000002400 */
[----:B--2---:R-:W-:Y:S01]  /*70c0*/  FSEL R193, R193, -INF , P3 ;  /* 0xff800000c1c17808 */ /* 0x004fe20001800000 */
[----:B------:R-:W-:Y:S01]  /*70d0*/  UMOV UR7, 0xc0000010 ;  /* 0xc000001000077882 */ /* 0x000fe20000000000 */
[----:B------:R-:W-:Y:S01]  /*70e0*/  ISETP.GT.AND P3, PT, R128, 0x39, PT ;  /* 0x000000398000780c */ /* 0x000fe20003f64270 */
[C---:B------:R-:W-:Y:S01]  /*70f0*/  FMUL.FTZ R96, R0.reuse, R96 ;  /* 0x0000006000607220 */ /* 0x040fe20000410000 */
[----:B------:R-:W-:Y:S01]  /*7100*/  FMNMX.FTZ R150, R193, R150, !PT ;  /* 0x00000096c1967209 */ /* 0x000fe20007810000 */
[C---:B-1----:R-:W-:Y:S01]  /*7110*/  FMUL.FTZ R7, R0.reuse, R155 ;  /* 0x0000009b00077220 */ /* 0x042fe20000410000 */
[C---:B------:R-:W-:Y:S01]  /*7120*/  FMUL.FTZ R100, R0.reuse, R100 ;  /* 0x0000006400647220 */ /* 0x040fe20000410000 */
[----:B------:R-:W-:Y:S01]  /*7130*/  MUFU.TANH R141, R141 ;  /* 0x0000008d008d7308 */ /* 0x000fe20000002400 */
[----:B---3--:R-:W-:Y:S01]  /*7140*/  FSEL R167, R167, -INF , P2 ;  /* 0xff800000a7a77808 */ /* 0x008fe20001000000 */
[----:B------:R-:W-:Y:S01]  /*7150*/  FMUL.FTZ R9, R0, R159 ;  /* 0x0000009f00097220 */ /* 0x000fe20000410000 */
[----:B------:R-:W-:Y:S01]  /*7160*/  ISETP.GT.AND P2, PT, R128, 0x40, PT ;  /* 0x000000408000780c */ /* 0x000fe20003f44270 */
[C---:B------:R-:W-:Y:S01]  /*7170*/  FMUL.FTZ R11, R0.reuse, R163 ;  /* 0x000000a3000b7220 */ /* 0x040fe20000410000 */
[----:B------:R-:W-:Y:S01]  /*7180*/  FMNMX.FTZ R150, R167, R150, !PT ;  /* 0x00000096a7967209 */ /* 0x000fe20007810000 */
[C---:B0-----:R-:W-:Y:S01]  /*7190*/  FMUL.FTZ R6, R0.reuse, R154 ;  /* 0x0000009a00067220 */ /* 0x041fe20000410000 */
[----:B------:R-:W-:Y:S01]  /*71a0*/  FMUL.FTZ R8, R0, R158 ;  /* 0x0000009e00087220 */ /* 0x000fe20000410000 */
[----:B------:R-:W0:Y:S01]  /*71b0*/  MUFU.TANH R142, R142 ;  /* 0x0000008e008e7308 */ /* 0x000e220000002400 */
[----:B----4-:R-:W-:Y:S01]  /*71c0*/  FSEL R107, R140, -INF , P3 ;  /* 0xff8000008c6b7808 */ /* 0x010fe20001800000 */
[----:B------:R-:W-:Y:S01]  /*71d0*/  FMUL.FTZ R10, R0, R162 ;  /* 0x000000a2000a7220 */ /* 0x000fe20000410000 */
[----:B------:R-:W-:Y:S01]  /*71e0*/  ISETP.GT.AND P3, PT, R128, 0x41, PT ;  /* 0x000000418000780c */ /* 0x000fe20003f64270 */
[C---:B------:R-:W-:Y:S01]  /*71f0*/  FMUL.FTZ R12, R0.reuse, R166 ;  /* 0x000000a6000c7220 */ /* 0x040fe20000410000 */
[----:B------:R-:W-:Y:S01]  /*7200*/  FMNMX.FTZ R150, R107, R150, !PT ;  /* 0x000000966b967209 */ /* 0x000fe20007810000 */
        /* <DEDUP_REMOVED lines=8> */
[----:B------:R-:W-:Y:S01]  /*7290*/  MUFU.TANH R144, R144 ;  /* 0x0000009000907308 */ /* 0x000fe20000002400 */
[----:B0-----:R-:W-:Y:S02]  /*72a0*/  FSEL R113, R142, -INF , P3 ;  /* 0xff8000008e717808 */ /* 0x001fe40001800000 */
[----:B------:R-:W-:-:S05]  /*72b0*/  ISETP.GT.AND P3, PT, R128, 0x49, PT ;  /* 0x000000498000780c */ /* 0x000fca0003f64270 */
[----:B------:R-:W0:Y:S08]  /*72c0*/  MUFU.TANH R146, R146 ;  /* 0x0000009200927308 */ /* 0x000e300000002400 */
[----:B------:R2:W-:Y:S08]  /*72d0*/  MUFU.TANH R106, R109 ;  /* 0x0000006d006a7308 */ /* 0x0005f00000002400 */
[----:B------:R-:W3:Y:S01]  /*72e0*/  MUFU.TANH R145, R145 ;  /* 0x0000009100917308 */ /* 0x000ee20000002400 */
[----:B--2---:R-:W-:-:S02]  /*72f0*/  FSEL R109, R141, -INF , P2 ;  /* 0xff8000008d6d7808 */ /* 0x004fc40001000000 */
[C---:B------:R-:W-:Y:S02]  /*7300*/  ISETP.GT.AND P2, PT, R128.reuse, 0x48, PT ;  /* 0x000000488000780c */ /* 0x040fe40003f44270 */
[----:B------:R-:W-:Y:S02]  /*7310*/  FMNMX.FTZ R150, R109, R150, !PT ;  /* 0x000000966d967209 */ /* 0x000fe40007810000 */
[----:B-1----:R-:W-:Y:S01]  /*7320*/  FSEL R117, R143, -INF , P2 ;  /* 0xff8000008f757808 */ /* 0x002fe20001000000 */
[----:B------:R-:W-:Y:S01]  /*7330*/  MUFU.TANH R147, R147 ;  /* 0x0000009300937308 */ /* 0x000fe20000002400 */
[----:B------:R-:W-:Y:S02]  /*7340*/  FMNMX.FTZ R150, R113, R150, !PT ;  /* 0x0000009671967209 */ /* 0x000fe40007810000 */
[----:B------:R-:W-:Y:S02]  /*7350*/  ISETP.GT.AND P2, PT, R128, 0x50, PT ;  /* 0x000000508000780c */ /* 0x000fe40003f44270 */
[----:B------:R-:W-:-:S02]  /*7360*/  FMNMX.FTZ R150, R117, R150, !PT ;  /* 0x0000009675967209 */ /* 0x000fc40007810000 */
[----:B0-----:R-:W-:Y:S01]  /*7370*/  FSEL R131, R146, -INF , P2 ;  /* 0xff80000092837808 */ /* 0x001fe20001000000 */
[----:B------:R-:W0:Y:S01]  /*7380*/  MUFU.TANH R132, R132 ;  /* 0x0000008400847308 */ /* 0x000e220000002400 */
[----:B------:R-:W-:Y:S01]  /*7390*/  ISETP.GT.AND P2, PT, R128, 0x58, PT ;  /* 0x000000588000780c */ /* 0x000fe20003f44270 */
[----:B------:R-:W-:Y:S02]  /*73a0*/  WARPGROUP.DEPBAR.LE gsb0, 0x0 ;  /* 0x00008000000079c5 */ /* 0x000fe40000010000 */
[----:B------:R-:W-:-:S04]  /*73b0*/  WARPGROUP.ARRIVE ;  /* 0x00000000000079c5 */ /* 0x000fc80000000000 */
[----:B------:R1:W-:Y:S02]  /*73c0*/  MUFU.TANH R151, R129 ;  /* 0x0000008100977308 */ /* 0x0003e40000002400 */
[----:B------:R-:W-:Y:S01]  /*73d0*/  QGMMA.64x128x32.F32.E4M3.E4M3 R24, R180, gdesc[UR4], R24, gsb0 ;  /* 0x01e00004b4187df3 */ /* 0x000fe20008000818 */
[----:B------:R-:W-:Y:S01]  /*73e0*/  UIADD3 UR6, UR10, 0x200, URZ ;  /* 0x000002000a067890 */ /* 0x000fe2000fffe03f */
[----:B------:R-:W-:-:S04]  /*73f0*/  UMOV UR7, 0xc0000010 ;  /* 0xc000001000077882 */ /* 0x000fc80000000000 */
[----:B------:R-:W-:Y:S01]  /*7400*/  MUFU.TANH R134, R134 ;  /* 0x0000008600867308 */ /* 0x000fe20000002400 */
[----:B-1----:R-:W-:Y:S02]  /*7410*/  FSEL R129, R144, -INF , P3 ;  /* 0xff80000090817808 */ /* 0x002fe40001800000 */
[C---:B------:R-:W-:Y:S02]  /*7420*/  ISETP.GT.AND P3, PT, R128.reuse, 0x51, PT ;  /* 0x000000518000780c */ /* 0x040fe40003f64270 */
[----:B------:R-:W-:Y:S02]  /*7430*/  FMNMX.FTZ R150, R129, R150, !PT ;  /* 0x0000009681967209 */ /* 0x000fe40007810000 */
[----:B---3--:R-:W-:Y:S01]  /*7440*/  FSEL R133, R145, -INF , P3 ;  /* 0xff80000091857808 */ /* 0x008fe20001800000 */
[----:B------:R-:W1:Y:S01]  /*7450*/  MUFU.TANH R148, R148 ;  /* 0x0000009400947308 */ /* 0x000e620000002400 */
[----:B------:R-:W-:Y:S02]  /*7460*/  FMNMX.FTZ R150, R131, R150, !PT ;  /* 0x0000009683967209 */ /* 0x000fe40007810000 */
[----:B------:R-:W-:-:S02]  /*7470*/  ISETP.GT.AND P3, PT, R128, 0x59, PT ;  /* 0x000000598000780c */ /* 0x000fc40003f64270 */
[----:B------:R-:W-:Y:S02]  /*7480*/  FMNMX.FTZ R150, R133, R150, !PT ;  /* 0x0000009685967209 */ /* 0x000fe40007810000 */
[----:B0-----:R-:W-:Y:S01]  /*7490*/  FSEL R141, R132, -INF , P3 ;  /* 0xff800000848d7808 */ /* 0x001fe20001800000 */
[----:B------:R-:W0:Y:S01]  /*74a0*/  MUFU.TANH R108, R108 ;  /* 0x0000006c006c7308 */ /* 0x000e220000002400 */
[----:B------:R-:W-:Y:S01]  /*74b0*/  ISETP.GT.AND P3, PT, R128, 0x61, PT ;  /* 0x000000618000780c */ /* 0x000fe20003f64270 */
[----:B------:R-:W-:-:S06]  /*74c0*/  FMUL.FTZ R132, R0, R93 ;  /* 0x0000005d00847220 */ /* 0x000fcc0000410000 */
[----:B------:R2:W-:Y:S01]  /*74d0*/  MUFU.TANH R153, R135 ;  /* 0x0000008700997308 */ /* 0x0005e20000002400 */
[----:B-1----:R-:W-:Y:S02]  /*74e0*/  FSEL R145, R148, -INF , P3 ;  /* 0xff80000094917808 */ /* 0x002fe40001800000 */
[----:B------:R-:W-:-:S04]  /*74f0*/  ISETP.GT.AND P3, PT, R128, 0x69, PT ;  /* 0x000000698000780c */ /* 0x000fc80003f64270 */
[----:B------:R-:W-:Y:S01]  /*7500*/  FSEL R93, R106, -INF , P3 ;  /* 0xff8000006a5d7808 */ /* 0x000fe20001800000 */
[----:B------:R-:W1:Y:S01]  /*7510*/  MUFU.TANH R112, R112 ;  /* 0x0000007000707308 */ /* 0x000e620000002400 */
[----:B--2---:R-:W-:Y:S01]  /*7520*/  FSEL R135, R147, -INF , P2 ;  /* 0xff80000093877808 */ /* 0x004fe20001000000 */
[----:B------:R-:W-:Y:S01]  /*7530*/  FMUL.FTZ R106, R0, R97 ;  /* 0x00000061006a7220 */ /* 0x000fe20000410000 */
[----:B------:R-:W-:Y:S02]  /*7540*/  ISETP.GT.AND P2, PT, R128, 0x60, PT ;  /* 0x000000608000780c */ /* 0x000fe40003f44270 */
[----:B------:R-:W-:Y:S02]  /*7550*/  FMNMX.FTZ R150, R135, R150, !PT ;  /* 0x0000009687967209 */ /* 0x000fe40007810000 */
[----:B------:R-:W-:Y:S01]  /*7560*/  FSEL R143, R134, -INF , P2 ;  /* 0xff800000868f7808 */ /* 0x000fe20001000000 */
[----:B------:R-:W2:Y:S01]  /*7570*/  MUFU.TANH R116, R116 ;  /* 0x0000007400747308 */ /* 0x000ea20000002400 */
[----:B------:R-:W-:-:S02]  /*7580*/  FMNMX.FTZ R150, R141, R150, !PT ;  /* 0x000000968d967209 */ /* 0x000fc40007810000 */
[----:B------:R-:W-:Y:S02]  /*7590*/  ISETP.GT.AND P2, PT, R128, 0x68, PT ;  /* 0x000000688000780c */ /* 0x000fe40003f44270 */
[----:B------:R-:W-:Y:S02]  /*75a0*/  FMNMX.FTZ R150, R143, R150, !PT ;  /* 0x000000968f967209 */ /* 0x000fe40007810000 */
[----:B0-----:R-:W-:Y:S01]  /*75b0*/  FSEL R147, R108, -INF , P2 ;  /* 0xff8000006c937808 */ /* 0x001fe20001000000 */
[----:B------:R-:W0:Y:S01]  /*75c0*/  MUFU.TANH R88, R88 ;  /* 0x0000005800587308 */ /* 0x000e220000002400 */
[----:B------:R-:W-:Y:S01]  /*75d0*/  FMNMX.FTZ R150, R145, R150, !PT ;  /* 0x0000009691967209 */ /* 0x000fe20007810000 */
[----:B------:R-:W-:Y:S01]  /*75e0*/  FMUL.FTZ R108, R0, R118 ;  /* 0x00000076006c7220 */ /* 0x000fe20000410000 */
[----:B------:R-:W-:Y:S02]  /*75f0*/  ISETP.GT.AND P2, PT, R128, 0x70, PT ;  /* 0x000000708000780c */ /* 0x000fe40003f44270 */
[----:B------:R-:W-:-:S02]  /*7600*/  FMNMX.FTZ R150, R147, R150, !PT ;  /* 0x0000009693967209 */ /* 0x000fc40007810000 */
[----:B------:R-:W-:Y:S01]  /*7610*/  ISETP.GT.AND P3, PT, R128, 0x71, PT ;  /* 0x000000718000780c */ /* 0x000fe20003f64270 */
[----:B------:R-:W3:Y:S01]  /*7620*/  MUFU.TANH R89, R89 ;  /* 0x0000005900597308 */ /* 0x000ee20000002400 */
[----:B-1----:R-:W-:Y:S01]  /*7630*/  FSEL R149, R112, -INF , P2 ;  /* 0xff80000070957808 */ /* 0x002fe20001000000 */
[----:B------:R-:W-:Y:S01]  /*7640*/  FMUL.FTZ R112, R0, R102 ;  /* 0x0000006600707220 */ /* 0x000fe20000410000 */
[----:B------:R-:W-:Y:S02]  /*7650*/  FMNMX.FTZ R150, R93, R150, !PT ;  /* 0x000000965d967209 */ /* 0x000fe40007810000 */
[----:B------:R-:W-:Y:S02]  /*7660*/  ISETP.GT.AND P2, PT, R128, 0x78, PT ;  /* 0x000000788000780c */ /* 0x000fe40003f44270 */
[----:B------:R-:W-:Y:S01]  /*7670*/  FSEL R151, R151, -INF , P3 ;  /* 0xff80000097977808 */ /* 0x000fe20001800000 */
[----:B------:R-:W1:Y:S01]  /*7680*/  MUFU.TANH R92, R92 ;  /* 0x0000005c005c7308 */ /* 0x000e620000002400 */
[----:B------:R-:W-:-:S02]  /*7690*/  FMNMX.FTZ R150, R149, R150, !PT ;  /* 0x0000009695967209 */ /* 0x000fc40007810000 */
[----:B------:R-:W-:Y:S02]  /*76a0*/  ISETP.GT.AND P3, PT, R128, 0x79, PT ;  /* 0x000000798000780c */ /* 0x000fe40003f64270 */
[----:B--2---:R-:W-:Y:S02]  /*76b0*/  FSEL R97, R116, -INF , P2 ;  /* 0xff80000074617808 */ /* 0x004fe40001000000 */
[----:B------:R-:W-:Y:S01]  /*76c0*/  FMNMX.FTZ R150, R151, R150, !PT ;  /* 0x0000009697967209 */ /* 0x000fe20007810000 */
[----:B------:R-:W2:Y:S01]  /*76d0*/  MUFU.TANH R132, R132 ;  /* 0x0000008400847308 */ /* 0x000ea20000002400 */
[----:B------:R-:W-:Y:S02]  /*76e0*/  ISETP.GT.AND P2, PT, R128, 0x80, PT ;  /* 0x000000808000780c */ /* 0x000fe40003f44270 */
[----:B------:R-:W-:Y:S02]  /*76f0*/  FSEL R153, R153, -INF , P3 ;  /* 0xff80000099997808 */ /* 0x000fe40001800000 */
[----:B------:R-:W-:-:S02]  /*7700*/  FMNMX.FTZ R150, R97, R150, !PT ;  /* 0x0000009661967209 */ /* 0x000fc40007810000 */
[----:B------:R-:W-:Y:S01]  /*7710*/  ISETP.GT.AND P3, PT, R128, 0x81, PT ;  /* 0x000000818000780c */ /* 0x000fe20003f64270 */
[----:B------:R-:W4:Y:S01]  /*7720*/  MUFU.TANH R96, R96 ;  /* 0x0000006000607308 */ /* 0x000f220000002400 */
[----:B0-----:R-:W-:Y:S01]  /*7730*/  FSEL R155, R88, -INF , P2 ;  /* 0xff800000589b7808 */ /* 0x001fe20001000000 */
[----:B------:R-:W-:Y:S01]  /*7740*/  FMUL.FTZ R88, R0, R101 ;  /* 0x0000006500587220 */ /* 0x000fe20000410000 */
[----:B------:R-:W-:Y:S02]  /*7750*/  FMNMX.FTZ R150, R153, R150, !PT ;  /* 0x0000009699967209 */ /* 0x000fe40007810000 */
[----:B------:R-:W-:Y:S02]  /*7760*/  ISETP.GT.AND P2, PT, R128, 0x88, PT ;  /* 0x000000888000780c */ /* 0x000fe40003f44270 */
[----:B---3--:R-:W-:Y:S01]  /*7770*/  FSEL R157, R89, -INF , P3 ;  /* 0xff800000599d7808 */ /* 0x008fe20001800000 */
[----:B------:R-:W0:Y:S01]  /*7780*/  MUFU.TANH R106, R106 ;  /* 0x0000006a006a7308 */ /* 0x000e220000002400 */
[----:B------:R-:W-:-:S02]  /*7790*/  FMNMX.FTZ R150, R155, R150, !PT ;  /* 0x000000969b967209 */ /* 0x000fc40007810000 */
[----:B------:R-:W-:Y:S02]  /*77a0*/  ISETP.GT.AND P3, PT, R128, 0x89, PT ;  /* 0x000000898000780c */ /* 0x000fe40003f64270 */
[----:B-1----:R-:W-:Y:S01]  /*77b0*/  FSEL R101, R92, -INF , P2 ;  /* 0xff8000005c657808 */ /* 0x002fe20001000000 */
[----:B------:R-:W-:Y:S01]  /*77c0*/  FMUL.FTZ R92, R0, R110 ;  /* 0x0000006e005c7220 */ /* 0x000fe20000410000 */
[----:B------:R-:W-:Y:S01]  /*77d0*/  FMNMX.FTZ R150, R157, R150, !PT ;  /* 0x000000969d967209 */ /* 0x000fe20007810000 */
[----:B------:R-:W1:Y:S01]  /*77e0*/  MUFU.TANH R100, R100 ;  /* 0x0000006400647308 */ /* 0x000e620000002400 */
[----:B------:R-:W-:Y:S01]  /*77f0*/  ISETP.GT.AND P2, PT, R128, 0x90, PT ;  /* 0x000000908000780c */ /* 0x000fe20003f44270 */
[----:B------:R-:W-:Y:S01]  /*7800*/  FMUL.FTZ R110, R0, R119 ;  /* 0x00000077006e7220 */ /* 0x000fe20000410000 */
[----:B--2---:R-:W-:Y:S02]  /*7810*/  FSEL R159, R132, -INF , P3 ;  /* 0xff800000849f7808 */ /* 0x004fe40001800000 */
[----:B------:R-:W-:-:S02]  /*7820*/  FMNMX.FTZ R150, R101, R150, !PT ;  /* 0x0000009665967209 */ /* 0x000fc40007810000 */
[----:B------:R-:W-:Y:S01]  /*7830*/  ISETP.GT.AND P3, PT, R128, 0x91, PT ;  /* 0x000000918000780c */ /* 0x000fe20003f64270 */
[----:B------:R-:W2:Y:S01]  /*7840*/  MUFU.TANH R88, R88 ;  /* 0x0000005800587308 */ /* 0x000ea20000002400 */
[----:B----4-:R-:W-:Y:S01]  /*7850*/  FSEL R161, R96, -INF , P2 ;  /* 0xff80000060a17808 */ /* 0x010fe20001000000 */
[----:B------:R-:W-:Y:S01]  /*7860*/  FMUL.FTZ R96, R0, R111 ;  /* 0x0000006f00607220 */ /* 0x000fe20000410000 */
[----:B------:R-:W-:Y:S02]  /*7870*/  FMNMX.FTZ R150, R159, R150, !PT ;  /* 0x000000969f967209 */ /* 0x000fe40007810000 */
[----:B------:R-:W-:Y:S02]  /*7880*/  ISETP.GT.AND P2, PT, R128, 0x98, PT ;  /* 0x000000988000780c */ /* 0x000fe40003f44270 */
[----:B0-----:R-:W-:Y:S01]  /*7890*/  FSEL R163, R106, -INF , P3 ;  /* 0xff8000006aa37808 */ /* 0x001fe20001800000 */
[----:B------:R-:W0:Y:S01]  /*78a0*/  MUFU.TANH R6, R6 ;  /* 0x0000000600067308 */ /* 0x000e220000002400 */
[----:B------:R-:W-:Y:S01]  /*78b0*/  FMNMX.FTZ R150, R161, R150, !PT ;  /* 0x00000096a1967209 */ /* 0x000fe20007810000 */
[----:B------:R-:W-:Y:S01]  /*78c0*/  FMUL.FTZ R106, R0, R115 ;  /* 0x00000073006a7220 */ /* 0x000fe20000410000 */
[C---:B------:R-:W-:Y:S01]  /*78d0*/  ISETP.GT.AND P3, PT, R128.reuse, 0x99, PT ;  /* 0x000000998000780c */ /* 0x040fe20003f64270 */
[----:B------:R-:W-:Y:S01]  /*78e0*/  VIADD R128, R128, 0x8 ;  /* 0x0000000880807836 */ /* 0x000fe20000000000 */
[----:B-1----:R-:W-:Y:S01]  /*78f0*/  FSEL R165, R100, -INF , P2 ;  /* 0xff80000064a57808 */ /* 0x002fe20001000000 */
[----:B------:R-:W-:Y:S01]  /*7900*/  FMUL.FTZ R100, R0, R114 ;  /* 0x0000007200647220 */ /* 0x000fe20000410000 */
[----:B------:R-:W-:Y:S01]  /*7910*/  FMNMX.FTZ R150, R163, R150, !PT ;  /* 0x00000096a3967209 */ /* 0x000fe20007810000 */
[----:B------:R-:W1:Y:S01]  /*7920*/  MUFU.TANH R7, R7 ;  /* 0x0000000700077308 */ /* 0x000e620000002400 */
[----:B--2---:R-:W-:-:S02]  /*7930*/  FSEL R111, R88, -INF , P3 ;  /* 0xff800000586f7808 */ /* 0x004fc40001800000 */
[----:B------:R-:W-:Y:S01]  /*7940*/  FMNMX.FTZ R150, R165, R150, !PT ;  /* 0x00000096a5967209 */ /* 0x000fe20007810000 */
[----:B------:R-:W2:Y:S01]  /*7950*/  LDC R88, c[0x0][0x988] ;  /* 0x00026200ff587b82 */ /* 0x000ea20000000800 */
[C---:B------:R-:W-:Y:S02]  /*7960*/  ISETP.GT.AND P3, PT, R128.reuse, RZ, PT ;  /* 0x000000ff8000720c */ /* 0x040fe40003f64270 */
[----:B------:R-:W-:Y:S01]  /*7970*/  FMNMX.FTZ R150, R111, R150, !PT ;  /* 0x000000966f967209 */ /* 0x000fe20007810000 */
[----:B------:R-:W3:Y:S01]  /*7980*/  MUFU.TANH R8, R8 ;  /* 0x0000000800087308 */ /* 0x000ee20000002400 */
[----:B------:R-:W-:-:S03]  /*7990*/  ISETP.GT.AND P4, PT, R128, 0x1, PT ;  /* 0x000000018000780c */ /* 0x000fc60003f84270 */
[----:B------:R-:W4:Y:S04]  /*79a0*/  SHFL.BFLY PT, R89, R150, 0x2, 0x1f ;  /* 0x0c401f0096597f89 */ /* 0x000f2800000e0000 */
[----:B------:R-:W5:Y:S01]  /*79b0*/  MUFU.TANH R9, R9 ;  /* 0x0000000900097308 */ /* 0x000f620000002400 */
[----:B------:R-:W-:Y:S02]  /*79c0*/  WARPGROUP.DEPBAR.LE gsb0, 0x0 ;  /* 0x00008000000079c5 */ /* 0x000fe40000010000 */
[----:B0-----:R-:W-:Y:S01]  /*79d0*/  FSEL R183, R6, -INF , P3 ;  /* 0xff80000006b77808 */ /* 0x001fe20001800000 */
[----:B------:R-:W-:Y:S01]  /*79e0*/  WARPGROUP.ARRIVE ;  /* 0x00000000000079c5 */ /* 0x000fe20000000000 */
[C---:B------:R-:W-:Y:S02]  /*79f0*/  ISETP.GT.AND P3, PT, R128.reuse, 0x8, PT ;  /* 0x000000088000780c */ /* 0x040fe40003f64270 */
[----:B-1----:R-:W-:Y:S01]  /*7a00*/  FSEL R7, R7, -INF , P4 ;  /* 0xff80000007077808 */ /* 0x002fe20002000000 */
[----:B------:R-:W-:Y:S01]  /*7a10*/  MUFU.TANH R10, R10 ;  /* 0x0000000a000a7308 */ /* 0x000fe20000002400 */
[----:B------:R-:W-:Y:S01]  /*7a20*/  FMNMX.FTZ R132, R183, R4, !PT ;  /* 0x00000004b7847209 */ /* 0x000fe20007810000 */
[----:B------:R-:W-:Y:S01]  /*7a30*/  QGMMA.64x128x32.F32.E4M3.E4M3 R24, R176, gdesc[UR4], R24, gsb0 ;  /* 0x01e00004b0187df3 */ /* 0x000fe20008000818 */
[----:B------:R-:W-:Y:S01]  /*7a40*/  ISETP.GT.AND P4, PT, R128, 0x9, PT ;  /* 0x000000098000780c */ /* 0x000fe20003f84270 */
[----:B------:R-:W-:Y:S01]  /*7a50*/  UIADD3 UR6, UR10, 0x300, URZ ;  /* 0x000003000a067890 */ /* 0x000fe2000fffe03f */
[----:B---3--:R-:W-:Y:S01]  /*7a60*/  FSEL R187, R8, -INF , P3 ;  /* 0xff80000008bb7808 */ /* 0x008fe20001800000 */
[----:B------:R-:W-:Y:S01]  /*7a70*/  UMOV UR7, 0xc0000010 ;  /* 0xc000001000077882 */ /* 0x000fe20000000000 */
[----:B------:R-:W-:Y:S01]  /*7a80*/  FMNMX.FTZ R132, R7, R132, !PT ;  /* 0x0000008407847209 */ /* 0x000fe20007810000 */
[----:B------:R-:W0:Y:S01]  /*7a90*/  MUFU.TANH R11, R11 ;  /* 0x0000000b000b7308 */ /* 0x000e220000002400 */
[----:B------:R-:W-:-:S02]  /*7aa0*/  ISETP.GT.AND P3, PT, R128, 0x10, PT ;  /* 0x000000108000780c */ /* 0x000fc40003f64270 */
[----:B-----5:R-:W-:Y:S02]  /*7ab0*/  FSEL R9, R9, -INF , P4 ;  /* 0xff80000009097808 */ /* 0x020fe40002000000 */
[----:B----4-:R-:W-:Y:S02]  /*7ac0*/  FMNMX.FTZ R150, R150, R89, !PT ;  /* 0x0000005996967209 */ /* 0x010fe40007810000 */
[----:B------:R-:W-:Y:S01]  /*7ad0*/  FMNMX.FTZ R132, R187, R132, !PT ;  /* 0x00000084bb847209 */ /* 0x000fe20007810000 */
[----:B------:R-:W-:Y:S01]  /*7ae0*/  MUFU.TANH R12, R12 ;  /* 0x0000000c000c7308 */ /* 0x000fe20000002400 */
[----:B------:R-:W-:Y:S01]  /*7af0*/  ISETP.GT.AND P4, PT, R128, 0x11, PT ;  /* 0x000000118000780c */ /* 0x000fe20003f84270 */
[----:B------:R-:W1:Y:S01]  /*7b00*/  SHFL.BFLY PT, R89, R150, 0x1, 0x1f ;  /* 0x0c201f0096597f89 */ /* 0x000e6200000e0000 */
[----:B------:R-:W-:-:S05]  /*7b10*/  FMNMX.FTZ R132, R9, R132, !PT ;  /* 0x0000008409847209 */ /* 0x000fca0007810000 */
[----:B------:R-:W3:Y:S01]  /*7b20*/  MUFU.TANH R13, R13 ;  /* 0x0000000d000d7308 */ /* 0x000ee20000002400 */
[----:B0-----:R-:W-:Y:S02]  /*7b30*/  FSEL R11, R11, -INF , P4 ;  /* 0xff8000000b0b7808 */ /* 0x001fe40002000000 */
[----:B------:R-:W-:-:S05]  /*7b40*/  ISETP.GT.AND P4, PT, R128, 0x19, PT ;  /* 0x000000198000780c */ /* 0x000fca0003f84270 */
[----:B------:R-:W0:Y:S08]  /*7b50*/  MUFU.TANH R14, R14 ;  /* 0x0000000e000e7308 */ /* 0x000e300000002400 */
[----:B------:R-:W4:Y:S01]  /*7b60*/  MUFU.TANH R15, R15 ;  /* 0x0000000f000f7308 */ /* 0x000f220000002400 */
[----:B---3--:R-:W-:Y:S02]  /*7b70*/  FSEL R13, R13, -INF , P4 ;  /* 0xff8000000d0d7808 */ /* 0x008fe40002000000 */
[----:B-1----:R-:W-:-:S02]  /*7b80*/  FMNMX.FTZ R89, R150, R89, !PT ;  /* 0x0000005996597209 */ /* 0x002fc40007810000 */
[----:B------:R-:W-:Y:S02]  /*7b90*/  ISETP.GT.AND P4, PT, R128, 0x21, PT ;  /* 0x000000218000780c */ /* 0x000fe40003f84270 */
[C---:B------:R-:W-:Y:S01]  /*7ba0*/  FSETP.NEU.FTZ.AND P2, PT, R89.reuse, -INF , PT ;  /* 0xff8000005900780b */ /* 0x040fe20003f5d000 */
[----:B--2---:R-:W-:-:S01]  /*7bb0*/  FFMA.FTZ R102, R89, R88, -8 ;  /* 0xc100000059667423 */ /* 0x004fc20000010058 */
[----:B------:R-:W1:Y:S04]  /*7bc0*/  MUFU.TANH R20, R20 ;  /* 0x0000001400147308 */ /* 0x000e680000002400 */
[----:B------:R-:W-:-:S04]  /*7bd0*/  FSEL R102, R102, RZ, P2 ;  /* 0x000000ff66667208 */ /* 0x000fc80001000000 */
[----:B------:R-:W2:Y:S01]  /*7be0*/  MUFU.TANH R21, R21 ;  /* 0x0000001500157308 */ /* 0x000ea20000002400 */
        /* <DEDUP_REMOVED lines=15> */
[----:B0-----:R-:W-:Y:S01]  /*7ce0*/  FSEL R205, R14, -INF , P3 ;  /* 0xff8000000ecd7808 */ /* 0x001fe20001800000 */
[----:B------:R-:W0:Y:S01]  /*7cf0*/  MUFU.TANH R137, R137 ;  /* 0x0000008900897308 */ /* 0x000e220000002400 */
[----:B------:R-:W-:Y:S01]  /*7d00*/  FMNMX.FTZ R132, R13, R132, !PT ;  /* 0x000000840d847209 */ /* 0x000fe20007810000 */
[-CC-:B------:R-:W-:Y:S01]  /*7d10*/  FFMA.FTZ R14, R109, R88.reuse, -R102.reuse ;  /* 0x000000586d0e7223 */ /* 0x180fe20000010866 */
[C---:B------:R-:W-:Y:S01]  /*7d20*/  ISETP.GT.AND P3, PT, R128.reuse, 0x28, PT ;  /* 0x000000288000780c */ /* 0x040fe20003f64270 */
[-CC-:B------:R-:W-:Y:S01]  /*7d30*/  FFMA.FTZ R118, R211, R88.reuse, -R102.reuse ;  /* 0x00000058d3767223 */ /* 0x180fe20000010866 */
[----:B----4-:R-:W-:Y:S01]  /*7d40*/  FSEL R15, R15, -INF , P4 ;  /* 0xff8000000f0f7808 */ /* 0x010fe20002000000 */
[--C-:B------:R-:W-:Y:S01]  /*7d50*/  FFMA.FTZ R185, R213, R88, -R102.reuse ;  /* 0x00000058d5b97223 */ /* 0x100fe20000010866 */
[----:B------:R-:W-:Y:S01]  /*7d60*/  FMNMX.FTZ R132, R205, R132, !PT ;  /* 0x00000084cd847209 */ /* 0x000fe20007810000 */
[----:B------:R-:W4:Y:S01]  /*7d70*/  MUFU.TANH R138, R138 ;  /* 0x0000008a008a7308 */ /* 0x000f220000002400 */
        /* <DEDUP_REMOVED lines=8> */
[----:B--2---:R-:W-:Y:S01]  /*7e00*/  FSEL R21, R21, -INF , P4 ;  /* 0xff80000015157808 */ /* 0x004fe20002000000 */
[--C-:B------:R-:W-:Y:S01]  /*7e10*/  FFMA.FTZ R130, R217, R88, -R102.reuse ;  /* 0x00000058d9827223 */ /* 0x100fe20000010866 */
[----:B------:R-:W-:Y:S01]  /*7e20*/  FMNMX.FTZ R132, R195, R132, !PT ;  /* 0x00000084c3847209 */ /* 0x000fe20007810000 */
[-CC-:B------:R-:W-:Y:S01]  /*7e30*/  FFMA.FTZ R201, R201, R88.reuse, -R102.reuse ;  /* 0x00000058c9c97223 */ /* 0x180fe20000010866 */
[----:B------:R-:W-:Y:S01]  /*7e40*/  ISETP.GT.AND P4, PT, R128, 0x31, PT ;  /* 0x000000318000780c */ /* 0x000fe20003f84270 */
[--C-:B------:R-:W-:Y:S01]  /*7e50*/  FFMA.FTZ R197, R197, R88, -R102.reuse ;  /* 0x00000058c5c57223 */ /* 0x100fe20000010866 */
[----:B---3--:R-:W-:Y:S01]  /*7e60*/  FSEL R207, R136, -INF , P3 ;  /* 0xff80000088cf7808 */ /* 0x008fe20001800000 */
[----:B------:R-:W2:Y:S01]  /*7e70*/  MUFU.TANH R120, R120 ;  /* 0x0000007800787308 */ /* 0x000ea20000002400 */
[----:B------:R-:W-:Y:S01]  /*7e80*/  FMNMX.FTZ R132, R21, R132, !PT ;  /* 0x0000008415847209 */ /* 0x000fe20007810000 */
[-CC-:B------:R-:W-:Y:S01]  /*7e90*/  FFMA.FTZ R193, R193, R88.reuse, -R102.reuse ;  /* 0x00000058c1c17223 */ /* 0x180fe20000010866 */
[C---:B------:R-:W-:Y:S01]  /*7ea0*/  ISETP.GT.AND P3, PT, R128.reuse, 0x38, PT ;  /* 0x000000388000780c */ /* 0x040fe20003f64270 */
[-CC-:B------:R-:W-:Y:S01]  /*7eb0*/  FFMA.FTZ R107, R107, R88.reuse, -R102.reuse ;  /* 0x000000586b6b7223 */ /* 0x180fe20000010866 */
[----:B0-----:R-:W-:Y:S01]  /*7ec0*/  FSEL R137, R137, -INF , P4 ;  /* 0xff80000089897808 */ /* 0x001fe20002000000 */
[--C-:B------:R-:W-:Y:S01]  /*7ed0*/  FFMA.FTZ R113, R113, R88, -R102.reuse ;  /* 0x0000005871717223 */ /* 0x100fe20000010866 */
[----:B------:R-:W-:Y:S01]  /*7ee0*/  FMNMX.FTZ R132, R207, R132, !PT ;  /* 0x00000084cf847209 */ /* 0x000fe20007810000 */
[----:B------:R-:W0:Y:S01]  /*7ef0*/  MUFU.TANH R121, R121 ;  /* 0x0000007900797308 */ /* 0x000e220000002400 */
[----:B------:R-:W-:Y:S01]  /*7f00*/  ISETP.GT.AND P4, PT, R128, 0x39, PT ;  /* 0x000000398000780c */ /* 0x000fe20003f84270 */
[-CC-:B------:R-:W-:Y:S01]  /*7f10*/  FFMA.FTZ R129, R129, R88.reuse, -R102.reuse ;  /* 0x0000005881817223 */ /* 0x180fe20000010866 */
[----:B----4-:R-:W-:Y:S01]  /*7f20*/  FSEL R167, R138, -INF , P3 ;  /* 0xff8000008aa77808 */ /* 0x010fe20001800000 */
[--C-:B------:R-:W-:Y:S01]  /*7f30*/  FFMA.FTZ R133, R133, R88, -R102.reuse ;  /* 0x0000005885857223 */ /* 0x100fe20000010866 */
[----:B------:R-:W-:Y:S01]  /*7f40*/  FMNMX.FTZ R132, R137, R132, !PT ;  /* 0x0000008489847209 */ /* 0x000fe20007810000 */
[-CC-:B------:R-:W-:Y:S01]  /*7f50*/  FFMA.FTZ R93, R93, R88.reuse, -R102.reuse ;  /* 0x000000585d5d7223 */ /* 0x180fe20000010866 */
[C---:B------:R-:W-:Y:S01]  /*7f60*/  ISETP.GT.AND P3, PT, R128.reuse, 0x40, PT ;  /* 0x000000408000780c */ /* 0x040fe20003f64270 */
[----:B------:R-:W3:Y:S01]  /*7f70*/  MUFU.TANH R122, R122 ;  /* 0x0000007a007a7308 */ /* 0x000ee20000002400 */
[----:B-1----:R-:W-:Y:S01]  /*7f80*/  FSEL R139, R139, -INF , P4 ;  /* 0xff8000008b8b7808 */ /* 0x002fe20002000000 */
[--C-:B------:R-:W-:Y:S01]  /*7f90*/  FFMA.FTZ R97, R97, R88, -R102.reuse ;  /* 0x0000005861617223 */ /* 0x100fe20000010866 */
[----:B------:R-:W-:Y:S01]  /*7fa0*/  FMNMX.FTZ R132, R167, R132, !PT ;  /* 0x00000084a7847209 */ /* 0x000fe20007810000 */
[----:B------:R-:W-:Y:S01]  /*7fb0*/  FFMA.FTZ R101, R101, R88, -R102 ;  /* 0x0000005865657223 */ /* 0x000fe20000010866 */
[----:B------:R-:W-:-:S02]  /*7fc0*/  ISETP.GT.AND P4, PT, R128, 0x41, PT ;  /* 0x000000418000780c */ /* 0x000fc40003f84270 */
[----:B--2---:R-:W-:Y:S01]  /*7fd0*/  FSEL R209, R120, -INF , P3 ;  /* 0xff80000078d17808 */ /* 0x004fe20001800000 */
[----:B------:R-:W1:Y:S01]  /*7fe0*/  MUFU.TANH R123, R123 ;  /* 0x0000007b007b7308 */ /* 0x000e620000002400 */
[----:B------:R-:W-:Y:S02]  /*7ff0*/  FMNMX.FTZ R132, R139, R132, !PT ;  /* 0x000000848b847209 */ /* 0x000fe40007810000 */
[C---:B------:R-:W-:Y:S02]  /*8000*/  ISETP.GT.AND P3, PT, R128.reuse, 0x48, PT ;  /* 0x000000488000780c */ /* 0x040fe40003f64270 */
[----:B0-----:R-:W-:Y:S02]  /*8010*/  FSEL R121, R121, -INF , P4 ;  /* 0xff80000079797808 */ /* 0x001fe40002000000 */
[----:B------:R-:W-:Y:S01]  /*8020*/  FMNMX.FTZ R132, R209, R132, !PT ;  /* 0x00000084d1847209 */ /* 0x000fe20007810000 */
[----:B------:R-:W0:Y:S01]  /*8030*/  MUFU.TANH R124, R124 ;  /* 0x0000007c007c7308 */ /* 0x000e220000002400 */
[----:B------:R-:W-:-:S02]  /*8040*/  ISETP.GT.AND P4, PT, R128, 0x49, PT ;  /* 0x000000498000780c */ /* 0x000fc40003f84270 */
[----:B---3--:R-:W-:Y:S01]  /*8050*/  FSEL R109, R122, -INF , P3 ;  /* 0xff8000007a6d7808 */ /* 0x008fe20001800000 */
[----:B------:R-:W-:-:S01]  /*8060*/  FFMA.FTZ R122, R111, R88, -R102 ;  /* 0x000000586f7a7223 */ /* 0x000fc20000010866 */
[----:B------:R-:W-:Y:S02]  /*8070*/  FMNMX.FTZ R132, R121, R132, !PT ;  /* 0x0000008479847209 */ /* 0x000fe40007810000 */
[C---:B------:R-:W-:Y:S01]  /*8080*/  ISETP.GT.AND P3, PT, R128.reuse, 0x50, PT ;  /* 0x000000508000780c */ /* 0x040fe20003f64270 */
[----:B------:R-:W2:Y:S01]  /*8090*/  MUFU.TANH R125, R125 ;  /* 0x0000007d007d7308 */ /* 0x000ea20000002400 */
[----:B-1----:R-:W-:Y:S02]  /*80a0*/  FSEL R123, R123, -INF , P4 ;  /* 0xff8000007b7b7808 */ /* 0x002fe40002000000 */
[----:B------:R-:W-:Y:S02]  /*80b0*/  FMNMX.FTZ R132, R109, R132, !PT ;  /* 0x000000846d847209 */ /* 0x000fe40007810000 */
[----:B------:R-:W-:Y:S01]  /*80c0*/  ISETP.GT.AND P4, PT, R128, 0x51, PT ;  /* 0x000000518000780c */ /* 0x000fe20003f84270 */
[----:B------:R-:W-:-:S02]  /*80d0*/  WARPGROUP.DEPBAR.LE gsb0, 0x0 ;  /* 0x00008000000079c5 */ /* 0x000fc40000010000 */
[----:B------:R-:W1:Y:S01]  /*80e0*/  MUFU.TANH R126, R126 ;  /* 0x0000007e007e7308 */ /* 0x000e620000002400 */
[----:B0-----:R-:W-:Y:S01]  /*80f0*/  FSEL R211, R124, -INF , P3 ;  /* 0xff8000007cd37808 */ /* 0x001fe20001800000 */
[----:B------:R-:W-:Y:S01]  /*8100*/  WARPGROUP.ARRIVE ;  /* 0x00000000000079c5 */ /* 0x000fe20000000000 */
[----:B------:R-:W-:Y:S02]  /*8110*/  FMNMX.FTZ R132, R123, R132, !PT ;  /* 0x000000847b847209 */ /* 0x000fe40007810000 */
[C---:B------:R-:W-:Y:S02]  /*8120*/  ISETP.GT.AND P3, PT, R128.reuse, 0x58, PT ;  /* 0x000000588000780c */ /* 0x040fe40003f64270 */
[----:B------:R-:W-:Y:S01]  /*8130*/  FMNMX.FTZ R132, R211, R132, !PT ;  /* 0x00000084d3847209 */ /* 0x000fe20007810000 */
[----:B------:R-:W0:Y:S01]  /*8140*/  MUFU.TANH R127, R127 ;  /* 0x0000007f007f7308 */ /* 0x000e220000002400 */
[----:B--2---:R-:W-:Y:S01]  /*8150*/  FSEL R125, R125, -INF , P4 ;  /* 0xff8000007d7d7808 */ /* 0x004fe20002000000 */
[----:B------:R-:W-:Y:S01]  /*8160*/  QGMMA.64x128x32.F32.E4M3.E4M3 R24, R172, gdesc[UR4], R24, gsb0 ;  /* 0x01e00004ac187df3 */ /* 0x000fe20008000818 */
[----:B------:R-:W-:Y:S01]  /*8170*/  ISETP.GT.AND P4, PT, R128, 0x59, PT ;  /* 0x000000598000780c */ /* 0x000fe20003f84270 */
[----:B------:R-:W-:Y:S01]  /*8180*/  UIADD3 UR6, UR10, 0x400, URZ ;  /* 0x000004000a067890 */ /* 0x000fe2000fffe03f */
[----:B------:R-:W-:Y:S01]  /*8190*/  FMNMX.FTZ R132, R125, R132, !PT ;  /* 0x000000847d847209 */ /* 0x000fe20007810000 */
[----:B------:R-:W-:Y:S01]  /*81a0*/  UMOV UR7, 0xc0000010 ;  /* 0xc000001000077882 */ /* 0x000fe20000000000 */
[----:B------:R-:W-:Y:S01]  /*81b0*/  FSEL R120, R89, RZ, P2 ;  /* 0x000000ff59787208 */ /* 0x000fe20001000000 */
[----:B------:R-:W2:Y:S01]  /*81c0*/  MUFU.TANH R104, R104 ;  /* 0x0000006800687308 */ /* 0x000ea20000002400 */
[----:B-1----:R-:W-:-:S02]  /*81d0*/  FSEL R117, R126, -INF , P3 ;  /* 0xff8000007e757808 */ /* 0x002fc40001800000 */
[----:B------:R-:W-:Y:S01]  /*81e0*/  ISETP.GT.AND P3, PT, R128, 0x60, PT ;  /* 0x000000608000780c */ /* 0x000fe20003f64270 */
[----:B------:R-:W-:-:S01]  /*81f0*/  FADD.FTZ R111, -R120, R5 ;  /* 0x00000005786f7221 */ /* 0x000fc20000010100 */
[----:B------:R-:W-:-:S03]  /*8200*/  FMNMX.FTZ R132, R117, R132, !PT ;  /* 0x0000008475847209 */ /* 0x000fc60007810000 */
[----:B------:R-:W1:Y:S01]  /*8210*/  MUFU.TANH R105, R105 ;  /* 0x0000006900697308 */ /* 0x000e620000002400 */
[----:B0-----:R-:W-:Y:S01]  /*8220*/  FSEL R127, R127, -INF , P4 ;  /* 0xff8000007f7f7808 */ /* 0x001fe20002000000 */
[----:B------:R-:W-:Y:S01]  /*8230*/  FMUL.FTZ R111, R111, R88 ;  /* 0x000000586f6f7220 */ /* 0x000fe20000410000 */
[----:B------:R-:W-:Y:S02]  /*8240*/  ISETP.GT.AND P4, PT, R128, 0x61, PT ;  /* 0x000000618000780c */ /* 0x000fe40003f84270 */
[----:B------:R-:W-:-:S03]  /*8250*/  FMNMX.FTZ R132, R127, R132, !PT ;  /* 0x000000847f847209 */ /* 0x000fc60007810000 */
[----:B------:R-:W0:Y:S01]  /*8260*/  MUFU.TANH R92, R92 ;  /* 0x0000005c005c7308 */ /* 0x000e220000002400 */
[----:B--2---:R-:W-:Y:S01]  /*8270*/  FSEL R213, R104, -INF , P3 ;  /* 0xff80000068d57808 */ /* 0x004fe20001800000 */
[----:B------:R-:W-:Y:S01]  /*8280*/  FFMA.FTZ R104, R131, R88, -R102 ;  /* 0x0000005883687223 */ /* 0x000fe20000010866 */
[----:B------:R-:W-:Y:S02]  /*8290*/  ISETP.GT.AND P3, PT, R128, 0x68, PT ;  /* 0x000000688000780c */ /* 0x000fe40003f64270 */
[----:B------:R-:W-:-:S03]  /*82a0*/  FMNMX.FTZ R132, R213, R132, !PT ;  /* 0x00000084d5847209 */ /* 0x000fc60007810000 */
[----:B------:R-:W-:Y:S01]  /*82b0*/  MUFU.TANH R96, R96 ;  /* 0x0000006000607308 */ /* 0x000fe20000002400 */
[----:B-1----:R-:W-:Y:S02]  /*82c0*/  FSEL R105, R105, -INF , P4 ;  /* 0xff80000069697808 */ /* 0x002fe40002000000 */
[----:B------:R-:W-:Y:S02]  /*82d0*/  ISETP.GT.AND P4, PT, R128, 0x69, PT ;  /* 0x000000698000780c */ /* 0x000fe40003f84270 */
[----:B------:R-:W-:-:S03]  /*82e0*/  FMNMX.FTZ R132, R105, R132, !PT ;  /* 0x0000008469847209 */ /* 0x000fc60007810000 */
[----:B------:R-:W1:Y:S01]  /*82f0*/  MUFU.TANH R100, R100 ;  /* 0x0000006400647308 */ /* 0x000e620000002400 */
[----:B0-----:R-:W-:Y:S02]  /*8300*/  FSEL R131, R92, -INF , P3 ;  /* 0xff8000005c837808 */ /* 0x001fe40001800000 */
[----:B------:R-:W-:Y:S02]  /*8310*/  ISETP.GT.AND P3, PT, R128, 0x70, PT ;  /* 0x000000708000780c */ /* 0x000fe40003f64270 */
[----:B------:R-:W-:-:S03]  /*8320*/  FMNMX.FTZ R132, R131, R132, !PT ;  /* 0x0000008483847209 */ /* 0x000fc60007810000 */
[----:B------:R-:W-:Y:S08]  /*8330*/  MUFU.TANH R106, R106 ;  /* 0x0000006a006a7308 */ /* 0x000ff00000002400 */
[----:B------:R-:W0:Y:S01]  /*8340*/  MUFU.TANH R108, R108 ;  /* 0x0000006c006c7308 */ /* 0x000e220000002400 */
[----:B-1----:R-:W-:Y:S01]  /*8350*/  FSEL R217, R100, -INF , P3 ;  /* 0xff80000064d97808 */ /* 0x002fe20001800000 */
[-CC-:B------:R-:W-:Y:S01]  /*8360*/  FFMA.FTZ R100, R153, R88.reuse, -R102.reuse ;  /* 0x0000005899647223 */ /* 0x180fe20000010866 */
[----:B------:R-:W-:Y:S01]  /*8370*/  ISETP.GT.AND P3, PT, R128, 0x78, PT ;  /* 0x000000788000780c */ /* 0x000fe20003f64270 */
[----:B------:R-:W-:-:S04]  /*8380*/  FFMA.FTZ R153, R163, R88, -R102 ;  /* 0x00000058a3997223 */ /* 0x000fc80000010866 */
[----:B------:R-:W1:Y:S08]  /*8390*/  MUFU.TANH R110, R110 ;  /* 0x0000006e006e7308 */ /* 0x000e700000002400 */
[----:B------:R2:W-:Y:S01]  /*83a0*/  MUFU.EX2 R181, R215 ;  /* 0x000000d700b57308 */ /* 0x0005e20000000800 */
[----:B0-----:R-:W-:Y:S01]  /*83b0*/  FSEL R221, R108, -INF , P3 ;  /* 0xff8000006cdd7808 */ /* 0x001fe20001800000 */
[----:B------:R-:W-:Y:S01]  /*83c0*/  FFMA.FTZ R108, R161, R88, -R102 ;  /* 0x00000058a16c7223 */ /* 0x000fe20000010866 */
[----:B------:R-:W-:-:S05]  /*83d0*/  ISETP.GT.AND P3, PT, R128, 0x80, PT ;  /* 0x000000808000780c */ /* 0x000fca0003f64270 */
[----:B------:R-:W0:Y:S01]  /*83e0*/  MUFU.TANH R90, R90 ;  /* 0x0000005a005a7308 */ /* 0x000e220000002400 */
[----:B--2---:R-:W-:Y:S01]  /*83f0*/  FSEL R215, R96, -INF , P4 ;  /* 0xff80000060d77808 */ /* 0x004fe20002000000 */
[-CC-:B------:R-:W-:Y:S01]  /*8400*/  FFMA.FTZ R96, R135, R88.reuse, -R102.reuse ;  /* 0x0000005887607223 */ /* 0x180fe20000010866 */
[----:B------:R-:W-:Y:S01]  /*8410*/  ISETP.GT.AND P4, PT, R128, 0x71, PT ;  /* 0x000000718000780c */ /* 0x000fe20003f84270 */
[--C-:B------:R-:W-:Y:S01]  /*8420*/  FFMA.FTZ R135, R141, R88, -R102.reuse ;  /* 0x000000588d877223 */ /* 0x100fe20000010866 */
[----:B------:R-:W-:Y:S02]  /*8430*/  FMNMX.FTZ R132, R215, R132, !PT ;  /* 0x00000084d7847209 */ /* 0x000fe40007810000 */
[----:B------:R-:W-:Y:S01]  /*8440*/  FSEL R219, R106, -INF , P4 ;  /* 0xff8000006adb7808 */ /* 0x000fe20002000000 */
[----:B------:R-:W2:Y:S01]  /*8450*/  MUFU.TANH R91, R91 ;  /* 0x0000005b005b7308 */ /* 0x000ea20000002400 */
[----:B------:R-:W-:Y:S01]  /*8460*/  FMNMX.FTZ R132, R217, R132, !PT ;  /* 0x00000084d9847209 */ /* 0x000fe20007810000 */
[----:B------:R-:W-:Y:S01]  /*8470*/  FFMA.FTZ R106, R159, R88, -R102 ;  /* 0x000000589f6a7223 */ /* 0x000fe20000010866 */
[----:B------:R-:W-:-:S02]  /*8480*/  ISETP.GT.AND P4, PT, R128, 0x79, PT ;  /* 0x000000798000780c */ /* 0x000fc40003f84270 */
[----:B------:R-:W-:Y:S02]  /*8490*/  FMNMX.FTZ R132, R219, R132, !PT ;  /* 0x00000084db847209 */ /* 0x000fe40007810000 */
[----:B-1----:R-:W-:Y:S01]  /*84a0*/  FSEL R223, R110, -INF , P4 ;  /* 0xff8000006edf7808 */ /* 0x002fe20002000000 */
[----:B------:R-:W1:Y:S01]  /*84b0*/  MUFU.TANH R94, R94 ;  /* 0x0000005e005e7308 */ /* 0x000e620000002400 */
[----:B------:R-:W-:Y:S01]  /*84c0*/  FMNMX.FTZ R132, R221, R132, !PT ;  /* 0x00000084dd847209 */ /* 0x000fe20007810000 */
[-CC-:B------:R-:W-:Y:S01]  /*84d0*/  FFMA.FTZ R110, R165, R88.reuse, -R102.reuse ;  /* 0x00000058a56e7223 */ /* 0x180fe20000010866 */
[----:B------:R-:W-:Y:S02]  /*84e0*/  ISETP.GT.AND P4, PT, R128, 0x81, PT ;  /* 0x000000818000780c */ /* 0x000fe40003f84270 */
[----:B0-----:R-:W-:Y:S01]  /*84f0*/  FSEL R141, R90, -INF , P3 ;  /* 0xff8000005a8d7808 */ /* 0x001fe20001800000 */
[----:B------:R-:W-:-:S01]  /*8500*/  FFMA.FTZ R90, R143, R88, -R102 ;  /* 0x000000588f5a7223 */ /* 0x000fc20000010866 */
[----:B------:R-:W-:Y:S01]  /*8510*/  FMNMX.FTZ R132, R223, R132, !PT ;  /* 0x00000084df847209 */ /* 0x000fe20007810000 */
[----:B------:R-:W0:Y:S01]  /*8520*/  MUFU.TANH R95, R95 ;  /* 0x0000005f005f7308 */ /* 0x000e220000002400 */
[----:B------:R-:W-:-:S02]  /*8530*/  ISETP.GT.AND P3, PT, R128, 0x88, PT ;  /* 0x000000888000780c */ /* 0x000fc40003f64270 */
[----:B--2---:R-:W-:Y:S02]  /*8540*/  FSEL R225, R91, -INF , P4 ;  /* 0xff8000005be17808 */ /* 0x004fe40002000000 */
[----:B------:R-:W-:Y:S02]  /*8550*/  FMNMX.FTZ R132, R141, R132, !PT ;  /* 0x000000848d847209 */ /* 0x000fe40007810000 */
[----:B------:R-:W-:Y:S01]  /*8560*/  ISETP.GT.AND P4, PT, R128, 0x89, PT ;  /* 0x000000898000780c */ /* 0x000fe20003f84270 */
[----:B------:R-:W2:Y:S01]  /*8570*/  MUFU.TANH R98, R98 ;  /* 0x0000006200627308 */ /* 0x000ea20000002400 */
[----:B-1----:R-:W-:Y:S01]  /*8580*/  FSEL R143, R94, -INF , P3 ;  /* 0xff8000005e8f7808 */ /* 0x002fe20001800000 */
[----:B------:R-:W-:Y:S01]  /*8590*/  FFMA.FTZ R94, R147, R88, -R102 ;  /* 0x00000058935e7223 */ /* 0x000fe20000010866 */
[----:B------:R-:W-:Y:S02]  /*85a0*/  FMNMX.FTZ R132, R225, R132, !PT ;  /* 0x00000084e1847209 */ /* 0x000fe40007810000 */
[----:B------:R-:W-:-:S02]  /*85b0*/  ISETP.GT.AND P3, PT, R128, 0x90, PT ;  /* 0x000000908000780c */ /* 0x000fc40003f64270 */
[----:B------:R-:W-:Y:S01]  /*85c0*/  FMNMX.FTZ R132, R143, R132, !PT ;  /* 0x000000848f847209 */ /* 0x000fe20007810000 */
[----:B------:R-:W1:Y:S01]  /*85d0*/  MUFU.TANH R99, R99 ;  /* 0x0000006300637308 */ /* 0x000e620000002400 */
[----:B0-----:R-:W-:Y:S01]  /*85e0*/  FSEL R227, R95, -INF , P4 ;  /* 0xff8000005fe37808 */ /* 0x001fe20002000000 */
[----:B------:R-:W-:Y:S01]  /*85f0*/  FFMA.FTZ R95, R145, R88, -R102 ;  /* 0x00000058915f7223 */ /* 0x000fe20000010866 */
[----:B------:R-:W-:Y:S02]  /*8600*/  ISETP.GT.AND P4, PT, R128, 0x91, PT ;  /* 0x000000918000780c */ /* 0x000fe40003f84270 */
[----:B------:R-:W-:-:S03]  /*8610*/  FMNMX.FTZ R132, R227, R132, !PT ;  /* 0x00000084e3847209 */ /* 0x000fc60007810000 */
[----:B------:R-:W0:Y:S01]  /*8620*/  MUFU.TANH R112, R112 ;  /* 0x0000007000707308 */ /* 0x000e220000002400 */
[----:B--2---:R-:W-:Y:S01]  /*8630*/  FSEL R145, R98, -INF , P3 ;  /* 0xff80000062917808 */ /* 0x004fe20001800000 */
[-CC-:B------:R-:W-:Y:S01]  /*8640*/  FFMA.FTZ R98, R149, R88.reuse, -R102.reuse ;  /* 0x0000005895627223 */ /* 0x180fe20000010866 */
[C---:B------:R-:W-:Y:S01]  /*8650*/  ISETP.GT.AND P3, PT, R128.reuse, 0x98, PT ;  /* 0x000000988000780c */ /* 0x040fe20003f64270 */
[--C-:B------:R-:W-:Y:S01]  /*8660*/  FFMA.FTZ R149, R151, R88, -R102.reuse ;  /* 0x0000005897957223 */ /* 0x100fe20000010866 */
[----:B------:R-:W-:Y:S01]  /*8670*/  FMNMX.FTZ R132, R145, R132, !PT ;  /* 0x0000008491847209 */ /* 0x000fe20007810000 */
[----:B------:R-:W-:Y:S02]  /*8680*/  FFMA.FTZ R151, R157, R88, -R102 ;  /* 0x000000589d977223 */ /* 0x000fe40000010866 */
[----:B------:R-:W2:Y:S01]  /*8690*/  MUFU.TANH R103, R103 ;  /* 0x0000006700677308 */ /* 0x000ea20000002400 */
[----:B-1----:R-:W-:Y:S02]  /*86a0*/  FSEL R99, R99, -INF , P4 ;  /* 0xff80000063637808 */ /* 0x002fe40002000000 */
[----:B------:R-:W-:-:S02]  /*86b0*/  ISETP.GT.AND P4, PT, R128, 0x99, PT ;  /* 0x000000998000780c */ /* 0x000fc40003f84270 */
[----:B------:R-:W-:-:S03]  /*86c0*/  FMNMX.FTZ R132, R99, R132, !PT ;  /* 0x0000008463847209 */ /* 0x000fc60007810000 */
[----:B------:R1:W-:Y:S01]  /*86d0*/  MUFU.EX2 R92, R104 ;  /* 0x00000068005c7308 */ /* 0x0003e20000000800 */
[----:B0-----:R-:W-:Y:S01]  /*86e0*/  FSEL R147, R112, -INF , P3 ;  /* 0xff80000070937808 */ /* 0x001fe20001800000 */
[----:B------:R-:W-:Y:S02]  /*86f0*/  WARPGROUP.DEPBAR.LE gsb0, 0x0 ;  /* 0x00008000000079c5 */ /* 0x000fe40000010000 */
[----:B------:R-:W-:Y:S01]  /*8700*/  WARPGROUP.ARRIVE ;  /* 0x00000000000079c5 */ /* 0x000fe20000000000 */
[----:B------:R-:W-:-:S03]  /*8710*/  FMNMX.FTZ R132, R147, R132, !PT ;  /* 0x0000008493847209 */ /* 0x000fc60007810000 */
[----:B------:R-:W-:Y:S01]  /*8720*/  MUFU.EX2 R114, R114 ;  /* 0x0000007200727308 */ /* 0x000fe20000000800 */
[----:B--2---:R-:W-:Y:S01]  /*8730*/  FSEL R103, R103, -INF , P4 ;  /* 0xff80000067677808 */ /* 0x004fe20002000000 */
[----:B-1----:R-:W-:Y:S01]  /*8740*/  FFMA.FTZ R104, R155, R88, -R102 ;  /* 0x000000589b687223 */ /* 0x002fe20000010866 */
[----:B------:R-:W-:Y:S02]  /*8750*/  QGMMA.64x128x32.F32.E4M3.E4M3 R24, R168, gdesc[UR4], R24, gsb0 ;  /* 0x01e00004a8187df3 */ /* 0x000fe40008000818 */
[----:B------:R-:W-:-:S03]  /*8760*/  FMNMX.FTZ R132, R103, R132, !PT ;  /* 0x0000008467847209 */ /* 0x000fc60007810000 */
[----:B------:R-:W0:Y:S02]  /*8770*/  MUFU.EX2 R111, R111 ;  /* 0x0000006f006f7308 */ /* 0x000e240000000800 */
[----:B------:R-:W1:Y:S06]  /*8780*/  SHFL.BFLY PT, R91, R132, 0x2, 0x1f ;  /* 0x0c401f00845b7f89 */ /* 0x000e6c00000e0000 */
[----:B------:R-:W2:Y:S08]  /*8790*/  MUFU.EX2 R115, R115 ;  /* 0x0000007300737308 */ /* 0x000eb00000000800 */
[----:B------:R-:W3:Y:S01]  /*87a0*/  MUFU.EX2 R116, R116 ;  /* 0x0000007400747308 */ /* 0x000ee20000000800 */
[----:B0-----:R-:W-:-:S07]  /*87b0*/  FFMA.FTZ R144, R111, R3, R114 ;  /* 0x000000036f907223 */ /* 0x001fce0000010072 */
[----:B------:R-:W-:Y:S01]  /*87c0*/  MUFU.EX2 R119, R119 ;  /* 0x0000007700777308 */ /* 0x000fe20000000800 */
[----:B-1----:R-:W-:-:S05]  /*87d0*/  FMNMX.FTZ R91, R132, R91, !PT ;  /* 0x0000005b845b7209 */ /* 0x002fca0007810000 */
[----:B------:R-:W0:Y:S02]  /*87e0*/  SHFL.BFLY PT, R112, R91, 0x1, 0x1f ;  /* 0x0c201f005b707f89 */ /* 0x000e2400000e0000 */
[----:B------:R1:W-:Y:S08]  /*87f0*/  MUFU.EX2 R5, R122 ;  /* 0x0000007a00057308 */ /* 0x0003f00000000800 */
[----:B------:R-:W-:Y:S08]  /*8800*/  MUFU.EX2 R118, R118 ;  /* 0x0000007600767308 */ /* 0x000ff00000000800 */
[----:B------:R-:W-:Y:S01]  /*8810*/  MUFU.EX2 R185, R185 ;  /* 0x000000b900b97308 */ /* 0x000fe20000000800 */
[----:B0-----:R-:W-:-:S07]  /*8820*/  FMNMX.FTZ R91, R91, R112, !PT ;  /* 0x000000705b5b7209 */ /* 0x001fce0007810000 */
[----:B------:R-:W-:Y:S01]  /*8830*/  MUFU.EX2 R130, R130 ;  /* 0x0000008200827308 */ /* 0x000fe20000000800 */
[C---:B------:R-:W-:Y:S01]  /*8840*/  FSETP.NEU.FTZ.AND P2, PT, R91.reuse, -INF , PT ;  /* 0xff8000005b00780b */ /* 0x040fe20003f5d000 */
[----:B------:R-:W-:-:S06]  /*8850*/  FFMA.FTZ R102, R91, R88, -8 ;  /* 0xc10000005b667423 */ /* 0x000fcc0000010058 */
[----:B------:R-:W-:Y:S01]  /*8860*/  MUFU.EX2 R6, R6 ;  /* 0x0000000600067308 */ /* 0x000fe20000000800 */
[----:B------:R-:W-:-:S05]  /*8870*/  FSEL R102, R102, RZ, P2 ;  /* 0x000000ff66667208 */ /* 0x000fca0001000000 */
[-CC-:B------:R-:W-:Y:S01]  /*8880*/  FFMA.FTZ R132, R137, R88.reuse, -R102.reuse ;  /* 0x0000005889847223 */ /* 0x180fe20000010866 */
[----:B------:R-:W-:-:S01]  /*8890*/  FFMA.FTZ R137, R139, R88, -R102 ;  /* 0x000000588b897223 */ /* 0x000fc20000010866 */
[----:B------:R-:W-:Y:S01]  /*88a0*/  FSEL R139, R91, RZ, P2 ;  /* 0x000000ff5b8b7208 */ /* 0x000fe20001000000 */
[----:B------:R-:W-:-:S01]  /*88b0*/  FFMA.FTZ R155, R183, R88, -R102 ;  /* 0x00000058b79b7223 */ /* 0x000fc20000010866 */
[-CC-:B------:R-:W-:Y:S01]  /*88c0*/  FFMA.FTZ R112, R7, R88.reuse, -R102.reuse ;  /* 0x0000005807707223 */ /* 0x180fe20000010866 */
[----:B------:R-:W-:-:S01]  /*88d0*/  FFMA.FTZ R7, R187, R88, -R102 ;  /* 0x00000058bb077223 */ /* 0x000fc20000010866 */
[----:B------:R-:W-:Y:S01]  /*88e0*/  FFMA.FTZ R120, R9, R88, -R102 ;  /* 0x0000005809787223 */ /* 0x000fe20000010866 */
[----:B------:R-:W-:-:S01]  /*88f0*/  FADD.FTZ R139, -R139, R4 ;  /* 0x000000048b8b7221 */ /* 0x000fc20000010100 */
[-CC-:B------:R-:W-:Y:S01]  /*8900*/  FFMA.FTZ R9, R203, R88.reuse, -R102.reuse ;  /* 0x00000058cb097223 */ /* 0x180fe20000010866 */
[----:B------:R-:W-:Y:S01]  /*8910*/  MUFU.EX2 R155, R155 ;  /* 0x0000009b009b7308 */ /* 0x000fe20000000800 */
[----:B-1----:R-:W-:-:S01]  /*8920*/  FFMA.FTZ R122, R11, R88, -R102 ;  /* 0x000000580b7a7223 */ /* 0x002fc20000010866 */
[-C--:B------:R-:W-:Y:S01]  /*8930*/  FMUL.FTZ R138, R139, R88.reuse ;  /* 0x000000588b8a7220 */ /* 0x080fe20000410000 */
[----:B------:R-:W-:-:S01]  /*8940*/  FFMA.FTZ R11, R199, R88, -R102 ;  /* 0x00000058c70b7223 */ /* 0x000fc20000010866 */
[----:B------:R-:W-:Y:S01]  /*8950*/  FFMA.FTZ R140, R125, R88, -R102 ;  /* 0x000000587d8c7223 */ /* 0x000fe20000010866 */
[----:B--2---:R-:W-:-:S01]  /*8960*/  FADD.FTZ R125, R115, R144 ;  /* 0x00000090737d7221 */ /* 0x004fc20000010000 */
[-CC-:B------:R-:W-:Y:S01]  /*8970*/  FFMA.FTZ R124, R13, R88.reuse, -R102.reuse ;  /* 0x000000580d7c7223 */ /* 0x180fe20000010866 */
[----:B------:R-:W-:-:S01]  /*8980*/  FFMA.FTZ R142, R109, R88, -R102 ;  /* 0x000000586d8e7223 */ /* 0x000fc20000010866 */
[----:B------:R-:W0:Y:S01]  /*8990*/  MUFU.EX2 R138, R138 ;  /* 0x0000008a008a7308 */ /* 0x000e220000000800 */
[----:B---3--:R-:W-:-:S01]  /*89a0*/  FADD.FTZ R144, R116, R125 ;  /* 0x0000007d74907221 */ /* 0x008fc20000010000 */
        /* <DEDUP_REMOVED lines=17> */
[----:B------:R-:W-:-:S01]  /*8ac0*/  FFMA.FTZ R227, R227, R88, -R102 ;  /* 0x00000058e3e37223 */ /* 0x000fc20000010866 */
[-CC-:B------:R-:W-:Y:S01]  /*8ad0*/  FFMA.FTZ R145, R145, R88.reuse, -R102.reuse ;  /* 0x0000005891917223 */ /* 0x180fe20000010866 */
[----:B------:R-:W-:-:S01]  /*8ae0*/  FFMA.FTZ R99, R99, R88, -R102 ;  /* 0x0000005863637223 */ /* 0x000fc20000010866 */
[----:B------:R-:W-:-:S02]  /*8af0*/  FFMA.FTZ R147, R147, R88, -R102 ;  /* 0x0000005893937223 */ /* 0x000fc40000010866 */
        /* <DEDUP_REMOVED lines=8> */
[----:B------:R-:W-:-:S06]  /*8b80*/  WARPGROUP.DEPBAR.LE gsb0, 0x0 ;  /* 0x00008000000079c5 */ /* 0x000fcc0000010000 */
[----:B------:R1:W-:Y:S01]  /*8b90*/  MUFU.EX2 R4, R142 ;  /* 0x0000008e00047308 */ /* 0x0003e20000000800 */
[----:B--2---:R-:W-:-:S07]  /*8ba0*/  FADD.FTZ R2, R122, R3 ;  /* 0x000000037a027221 */ /* 0x004fce0000010000 */
[----:B------:R-:W2:Y:S01]  /*8bb0*/  MUFU.EX2 R124, R124 ;  /* 0x0000007c007c7308 */ /* 0x000ea20000000800 */
[----:B-1----:R-:W-:-:S01]  /*8bc0*/  FFMA.FTZ R142, R127, R88, -R102 ;  /* 0x000000587f8e7223 */ /* 0x002fc20000010866 */
[----:B------:R-:W-:Y:S01]  /*8bd0*/  FADD.FTZ R127, R119, R144 ;  /* 0x00000090777f7221 */ /* 0x000fe20000010000 */
[----:B0-----:R-:W-:-:S03]  /*8be0*/  FADD.FTZ R3, R11, R2 ;  /* 0x000000020b037221 */ /* 0x001fc60000010000 */
[----:B------:R-:W-:Y:S02]  /*8bf0*/  FADD.FTZ R144, R118, R127 ;  /* 0x0000007f76907221 */ /* 0x000fe40000010000 */
[----:B------:R-:W0:Y:S02]  /*8c00*/  MUFU.EX2 R13, R13 ;  /* 0x0000000d000d7308 */ /* 0x000e240000000800 */
[----:B------:R-:W-:-:S01]  /*8c10*/  FADD.FTZ R127, R185, R144 ;  /* 0x00000090b97f7221 */ /* 0x000fc20000010000 */
[-CC-:B------:R-:W-:Y:S01]  /*8c20*/  FFMA.FTZ R144, R105, R88.reuse, -R102.reuse ;  /* 0x0000005869907223 */ /* 0x180fe20000010866 */
[----:B------:R-:W-:-:S02]  /*8c30*/  FFMA.FTZ R105, R131, R88, -R102 ;  /* 0x0000005883697223 */ /* 0x000fc40000010866 */
[----:B------:R-:W-:Y:S02]  /*8c40*/  FADD.FTZ R146, R130, R127 ;  /* 0x0000007f82927221 */ /* 0x000fe40000010000 */
[----:B------:R-:W1:Y:S01]  /*8c50*/  MUFU.EX2 R201, R201 ;  /* 0x000000c900c97308 */ /* 0x000e620000000800 */
[----:B--2---:R-:W-:-:S01]  /*8c60*/  FADD.FTZ R2, R124, R3 ;  /* 0x000000037c027221 */ /* 0x004fc20000010000 */
[----:B------:R-:W-:-:S04]  /*8c70*/  FADD.FTZ R127, R181, R146 ;  /* 0x00000092b57f7221 */ /* 0x000fc80000010000 */
[----:B------:R-:W-:Y:S02]  /*8c80*/  FADD.FTZ R146, R6, R127 ;  /* 0x0000007f06927221 */ /* 0x000fe40000010000 */
[----:B------:R-:W2:Y:S01]  /*8c90*/  MUFU.EX2 R126, R126 ;  /* 0x0000007e007e7308 */ /* 0x000ea20000000800 */
[----:B0-----:R-:W-:-:S07]  /*8ca0*/  FADD.FTZ R3, R13, R2 ;  /* 0x000000020d037221 */ /* 0x001fce0000010000 */
[----:B------:R-:W0:Y:S01]  /*8cb0*/  MUFU.EX2 R8, R8 ;  /* 0x0000000800087308 */ /* 0x000e220000000800 */
[----:B-1----:R-:W-:-:S01]  /*8cc0*/  FADD.FTZ R127, R201, R146 ;  /* 0x00000092c97f7221 */ /* 0x002fc20000010000 */
[----:B------:R-:W-:-:S06]  /*8cd0*/  FFMA.FTZ R146, R215, R88, -R102 ;  /* 0x00000058d7927223 */ /* 0x000fcc0000010866 */
        /* <DEDUP_REMOVED lines=38> */
[----:B------:R-:W-:-:S02]  /*8f40*/  FFMA.FTZ R139, R141, R88, -R102 ;  /* 0x000000588d8b7223 */ /* 0x000fc40000010866 */
[----:B------:R-:W0:Y:S01]  /*8f50*/  MUFU.EX2 R109, R109 ;  /* 0x0000006d006d7308 */ /* 0x000e220000000800 */
[----:B-1----:R-:W-:-:S07]  /*8f60*/  FADD.FTZ R2, R20, R3 ;  /* 0x0000000314027221 */ /* 0x002fce0000010000 */
[----:B------:R-:W1:Y:S01]  /*8f70*/  MUFU.EX2 R123, R123 ;  /* 0x0000007b007b7308 */ /* 0x000e620000000800 */
[----:B--2---:R-:W-:-:S04]  /*8f80*/  FADD.FTZ R3, R129, R2 ;  /* 0x0000000281037221 */ /* 0x004fc80000010000 */
[----:B------:R-:W-:-:S03]  /*8f90*/  FADD.FTZ R2, R92, R3 ;  /* 0x000000035c027221 */ /* 0x000fc60000010000 */
        /* <DEDUP_REMOVED lines=38> */
[----:B------:R-:W-:-:S06]  /*9200*/  IADD3 R2, -R23, 0xb, RZ ;  /* 0x0000000b17027810 */ /* 0x000fcc0007ffe1ff */
        /* <DEDUP_REMOVED lines=18> */
[----:B------:R1:W2:Y:S01]  /*9330*/  MUFU.EX2 R158, R143 ;  /* 0x0000008f009e7308 */ /* 0x0002a20000000800 */
[----:B0-----:R-:W-:-:S07]  /*9340*/  FADD.FTZ R3, R150, R3 ;  /* 0x0000000396037221 */ /* 0x001fce0000010000 */
[----:B------:R-:W-:Y:S01]  /*9350*/  MUFU.EX2 R106, R106 ;  /* 0x0000006a006a7308 */ /* 0x000fe20000000800 */
[----:B-1----:R-:W-:-:S05]  /*9360*/  IMAD.U32 R143, RZ, RZ, UR55 ;  /* 0x00000037ff8f7e24 */ /* 0x002fca000f8e00ff */
[----:B------:R-:W-:Y:S01]  /*9370*/  @!P1 LEA R141, R143, UR41, 0x3 ;  /* 0x000000298f8d9c11 */ /* 0x000fe2000f8e18ff */
[----:B------:R0:W-:Y:S06]  /*9380*/  BAR.ARV R2, 0x100 ;  /* 0x000400020000751d */ /* 0x0001ec0000002000 */
[----:B------:R-:W1:Y:S01]  /*9390*/  MUFU.EX2 R227, R227 ;  /* 0x000000e300e37308 */ /* 0x000e620000000800 */
[----:B--2---:R-:W-:-:S01]  /*93a0*/  FADD.FTZ R3, R158, R3 ;  /* 0x000000039e037221 */ /* 0x004fc20000010000 */
[----:B0-----:R-:W-:-:S05]  /*93b0*/  @!P1 VIADD R2, R141, 0x29840 ;  /* 0x000298408d029836 */ /* 0x001fca0000000000 */
[----:B------:R-:W-:Y:S01]  /*93c0*/  @!P1 PRMT R2, RZ, 0x654, R2 ;  /* 0x00000654ff029816 */ /* 0x000fe20000000002 */
[----:B------:R-:W-:Y:S03]  /*93d0*/  MUFU.EX2 R108, R108 ;  /* 0x0000006c006c7308 */ /* 0x000fe60000000800 */
[----:B------:R0:W-:Y:S05]  /*93e0*/  @!P1 SYNCS.ARRIVE.TRANS64.RED.A1T0 RZ, [R2+URZ], RZ ;  /* 0x000000ff02ff99a7 */ /* 0x0001ea000810043f */
[----:B------:R-:W2:Y:S01]  /*93f0*/  MUFU.EX2 R160, R145 ;  /* 0x0000009100a07308 */ /* 0x000ea20000000800 */
[----:B-1----:R-:W-:-:S07]  /*9400*/  FADD.FTZ R3, R227, R3 ;  /* 0x00000003e3037221 */ /* 0x002fce0000010000 */
[----:B------:R-:W-:Y:S08]  /*9410*/  MUFU.EX2 R153, R153 ;  /* 0x0000009900997308 */ /* 0x000ff00000000800 */
[----:B------:R1:W3:Y:S01]  /*9420*/  MUFU.EX2 R162, R99 ;  /* 0x0000006300a27308 */ /* 0x0002e20000000800 */
[----:B--2---:R-:W-:-:S07]  /*9430*/  FADD.FTZ R3, R160, R3 ;  /* 0x00000003a0037221 */ /* 0x004fce0000010000 */
[----:B------:R-:W2:Y:S01]  /*9440*/  MUFU.EX2 R110, R110 ;  /* 0x0000006e006e7308 */ /* 0x000ea20000000800 */
[----:B-1----:R-:W-:-:S04]  /*9450*/  FADD.FTZ R99, R101, R156 ;  /* 0x0000009c65637221 */ /* 0x002fc80000010000 */
[----:B------:R-:W-:-:S03]  /*9460*/  FADD.FTZ R99, R106, R99 ;  /* 0x000000636a637221 */ /* 0x000fc60000010000 */
[----:B------:R-:W1:Y:S01]  /*9470*/  MUFU.EX2 R154, R147 ;  /* 0x00000093009a7308 */ /* 0x000e620000000800 */
[----:B0-----:R-:W-:-:S01]  /*9480*/  FADD.FTZ R2, R108, R99 ;  /* 0x000000636c027221 */ /* 0x001fc20000010000 */
[----:B---3--:R-:W-:-:S03]  /*9490*/  FADD.FTZ R3, R162, R3 ;  /* 0x00000003a2037221 */ /* 0x008fc60000010000 */
[----:B------:R-:W-:-:S03]  /*94a0*/  FADD.FTZ R99, R153, R2 ;  /* 0x0000000299637221 */ /* 0x000fc60000010000 */
[----:B------:R-:W0:Y:S01]  /*94b0*/  MUFU.EX2 R102, R102 ;  /* 0x0000006600667308 */ /* 0x000e220000000800 */
[----:B--2---:R-:W-:-:S01]  /*94c0*/  FADD.FTZ R2, R110, R99 ;  /* 0x000000636e027221 */ /* 0x004fc20000010000 */
[----:B-1----:R-:W-:-:S03]  /*94d0*/  FADD.FTZ R99, R154, R3 ;  /* 0x000000039a637221 */ /* 0x002fc60000010000 */
[----:B------:R-:W-:Y:S01]  /*94e0*/  FADD.FTZ R3, R5, R2 ;  /* 0x0000000205037221 */ /* 0x000fe20000010000 */
[----:B0-----:R-:W-:-:S01]  /*94f0*/  FADD.FTZ R2, R102, R99 ;  /* 0x0000006366027221 */ /* 0x001fc20000010000 */
[----:B------:R-:W-:Y:S06]  /*9500*/  @!P0 BRA `(.L_x_1996) ;  /* 0x0000000000048947 */ /* 0x000fec0003800000 */
[----:B------:R-:W-:Y:S01]  /*9510*/  BPT.TRAP 0x1 ;  /* 0x000000040000795c */ /* 0x000fe20000300000 */
.L_x_1996:
        /* <DEDUP_REMOVED lines=13> */
[----:B------:R-:W-:Y:S01]  /*95f0*/  F2FP.SATFINITE.E4M3.F32.PACK_AB_MERGE_C R7, R112, R155, R7 ;  /* 0x0000009b7007723e */ /* 0x000fe20004807007 */
        /* <DEDUP_REMOVED lines=103> */
.L_x_1987:
[----:B------:R-:W-:-:S13]  /*9c70*/  ISETP.LE.AND P2, PT, RZ, UR56, PT ;  /* 0x00000038ff007c0c */ /* 0x000fda000bf43270 */
[----:B------:R-:W-:Y:S05]  /*9c80*/  @!P2 BRA `(.L_x_1998) ;  /* 0x0000003400a8a947 */ /* 0x000fea0003800000 */
[----:B------:R-:W-:Y:S01]  /*9c90*/  IMAD.MOV.U32 R5, RZ, RZ, R91 ;  /* 0x000000ffff057224 */ /* 0x000fe200078e005b */
[----:B------:R-:W-:Y:S01]  /*9ca0*/  UMOV UR50, UR45 ;  /* 0x0000002d00327c82 */ /* 0x000fe20008000000 */
[----:B------:R-:W-:Y:S01]  /*9cb0*/  IMAD.MOV.U32 R4, RZ, RZ, R89 ;  /* 0x000000ffff047224 */ /* 0x000fe200078e0059 */
[----:B------:R-:W-:-:S06]  /*9cc0*/  UMOV UR49, UR55 ;  /* 0x0000003700317c82 */ /* 0x000fcc0008000000 */
.L_x_2008:
[----:B------:R-:W-:Y:S01]  /*9cd0*/  ISETP.NE.AND P3, PT, RZ, UR43, PT ;  /* 0x0000002bff007c0c */ /* 0x000fe2000bf65270 */
[----:B------:R-:W-:-:S04]  /*9ce0*/  UISETP.NE.AND UP0, UPT, UR49, 0x1, UPT ;  /* 0x000000013100788c */ /* 0x000fc8000bf05270 */
[----:B------:R-:W-:-:S04]  /*9cf0*/  USEL UR45, URZ, 0x1, UP0 ;  /* 0x000000013f2d7887 */ /* 0x000fc80008000000 */
[----:B------:R-:W-:-:S04]  /*9d00*/  ULOP3.LUT UR45, UR50, UR45, URZ, 0x3c, !UPT ;  /* 0x0000002d322d7292 */ /* 0x000fc8000f8e3c3f */
[----:B------:R-:W-:Y:S08]  /*9d10*/  @P3 BRA `(.L_x_1999) ;  /* 0x0000000000383947 */ /* 0x000ff00003800000 */
[----:B------:R-:W-:Y:S05]  /*9d20*/  @!P0 BRA `(.L_x_2000) ;  /* 0x0000000000048947 */ /* 0x000fea0003800000 */
[----:B------:R-:W-:Y:S01]  /*9d30*/  BPT.TRAP 0x1 ;  /* 0x000000040000795c */ /* 0x000fe20000300000 */
.L_x_2000:
        /* <DEDUP_REMOVED lines=9> */
.L_x_2001:
[----:B-1----:R-:W-:Y:S05]  /*9dd0*/  @P2 BRA `(.L_x_1999) ;  /* 0x0000000000082947 */ /* 0x002fea0003800000 */
[----:B------:R-:W1:Y:S02]  /*9de0*/  SYNCS.PHASECHK.TRANS64.TRYWAIT P2, [UR6+0x29830], R6 ;  /* 0x02983006ff0075a7 */ /* 0x000e640008040146 */
[----:B-1----:R-:W-:Y:S05]  /*9df0*/  @!P2 BRA `(.L_x_2002) ;  /* 0x000000b80018a947 */ /* 0x002fea0003800000 */
.L_x_1999:
        /* <DEDUP_REMOVED lines=189> */
.L_x_2004:
[----:B------:R-:W-:Y:S01]  /*a9d0*/  ULEA UR6, UR49, UR41, 0x3 ;  /* 0x0000002931067291 */ /* 0x000fe2000f8e183f */
[----:B------:R-:W-:-:S05]  /*a9e0*/  IMAD.U32 R6, RZ, RZ, UR50 ;  /* 0x00000032ff067e24 */ /* 0x000fca000f8e00ff */
[----:B------:R-:W-:-:S04]  /*a9f0*/  SHF.L.U32 R6, R6, 0x1f, RZ ;  /* 0x0000001f06067819 */ /* 0x000fc800000006ff */
[----:B------:R0:W1:Y:S01]  /*aa00*/  SYNCS.PHASECHK.TRANS64.TRYWAIT P2, [UR6+0x29850], R6 ;  /* 0x02985006ff0075a7 */ /* 0x0000620008040146 */
[----:B------:R-:W-:Y:S05]  /*aa10*/  @!P0 BRA `(.L_x_2005) ;  /* 0x0000000000048947 */ /* 0x000fea0003800000 */
[----:B------:R-:W-:Y:S01]  /*aa20*/  BPT.TRAP 0x1 ;  /* 0x000000040000795c */ /* 0x000fe20000300000 */
.L_x_2005:
[----:B-1----:R-:W-:Y:S05]  /*aa30*/  @P2 BRA `(.L_x_2003) ;  /* 0x0000000000082947 */ /* 0x002fea0003800000 */
[----:B------:R-:W1:Y:S02]  /*aa40*/  SYNCS.PHASECHK.TRANS64.TRYWAIT P2, [UR6+0x29850], R6 ;  /* 0x02985006ff0075a7 */ /* 0x000e640008040146 */
[----:B-1----:R-:W-:Y:S05]  /*aa50*/  @!P2 BRA `(.L_x_2006) ;  /* 0x000000ac0018a947 */ /* 0x002fea0003800000 */
.L_x_2003:
[----:B------:R-:W-:Y:S01]  /*aa60*/  UIADD3 UR6, UR41, 0x400, URZ ;  /* 0x0000040029067890 */ /* 0x000fe2000fffe03f */
[----:B------:R-:W-:Y:S01]  /*aa70*/  WARPGROUP.ARRIVE ;  /* 0x00000000000079c5 */ /* 0x000fe20000000000 */
[----:B------:R-:W-:Y:S01]  /*aa80*/  UMOV UR7, 0xc0000010 ;  /* 0xc000001000077882 */ /* 0x000fe20000000000 */
[C---:B-1----:R-:W-:Y:S01]  /*aa90*/  FMUL.FTZ R7, R0.reuse, R152 ;  /* 0x0000009800077220 */ /* 0x042fe20000410000 */
[----:B------:R-:W-:Y:S01]  /*aaa0*/  USHF.R.U32.HI UR6, URZ, 0x4, UR6 ;  /* 0x000000043f067899 */ /* 0x000fe20008011606 */
[C---:B------:R-:W-:Y:S01]  /*aab0*/  FMUL.FTZ R9, R0.reuse, R153 ;  /* 0x0000009900097220 */ /* 0x040fe20000410000 */
[C---:B------:R-:W-:Y:S01]  /*aac0*/  FMUL.FTZ R13, R0.reuse, R156 ;  /* 0x0000009c000d7220 */ /* 0x040fe20000410000 */
[C---:B0-----:R-:W-:Y:S01]  /*aad0*/  FMUL.FTZ R6, R0.reuse, R154 ;  /* 0x0000009a00067220 */ /* 0x041fe20000410000 */
        /* <DEDUP_REMOVED lines=8> */
[----:B------:R-:W-:Y:S01]  /*ab60*/  UIMAD UR10, UR49, 0x500, UR6 ;  /* 0x00000500310a78a4 */ /* 0x000fe2000f8e0206 */
[----:B------:R-:W1:Y:S01]  /*ab70*/  MUFU.TANH R9, R9 ;  /* 0x0000000900097308 */ /* 0x000e620000002400 */
        /* <DEDUP_REMOVED lines=9> */
[----:B------:R-:W2:Y:S01]  /*ac10*/  MUFU.TANH R13, R13 ;  /* 0x0000000d000d7308 */ /* 0x000ea20000002400 */
[----:B------:R-:W-:Y:S01]  /*ac20*/  UMOV UR7, 0xc0000010 ;  /* 0xc000001000077882 */ /* 0x000fe20000000000 */
[----:B0-----:R-:W-:Y:S01]  /*ac30*/  FMNMX.FTZ R8, R7, R4, !PT ;  /* 0x0000000407087209 */ /* 0x001fe20007810000 */
[C---:B------:R-:W-:Y:S01]  /*ac40*/  FMUL.FTZ R193, R0.reuse, R166 ;  /* 0x000000a600c17220 */ /* 0x040fe20000410000 */
[C---:B------:R-:W-:Y:S01]  /*ac50*/  FMUL.FTZ R137, R0.reuse, R137 ;  /* 0x0000008900897220 */ /* 0x040fe20000410000 */
[C---:B------:R-:W-:Y:S01]  /*ac60*/  FMUL.FTZ R167, R0.reuse, R167 ;  /* 0x000000a700a77220 */ /* 0x040fe20000410000 */
[C---:B------:R-:W-:Y:S01]  /*ac70*/  FMUL.FTZ R199, R0.reuse, R140 ;  /* 0x0000008c00c77220 */ /* 0x040fe20000410000 */
[----:B-1----:R-:W-:Y:S01]  /*ac80*/  FMNMX.FTZ R8, R9, R8, !PT ;  /* 0x0000000809087209 */ /* 0x002fe20007810000 */
        /* <DEDUP_REMOVED lines=82> */
[----:B------:R-:W2:Y:S06]  /*b1b0*/  LDC R88, c[0x0][0x988] ;  /* 0x00026200ff587b82 */ /* 0x000eac0000000800 */
[----:B------:R-:W3:Y:S01]  /*b1c0*/  MUFU.TANH R195, R195 ;  /* 0x000000c300c37308 */ /* 0x000ee20000002400 */
[----:B0-----:R-:W-:-:S07]  /*b1d0*/  FMNMX.FTZ R8, R165, R8, !PT ;  /* 0x00000008a5087209 */ /* 0x001fce0007810000 */
[----:B------:R-:W0:Y:S01]  /*b1e0*/  MUFU.TANH R193, R193 ;  /* 0x000000c100c17308 */ /* 0x000e220000002400 */
[----:B-1----:R-:W-:-:S07]  /*b1f0*/  FMNMX.FTZ R10, R161, R10, !PT ;  /* 0x0000000aa10a7209 */ /* 0x002fce0007810000 */
[----:B------:R-:W1:Y:S01]  /*b200*/  MUFU.TANH R137, R137 ;  /* 0x0000008900897308 */ /* 0x000e620000002400 */
[----:B---3--:R-:W-:-:S07]  /*b210*/  FMNMX.FTZ R8, R195, R8, !PT ;  /* 0x00000008c3087209 */ /* 0x008fce0007810000 */
[----:B------:R-:W3:Y:S01]  /*b220*/  MUFU.TANH R167, R167 ;  /* 0x000000a700a77308 */ /* 0x000ee20000002400 */
[----:B0-----:R-:W-:-:S07]  /*b230*/  FMNMX.FTZ R10, R193, R10, !PT ;  /* 0x0000000ac10a7209 */ /* 0x001fce0007810000 */
[----:B------:R-:W0:Y:S01]  /*b240*/  MUFU.TANH R199, R199 ;  /* 0x000000c700c77308 */ /* 0x000e220000002400 */
[----:B-1----:R-:W-:-:S07]  /*b250*/  FMNMX.FTZ R8, R137, R8, !PT ;  /* 0x0000000889087209 */ /* 0x002fce0007810000 */
[----:B------:R-:W1:Y:S01]  /*b260*/  MUFU.TANH R197, R197 ;  /* 0x000000c500c57308 */ /* 0x000e620000002400 */
[----:B---3--:R-:W-:Y:S01]  /*b270*/  FMNMX.FTZ R10, R167, R10, !PT ;  /* 0x0000000aa70a7209 */ /* 0x008fe20007810000 */
[----:B------:R-:W-:Y:S02]  /*b280*/  WARPGROUP.DEPBAR.LE gsb0, 0x0 ;  /* 0x00008000000079c5 */ /* 0x000fe40000010000 */
[----:B------:R-:W-:-:S04]  /*b290*/  WARPGROUP.ARRIVE ;  /* 0x00000000000079c5 */ /* 0x000fc80000000000 */
[----:B------:R-:W3:Y:S01]  /*b2a0*/  MUFU.TANH R141, R141 ;  /* 0x0000008d008d7308 */ /* 0x000ee20000002400 */
[----:B0-----:R-:W-:Y:S01]  /*b2b0*/  FMNMX.FTZ R8, R199, R8, !PT ;  /* 0x00000008c7087209 */ /* 0x001fe20007810000 */
[----:B------:R-:W-:Y:S01]  /*b2c0*/  QGMMA.64x128x32.F32.E4M3.E4M3 R24, R180, gdesc[UR4], R24, gsb0 ;  /* 0x01e00004b4187df3 */ /* 0x000fe20008000818 */
[----:B------:R-:W-:Y:S01]  /*b2d0*/  UIADD3 UR6, UR10, 0x200, URZ ;  /* 0x000002000a067890 */ /* 0x000fe2000fffe03f */
[----:B------:R-:W-:-:S04]  /*b2e0*/  UMOV UR7, 0xc0000010 ;  /* 0xc000001000077882 */ /* 0x000fc80000000000 */
        /* <DEDUP_REMOVED lines=35> */
[----:B0-----:R-:W-:Y:S01]  /*b520*/  FMNMX.FTZ R8, R125, R8, !PT ;  /* 0x000000087d087209 */ /* 0x001fe20007810000 */
[----:B------:R-:W-:Y:S02]  /*b530*/  WARPGROUP.DEPBAR.LE gsb0, 0x0 ;  /* 0x00008000000079c5 */ /* 0x000fe40000010000 */
[----:B------:R-:W-:-:S04]  /*b540*/  WARPGROUP.ARRIVE ;  /* 0x00000000000079c5 */ /* 0x000fc80000000000 */
[----:B------:R-:W0:Y:S01]  /*b550*/  MUFU.TANH R217, R217 ;  /* 0x000000d900d97308 */ /* 0x000e220000002400 */
[----:B-1----:R-:W-:Y:S01]  /*b560*/  FMNMX.FTZ R10, R123, R10, !PT ;  /* 0x0000000a7b0a7209 */ /* 0x002fe20007810000 */
[----:B------:R-:W-:Y:S01]  /*b570*/  QGMMA.64x128x32.F32.E4M3.E4M3 R24, R176, gdesc[UR4], R24, gsb0 ;  /* 0x01e00004b0187df3 */ /* 0x000fe20008000818 */
[----:B------:R-:W-:Y:S01]  /*b580*/  UIADD3 UR6, UR10, 0x300, URZ ;  /* 0x000003000a067890 */ /* 0x000fe2000fffe03f */
[----:B------:R-:W-:-:S04]  /*b590*/  UMOV UR7, 0xc0000010 ;  /* 0xc000001000077882 */ /* 0x000fc80000000000 */
        /* <DEDUP_REMOVED lines=83> */
[----:B------:R-:W-:Y:S06]  /*bad0*/  QGMMA.64x128x32.F32.E4M3.E4M3 R24, R168, gdesc[UR4], R24, gsb0 ;  /* 0x01e00004a8187df3 */ /* 0x000fec0008000818 */
[----:B------:R-:W0:Y:S01]  /*bae0*/  MUFU.TANH R101, R101 ;  /* 0x0000006500657308 */ /* 0x000e220000002400 */
[----:B-1----:R-:W-:-:S05]  /*baf0*/  FMNMX.FTZ R8, R124, R89, !PT ;  /* 0x000000597c087209 */ /* 0x002fca0007810000 */
[----:B------:R-:W1:Y:S02]  /*bb00*/  SHFL.BFLY PT, R89, R8, 0x2, 0x1f ;  /* 0x0c401f0008597f89 */ /* 0x000e6400000e0000 */
[----:B------:R-:W4:Y:S01]  /*bb10*/  MUFU.TANH R103, R103 ;  /* 0x0000006700677308 */ /* 0x000f220000002400 */
[----:B---3--:R-:W-:-:S04]  /*bb20*/  FMNMX.FTZ R10, R99, R10, !PT ;  /* 0x0000000a630a7209 */ /* 0x008fc80007810000 */
[----:B0-----:R-:W-:-:S04]  /*bb30*/  FMNMX.FTZ R10, R101, R10, !PT ;  /* 0x0000000a650a7209 */ /* 0x001fc80007810000 */
[----:B----4-:R-:W-:-:S05]  /*bb40*/  FMNMX.FTZ R10, R103, R10, !PT ;  /* 0x0000000a670a7209 */ /* 0x010fca0007810000 */
[----:B------:R-:W0:Y:S01]  /*bb50*/  SHFL.BFLY PT, R91, R10, 0x2, 0x1f ;  /* 0x0c401f000a5b7f89 */ /* 0x000e2200000e0000 */
[----:B-1----:R-:W-:-:S05]  /*bb60*/  FMNMX.FTZ R12, R8, R89, !PT ;  /* 0x00000059080c7209 */ /* 0x002fca0007810000 */
[----:B------:R-:W1:Y:S01]  /*bb70*/  SHFL.BFLY PT, R89, R12, 0x1, 0x1f ;  /* 0x0c201f000c597f89 */ /* 0x000e6200000e0000 */
[----:B0-----:R-:W-:-:S05]  /*bb80*/  FMNMX.FTZ R14, R10, R91, !PT ;  /* 0x0000005b0a0e7209 */ /* 0x001fca0007810000 */
[----:B------:R-:W0:Y:S01]  /*bb90*/  SHFL.BFLY PT, R91, R14, 0x1, 0x1f ;  /* 0x0c201f000e5b7f89 */ /* 0x000e2200000e0000 */
        /* <DEDUP_REMOVED lines=17> */
[----:B0-----:R-:W-:Y:S01]  /*bcb0*/  FMNMX.FTZ R91, R14, R91, !PT ;  /* 0x0000005b0e5b7209 */ /* 0x001fe20007810000 */
        /* <DEDUP_REMOVED lines=63> */
[----:B------:R-:W-:Y:S01]  /*c0b0*/  FFMA.FTZ R97, R97, R88, -R102 ;  /* 0x0000005861617223 */ /* 0x000fe20000010866 */
[----:B------:R-:W-:-:S02]  /*c0c0*/  IMAD.U32 R119, RZ, RZ, UR55 ;  /* 0x00000037ff777e24 */ /* 0x000fc4000f8e00ff */
[-CC-:B------:R-:W-:Y:S01]  /*c0d0*/  FFMA.FTZ R99, R99, R88.reuse, -R102.reuse ;  /* 0x0000005863637223 */ /* 0x180fe20000010866 */
[----:B------:R-:W-:-:S01]  /*c0e0*/  FFMA.FTZ R101, R101, R88, -R102 ;  /* 0x0000005865657223 */ /* 0x000fc20000010866 */
[----:B------:R-:W-:Y:S02]  /*c0f0*/  WARPGROUP.DEPBAR.LE gsb0, 0x0 ;  /* 0x00008000000079c5 */ /* 0x000fe40000010000 */
        /* <DEDUP_REMOVED lines=41> */
[-CC-:B------:R-:W-:Y:S01]  /*c390*/  FFMA.FTZ R146, R111, R88.reuse, -R102.reuse ;  /* 0x000000586f927223 */ /* 0x180fe20000010866 */
[----:B------:R-:W-:-:S05]  /*c3a0*/  FFMA.FTZ R111, R113, R88, -R102 ;  /* 0x00000058716f7223 */ /* 0x000fca0000010866 */
        /* <DEDUP_REMOVED lines=49> */
[-CC-:B------:R-:W-:Y:S01]  /*c6c0*/  FFMA.FTZ R150, R237, R88.reuse, -R102.reuse ;  /* 0x00000058ed967223 */ /* 0x180fe20000010866 */
[----:B------:R-:W-:-:S05]  /*c6d0*/  FFMA.FTZ R102, R103, R88, -R102 ;  /* 0x0000005867667223 */ /* 0x000fca0000010866 */
        /* <DEDUP_REMOVED lines=27> */
[----:B0-----:R-:W-:-:S01]  /*c890*/  FADD.FTZ R154, R104, R117 ;  /* 0x00000075689a7221 */ /* 0x001fc20000010000 */
[----:B------:R-:W-:-:S06]  /*c8a0*/  IADD3 R117, -R23, 0xb, RZ ;  /* 0x0000000b17757810 */ /* 0x000fcc0007ffe1ff */
[----:B------:R-:W0:Y:S01]  /*c8b0*/  MUFU.EX2 R148, R148 ;  /* 0x0000009400947308 */ /* 0x000e220000000800 */
[----:B--2---:R-:W-:-:S07]  /*c8c0*/  FADD.FTZ R3, R111, R2 ;  /* 0x000000026f037221 */ /* 0x004fce0000010000 */
[----:B------:R-:W-:Y:S08]  /*c8d0*/  MUFU.EX2 R106, R106 ;  /* 0x0000006a006a7308 */ /* 0x000ff00000000800 */
[----:B------:R-:W1:Y:S01]  /*c8e0*/  MUFU.EX2 R113, R113 ;  /* 0x0000007100717308 */ /* 0x000e620000000800 */
[----:B0-----:R-:W-:-:S07]  /*c8f0*/  FADD.FTZ R2, R148, R3 ;  /* 0x0000000394027221 */ /* 0x001fce0000010000 */
[----:B------:R-:W-:Y:S08]  /*c900*/  MUFU.EX2 R163, R163 ;  /* 0x000000a300a37308 */ /* 0x000ff00000000800 */
[----:B------:R-:W0:Y:S01]  /*c910*/  MUFU.EX2 R152, R152 ;  /* 0x0000009800987308 */ /* 0x000e220000000800 */
[----:B-1----:R-:W-:-:S07]  /*c920*/  FADD.FTZ R3, R113, R2 ;  /* 0x0000000271037221 */ /* 0x002fce0000010000 */
[----:B------:R-:W-:Y:S08]  /*c930*/  MUFU.EX2 R108, R108 ;  /* 0x0000006c006c7308 */ /* 0x000ff00000000800 */
[----:B------:R-:W1:Y:S01]  /*c940*/  MUFU.EX2 R115, R115 ;  /* 0x0000007300737308 */ /* 0x000e620000000800 */
[----:B0-----:R-:W-:-:S07]  /*c950*/  FADD.FTZ R2, R152, R3 ;  /* 0x0000000398027221 */ /* 0x001fce0000010000 */
[----:B------:R-:W0:Y:S08]  /*c960*/  MUFU.EX2 R165, R165 ;  /* 0x000000a500a57308 */ /* 0x000e300000000800 */
[----:B------:R2:W-:Y:S01]  /*c970*/  MUFU.EX2 R156, R93 ;  /* 0x0000005d009c7308 */ /* 0x0005e20000000800 */
[----:B-1----:R-:W-:-:S07]  /*c980*/  FADD.FTZ R3, R115, R2 ;  /* 0x0000000273037221 */ /* 0x002fce0000010000 */
[----:B------:R-:W1:Y:S01]  /*c990*/  MUFU.EX2 R150, R150 ;  /* 0x0000009600967308 */ /* 0x000e620000000800 */
[----:B--2---:R-:W-:-:S04]  /*c9a0*/  FADD.FTZ R93, R157, R154 ;  /* 0x0000009a9d5d7221 */ /* 0x004fc80000010000 */
[----:B------:R-:W-:-:S03]  /*c9b0*/  FADD.FTZ R154, R106, R93 ;  /* 0x0000005d6a9a7221 */ /* 0x000fc60000010000 */
[----:B------:R-:W2:Y:S01]  /*c9c0*/  MUFU.EX2 R110, R110 ;  /* 0x0000006e006e7308 */ /* 0x000ea20000000800 */
[----:B------:R-:W-:-:S04]  /*c9d0*/  FADD.FTZ R93, R163, R154 ;  /* 0x0000009aa35d7221 */ /* 0x000fc80000010000 */
[----:B------:R-:W-:-:S03]  /*c9e0*/  FADD.FTZ R154, R108, R93 ;  /* 0x0000005d6c9a7221 */ /* 0x000fc60000010000 */
[----:B------:R-:W3:Y:S01]  /*c9f0*/  MUFU.EX2 R181, R181 ;  /* 0x000000b500b57308 */ /* 0x000ee20000000800 */
[----:B0-----:R-:W-:-:S01]  /*ca00*/  FADD.FTZ R93, R165, R154 ;  /* 0x0000009aa55d7221 */ /* 0x001fc20000010000 */
[----:B-1----:R-:W-:-:S04]  /*ca10*/  FADD.FTZ R3, R150, R3 ;  /* 0x0000000396037221 */ /* 0x002fc80000010000 */
[----:B------:R-:W-:Y:S02]  /*ca20*/  FADD.FTZ R3, R156, R3 ;  /* 0x000000039c037221 */ /* 0x000fe40000010000 */
[----:B------:R-:W0:Y:S01]  /*ca30*/  MUFU.EX2 R95, R95 ;  /* 0x0000005f005f7308 */ /* 0x000e220000000800 */
[----:B--2---:R-:W-:-:S07]  /*ca40*/  FADD.FTZ R154, R110, R93 ;  /* 0x0000005d6e9a7221 */ /* 0x004fce0000010000 */
[----:B------:R-:W-:Y:S01]  /*ca50*/  MUFU.EX2 R112, R112 ;  /* 0x0000007000707308 */ /* 0x000fe20000000800 */
[----:B---3--:R-:W-:-:S07]  /*ca60*/  FADD.FTZ R93, R181, R154 ;  /* 0x0000009ab55d7221 */ /* 0x008fce0000010000 */
[----:B------:R1:W2:Y:S01]  /*ca70*/  MUFU.EX2 R158, R97 ;  /* 0x00000061009e7308 */ /* 0x0002a20000000800 */
[----:B0-----:R-:W-:-:S07]  /*ca80*/  FADD.FTZ R3, R95, R3 ;  /* 0x000000035f037221 */ /* 0x001fce0000010000 */
[----:B------:R-:W-:Y:S01]  /*ca90*/  MUFU.EX2 R183, R183 ;  /* 0x000000b700b77308 */ /* 0x000fe20000000800 */
[----:B-1----:R-:W-:-:S05]  /*caa0*/  @!P1 LEA R97, R119, UR41, 0x3 ;  /* 0x0000002977619c11 */ /* 0x002fca000f8e18ff */
[----:B------:R-:W-:Y:S02]  /*cab0*/  @!P1 VIADD R2, R97, 0x29840 ;  /* 0x0002984061029836 */ /* 0x000fe40000000000 */
[----:B------:R-:W0:Y:S01]  /*cac0*/  MUFU.EX2 R160, R99 ;  /* 0x0000006300a07308 */ /* 0x000e220000000800 */
[----:B--2---:R-:W-:-:S02]  /*cad0*/  FADD.FTZ R3, R158, R3 ;  /* 0x000000039e037221 */ /* 0x004fc40000010000 */
[----:B------:R-:W-:Y:S01]  /*cae0*/  @!P1 PRMT R2, RZ, 0x654, R2 ;  /* 0x00000654ff029816 */ /* 0x000fe20000000002 */
[----:B------:R1:W-:Y:S06]  /*caf0*/  BAR.ARV R117, 0x100 ;  /* 0x000400750000751d */ /* 0x0003ec0000002000 */
[----:B------:R-:W2:Y:S01]  /*cb00*/  MUFU.EX2 R100, R100 ;  /* 0x0000006400647308 */ /* 0x000ea20000000800 */
[----:B------:R3:W-:Y:S01]  /*cb10*/  @!P1 SYNCS.ARRIVE.TRANS64.RED.A1T0 RZ, [R2+URZ], RZ ;  /* 0x000000ff02ff99a7 */ /* 0x0007e2000810043f */
[----:B0-----:R-:W-:-:S06]  /*cb20*/  FADD.FTZ R3, R160, R3 ;  /* 0x00000003a0037221 */ /* 0x001fcc0000010000 */
[----:B------:R-:W0:Y:S01]  /*cb30*/  MUFU.EX2 R162, R101 ;  /* 0x0000006500a27308 */ /* 0x000e220000000800 */
[----:B---3--:R-:W-:-:S04]  /*cb40*/  FADD.FTZ R2, R112, R93 ;  /* 0x0000005d70027221 */ /* 0x008fc80000010000 */
[----:B------:R-:W-:-:S03]  /*cb50*/  FADD.FTZ R93, R183, R2 ;  /* 0x00000002b75d7221 */ /* 0x000fc60000010000 */
[----:B------:R-:W3:Y:S01]  /*cb60*/  MUFU.EX2 R177, R177 ;  /* 0x000000b100b17308 */ /* 0x000ee20000000800 */
[----:B--2---:R-:W-:-:S07]  /*cb70*/  FADD.FTZ R2, R100, R93 ;  /* 0x0000005d64027221 */ /* 0x004fce0000010000 */
[----:B------:R-:W2:Y:S01]  /*cb80*/  MUFU.EX2 R102, R102 ;  /* 0x0000006600667308 */ /* 0x000ea20000000800 */
[----:B0-----:R-:W-:-:S01]  /*cb90*/  FADD.FTZ R93, R162, R3 ;  /* 0x00000003a25d7221 */ /* 0x001fc20000010000 */
[----:B---3--:R-:W-:-:S03]  /*cba0*/  FADD.FTZ R3, R177, R2 ;  /* 0x00000002b1037221 */ /* 0x008fc60000010000 */
[----:B--2---:R-:W-:Y:S01]  /*cbb0*/  FADD.FTZ R2, R102, R93 ;  /* 0x0000005d66027221 */ /* 0x004fe20000010000 */
[----:B-1----:R-:W-:Y:S06]  /*cbc0*/  @!P0 BRA `(.L_x_2007) ;  /* 0x0000000000048947 */ /* 0x002fec0003800000 */
[----:B------:R-:W-:Y:S01]  /*cbd0*/  BPT.TRAP 0x1 ;  /* 0x000000040000795c */ /* 0x000fe20000300000 */
.L_x_2007:
        /* <DEDUP_REMOVED lines=117> */
.L_x_1998:
[----:B------:R-:W-:Y:S06]  /*d330*/  BAR.ARV 0x8, 0x120 ;  /* 0x0204800000007b1d */ /* 0x000fec0000002000 */
[----:B------:R-:W-:Y:S05]  /*d340*/  @!P0 BRA `(.L_x_2009) ;  /* 0x0000000000048947 */ /* 0x000fea0003800000 */
[----:B------:R-:W-:Y:S01]  /*d350*/  BPT.TRAP 0x1 ;  /* 0x000000040000795c */ /* 0x000fe20000300000 */
.L_x_2009:
[----:B------:R-:W-:Y:S01]  /*d360*/  ULEA UR9, UR55, UR41, 0x3 ;  /* 0x0000002937097291 */ /* 0x000fe2000f8e183f */
[----:B------:R-:W-:-:S05]  /*d370*/  IMAD.U32 R0, RZ, RZ, UR45 ;  /* 0x0000002dff007e24 */ /* 0x000fca000f8e00ff */
[----:B------:R-:W-:-:S04]  /*d380*/  SHF.L.U32 R0, R0, 0x1f, RZ ;  /* 0x0000001f00007819 */ /* 0x000fc800000006ff */
[----:B------:R0:W1:Y:S01]  /*d390*/  SYNCS.PHASECHK.TRANS64.TRYWAIT P1, [UR9+0x29850], R0 ;  /* 0x02985000ff0075a7 */ /* 0x0000620008020149 */
[----:B------:R-:W-:Y:S05]  /*d3a0*/  @!P0 BRA `(.L_x_2010) ;  /* 0x0000000000048947 */ /* 0x000fea0003800000 */
[----:B------:R-:W-:Y:S01]  /*d3b0*/  BPT.TRAP 0x1 ;  /* 0x000000040000795c */ /* 0x000fe20000300000 */
.L_x_2010:
[----:B-1----:R-:W-:Y:S05]  /*d3c0*/  @P1 BRA `(.L_x_2011) ;  /* 0x0000000000081947 */ /* 0x002fea0003800000 */
[----:B------:R-:W1:Y:S02]  /*d3d0*/  SYNCS.PHASECHK.TRANS64.TRYWAIT P1, [UR9+0x29850], R0 ;  /* 0x02985000ff0075a7 */ /* 0x000e640008020149 */
[----:B-1----:R-:W-:Y:S05]  /*d3e0*/  @!P1 BRA `(.L_x_2012) ;  /* 0x0000008000cc9947 */ /* 0x002fea0003800000 */
.L_x_2011:
        /* <DEDUP_REMOVED lines=35> */
[----:B-1----:R-:W-:Y:S01]  /*d620*/  IMAD.U32 R5, RZ, RZ, UR7 ;  /* 0x00000007ff057e24 */ /* 0x002fe2000f8e00ff */
[----:B------:R-:W-:Y:S02]  /*d630*/  UMOV UR7, 0xc0000010 ;  /* 0xc000001000077882 */ /* 0x000fe40000000000 */
[----:B------:R-:W-:Y:S02]  /*d640*/  UMOV UR6, UR4 ;  /* 0x0000000400067c82 */ /* 0x000fe40008000000 */
[----:B------:R1:W2:Y:S01]  /*d650*/  @P1 LDG.E R6, desc[UR52][R4.64] ;  /* 0x0000003404061981 */ /* 0x0002a2000c1e1900 */
[----:B------:R-:W-:Y:S01]  /*d660*/  UIADD3 UR4, UR8, 0x300, URZ ;  /* 0x0000030008047890 */ /* 0x000fe2000fffe03f */
[----:B------:R-:W-:Y:S02]  /*d670*/  WARPGROUP.DEPBAR.LE gsb0, 0x0 ;  /* 0x00008000000079c5 */ /* 0x000fe40000010000 */
[----:B------:R-:W-:-:S06]  /*d680*/  WARPGROUP.ARRIVE ;  /* 0x00000000000079c5 */ /* 0x000fcc0000000000 */
[----:B------:R-:W-:Y:S01]  /*d690*/  QGMMA.64x128x32.F32.E4M3.E4M3 R24, R176, gdesc[UR4], R24, gsb0 ;  /* 0x01e00004b0187df3 */ /* 0x000fe20008000818 */
[----:B------:R-:W-:Y:S01]  /*d6a0*/  UMOV UR6, UR4 ;  /* 0x0000000400067c82 */ /* 0x000fe20008000000 */
[----:B------:R-:W-:Y:S01]  /*d6b0*/  UMOV UR7, 0xc0000010 ;  /* 0xc000001000077882 */ /* 0x000fe20000000000 */
[----:B------:R-:W-:Y:S01]  /*d6c0*/  UIADD3 UR8, UR8, 0x400, URZ ;  /* 0x0000040008087890 */ /* 0x000fe2000fffe03f */
[----:B0-----:R-:W0:Y:S04]  /*d6d0*/  SHFL.BFLY PT, R0, R3, 0x2, 0x1f ;  /* 0x0c401f0003007f89 */ /* 0x001e2800000e0000 */
[----:B------:R-:W3:Y:S01]  /*d6e0*/  SHFL.BFLY PT, R7, R2, 0x2, 0x1f ;  /* 0x0c401f0002077f89 */ /* 0x000ee200000e0000 */
[----:B------:R-:W-:Y:S02]  /*d6f0*/  WARPGROUP.DEPBAR.LE gsb0, 0x0 ;  /* 0x00008000000079c5 */ /* 0x000fe40000010000 */
[----:B------:R-:W-:-:S06]  /*d700*/  WARPGROUP.ARRIVE ;  /* 0x00000000000079c5 */ /* 0x000fcc0000000000 */
[----:B------:R-:W-:Y:S01]  /*d710*/  QGMMA.64x128x32.F32.E4M3.E4M3 R24, R172, gdesc[UR4], R24, gsb0 ;  /* 0x01e00004ac187df3 */ /* 0x000fe20008000818 */
[----:B------:R-:W-:Y:S01]  /*d720*/  UMOV UR6, UR8 ;  /* 0x0000000800067c82 */ /* 0x000fe20008000000 */
[----:B------:R-:W-:Y:S01]  /*d730*/  UMOV UR7, 0xc0000010 ;  /* 0xc000001000077882 */ /* 0x000fe20000000000 */
[----:B0-----:R-:W-:-:S01]  /*d740*/  FADD.FTZ R0, R0, R3 ;  /* 0x0000000300007221 */ /* 0x001fc20000010000 */
[----:B---3--:R-:W-:-:S04]  /*d750*/  FADD.FTZ R7, R7, R2 ;  /* 0x0000000207077221 */ /* 0x008fc80000010000 */
[----:B-1----:R-:W0:Y:S04]  /*d760*/  SHFL.BFLY PT, R5, R0, 0x1, 0x1f ;  /* 0x0c201f0000057f89 */ /* 0x002e2800000e0000 */
[----:B------:R-:W1:Y:S01]  /*d770*/  SHFL.BFLY PT, R4, R7, 0x1, 0x1f ;  /* 0x0c201f0007047f89 */ /* 0x000e6200000e0000 */
[----:B------:R-:W-:Y:S02]  /*d780*/  IMAD.MOV.U32 R3, RZ, RZ, RZ ;  /* 0x000000ffff037224 */ /* 0x000fe400078e00ff */
[----:B0-----:R-:W-:Y:S01]  /*d790*/  FADD.FTZ R9, R0, R5 ;  /* 0x0000000500097221 */ /* 0x001fe20000010000 */
[----:B-1----:R-:W-:-:S04]  /*d7a0*/  FADD.FTZ R10, R7, R4 ;  /* 0x00000004070a7221 */ /* 0x002fc80000010000 */
        /* <DEDUP_REMOVED lines=15> */
[----:B0-----:R-:W-:Y:S01]  /*d8a0*/  @P2 FMUL.FTZ R5, R5, 0.69314718246459960938 ;  /* 0x3f31721805052820 */ /* 0x001fe20000410000 */
[----:B------:R-:W-:Y:S01]  /*d8b0*/  @P3 FMUL.FTZ R13, R88, 0.69314718246459960938 ;  /* 0x3f317218580d3820 */ /* 0x000fe20000410000 */
        /* <DEDUP_REMOVED lines=10> */
.L_x_2013:
        /* <DEDUP_REMOVED lines=74> */
.L_x_1980:
[----:B------:R-:W0:Y:S01]  /*de00*/  S2R R4, SR_CgaCtaId ;  /* 0x0000000000047919 */ /* 0x000e220000008800 */
[----:B------:R-:W-:Y:S01]  /*de10*/  MOV R3, 0x400 ;  /* 0x0000040000037802 */ /* 0x000fe20000000f00 */
[----:B------:R-:W-:Y:S01]  /*de20*/  BSSY B0, `(.L_x_2014) ;  /* 0x000025f000007945 */ /* 0x000fe20003800000 */
[----:B------:R-:W-:Y:S02]  /*de30*/  BAR.SYNC.DEFER_BLOCKING 0x5, 0x180 ;  /* 0x0146000000007b1d */ /* 0x000fe40000010000 */
[----:B0-----:R-:W-:-:S05]  /*de40*/  LEA R3, R4, R3, 0x18 ;  /* 0x0000000304037211 */ /* 0x001fca00078ec0ff */
[----:B------:R-:W0:Y:S02]  /*de50*/  LDS.128 R44, [R3+0x298d0] ;  /* 0x0298d000032c7984 */ /* 0x000e240000000c00 */
[----:B0-----:R-:W-:Y:S02]  /*de60*/  R2UR UR51, R45 ;  /* 0x000000002d3372ca */ /* 0x001fe400000e0000 */
[----:B------:R-:W-:Y:S01]  /*de70*/  R2UR UR44, R46 ;  /* 0x000000002e2c72ca */ /* 0x000fe200000e0000 */
[----:B------:R-:W-:Y:S06]  /*de80*/  BAR.ARV 0x4, 0x180 ;  /* 0x0106000000007b1d */ /* 0x000fec0000002000 */
[----:B------:R-:W-:Y:S08]  /*de90*/  @P0 BRA `(.L_x_2015) ;  /* 0x0000001800a80947 */ /* 0x000ff00003800000 */
[----:B------:R-:W0:Y:S01]  /*dea0*/  S2R R51, SR_TID.X ;  /* 0x0000000000337919 */ /* 0x000e220000002100 */
[----:B------:R-:W-:Y:S01]  /*deb0*/  ULDC.64 UR4, c[0x4][0x40] ;  /* 0x0100100000047ab9 */ /* 0x000fe20000000a00 */
[----:B------:R-:W-:Y:S01]  /*dec0*/  F2FP.BF16.F32.PACK_AB R11, R11, R12 ;  /* 0x0000000c0b0b723e */ /* 0x000fe200000010ff */
[----:B------:R-:W-:Y:S01]  /*ded0*/  ULDC.64 UR6, c[0x0][0xbe0] ;  /* 0x0002f80000067ab9 */ /* 0x000fe20000000a00 */
[----:B0-----:R-:W-:-:S05]  /*dee0*/  IMAD.SHL.U32 R4, R51, 0x4, RZ ;  /* 0x0000000433047824 */ /* 0x001fca00078e00ff */
[----:B------:R-:W-:-:S04]  /*def0*/  LOP3.LUT R4, R4, 0xc, RZ, 0xc0, !PT ;  /* 0x0000000c04047812 */ /* 0x000fc800078ec0ff */
[----:B------:R-:W-:-:S05]  /*df00*/  IADD3 R4, P0, R4, UR4, RZ ;  /* 0x0000000404047c10 */ /* 0x000fca000ff1e0ff */
[----:B------:R-:W-:Y:S01]  /*df10*/  IMAD.X R5, RZ, RZ, UR5, P0 ;  /* 0x00000005ff057e24 */ /* 0x000fe200080e06ff */
[----:B------:R-:W-:Y:S02]  /*df20*/  F2FP.BF16.F32.PACK_AB R8, R7, R8 ;  /* 0x000000080708723e */ /* 0x000fe400000010ff */
[----:B------:R-:W-:Y:S02]  /*df30*/  F2FP.BF16.F32.PACK_AB R60, R60, R61 ;  /* 0x0000003d3c3c723e */ /* 0x000fe400000010ff */
[----:B------:R-:W-:Y:S01]  /*df40*/  F2FP.BF16.F32.PACK_AB R10, R9, R10 ;  /* 0x0000000a090a723e */ /* 0x000fe200000010ff */
[----:B------:R0:W2:Y:S01]  /*df50*/  LDG.E.CONSTANT R44, desc[UR52][R4.64] ;  /* 0x00000034042c7981 */ /* 0x0000a2000c1e9900 */
[----:B------:R-:W-:Y:S01]  /*df60*/  F2FP.BF16.F32.PACK_AB R87, R87, R6 ;  /* 0x000000065757723e */ /* 0x000fe200000010ff */
[----:B------:R-:W-:Y:S01]  /*df70*/  UISETP.NE.U32.AND UP1, UPT, UR6, URZ, UPT ;  /* 0x0000003f0600728c */ /* 0x000fe2000bf25070 */
[----:B------:R-:W-:Y:S01]  /*df80*/  F2FP.BF16.F32.PACK_AB R92, R92, R93 ;  /* 0x0000005d5c5c723e */ /* 0x000fe200000010ff */
[----:B------:R-:W-:Y:S01]  /*df90*/  ULDC.64 UR4, c[0x0][0xbd8] ;  /* 0x0002f60000047ab9 */ /* 0x000fe20000000a00 */
[----:B------:R-:W-:Y:S01]  /*dfa0*/  F2FP.BF16.F32.PACK_AB R96, R96, R97 ;  /* 0x000000616060723e */ /* 0x000fe200000010ff */
[----:B------:R-:W-:Y:S01]  /*dfb0*/  UISETP.NE.AND.EX UP1, UPT, UR7, URZ, UPT, UP1 ;  /* 0x0000003f0700728c */ /* 0x000fe2000bf25310 */
[----:B------:R-:W-:Y:S01]  /*dfc0*/  F2FP.BF16.F32.PACK_AB R21, R21, R24 ;  /* 0x000000181515723e */ /* 0x000fe200000010ff */
[----:B------:R-:W-:Y:S01]  /*dfd0*/  UISETP.NE.U32.AND UP0, UPT, UR4, URZ, UPT ;  /* 0x0000003f0400728c */ /* 0x000fe2000bf05070 */
[----:B------:R-:W-:Y:S01]  /*dfe0*/  F2FP.BF16.F32.PACK_AB R14, R13, R14 ;  /* 0x0000000e0d0e723e */ /* 0x000fe200000010ff */
[----:B0-----:R-:W0:Y:S01]  /*dff0*/  S2R R4, SR_SWINHI ;  /* 0x0000000000047919 */ /* 0x001e220000002f00 */
[----:B------:R-:W-:Y:S01]  /*e000*/  LOP3.LUT P0, R5, R51, 0x3, RZ, 0xc0, !PT ;  /* 0x0000000333057812 */ /* 0x000fe2000780c0ff */
[----:B------:R-:W-:Y:S01]  /*e010*/  ULEA UR4, UP2, UR36, UR4, 0x2 ;  /* 0x0000000424047291 */ /* 0x000fe2000f84103f */
[----:B------:R-:W-:Y:S01]  /*e020*/  F2FP.BF16.F32.PACK_AB R25, R25, R28 ;  /* 0x0000001c1919723e */ /* 0x000fe200000010ff */
[----:B------:R-:W-:Y:S01]  /*e030*/  UISETP.NE.AND.EX UP0, UPT, UR5, URZ, UPT, UP0 ;  /* 0x0000003f0500728c */ /* 0x000fe2000bf05300 */
[----:B------:R-:W-:Y:S01]  /*e040*/  ISETP.EQ.OR P0, PT, R5, 0x3, !P0 ;  /* 0x000000030500780c */ /* 0x000fe20004702670 */
[----:B------:R-:W-:Y:S01]  /*e050*/  ULEA.HI.X UR6, UR36, UR5, UR37, 0x2, UP2 ;  /* 0x0000000524067291 */ /* 0x000fe200090f1425 */
[----:B------:R-:W-:-:S02]  /*e060*/  F2FP.BF16.F32.PACK_AB R20, R15, R20 ;  /* 0x000000140f14723e */ /* 0x000fc400000010ff */
[----:B------:R-:W-:Y:S02]  /*e070*/  SEL R59, R11, R8, P0 ;  /* 0x000000080b3b7207 */ /* 0x000fe40000000000 */
[----:B------:R-:W-:Y:S02]  /*e080*/  SEL R61, R8, R11, P0 ;  /* 0x0000000b083d7207 */ /* 0x000fe40000000000 */
[----:B------:R-:W-:Y:S02]  /*e090*/  SEL R85, R10, R87, P0 ;  /* 0x000000570a557207 */ /* 0x000fe40000000000 */
[----:B------:R-:W-:Y:S02]  /*e0a0*/  SEL R87, R87, R10, P0 ;  /* 0x0000000a57577207 */ /* 0x000fe40000000000 */
[----:B------:R-:W-:Y:S02]  /*e0b0*/  F2FP.BF16.F32.PACK_AB R52, R52, R89 ;  /* 0x000000593434723e */ /* 0x000fe400000010ff */
[----:B------:R-:W-:-:S02]  /*e0c0*/  F2FP.BF16.F32.PACK_AB R50, R50, R53 ;  /* 0x000000353232723e */ /* 0x000fc400000010ff */
[----:B------:R-:W-:Y:S02]  /*e0d0*/  SEL R81, R21, R14, P0 ;  /* 0x0000000e15517207 */ /* 0x000fe40000000000 */
[----:B------:R-:W-:Y:S02]  /*e0e0*/  SEL R83, R14, R21, P0 ;  /* 0x000000150e537207 */ /* 0x000fe40000000000 */
[----:B------:R-:W-:Y:S02]  /*e0f0*/  SEL R53, R25, R20, P0 ;  /* 0x0000001419357207 */ /* 0x000fe40000000000 */
[----:B------:R-:W-:Y:S02]  /*e100*/  SEL R55, R20, R25, P0 ;  /* 0x0000001914377207 */ /* 0x000fe40000000000 */
[----:B------:R-:W-:Y:S02]  /*e110*/  F2FP.BF16.F32.PACK_AB R100, R100, R101 ;  /* 0x000000656464723e */ /* 0x000fe400000010ff */
[----:B------:R-:W-:-:S02]  /*e120*/  F2FP.BF16.F32.PACK_AB R99, R98, R99 ;  /* 0x000000636263723e */ /* 0x000fc400000010ff */
[----:B------:R-:W-:Y:S02]  /*e130*/  MOV R8, R3 ;  /* 0x0000000300087202 */ /* 0x000fe40000000f00 */
[----:B0-----:R-:W-:Y:S02]  /*e140*/  MOV R9, R4 ;  /* 0x0000000400097202 */ /* 0x001fe40000000f00 */
[----:B------:R-:W-:Y:S02]  /*e150*/  F2FP.BF16.F32.PACK_AB R65, R64, R65 ;  /* 0x000000414041723e */ /* 0x000fe400000010ff */
[----:B------:R-:W-:Y:S01]  /*e160*/  F2FP.BF16.F32.PACK_AB R32, R29, R32 ;  /* 0x000000201d20723e */ /* 0x000fe200000010ff */
[----:B------:R-:W-:Y:S01]  /*e170*/  IMAD.WIDE R4, R190, 0x2, R8 ;  /* 0x00000002be047825 */ /* 0x000fe200078e0208 */
[----:B------:R-:W-:Y:S02]  /*e180*/  SEL R29, R100, R99, P0 ;  /* 0x00000063641d7207 */ /* 0x000fe40000000000 */
[----:B------:R-:W-:-:S02]  /*e190*/  SEL R99, R99, R100, P0 ;  /* 0x0000006463637207 */ /* 0x000fc40000000000 */
[C---:B------:R-:W-:Y:S02]  /*e1a0*/  IADD3 R93, P1, R4.reuse, 0x40, RZ ;  /* 0x00000040045d7810 */ /* 0x040fe40007f3e0ff */
[C---:B------:R-:W-:Y:S02]  /*e1b0*/  IADD3 R97, P2, R4.reuse, 0x60, RZ ;  /* 0x0000006004617810 */ /* 0x040fe40007f5e0ff */
[----:B------:R-:W-:Y:S01]  /*e1c0*/  LOP3.LUT R10, R93, 0x380, RZ, 0xc0, !PT ;  /* 0x000003805d0a7812 */ /* 0x000fe200078ec0ff */
[--C-:B------:R-:W-:Y:S01]  /*e1d0*/  IMAD.X R25, RZ, RZ, R5.reuse, P1 ;  /* 0x000000ffff197224 */ /* 0x100fe200008e0605 */
[----:B------:R-:W-:Y:S01]  /*e1e0*/  IADD3 R103, P4, R4, 0x4020, RZ ;  /* 0x0000402004677810 */ /* 0x000fe20007f9e0ff */
[--C-:B------:R-:W-:Y:S01]  /*e1f0*/  IMAD.X R21, RZ, RZ, R5.reuse, P2 ;  /* 0x000000ffff157224 */ /* 0x100fe200010e0605 */
[----:B------:R-:W-:Y:S02]  /*e200*/  SHF.R.U64 R10, R10, 0x3, RZ ;  /* 0x000000030a0a7819 */ /* 0x000fe400000012ff */
[----:B------:R-:W-:Y:S01]  /*e210*/  IADD3 R105, P5, R4, 0x4040, RZ ;  /* 0x0000404004697810 */ /* 0x000fe20007fbe0ff */
[----:B------:R-:W-:Y:S01]  /*e220*/  IMAD.X R13, RZ, RZ, R5, P4 ;  /* 0x000000ffff0d7224 */ /* 0x000fe200020e0605 */
[----:B------:R-:W-:-:S02]  /*e230*/  LOP3.LUT R12, R97, 0x380, RZ, 0xc0, !PT ;  /* 0x00000380610c7812 */ /* 0x000fc400078ec0ff */
[----:B------:R-:W-:Y:S01]  /*e240*/  LOP3.LUT R24, R10, R93, RZ, 0x3c, !PT ;  /* 0x0000005d0a187212 */ /* 0x000fe200078e3cff */
[----:B------:R-:W-:Y:S01]  /*e250*/  IMAD.X R11, RZ, RZ, R5, P5 ;  /* 0x000000ffff0b7224 */ /* 0x000fe200028e0605 */
[----:B------:R-:W-:Y:S02]  /*e260*/  LOP3.LUT R10, R103, 0x380, RZ, 0xc0, !PT ;  /* 0x00000380670a7812 */ /* 0x000fe400078ec0ff */
[----:B------:R-:W-:Y:S02]  /*e270*/  SHF.R.U64 R12, R12, 0x3, RZ ;  /* 0x000000030c0c7819 */ /* 0x000fe400000012ff */
[----:B------:R-:W-:Y:S02]  /*e280*/  LOP3.LUT R28, R105, 0x380, RZ, 0xc0, !PT ;  /* 0x00000380691c7812 */ /* 0x000fe400078ec0ff */
[----:B------:R-:W-:Y:S02]  /*e290*/  IADD3 R89, P6, R4, 0x20, RZ ;  /* 0x0000002004597810 */ /* 0x000fe40007fde0ff */
[----:B------:R-:W-:-:S02]  /*e2a0*/  SHF.R.U64 R10, R10, 0x3, RZ ;  /* 0x000000030a0a7819 */ /* 0x000fc400000012ff */
[----:B------:R-:W-:Y:S02]  /*e2b0*/  LOP3.LUT R20, R12, R97, RZ, 0x3c, !PT ;  /* 0x000000610c147212 */ /* 0x000fe400078e3cff */
[----:B------:R-:W-:Y:S02]  /*e2c0*/  SHF.R.U64 R28, R28, 0x3, RZ ;  /* 0x000000031c1c7819 */ /* 0x000fe400000012ff */
[----:B------:R-:W-:Y:S02]  /*e2d0*/  LOP3.LUT R6, R89, 0x380, RZ, 0xc0, !PT ;  /* 0x0000038059067812 */ /* 0x000fe400078ec0ff */
[----:B------:R-:W-:Y:S02]  /*e2e0*/  LOP3.LUT R12, R10, R103, RZ, 0x3c, !PT ;  /* 0x000000670a0c7212 */ /* 0x000fe400078e3cff */
[----:B------:R-:W-:Y:S02]  /*e2f0*/  LOP3.LUT R10, R28, R105, RZ, 0x3c, !PT ;  /* 0x000000691c0a7212 */ /* 0x000fe400078e3cff */
[----:B------:R-:W-:-:S02]  /*e300*/  MOV R64, R20 ;  /* 0x0000001400407202 */ /* 0x000fc40000000f00 */
[----:B------:R-:W-:Y:S02]  /*e310*/  F2FP.BF16.F32.PACK_AB R30, R30, R31 ;  /* 0x0000001f1e1e723e */ /* 0x000fe400000010ff */
[----:B------:R-:W-:Y:S02]  /*e320*/  F2FP.BF16.F32.PACK_AB R27, R26, R27 ;  /* 0x0000001b1a1b723e */ /* 0x000fe400000010ff */
[----:B------:R-:W-:Y:S02]  /*e330*/  SHF.R.U64 R6, R6, 0x3, RZ ;  /* 0x0000000306067819 */ /* 0x000fe400000012ff */
[----:B------:R-:W-:Y:S02]  /*e340*/  IADD3 R101, P3, R4, 0x4000, RZ ;  /* 0x0000400004657810 */ /* 0x000fe40007f7e0ff */
[----:B------:R-:W-:Y:S02]  /*e350*/  MOV R58, R10 ;  /* 0x0000000a003a7202 */ /* 0x000fe40000000f00 */
[----:B------:R-:W-:Y:S01]  /*e360*/  F2FP.BF16.F32.PACK_AB R76, R76, R77 ;  /* 0x0000004d4c4c723e */ /* 0x000fe200000010ff */
[----:B------:R-:W-:Y:S01]  /*e370*/  IMAD.X R15, RZ, RZ, R5, P3 ;  /* 0x000000ffff0f7224 */ /* 0x000fe200018e0605 */
[----:B------:R-:W-:-:S02]  /*e380*/  SEL R77, R30, R27, P0 ;  /* 0x0000001b1e4d7207 */ /* 0x000fc40000000000 */
[----:B------:R-:W-:Y:S01]  /*e390*/  SEL R79, R27, R30, P0 ;  /* 0x0000001e1b4f7207 */ /* 0x000fe20000000000 */
[----:B------:R-:W-:Y:S01]  /*e3a0*/  IMAD.X R27, RZ, RZ, R5, P6 ;  /* 0x000000ffff1b7224 */ /* 0x000fe200030e0605 */
[----:B------:R-:W-:Y:S02]  /*e3b0*/  LOP3.LUT R26, R6, R89, RZ, 0x3c, !PT ;  /* 0x00000059061a7212 */ /* 0x000fe400078e3cff */
[----:B------:R-:W-:Y:S02]  /*e3c0*/  LOP3.LUT R6, R101, 0x380, RZ, 0xc0, !PT ;  /* 0x0000038065067812 */ /* 0x000fe400078ec0ff */
[----:B------:R-:W-:Y:S02]  /*e3d0*/  IADD3 R107, P6, R4, 0x4060, RZ ;  /* 0x00004060046b7810 */ /* 0x000fe40007fde0ff */
[----:B------:R-:W-:Y:S02]  /*e3e0*/  F2FP.BF16.F32.PACK_AB R73, R72, R73 ;  /* 0x000000494849723e */ /* 0x000fe400000010ff */
[----:B------:R-:W-:-:S02]  /*e3f0*/  F2FP.BF16.F32.PACK_AB R95, R94, R95 ;  /* 0x0000005f5e5f723e */ /* 0x000fc400000010ff */
[----:B------:R-:W-:Y:S02]  /*e400*/  SHF.R.U64 R6, R6, 0x3, RZ ;  /* 0x0000000306067819 */ /* 0x000fe400000012ff */
[----:B------:R-:W-:Y:S02]  /*e410*/  F2FP.BF16.F32.PACK_AB R68, R68, R69 ;  /* 0x000000454444723e */ /* 0x000fe400000010ff */
[----:B------:R-:W-:Y:S02]  /*e420*/  LOP3.LUT R30, R107, 0x380, RZ, 0xc0, !PT ;  /* 0x000003806b1e7812 */ /* 0x000fe400078ec0ff */
[----:B------:R-:W-:Y:S02]  /*e430*/  LOP3.LUT R7, R4, 0x380, RZ, 0xc0, !PT ;  /* 0x0000038004077812 */ /* 0x000fe400078ec0ff */
[----:B------:R-:W-:Y:S02]  /*e440*/  SEL R31, R96, R95, P0 ;  /* 0x0000005f601f7207 */ /* 0x000fe40000000000 */
[----:B------:R-:W-:-:S02]  /*e450*/  SEL R63, R76, R73, P0 ;  /* 0x000000494c3f7207 */ /* 0x000fc40000000000 */
[----:B------:R-:W-:Y:S02]  /*e460*/  LOP3.LUT R14, R6, R101, RZ, 0x3c, !PT ;  /* 0x00000065060e7212 */ /* 0x000fe400078e3cff */
[----:B------:R-:W-:Y:S02]  /*e470*/  F2FP.BF16.F32.PACK_AB R91, R90, R91 ;  /* 0x0000005b5a5b723e */ /* 0x000fe400000010ff */
[----:B------:R-:W-:Y:S02]  /*e480*/  F2FP.BF16.F32.PACK_AB R57, R56, R57 ;  /* 0x000000393839723e */ /* 0x000fe400000010ff */
[----:B------:R-:W-:Y:S02]  /*e490*/  SEL R95, R95, R96, P0 ;  /* 0x000000605f5f7207 */ /* 0x000fe40000000000 */
[----:B------:R-:W-:Y:S02]  /*e4a0*/  SEL R73, R73, R76, P0 ;  /* 0x0000004c49497207 */ /* 0x000fe40000000000 */
[----:B------:R-:W-:-:S02]  /*e4b0*/  SEL R67, R68, R65, P0 ;  /* 0x0000004144437207 */ /* 0x000fc40000000000 */
[----:B------:R-:W-:Y:S02]  /*e4c0*/  SHF.R.U64 R30, R30, 0x3, RZ ;  /* 0x000000031e1e7819 */ /* 0x000fe400000012ff */
[----:B------:R-:W-:Y:S02]  /*e4d0*/  F2FP.BF16.F32.PACK_AB R49, R49, R88 ;  /* 0x000000583131723e */ /* 0x000fe400000010ff */
[----:B------:R-:W-:Y:S02]  /*e4e0*/  SEL R65, R65, R68, P0 ;  /* 0x0000004441417207 */ /* 0x000fe40000000000 */
[----:B------:R-:W-:Y:S02]  /*e4f0*/  F2FP.BF16.F32.PACK_AB R43, R42, R43 ;  /* 0x0000002b2a2b723e */ /* 0x000fe400000010ff */
[----:B------:R-:W-:Y:S02]  /*e500*/  F2FP.BF16.F32.PACK_AB R41, R41, R48 ;  /* 0x000000302929723e */ /* 0x000fe400000010ff */
[----:B------:R-:W-:-:S02]  /*e510*/  F2FP.BF16.F32.PACK_AB R38, R38, R39 ;  /* 0x000000272626723e */ /* 0x000fc400000010ff */
[----:B------:R-:W-:Y:S02]  /*e520*/  F2FP.BF16.F32.PACK_AB R40, R37, R40 ;  /* 0x000000282528723e */ /* 0x000fe400000010ff */
[----:B------:R-:W-:Y:S02]  /*e530*/  F2FP.BF16.F32.PACK_AB R35, R34, R35 ;  /* 0x000000232223723e */ /* 0x000fe400000010ff */
[----:B------:R-:W-:Y:S02]  /*e540*/  F2FP.BF16.F32.PACK_AB R33, R33, R36 ;  /* 0x000000242121723e */ /* 0x000fe400000010ff */
[----:B------:R-:W-:Y:S02]  /*e550*/  SHF.R.U64 R7, R7, 0x3, RZ ;  /* 0x0000000307077819 */ /* 0x000fe400000012ff */
[----:B------:R-:W-:Y:S02]  /*e560*/  SEL R37, R92, R91, P0 ;  /* 0x0000005b5c257207 */ /* 0x000fe40000000000 */
[----:B------:R-:W-:-:S02]  /*e570*/  SEL R69, R60, R57, P0 ;  /* 0x000000393c457207 */ /* 0x000fc40000000000 */
[----:B------:R-:W-:Y:S02]  /*e580*/  MOV R62, R14 ;  /* 0x0000000e003e7202 */ /* 0x000fe40000000f00 */
[----:B------:R-:W-:Y:S02]  /*e590*/  SEL R91, R91, R92, P0 ;  /* 0x0000005c5b5b7207 */ /* 0x000fe40000000000 */
[----:B------:R-:W-:Y:S02]  /*e5a0*/  SEL R39, R52, R49, P0 ;  /* 0x0000003134277207 */ /* 0x000fe40000000000 */
[----:B------:R-:W-:Y:S02]  /*e5b0*/  SEL R57, R57, R60, P0 ;  /* 0x0000003c39397207 */ /* 0x000fe40000000000 */
[----:B------:R-:W-:Y:S02]  /*e5c0*/  LOP3.LUT R6, R30, R107, RZ, 0x3c, !PT ;  /* 0x0000006b1e067212 */ /* 0x000fe400078e3cff */
[----:B------:R-:W-:-:S02]  /*e5d0*/  SEL R49, R49, R52, P0 ;  /* 0x0000003431317207 */ /* 0x000fc40000000000 */
[----:B------:R-:W-:Y:S02]  /*e5e0*/  SEL R45, R41, R40, P0 ;  /* 0x00000028292d7207 */ /* 0x000fe40000000000 */
[----:B------:R-:W-:Y:S02]  /*e5f0*/  SEL R51, R33, R32, P0 ;  /* 0x0000002021337207 */ /* 0x000fe40000000000 */
[----:B------:R-:W-:Y:S02]  /*e600*/  SEL R71, R50, R43, P0 ;  /* 0x0000002b32477207 */ /* 0x000fe40000000000 */
[----:B------:R-:W-:Y:S02]  /*e610*/  SEL R75, R38, R35, P0 ;  /* 0x00000023264b7207 */ /* 0x000fe40000000000 */
[----:B------:R-:W-:Y:S01]  /*e620*/  LOP3.LUT R4, R7, R4, RZ, 0x3c, !PT ;  /* 0x0000000407047212 */ /* 0x000fe200078e3cff */
[----:B------:R-:W-:Y:S01]  /*e630*/  IMAD.X R7, RZ, RZ, R5, P6 ;  /* 0x000000ffff077224 */ /* 0x000fe200030e0605 */
[----:B------:R-:W-:-:S02]  /*e640*/  SEL R43, R43, R50, P0 ;  /* 0x000000322b2b7207 */ /* 0x000fc40000000000 */
[----:B------:R-:W-:Y:S02]  /*e650*/  SEL R41, R40, R41, P0 ;  /* 0x0000002928297207 */ /* 0x000fe40000000000 */
[----:B------:R-:W-:Y:S02]  /*e660*/  SEL R35, R35, R38, P0 ;  /* 0x0000002623237207 */ /* 0x000fe40000000000 */
[----:B------:R-:W-:Y:S02]  /*e670*/  SEL R33, R32, R33, P0 ;  /* 0x0000002120217207 */ /* 0x000fe40000000000 */
        /* <DEDUP_REMOVED lines=12> */
[----:B------:R-:W2:Y:S04]  /*e740*/  SHFL.IDX PT, R28, R73, R20, 0x1c1f ;  /* 0x001c1f14491c7589 */ /* 0x000ea800000e0000 */
[----:B------:R-:W-:Y:S04]  /*e750*/  SHFL.IDX PT, R67, R67, R44, 0x1c1f ;  /* 0x001c1f2c43437589 */ /* 0x000fe800000e0000 */
[----:B------:R-:W3:Y:S01]  /*e760*/  SHFL.IDX PT, R30, R65, R20, 0x1c1f ;  /* 0x001c1f14411e7589 */ /* 0x000ee200000e0000 */
[----:B0-----:R-:W-:-:S02]  /*e770*/  SEL R4, R29, R10, P0 ;  /* 0x0000000a1d047207 */ /* 0x001fc40000000000 */
[----:B------:R-:W-:Y:S01]  /*e780*/  SEL R6, R10, R29, P0 ;  /* 0x0000001d0a067207 */ /* 0x000fe20000000000 */
[----:B------:R-:W-:Y:S04]  /*e790*/  SHFL.IDX PT, R37, R37, R44, 0x1c1f ;  /* 0x001c1f2c25257589 */ /* 0x000fe800000e0000 */
[----:B------:R-:W-:Y:S01]  /*e7a0*/  SHFL.IDX PT, R69, R69, R44, 0x1c1f ;  /* 0x001c1f2c45457589 */ /* 0x000fe200000e0000 */
[----:B-1----:R-:W-:Y:S02]  /*e7b0*/  SEL R12, R31, R14, P0 ;  /* 0x0000000e1f0c7207 */ /* 0x002fe40000000000 */
[----:B------:R-:W-:Y:S01]  /*e7c0*/  SEL R14, R14, R31, P0 ;  /* 0x0000001f0e0e7207 */ /* 0x000fe20000000000 */
[----:B------:R-:W0:Y:S04]  /*e7d0*/  SHFL.IDX PT, R24, R91, R20, 0x1c1f ;  /* 0x001c1f145b187589 */ /* 0x000e2800000e0000 */
[----:B------:R-:W1:Y:S01]  /*e7e0*/  SHFL.IDX PT, R42, R57, R20, 0x1c1f ;  /* 0x001c1f14392a7589 */ /* 0x000e6200000e0000 */
[----:B--2---:R-:W-:-:S02]  /*e7f0*/  SEL R5, R63, R28, P0 ;  /* 0x0000001c3f057207 */ /* 0x004fc40000000000 */
[----:B------:R-:W-:Y:S01]  /*e800*/  SEL R7, R28, R63, P0 ;  /* 0x0000003f1c077207 */ /* 0x000fe20000000000 */
[----:B------:R-:W-:Y:S01]  /*e810*/  BAR.SYNC.DEFER_BLOCKING 0x1, 0x100 ;  /* 0x0044000000007b1d */ /* 0x000fe20000010000 */
[----:B---3--:R-:W-:Y:S02]  /*e820*/  SEL R13, R67, R30, P0 ;  /* 0x0000001e430d7207 */ /* 0x008fe40000000000 */
[----:B------:R-:W-:-:S03]  /*e830*/  SEL R15, R30, R67, P0 ;  /* 0x000000431e0f7207 */ /* 0x000fc60000000000 */
[----:B------:R-:W-:Y:S04]  /*e840*/  SHFL.IDX PT, R39, R39, R44, 0x1c1f ;  /* 0x001c1f2c27277589 */ /* 0x000fe800000e0000 */
[----:B------:R-:W2:Y:S04]  /*e850*/  SHFL.IDX PT, R26, R49, R20, 0x1c1f ;  /* 0x001c1f14311a7589 */ /* 0x000ea800000e0000 */
[----:B------:R-:W-:Y:S01]  /*e860*/  SHFL.IDX PT, R45, R45, R44, 0x1c1f ;  /* 0x001c1f2c2d2d7589 */ /* 0x000fe200000e0000 */
[----:B0-----:R-:W-:Y:S02]  /*e870*/  SEL R28, R37, R24, P0 ;  /* 0x00000018251c7207 */ /* 0x001fe40000000000 */
[----:B------:R-:W-:Y:S01]  /*e880*/  SEL R30, R24, R37, P0 ;  /* 0x00000025181e7207 */ /* 0x000fe20000000000 */
[----:B------:R-:W-:Y:S01]  /*e890*/  SHFL.IDX PT, R51, R51, R44, 0x1c1f ;  /* 0x001c1f2c33337589 */ /* 0x000fe200000e0000 */
[----:B-1----:R-:W-:-:S02]  /*e8a0*/  SEL R29, R69, R42, P0 ;  /* 0x0000002a451d7207 */ /* 0x002fc40000000000 */
[----:B------:R-:W-:Y:S01]  /*e8b0*/  SEL R31, R42, R69, P0 ;  /* 0x000000452a1f7207 */ /* 0x000fe20000000000 */
[----:B------:R-:W-:Y:S04]  /*e8c0*/  SHFL.IDX PT, R53, R53, R44, 0x1c1f ;  /* 0x001c1f2c35357589 */ /* 0x000fe800000e0000 */
[----:B------:R-:W-:Y:S04]  /*e8d0*/  SHFL.IDX PT, R59, R59, R44, 0x1c1f ;  /* 0x001c1f2c3b3b7589 */ /* 0x000fe800000e0000 */
[----:B------:R-:W-:Y:S04]  /*e8e0*/  SHFL.IDX PT, R71, R71, R44, 0x1c1f ;  /* 0x001c1f2c47477589 */ /* 0x000fe800000e0000 */
[----:B------:R-:W-:Y:S01]  /*e8f0*/  SHFL.IDX PT, R75, R75, R44, 0x1c1f ;  /* 0x001c1f2c4b4b7589 */ /* 0x000fe200000e0000 */
[----:B--2---:R-:W-:-:S02]  /*e900*/  SEL R24, R39, R26, P0 ;  /* 0x0000001a27187207 */ /* 0x004fc40000000000 */
[----:B------:R-:W-:Y:S01]  /*e910*/  SEL R26, R26, R39, P0 ;  /* 0x000000271a1a7207 */ /* 0x000fe20000000000 */
[----:B------:R-:W-:Y:S04]  /*e920*/  SHFL.IDX PT, R77, R77, R44, 0x1c1f ;  /* 0x001c1f2c4d4d7589 */ /* 0x000fe800000e0000 */
[----:B------:R-:W-:Y:S04]  /*e930*/  SHFL.IDX PT, R81, R81, R44, 0x1c1f ;  /* 0x001c1f2c51517589 */ /* 0x000fe800000e0000 */
[----:B------:R-:W-:Y:S04]  /*e940*/  SHFL.IDX PT, R85, R85, R44, 0x1c1f ;  /* 0x001c1f2c55557589 */ /* 0x000fe800000e0000 */
[----:B------:R-:W0:Y:S04]  /*e950*/  SHFL.IDX PT, R46, R43, R20, 0x1c1f ;  /* 0x001c1f142b2e7589 */ /* 0x000e2800000e0000 */
[----:B------:R-:W1:Y:S04]  /*e960*/  SHFL.IDX PT, R32, R41, R20, 0x1c1f ;  /* 0x001c1f1429207589 */ /* 0x000e6800000e0000 */
[----:B------:R-:W2:Y:S04]  /*e970*/  SHFL.IDX PT, R44, R35, R20, 0x1c1f ;  /* 0x001c1f14232c7589 */ /* 0x000ea800000e0000 */
[----:B------:R-:W-:Y:S04]  /*e980*/  SHFL.IDX PT, R10, R33, R20, 0x1c1f ;  /* 0x001c1f14210a7589 */ /* 0x000fe800000e0000 */
[----:B------:R-:W3:Y:S04]  /*e990*/  SHFL.IDX PT, R34, R55, R20, 0x1c1f ;  /* 0x001c1f1437227589 */ /* 0x000ee800000e0000 */
[----:B------:R-:W-:Y:S04]  /*e9a0*/  SHFL.IDX PT, R52, R79, R20, 0x1c1f ;  /* 0x001c1f144f347589 */ /* 0x000fe800000e0000 */
[----:B------:R-:W4:Y:S01]  /*e9b0*/  SHFL.IDX PT, R54, R83, R20, 0x1c1f ;  /* 0x001c1f1453367589 */ /* 0x000f2200000e0000 */
[----:B0-----:R-:W-:-:S03]  /*e9c0*/  SEL R25, R71, R46, P0 ;  /* 0x0000002e47197207 */ /* 0x001fc60000000000 */
[----:B------:R-:W0:Y:S01]  /*e9d0*/  SHFL.IDX PT, R40, R61, R20, 0x1c1f ;  /* 0x001c1f143d287589 */ /* 0x000e2200000e0000 */
[----:B-1----:R-:W-:Y:S02]  /*e9e0*/  SEL R36, R45, R32, P0 ;  /* 0x000000202d247207 */ /* 0x002fe40000000000 */
[----:B------:R-:W-:Y:S01]  /*e9f0*/  SEL R38, R32, R45, P0 ;  /* 0x0000002d20267207 */ /* 0x000fe20000000000 */
[----:B------:R-:W1:Y:S01]  /*ea00*/  SHFL.IDX PT, R56, R87, R20, 0x1c1f ;  /* 0x001c1f1457387589 */ /* 0x000e6200000e0000 */
[----:B--2---:R-:W-:Y:S02]  /*ea10*/  SEL R37, R75, R44, P0 ;  /* 0x0000002c4b257207 */ /* 0x004fe40000000000 */
[----:B------:R-:W-:Y:S01]  /*ea20*/  SEL R39, R44, R75, P0 ;  /* 0x0000004b2c277207 */ /* 0x000fe20000000000 */
[----:B------:R0:W-:Y:S04]  /*ea30*/  STSM.16.M88.4 [R48], R4 ;  /* 0x0000000430007844 */ /* 0x0001e80000000200 */
[----:B------:R2:W-:Y:S01]  /*ea40*/  STSM.16.M88.4 [R27], R12 ;  /* 0x0000000c1b007844 */ /* 0x0005e20000000200 */
[----:B---3--:R-:W-:-:S02]  /*ea50*/  SEL R32, R53, R34, P0 ;  /* 0x0000002235207207 */ /* 0x008fc40000000000 */
[----:B------:R-:W-:Y:S01]  /*ea60*/  SEL R34, R34, R53, P0 ;  /* 0x0000003522227207 */ /* 0x000fe20000000000 */
[----:B------:R3:W-:Y:S01]  /*ea70*/  STSM.16.M88.4 [R50], R28 ;  /* 0x0000001c32007844 */ /* 0x0007e20000000200 */
[----:B----4-:R-:W-:Y:S02]  /*ea80*/  SEL R33, R81, R54, P0 ;  /* 0x0000003651217207 */ /* 0x010fe40000000000 */
[----:B------:R-:W-:Y:S02]  /*ea90*/  SEL R35, R54, R81, P0 ;  /* 0x0000005136237207 */ /* 0x000fe40000000000 */
[----:B0-----:R-:W-:Y:S01]  /*eaa0*/  SEL R48, R59, R40, P0 ;  /* 0x000000283b307207 */ /* 0x001fe20000000000 */
[----:B------:R-:W-:Y:S01]  /*eab0*/  IMAD.U32 R4, RZ, RZ, UR4 ;  /* 0x00000004ff047e24 */ /* 0x000fe2000f8e00ff */
[----:B------:R-:W-:Y:S01]  /*eac0*/  @UP1 ULDC.64 UR4, c[0x0][0xbe0] ;  /* 0x0002f80000041ab9 */ /* 0x000fe20000000a00 */
[----:B------:R-:W-:Y:S01]  /*ead0*/  IMAD.U32 R5, RZ, RZ, UR6 ;  /* 0x00000006ff057e24 */ /* 0x000fe2000f8e00ff */
[----:B--2---:R-:W-:Y:S01]  /*eae0*/  SEL R27, R46, R71, P0 ;  /* 0x000000472e1b7207 */ /* 0x004fe20000000000 */
[----:B------:R-:W-:Y:S01]  /*eaf0*/  @UP1 UIMAD.WIDE UR4, UR36, 0x4, UR4 ;  /* 0x00000004240418a5 */ /* 0x000fe2000f8e0204 */
[----:B------:R-:W-:-:S02]  /*eb00*/  SEL R12, R51, R10, P0 ;  /* 0x0000000a330c7207 */ /* 0x000fc40000000000 */
[----:B------:R-:W-:Y:S01]  /*eb10*/  SEL R14, R10, R51, P0 ;  /* 0x000000330a0e7207 */ /* 0x000fe20000000000 */
[----:B------:R0:W-:Y:S01]  /*eb20*/  STSM.16.M88.4 [R64], R24 ;  /* 0x0000001840007844 */ /* 0x0001e20000000200 */
[----:B------:R-:W-:Y:S02]  /*eb30*/  SEL R13, R77, R52, P0 ;  /* 0x000000344d0d7207 */ /* 0x000fe40000000000 */
[----:B------:R-:W-:Y:S01]  /*eb40*/  SEL R15, R52, R77, P0 ;  /* 0x0000004d340f7207 */ /* 0x000fe20000000000 */
[----:B------:R0:W-:Y:S01]  /*eb50*/  STSM.16.M88.4 [R62], R36 ;  /* 0x000000243e007844 */ /* 0x0001e20000000200 */
[----:B---3--:R-:W-:Y:S02]  /*eb60*/  SEL R50, R40, R59, P0 ;  /* 0x0000003b28327207 */ /* 0x008fe40000000000 */
[----:B-1----:R-:W-:Y:S01]  /*eb70*/  SEL R49, R85, R56, P0 ;  /* 0x0000003855317207 */ /* 0x002fe20000000000 */
[----:B------:R0:W-:Y:S01]  /*eb80*/  STSM.16.M88.4 [R60], R12 ;  /* 0x0000000c3c007844 */ /* 0x0001e20000000200 */
[----:B------:R-:W-:-:S02]  /*eb90*/  SEL R51, R56, R85, P0 ;  /* 0x0000005538337207 */ /* 0x000fc40000000000 */
[----:B------:R-:W-:Y:S01]  /*eba0*/  PLOP3.LUT P0, PT, PT, PT, UP1, 0x80, 0x0 ;  /* 0x000000000000781c */ /* 0x000fe20003f0f018 */
[----:B------:R0:W-:Y:S04]  /*ebb0*/  STSM.16.M88.4 [R58], R32 ;  /* 0x000000203a007844 */ /* 0x0001e80000000200 */
[----:B------:R0:W-:Y:S01]  /*ebc0*/  STSM.16.M88.4 [R21], R48 ;  /* 0x0000003015007844 */ /* 0x0001e20000000200 */
[----:B------:R-:W-:Y:S01]  /*ebd0*/  BAR.SYNC.DEFER_BLOCKING 0x1, 0x100 ;  /* 0x0044000000007b1d */ /* 0x000fe20000010000 */
[----:B------:R-:W-:Y:S02]  /*ebe0*/  IMAD.U32 R6, RZ, RZ, UR4 ;  /* 0x00000004ff067e24 */ /* 0x000fe4000f8e00ff */
[----:B------:R-:W-:-:S03]  /*ebf0*/  IMAD.U32 R7, RZ, RZ, UR5 ;  /* 0x00000005ff077e24 */ /* 0x000fc6000f8e00ff */
[----:B------:R-:W2:Y:S04]  /*ec00*/  @P2 LDG.E R10, desc[UR52][R4.64] ;  /* 0x00000034040a2981 */ /* 0x000ea8000c1e1900 */
[----:B------:R-:W3:Y:S01]  /*ec10*/  @P0 LDG.E R6, desc[UR52][R6.64] ;  /* 0x0000003406060981 */ /* 0x000ee2000c1e1900 */
[----:B------:R-:W-:Y:S01]  /*ec20*/  IMAD R11, R18, 0x40, R16 ;  /* 0x00000040120b7824 */ /* 0x000fe200078e0210 */
[----:B------:R-:W-:Y:S01]  /*ec30*/  UMOV UR4, URZ ;  /* 0x0000003f00047c82 */ /* 0x000fe20008000000 */
[----:B------:R-:W-:Y:S02]  /*ec40*/  ULDC UR8, c[0x0][0xa88] ;  /* 0x0002a20000087ab9 */ /* 0x000fe40000000800 */
[----:B------:R-:W-:-:S03]  /*ec50*/  IMAD.WIDE R8, R11, 0x2, R8 ;  /* 0x000000020b087825 */ /* 0x000fc600078e0208 */
[----:B------:R-:W-:Y:S02]  /*ec60*/  IADD3 R29, P1, R8, 0x1000, RZ ;  /* 0x00001000081d7810 */ /* 0x000fe40007f3e0ff */
[----:B--2---:R-:W-:Y:S02]  /*ec70*/  @P2 R2UR UR4, R10 ;  /* 0x000000000a0422ca */ /* 0x004fe400000e0000 */
        /* <DEDUP_REMOVED lines=8> */
.L_x_2016:
[----:B------:R-:W-:Y:S01]  /*ed00*/  USHF.R.S32.HI UR12, URZ, 0x1f, UR38 ;  /* 0x0000001f3f0c7899 */ /* 0x000fe20008011426 */
[----:B------:R-:W-:Y:S01]  /*ed10*/  MOV R5, UR42 ;  /* 0x0000002a00057c02 */ /* 0x000fe20008000f00 */
[----:B------:R-:W-:Y:S01]  /*ed20*/  ULDC.64 UR10, c[0x0][0xb70] ;  /* 0x0002dc00000a7ab9 */ /* 0x000fe20000000a00 */
[----:B------:R-:W-:Y:S01]  /*ed30*/  USHF.R.S32.HI UR5, URZ, 0x1f, UR4 ;  /* 0x0000001f3f057899 */ /* 0x000fe20008011404 */
[C---:B------:R-:W-:Y:S01]  /*ed40*/  IADD3 R13, P2, R8.reuse, 0x2000, RZ ;  /* 0x00002000080d7810 */ /* 0x040fe20007f5e0ff */
[----:B------:R-:W-:Y:S01]  /*ed50*/  UIMAD UR9, UR12, UR10, URZ ;  /* 0x0000000a0c0972a4 */ /* 0x000fe2000f8e023f */
[----:B------:R-:W-:Y:S01]  /*ed60*/  IMAD R10, R5, 0x80, R22 ;  /* 0x00000080050a7824 */ /* 0x000fe200078e0216 */
[----:B------:R-:W-:Y:S01]  /*ed70*/  UIMAD.WIDE.U32 UR6, UR38, UR10, UR4 ;  /* 0x0000000a260672a5 */ /* 0x000fe2000f8e0004 */
[----:B------:R-:W-:Y:S01]  /*ed80*/  IADD3 R7, P6, R8, 0x3000, RZ ;  /* 0x0000300008077810 */ /* 0x000fe20007fde0ff */
[----:B------:R-:W-:Y:S01]  /*ed90*/  UIMAD UR9, UR38, UR11, UR9 ;  /* 0x0000000b260972a4 */ /* 0x000fe2000f8e0209 */
[----:B------:R-:W-:Y:S01]  /*eda0*/  LOP3.LUT R12, R13, 0x380, RZ, 0xc0, !PT ;  /* 0x000003800d0c7812 */ /* 0x000fe200078ec0ff */
[----:B------:R-:W-:Y:S01]  /*edb0*/  USEL UR37, UR37, URZ, !UP0 ;  /* 0x0000003f25257287 */ /* 0x000fe2000c000000 */
[----:B------:R-:W-:Y:S01]  /*edc0*/  SHF.R.S32.HI R5, RZ, 0x1f, R10 ;  /* 0x0000001fff057819 */ /* 0x000fe2000001140a */
[----:B------:R-:W-:Y:S01]  /*edd0*/  ULDC.64 UR10, c[0x0][0xb78] ;  /* 0x0002de00000a7ab9 */ /* 0x000fe20000000a00 */
[----:B------:R-:W-:Y:S01]  /*ede0*/  UIADD3 UR7, UR7, UR9, URZ ;  /* 0x0000000907077290 */ /* 0x000fe2000fffe03f */
[----:B------:R-:W-:Y:S01]  /*edf0*/  LOP3.LUT R4, R7, 0x380, RZ, 0xc0, !PT ;  /* 0x0000038007047812 */ /* 0x000fe200078ec0ff */
[----:B------:R-:W-:Y:S01]  /*ee00*/  USEL UR36, UR36, URZ, !UP0 ;  /* 0x0000003f24247287 */ /* 0x000fe2000c000000 */
[----:B------:R-:W-:Y:S01]  /*ee10*/  LOP3.LUT R28, R29, 0x380, RZ, 0xc0, !PT ;  /* 0x000003801d1c7812 */ /* 0x000fe200078ec0ff */
[----:B------:R-:W-:Y:S01]  /*ee20*/  UIMAD UR9, UR37, UR10, URZ ;  /* 0x0000000a250972a4 */ /* 0x000fe2000f8e023f */
[----:B------:R-:W-:Y:S01]  /*ee30*/  SHF.R.U64 R12, R12, 0x3, RZ ;  /* 0x000000030c0c7819 */ /* 0x000fe200000012ff */
[----:B------:R-:W-:Y:S01]  /*ee40*/  UIMAD.WIDE.U32 UR6, UR36, UR10, UR6 ;  /* 0x0000000a240672a5 */ /* 0x000fe2000f8e0006 */
[----:B------:R-:W-:Y:S01]  /*ee50*/  SHF.R.U64 R4, R4, 0x3, RZ ;  /* 0x0000000304047819 */ /* 0x000fe200000012ff */
[----:B------:R-:W-:Y:S01]  /*ee60*/  UIMAD UR9, UR36, UR11, UR9 ;  /* 0x0000000b240972a4 */ /* 0x000fe2000f8e0209 */
[----:B------:R-:W-:-:S02]  /*ee70*/  SHF.R.U64 R28, R28, 0x3, RZ ;  /* 0x000000031c1c7819 */ /* 0x000fc400000012ff */
[----:B------:R-:W-:Y:S01]  /*ee80*/  LOP3.LUT R12, R12, R13, RZ, 0x3c, !PT ;  /* 0x0000000d0c0c7212 */ /* 0x000fe200078e3cff */
[----:B------:R-:W-:Y:S01]  /*ee90*/  IMAD.X R13, RZ, RZ, R9, P2 ;  /* 0x000000ffff0d7224 */ /* 0x000fe200010e0609 */
[----:B------:R-:W-:Y:S01]  /*eea0*/  IADD3 R6, P0, R10, UR6, RZ ;  /* 0x000000060a067c10 */ /* 0x000fe2000ff1e0ff */
[----:B------:R-:W-:Y:S01]  /*eeb0*/  IMAD.U32 R14, RZ, RZ, UR9 ;  /* 0x00000009ff0e7e24 */ /* 0x000fe2000f8e00ff */
[----:B------:R-:W-:Y:S02]  /*eec0*/  IADD3 R37, P5, R8, 0x4000, RZ ;  /* 0x0000400008257810 */ /* 0x000fe40007fbe0ff */
[----:B------:R-:W-:Y:S02]  /*eed0*/  LOP3.LUT R4, R4, R7, RZ, 0x3c, !PT ;  /* 0x0000000704047212 */ /* 0x000fe400078e3cff */
[----:B------:R-:W-:Y:S01]  /*eee0*/  IADD3.X R5, R5, UR7, R14, P0, !PT ;  /* 0x0000000705057c10 */ /* 0x000fe200087fe40e */
[----:B------:R-:W-:Y:S01]  /*eef0*/  ULDC.64 UR6, c[0x0][0xb40] ;  /* 0x0002d00000067ab9 */ /* 0x000fe20000000a00 */
[----:B------:R-:W-:-:S02]  /*ef00*/  IADD3 R41, P4, R8, 0x5000, RZ ;  /* 0x0000500008297810 */ /* 0x000fc40007f9e0ff */
[----:B------:R-:W-:Y:S02]  /*ef10*/  LEA R44, P0, R6, UR6, 0x2 ;  /* 0x00000006062c7c11 */ /* 0x000fe4000f8010ff */
[----:B------:R-:W-:Y:S02]  /*ef20*/  IADD3 R25, P3, R8, 0x6000, RZ ;  /* 0x0000600008197810 */ /* 0x000fe40007f7e0ff */
[----:B------:R-:W-:Y:S01]  /*ef30*/  LEA.HI.X R45, R6, UR7, R5, 0x2, P0 ;  /* 0x00000007062d7c11 */ /* 0x000fe200080f1405 */
[----:B------:R-:W-:Y:S01]  /*ef40*/  VIADD R5, R10, 0x8 ;  /* 0x000000080a057836 */ /* 0x000fe20000000000 */
[----:B------:R-:W-:Y:S01]  /*ef50*/  LOP3.LUT P0, RZ, R188, 0x3, RZ, 0xc0, !PT ;  /* 0x00000003bcff7812 */ /* 0x000fe2000780c0ff */
[----:B------:R-:W-:Y:S01]  /*ef60*/  ULDC.64 UR6, c[0x0][0xaa0] ;  /* 0x0002a80000067ab9 */ /* 0x000fe20000000a00 */
[----:B------:R-:W-:Y:S02]  /*ef70*/  IADD3 R7, P2, R8, 0x7000, RZ ;  /* 0x0000700008077810 */ /* 0x000fe40007f5e0ff */
[----:B------:R-:W-:Y:S01]  /*ef80*/  LOP3.LUT R28, R28, R29, RZ, 0x3c, !PT ;  /* 0x0000001d1c1c7212 */ /* 0x000fe200078e3cff */
[----:B------:R-:W-:Y:S01]  /*ef90*/  IMAD.X R29, RZ, RZ, R9, P1 ;  /* 0x000000ffff1d7224 */ /* 0x000fe200008e0609 */
[----:B------:R-:W-:-:S02]  /*efa0*/  LOP3.LUT R36, R37, 0x380, RZ, 0xc0, !PT ;  /* 0x0000038025247812 */ /* 0x000fc400078ec0ff */
[----:B------:R-:W-:Y:S02]  /*efb0*/  LOP3.LUT R40, R41, 0x380, RZ, 0xc0, !PT ;  /* 0x0000038029287812 */ /* 0x000fe400078ec0ff */
[----:B------:R-:W-:Y:S02]  /*efc0*/  LOP3.LUT R24, R25, 0x380, RZ, 0xc0, !PT ;  /* 0x0000038019187812 */ /* 0x000fe400078ec0ff */
[----:B------:R-:W-:Y:S01]  /*efd0*/  LOP3.LUT R33, R8, 0x380, RZ, 0xc0, !PT ;  /* 0x0000038008217812 */ /* 0x000fe200078ec0ff */
[----:B------:R-:W-:Y:S01]  /*efe0*/  UIMAD UR5, UR5, UR6, URZ ;  /* 0x00000006050572a4 */ /* 0x000fe2000f8e023f */
[----:B------:R-:W-:Y:S01]  /*eff0*/  ISETP.GE.OR P1, PT, R10, UR8, P0 ;  /* 0x000000080a007c0c */ /* 0x000fe20008726670 */
[--C-:B------:R-:W-:Y:S01]  /*f000*/  IMAD.X R11, RZ, RZ, R9.reuse, P2 ;  /* 0x000000ffff0b7224 */ /* 0x100fe200010e0609 */
[----:B------:R-:W-:Y:S01]  /*f010*/  ISETP.GE.OR P0, PT, R5, UR8, P0 ;  /* 0x0000000805007c0c */ /* 0x000fe20008706670 */
[----:B------:R-:W-:Y:S01]  /*f020*/  IMAD.X R5, RZ, RZ, R9, P6 ;  /* 0x000000ffff057224 */ /* 0x000fe200030e0609 */
[----:B------:R-:W-:-:S02]  /*f030*/  LOP3.LUT R6, R7, 0x380, RZ, 0xc0, !PT ;  /* 0x0000038007067812 */ /* 0x000fc400078ec0ff */
[----:B------:R-:W-:Y:S02]  /*f040*/  SHF.R.U64 R36, R36, 0x3, RZ ;  /* 0x0000000324247819 */ /* 0x000fe400000012ff */
[----:B------:R-:W-:Y:S02]  /*f050*/  SHF.R.U64 R40, R40, 0x3, RZ ;  /* 0x0000000328287819 */ /* 0x000fe400000012ff */
[----:B------:R-:W-:Y:S02]  /*f060*/  SHF.R.U64 R24, R24, 0x3, RZ ;  /* 0x0000000318187819 */ /* 0x000fe400000012ff */
[----:B------:R-:W-:Y:S01]  /*f070*/  SHF.R.U64 R33, R33, 0x3, RZ ;  /* 0x0000000321217819 */ /* 0x000fe200000012ff */
[----:B------:R-:W-:Y:S01]  /*f080*/  IMAD.U32 R19, RZ, RZ, UR6 ;  /* 0x00000006ff137e24 */ /* 0x000fe2000f8e00ff */
[----:B------:R-:W-:Y:S01]  /*f090*/  SHF.R.U64 R6, R6, 0x3, RZ ;  /* 0x0000000306067819 */ /* 0x000fe200000012ff */
[----:B------:R-:W-:Y:S01]  /*f0a0*/  IMAD.MOV.U32 R20, RZ, RZ, R16 ;  /* 0x000000ffff147224 */ /* 0x000fe200078e0010 */
        /* <DEDUP_REMOVED lines=8> */
[----:B------:R-:W-:-:S02]  /*f130*/  LOP3.LUT R10, R6, R7, RZ, 0x3c, !PT ;  /* 0x00000007060a7212 */ /* 0x000fc400078e3cff */
[----:B------:R-:W-:Y:S01]  /*f140*/  SHF.R.S32.HI R21, RZ, 0x1f, R16 ;  /* 0x0000001fff157819 */ /* 0x000fe20000011410 */
[----:B------:R-:W-:Y:S01]  /*f150*/  UIMAD UR5, UR4, UR7, UR5 ;  /* 0x00000007040572a4 */ /* 0x000fe2000f8e0205 */
[----:B------:R-:W-:Y:S02]  /*f160*/  @!P1 STG.E desc[UR52][R44.64], R2 ;  /* 0x000000022c009986 */ /* 0x000fe4000c101934 */
[----:B------:R-:W-:Y:S01]  /*f170*/  ULDC.64 UR6, c[0x0][0xae0] ;  /* 0x0002b80000067ab9 */ /* 0x000fe20000000a00 */
[----:B------:R-:W-:Y:S01]  /*f180*/  IMAD.WIDE.U32 R20, R19, UR4, R20 ;  /* 0x0000000413147c25 */ /* 0x000fe2000f8e0014 */
[----:B------:R0:W-:Y:S01]  /*f190*/  @!P0 STG.E desc[UR52][R44.64+0x20], R0 ;  /* 0x000020002c008986 */ /* 0x0001e2000c101934 */
[----:B------:R-:W-:-:S03]  /*f1a0*/  UIMAD UR4, UR12, UR6, URZ ;  /* 0x000000060c0472a4 */ /* 0x000fc6000f8e023f */
[----:B------:R-:W5:Y:S01]  /*f1b0*/  LD.E.128 R32, desc[UR52][R32.64] ;  /* 0x0000003420207980 */ /* 0x000f62000c101d00 */
[----:B------:R-:W-:-:S03]  /*f1c0*/  VIADD R21, R21, UR5 ;  /* 0x0000000515157c36 */ /* 0x000fc60008000000 */
[----:B------:R-:W5:Y:S01]  /*f1d0*/  LD.E.128 R28, desc[UR52][R28.64] ;  /* 0x000000341c1c7980 */ /* 0x000f62000c101d00 */
[----:B------:R-:W-:-:S03]  /*f1e0*/  IMAD.U32 R19, RZ, RZ, UR6 ;  /* 0x00000006ff137e24 */ /* 0x000fc6000f8e00ff */
[----:B------:R-:W5:Y:S04]  /*f1f0*/  LD.E.128 R12, desc[UR52][R12.64] ;  /* 0x000000340c0c7980 */ /* 0x000f68000c101d00 */
[----:B------:R-:W5:Y:S04]  /*f200*/  LD.E.128 R4, desc[UR52][R4.64] ;  /* 0x0000003404047980 */ /* 0x000f68000c101d00 */
[----:B------:R-:W5:Y:S04]  /*f210*/  LD.E.128 R36, desc[UR52][R36.64] ;  /* 0x0000003424247980 */ /* 0x000f68000c101d00 */
[----:B------:R-:W5:Y:S04]  /*f220*/  LD.E.128 R40, desc[UR52][R40.64] ;  /* 0x0000003428287980 */ /* 0x000f68000c101d00 */
[----:B------:R-:W5:Y:S04]  /*f230*/  LD.E.128 R24, desc[UR52][R24.64] ;  /* 0x0000003418187980 */ /* 0x000f68000c101d00 */
[----:B------:R-:W5:Y:S01]  /*f240*/  LD.E.128 R8, desc[UR52][R10.64] ;  /* 0x000000340a087980 */ /* 0x000f62000c101d00 */
[----:B------:R-:W-:-:S02]  /*f250*/  UIMAD UR4, UR38, UR7, UR4 ;  /* 0x00000007260472a4 */ /* 0x000fc4000f8e0204 */
[----:B------:R-:W-:Y:S01]  /*f260*/  IMAD.WIDE.U32 R20, R19, UR38, R20 ;  /* 0x0000002613147c25 */ /* 0x000fe2000f8e0014 */
[----:B------:R-:W-:Y:S01]  /*f270*/  UIMAD UR8, UR42, -0x80, UR8 ;  /* 0xffffff802a0878a4 */ /* 0x000fe2000f8e0208 */
[----:B------:R-:W-:Y:S01]  /*f280*/  @!PT LDS RZ, [RZ] ;  /* 0x00000000fffff984 */ /* 0x000fe20000000800 */
[----:B------:R-:W-:Y:S01]  /*f290*/  @!PT LDS RZ, [RZ] ;  /* 0x00000000fffff984 */ /* 0x000fe20000000800 */
[----:B------:R-:W-:Y:S01]  /*f2a0*/  @!PT LDS RZ, [RZ] ;  /* 0x00000000fffff984 */ /* 0x000fe20000000800 */
[----:B------:R-:W-:Y:S01]  /*f2b0*/  @!PT LDS RZ, [RZ] ;  /* 0x00000000fffff984 */ /* 0x000fe20000000800 */
[----:B------:R1:W-:Y:S06]  /*f2c0*/  MEMBAR.ALL.CTA ;  /* 0x0000000000007992 */ /* 0x0003ec0000008000 */
[----:B-1----:R-:W1:Y:S01]  /*f2d0*/  FENCE.VIEW.ASYNC.S ;  /* 0x00000000000073c6 */ /* 0x002e620000000000 */
[----:B------:R-:W-:Y:S01]  /*f2e0*/  BSSY B1, `(.L_x_2017) ;  /* 0x0000026000017945 */ /* 0x000fe20003800000 */
[----:B------:R-:W-:-:S02]  /*f2f0*/  VIADD R3, R3, 0x29820 ;  /* 0x0002982003037836 */ /* 0x000fc40000000000 */
[----:B------:R-:W-:Y:S01]  /*f300*/  VIADD R21, R21, UR4 ;  /* 0x0000000415157c36 */ /* 0x000fe20008000000 */
[----:B------:R-:W-:Y:S01]  /*f310*/  ULDC.64 UR4, c[0x0][0xae8] ;  /* 0x0002ba0000047ab9 */ /* 0x000fe20000000a00 */
[C---:B------:R-:W-:Y:S01]  /*f320*/  ISETP.GE.AND P2, PT, R18.reuse, UR8, PT ;  /* 0x0000000812007c0c */ /* 0x040fe2000bf46270 */
[----:B0-----:R-:W-:Y:S01]  /*f330*/  IMAD.U32 R45, RZ, RZ, UR4 ;  /* 0x00000004ff2d7e24 */ /* 0x001fe2000f8e00ff */
[----:B------:R-:W-:Y:S01]  /*f340*/  UIMAD UR4, UR37, UR4, URZ ;  /* 0x00000004250472a4 */ /* 0x000fe2000f8e023f */
[C---:B------:R-:W-:Y:S01]  /*f350*/  VIADD R19, R18.reuse, 0x60 ;  /* 0x0000006012137836 */ /* 0x040fe20000000000 */
[----:B------:R-:W-:Y:S01]  /*f360*/  PRMT R3, RZ, 0x654, R3 ;  /* 0x00000654ff037816 */ /* 0x000fe20000000003 */
[----:B------:R-:W-:Y:S01]  /*f370*/  IMAD.WIDE.U32 R44, R45, UR36, R20 ;  /* 0x000000242d2c7c25 */ /* 0x000fe2000f8e0014 */
[----:B------:R-:W-:Y:S02]  /*f380*/  UIMAD UR4, UR36, UR5, UR4 ;  /* 0x00000005240472a4 */ /* 0x000fe4000f8e0204 */
[----:B------:R-:W-:Y:S01]  /*f390*/  ISETP.GE.AND P1, PT, R19, UR8, PT ;  /* 0x0000000813007c0c */ /* 0x000fe2000bf26270 */
[C---:B------:R-:W-:Y:S01]  /*f3a0*/  VIADD R0, R18.reuse, 0x20 ;  /* 0x0000002012007836 */ /* 0x040fe20000000000 */
[----:B------:R-:W-:Y:S01]  /*f3b0*/  SHF.R.S32.HI R19, RZ, 0x1f, R18 ;  /* 0x0000001fff137819 */ /* 0x000fe20000011412 */
[----:B------:R-:W-:-:S02]  /*f3c0*/  VIADD R2, R18, 0x40 ;  /* 0x0000004012027836 */ /* 0x000fc40000000000 */
[----:B------:R-:W-:Y:S01]  /*f3d0*/  IMAD.U32 R49, RZ, RZ, UR42 ;  /* 0x0000002aff317e24 */ /* 0x000fe2000f8e00ff */
[----:B------:R-:W-:Y:S01]  /*f3e0*/  ISETP.GE.AND P4, PT, R0, UR8, PT ;  /* 0x0000000800007c0c */ /* 0x000fe2000bf86270 */
[----:B------:R-:W-:Y:S01]  /*f3f0*/  VIADD R51, R45, UR4 ;  /* 0x000000042d337c36 */ /* 0x000fe20008000000 */
[----:B------:R-:W-:Y:S01]  /*f400*/  ISETP.GE.AND P0, PT, R2, UR8, PT ;  /* 0x0000000802007c0c */ /* 0x000fe2000bf06270 */
[----:B------:R-:W-:Y:S01]  /*f410*/  IMAD.WIDE R20, R49, 0x80, R18 ;  /* 0x0000008031147825 */ /* 0x000fe200078e0212 */
[----:B-1----:R0:W-:Y:S01]  /*f420*/  SYNCS.ARRIVE.TRANS64.RED.A1T0 RZ, [R3+URZ], RZ ;  /* 0x000000ff03ff79a7 */ /* 0x0021e2000810043f */
[----:B------:R-:W-:Y:S10]  /*f430*/  @P2 BRA `(.L_x_2018) ;  /* 0x0000000000402947 */ /* 0x000ff40003800000 */
[----:B------:R-:W-:Y:S01]  /*f440*/  ULDC.64 UR4, c[0x0][0xad8] ;  /* 0x0002b60000047ab9 */ /* 0x000fe20000000a00 */
[----:B------:R-:W-:Y:S01]  /*f450*/  IMAD.MOV.U32 R2, RZ, RZ, R44 ;  /* 0x000000ffff027224 */ /* 0x000fe200078e002c */
[----:B------:R-:W-:Y:S01]  /*f460*/  ULDC.64 UR6, c[0x0][0xa80] ;  /* 0x0002a00000067ab9 */ /* 0x000fe20000000a00 */
[----:B0-----:R-:W-:Y:S02]  /*f470*/  IMAD.MOV.U32 R3, RZ, RZ, R51 ;  /* 0x000000ffff037224 */ /* 0x001fe400078e0033 */
        /* <DEDUP_REMOVED lines=12> */
.L_x_2018:
[----:B------:R-:W-:Y:S05]  /*f540*/  BSYNC B1 ;  /* 0x0000000000017941 */ /* 0x000fea0003800000 */
.L_x_2017:
[----:B------:R-:W-:Y:S04]  /*f550*/  BSSY B1, `(.L_x_2019) ;  /* 0x0000014000017945 */ /* 0x000fe80003800000 */
[----:B------:R-:W-:Y:S05]  /*f560*/  @P4 BRA `(.L_x_2020) ;  /* 0x0000000000484947 */ /* 0x000fea0003800000 */
[----:B-1---5:R-:W-:Y:S01]  /*f570*/  IADD3 R33, P2, R20, 0x20, RZ ;  /* 0x0000002014217810 */ /* 0x022fe20007f5e0ff */
[----:B------:R-:W-:Y:S01]  /*f580*/  ULDC.64 UR4, c[0x0][0xad8] ;  /* 0x0002b60000047ab9 */ /* 0x000fe20000000a00 */
[----:B------:R-:W-:Y:S01]  /*f590*/  IMAD.MOV.U32 R2, RZ, RZ, R44 ;  /* 0x000000ffff027224 */ /* 0x000fe200078e002c */
[----:B------:R-:W-:Y:S01]  /*f5a0*/  ULDC.64 UR6, c[0x0][0xa80] ;  /* 0x0002a00000067ab9 */ /* 0x000fe20000000a00 */
[----:B0-----:R-:W-:Y:S02]  /*f5b0*/  IMAD.MOV.U32 R3, RZ, RZ, R51 ;  /* 0x000000ffff037224 */ /* 0x001fe400078e0033 */
        /* <DEDUP_REMOVED lines=13> */
.L_x_2020:
[----:B------:R-:W-:Y:S05]  /*f690*/  BSYNC B1 ;  /* 0x0000000000017941 */ /* 0x000fea0003800000 */
.L_x_2019:
[----:B------:R-:W-:Y:S04]  /*f6a0*/  BSSY B1, `(.L_x_2021) ;  /* 0x0000014000017945 */ /* 0x000fe80003800000 */
[----:B------:R-:W-:Y:S05]  /*f6b0*/  @P0 BRA `(.L_x_2022) ;  /* 0x0000000000480947 */ /* 0x000fea0003800000 */
[----:B--2--5:R-:W-:Y:S01]  /*f6c0*/  IADD3 R29, P0, R20, 0x40, RZ ;  /* 0x00000040141d7810 */ /* 0x024fe20007f1e0ff */
        /* <DEDUP_REMOVED lines=17> */
.L_x_2022:
[----:B------:R-:W-:Y:S05]  /*f7e0*/  BSYNC B1 ;  /* 0x0000000000017941 */ /* 0x000fea0003800000 */
.L_x_2021:
[----:B------:R-:W-:Y:S05]  /*f7f0*/  @P1 BRA `(.L_x_2023) ;  /* 0x0000000c00041947 */ /* 0x000fea0003800000 */
[----:B---3-5:R-:W-:Y:S01]  /*f800*/  IADD3 R13, P0, R20, 0x60, RZ ;  /* 0x00000060140d7810 */ /* 0x028fe20007f1e0ff */
[----:B------:R-:W-:Y:S01]  /*f810*/  ULDC.64 UR6, c[0x0][0xad8] ;  /* 0x0002b60000067ab9 */ /* 0x000fe20000000a00 */
[----:B------:R-:W-:Y:S01]  /*f820*/  IMAD.MOV.U32 R2, RZ, RZ, R44 ;  /* 0x000000ffff027224 */ /* 0x000fe200078e002c */
[----:B------:R-:W-:Y:S01]  /*f830*/  ULDC UR4, c[0x0][0xa8c] ;  /* 0x0002a30000047ab9 */ /* 0x000fe20000000800 */
[----:B0-----:R-:W-:Y:S01]  /*f840*/  IMAD.MOV.U32 R3, RZ, RZ, R51 ;  /* 0x000000ffff037224 */ /* 0x001fe200078e0033 */
        /* <DEDUP_REMOVED lines=15> */
.L_x_2015:
[----:B------:R-:W-:Y:S01]  /*f940*/  ULDC.64 UR4, c[0x0][0xbe0] ;  /* 0x0002f80000047ab9 */ /* 0x000fe20000000a00 */
[----:B------:R-:W-:Y:S01]  /*f950*/  ULDC.64 UR6, c[0x0][0xbd8] ;  /* 0x0002f60000067ab9 */ /* 0x000fe20000000a00 */
[----:B------:R-:W-:-:S04]  /*f960*/  UISETP.NE.U32.AND UP0, UPT, UR4, URZ, UPT ;  /* 0x0000003f0400728c */ /* 0x000fc8000bf05070 */
[----:B------:R-:W-:Y:S02]  /*f970*/  UISETP.NE.AND.EX UP1, UPT, UR5, URZ, UPT, UP0 ;  /* 0x0000003f0500728c */ /* 0x000fe4000bf25300 */
[----:B------:R-:W-:-:S04]  /*f980*/  UISETP.NE.U32.AND UP0, UPT, UR6, URZ, UPT ;  /* 0x0000003f0600728c */ /* 0x000fc8000bf05070 */
[----:B------:R-:W-:Y:S01]  /*f990*/  PLOP3.LUT P2, PT, PT, PT, UP1, 0x80, 0x0 ;  /* 0x000000000000781c */ /* 0x000fe20003f4f018 */
[----:B------:R-:W-:-:S04]  /*f9a0*/  UISETP.NE.AND.EX UP0, UPT, UR7, URZ, UPT, UP0 ;  /* 0x0000003f0700728c */ /* 0x000fc8000bf05300 */
[----:B------:R-:W-:Y:S02]  /*f9b0*/  @UP1 ULDC.64 UR4, c[0x0][0xbe0] ;  /* 0x0002f80000041ab9 */ /* 0x000fe40000000a00 */
[----:B------:R-:W-:Y:S01]  /*f9c0*/  @UP1 UIMAD.WIDE UR4, UR36, 0x4, UR4 ;  /* 0x00000004240418a5 */ /* 0x000fe2000f8e0204 */
[----:B------:R-:W-:Y:S01]  /*f9d0*/  PLOP3.LUT P1, PT, PT, PT, UP0, 0x80, 0x0 ;  /* 0x000000000000781c */ /* 0x000fe20003f2f008 */
[----:B------:R-:W-:-:S04]  /*f9e0*/  ULEA UR6, UP1, UR36, UR6, 0x2 ;  /* 0x0000000624067291 */ /* 0x000fc8000f82103f */
[----:B------:R-:W-:Y:S01]  /*f9f0*/  IMAD.U32 R4, RZ, RZ, UR4 ;  /* 0x00000004ff047e24 */ /* 0x000fe2000f8e00ff */
[----:B------:R-:W-:Y:S01]  /*fa00*/  ULEA.HI.X UR7, UR36, UR7, UR37, 0x2, UP1 ;  /* 0x0000000724077291 */ /* 0x000fe200088f1425 */
[----:B------:R-:W-:Y:S02]  /*fa10*/  IMAD.U32 R5, RZ, RZ, UR5 ;  /* 0x00000005ff057e24 */ /* 0x000fe4000f8e00ff */
[----:B------:R-:W-:-:S03]  /*fa20*/  IMAD.MOV.U32 R7, RZ, RZ, RZ ;  /* 0x000000ffff077224 */ /* 0x000fc600078e00ff */
[----:B------:R-:W2:Y:S01]  /*fa30*/  @P2 LDG.E R4, desc[UR52][R4.64] ;  /* 0x0000003404042981 */ /* 0x000ea2000c1e1900 */
[----:B------:R-:W-:Y:S02]  /*fa40*/  IMAD.U32 R2, RZ, RZ, UR6 ;  /* 0x00000006ff027e24 */ /* 0x000fe4000f8e00ff */
[----:B------:R-:W-:-:S05]  /*fa50*/  IMAD.U32 R3, RZ, RZ, UR7 ;  /* 0x00000007ff037e24 */ /* 0x000fca000f8e00ff */
[----:B------:R0:W5:Y:S01]  /*fa60*/  @P1 LDG.E R7, desc[UR52][R2.64] ;  /* 0x0000003402071981 */ /* 0x000162000c1e1900 */
[----:B------:R-:W-:Y:S01]  /*fa70*/  ULDC UR4, c[0x0][0xa88] ;  /* 0x0002a20000047ab9 */ /* 0x000fe20000000800 */
[----:B------:R-:W-:Y:S02]  /*fa80*/  ISETP.GT.AND P0, PT, R191, 0x7f, PT ;  /* 0x0000007fbf00780c */ /* 0x000fe40003f04270 */
[----:B--2---:R-:W-:Y:S01]  /*fa90*/  @P2 R2UR UR4, R4 ;  /* 0x00000000040422ca */ /* 0x004fe200000e0000 */
[----:B0-----:R-:W-:-:S14]  /*faa0*/  @P2 BRA `(.L_x_2024) ;  /* 0x0000000000182947 */ /* 0x001fdc0003800000 */
[----:B------:R-:W-:Y:S05]  /*fab0*/  @!P1 BRA `(.L_x_2024) ;  /* 0x0000000000149947 */ /* 0x000fea0003800000 */
[----:B------:R-:W2:Y:S04]  /*fac0*/  LDG.E R4, desc[UR52][R2.64] ;  /* 0x0000003402047981 */ /* 0x000ea8000c1e1900 */
[----:B------:R-:W3:Y:S01]  /*fad0*/  LDG.E R0, desc[UR52][R2.64+0x4] ;  /* 0x0000043402007981 */ /* 0x000ee2000c1e1900 */
[----:B--2---:R-:W-:Y:S02]  /*fae0*/  R2UR UR5, R4 ;  /* 0x00000000040572ca */ /* 0x004fe400000e0000 */
[----:B---3--:R-:W-:-:S13]  /*faf0*/  R2UR UR4, R0 ;  /* 0x00000000000472ca */ /* 0x008fda00000e0000 */
[----:B------:R-:W-:-:S12]  /*fb00*/  UIADD3 UR4, -UR5, UR4, URZ ;  /* 0x0000000405047290 */ /* 0x000fd8000fffe13f */
.L_x_2024:
[----:B------:R-:W-:Y:S01]  /*fb10*/  USHF.R.S32.HI UR7, URZ, 0x1f, UR38 ;  /* 0x0000001f3f077899 */ /* 0x000fe20008011426 */
[----:B------:R-:W-:Y:S01]  /*fb20*/  BSSY B1, `(.L_x_2025) ;  /* 0x000001f000017945 */ /* 0x000fe20003800000 */
[----:B------:R-:W-:Y:S01]  /*fb30*/  USEL UR36, UR36, URZ, !UP0 ;  /* 0x0000003f24247287 */ /* 0x000fe2000c000000 */
[----:B------:R-:W-:Y:S01]  /*fb40*/  SHF.R.S32.HI R9, RZ, 0x1f, R16 ;  /* 0x0000001fff097819 */ /* 0x000fe20000011410 */
[----:B------:R-:W-:Y:S01]  /*fb50*/  USEL UR37, UR37, URZ, !UP0 ;  /* 0x0000003f25257287 */ /* 0x000fe2000c000000 */
[----:B-----5:R-:W-:Y:S01]  /*fb60*/  SHF.R.S32.HI R6, RZ, 0x1f, R7 ;  /* 0x0000001fff067819 */ /* 0x020fe20000011407 */
[----:B------:R-:W-:Y:S10]  /*fb70*/  @P0 BRA `(.L_x_2026) ;  /* 0x0000000000640947 */ /* 0x000ff40003800000 */
[----:B------:R-:W0:Y:S01]  /*fb80*/  S2R R2, SR_TID.X ;  /* 0x0000000000027919 */ /* 0x000e220000002100 */
[----:B------:R-:W-:-:S04]  /*fb90*/  IMAD.U32 R0, RZ, RZ, UR42 ;  /* 0x0000002aff007e24 */ /* 0x000fc8000f8e00ff */
[----:B0-----:R-:W-:-:S04]  /*fba0*/  IMAD R0, R0, 0x80, R2 ;  /* 0x0000008000007824 */ /* 0x001fc800078e0202 */
[----:B------:R-:W-:-:S05]  /*fbb0*/  VIADD R0, R0, 0xffffff80 ;  /* 0xffffff8000007836 */ /* 0x000fca0000000000 */
[----:B------:R-:W-:-:S13]  /*fbc0*/  ISETP.GE.AND P0, PT, R0, UR4, PT ;  /* 0x0000000400007c0c */ /* 0x000fda000bf06270 */
[----:B------:R-:W-:Y:S05]  /*fbd0*/  @P0 BRA `(.L_x_2026) ;  /* 0x00000000004c0947 */ /* 0x000fea0003800000 */
[C---:B------:R-:W-:Y:S01]  /*fbe0*/  IADD3 R2, P0, R0.reuse, R7, RZ ;  /* 0x0000000700027210 */ /* 0x040fe20007f1e0ff */
        /* <DEDUP_REMOVED lines=18> */
.L_x_2026:
[----:B------:R-:W-:Y:S05]  /*fd10*/  BSYNC B1 ;  /* 0x0000000000017941 */ /* 0x000fea0003800000 */
.L_x_2025:
[----:B------:R-:W-:Y:S01]  /*fd20*/  ULDC.64 UR8, c[0x0][0xaa0] ;  /* 0x0002a80000087ab9 */ /* 0x000fe20000000a00 */
[----:B------:R-:W-:Y:S01]  /*fd30*/  IMAD.MOV.U32 R2, RZ, RZ, R16 ;  /* 0x000000ffff027224 */ /* 0x000fe200078e0010 */
[----:B------:R-:W-:Y:S01]  /*fd40*/  UIMAD UR6, UR42, -0x80, UR4 ;  /* 0xffffff802a0678a4 */ /* 0x000fe2000f8e0204 */
[----:B0-----:R-:W-:Y:S01]  /*fd50*/  IMAD.MOV.U32 R3, RZ, RZ, R9 ;  /* 0x000000ffff037224 */ /* 0x001fe200078e0009 */
[----:B------:R-:W-:Y:S01]  /*fd60*/  BSSY B1, `(.L_x_2027) ;  /* 0x000002d000017945 */ /* 0x000fe20003800000 */
[----:B------:R-:W-:Y:S02]  /*fd70*/  IMAD R0, R6, UR8, RZ ;  /* 0x0000000806007c24 */ /* 0x000fe4000f8e02ff */
[----:B------:R-:W-:Y:S01]  /*fd80*/  IMAD.WIDE.U32 R2, R7, UR8, R2 ;  /* 0x0000000807027c25 */ /* 0x000fe2000f8e0002 */
[----:B------:R-:W-:-:S03]  /*fd90*/  ISETP.GE.AND P2, PT, R18, UR6, PT ;  /* 0x0000000612007c0c */ /* 0x000fc6000bf46270 */
[----:B------:R-:W-:Y:S01]  /*fda0*/  IMAD R7, R7, UR9, R0 ;  /* 0x0000000907077c24 */ /* 0x000fe2000f8e0200 */
[----:B------:R-:W-:Y:S01]  /*fdb0*/  ULDC.64 UR8, c[0x0][0xae0] ;  /* 0x0002b80000087ab9 */ /* 0x000fe20000000a00 */
[C---:B------:R-:W-:Y:S01]  /*fdc0*/  VIADD R4, R18.reuse, 0x60 ;  /* 0x0000006012047836 */ /* 0x040fe20000000000 */
[----:B------:R-:W-:Y:S01]  /*fdd0*/  UIMAD UR5, UR7, UR8, URZ ;  /* 0x00000008070572a4 */ /* 0x000fe2000f8e023f */
[----:B------:R-:W-:Y:S01]  /*fde0*/  IMAD.IADD R3, R3, 0x1, R7 ;  /* 0x0000000103037824 */ /* 0x000fe200078e0207 */
[----:B------:R-:W-:Y:S01]  /*fdf0*/  SHF.R.S32.HI R7, RZ, 0x1f, R18 ;  /* 0x0000001fff077819 */ /* 0x000fe20000011412 */
[----:B------:R-:W-:Y:S01]  /*fe00*/  IMAD.U32 R5, RZ, RZ, UR8 ;  /* 0x00000008ff057e24 */ /* 0x000fe2000f8e00ff */
[----:B------:R-:W-:Y:S01]  /*fe10*/  UIMAD UR5, UR38, UR9, UR5 ;  /* 0x00000009260572a4 */ /* 0x000fe2000f8e0205 */
[----:B------:R-:W-:Y:S01]  /*fe20*/  VIADD R0, R18, 0x20 ;  /* 0x0000002012007836 */ /* 0x000fe20000000000 */
[----:B------:R-:W-:Y:S01]  /*fe30*/  ISETP.GE.AND P0, PT, R4, UR6, PT ;  /* 0x0000000604007c0c */ /* 0x000fe2000bf06270 */
[----:B------:R-:W-:Y:S01]  /*fe40*/  IMAD.WIDE.U32 R2, R5, UR38, R2 ;  /* 0x0000002605027c25 */ /* 0x000fe2000f8e0002 */
[----:B------:R-:W-:-:S02]  /*fe50*/  ULDC.64 UR8, c[0x0][0xae8] ;  /* 0x0002ba0000087ab9 */ /* 0x000fc40000000a00 */
[----:B------:R-:W-:Y:S01]  /*fe60*/  UIMAD UR4, UR37, UR8, URZ ;  /* 0x00000008250472a4 */ /* 0x000fe2000f8e023f */
[----:B------:R-:W-:Y:S01]  /*fe70*/  VIADD R3, R3, UR5 ;  /* 0x0000000503037c36 */ /* 0x000fe20008000000 */
[----:B------:R-:W-:Y:S01]  /*fe80*/  ISETP.GE.AND P3, PT, R0, UR6, PT ;  /* 0x0000000600007c0c */ /* 0x000fe2000bf66270 */
[----:B------:R-:W-:Y:S01]  /*fe90*/  IMAD.U32 R5, RZ, RZ, UR8 ;  /* 0x00000008ff057e24 */ /* 0x000fe2000f8e00ff */
[----:B------:R-:W-:Y:S01]  /*fea0*/  UIMAD UR4, UR36, UR9, UR4 ;  /* 0x00000009240472a4 */ /* 0x000fe2000f8e0204 */
[----:B------:R-:W-:Y:S02]  /*feb0*/  VIADD R0, R18, 0x40 ;  /* 0x0000004012007836 */ /* 0x000fe40000000000 */
[----:B------:R-:W-:-:S03]  /*fec0*/  IMAD.WIDE.U32 R4, R5, UR36, R2 ;  /* 0x0000002405047c25 */ /* 0x000fc6000f8e0002 */
[----:B------:R-:W-:Y:S01]  /*fed0*/  ISETP.GE.AND P1, PT, R0, UR6, PT ;  /* 0x0000000600007c0c */ /* 0x000fe2000bf26270 */
[----:B------:R-:W-:Y:S02]  /*fee0*/  IMAD.U32 R9, RZ, RZ, UR42 ;  /* 0x0000002aff097e24 */ /* 0x000fe4000f8e00ff */
[----:B------:R-:W-:Y:S02]  /*fef0*/  IMAD.MOV.U32 R6, RZ, RZ, R18 ;  /* 0x000000ffff067224 */ /* 0x000fe400078e0012 */
[----:B------:R-:W-:Y:S02]  /*ff00*/  VIADD R11, R5, UR4 ;  /* 0x00000004050b7c36 */ /* 0x000fe40008000000 */
        /* <DEDUP_REMOVED lines=18> */
.L_x_2028:
[----:B------:R-:W-:Y:S05]  /*10030*/  BSYNC B1 ;  /* 0x0000000000017941 */ /* 0x000fea0003800000 */
.L_x_2027:
        /* <DEDUP_REMOVED lines=20> */
.L_x_2030:
[----:B------:R-:W-:Y:S05]  /*10180*/  BSYNC B1 ;  /* 0x0000000000017941 */ /* 0x000fea0003800000 */
.L_x_2029:
[----:B------:R-:W-:Y:S04]  /*10190*/  BSSY B1, `(.L_x_2031) ;  /* 0x0000014000017945 */ /* 0x000fe80003800000 */
[----:B------:R-:W-:Y:S05]  /*101a0*/  @P1 BRA `(.L_x_2032) ;  /* 0x0000000000481947 */ /* 0x000fea0003800000 */
[----:B01----:R-:W-:Y:S01]  /*101b0*/  IADD3 R9, P1, R6, 0x40, RZ ;  /* 0x0000004006097810 */ /* 0x003fe20007f3e0ff */
        /* <DEDUP_REMOVED lines=17> */
.L_x_2032:
[----:B------:R-:W-:Y:S05]  /*102d0*/  BSYNC B1 ;  /* 0x0000000000017941 */ /* 0x000fea0003800000 */
.L_x_2031:
        /* <DEDUP_REMOVED lines=19> */
.L_x_2023:
[----:B------:R-:W-:Y:S05]  /*10410*/  BSYNC B0 ;  /* 0x0000000000007941 */ /* 0x000fea0003800000 */
.L_x_2014:
[----:B------:R-:W-:Y:S02]  /*10420*/  ULDC UR4, c[0x0][0xc14] ;  /* 0x0003050000047ab9 */ /* 0x000fe40000000800 */
[----:B------:R-:W-:-:S13]  /*10430*/  ISETP.GE.AND P0, PT, R47, UR4, PT ;  /* 0x000000042f007c0c */ /* 0x000fda000bf06270 */
[----:B------:R-:W-:Y:S05]  /*10440*/  @!P0 BRA `(.L_x_2033) ;  /* 0xffffff0800508947 */ /* 0x000fea000383ffff */
[----:B------:R-:W-:Y:S05]  /*10450*/  EXIT ;  /* 0x000000000000794d */ /* 0x000fea0003800000 */
.L_x_1975:
[----:B------:R-:W-:-:S08]  /*10460*/  NOP ;  /* 0x0000000000007918 */ /* 0x000fd00000000000 */
[----:B------:R-:W0:-:S00]  /*10470*/  USETMAXREG.DEALLOC.CTAPOOL 0x18 ;  /* 0x00000018000079c8 */ /* 0x000e0000080e0500 */
[----:B0-----:R-:W-:Y:S01]  /*10480*/  LOP3.LUT R0, R0, 0x3, RZ, 0xc0, !PT ;  /* 0x0000000300007812 */ /* 0x001fe200078ec0ff */
[----:B------:R-:W-:-:S05]  /*10490*/  IMAD.MOV.U32 R6, RZ, RZ, RZ ;  /* 0x000000ffff067224 */ /* 0x000fca00078e00ff */
[----:B------:R-:W0:Y:S02]  /*104a0*/  SHFL.IDX PT, R0, R0, RZ, 0x1f ;  /* 0x00001fff00007589 */ /* 0x000e2400000e0000 */
[----:B0-----:R-:W-:-:S04]  /*104b0*/  ISETP.NE.AND P0, PT, R0, RZ, PT ;  /* 0x000000ff0000720c */ /* 0x001fc80003f05270 */
        /* <DEDUP_REMOVED lines=14> */
.L_x_2034:
[----:B0-----:R-:W0:Y:S01]  /*105a0*/  S2R R0, SR_TID.X ;  /* 0x0000000000007919 */ /* 0x001e220000002100 */
        /* <DEDUP_REMOVED lines=40> */
.L_x_2040:
        /* <DEDUP_REMOVED lines=14> */
.L_x_2039:
[----:B------:R-:W-:Y:S05]  /*10910*/  BSYNC B0 ;  /* 0x0000000000007941 */ /* 0x000fea0003800000 */
.L_x_2038:
        /* <DEDUP_REMOVED lines=22> */
.L_x_2036:
        /* <DEDUP_REMOVED lines=18> */
[----:B0-----:R-:W-:-:S06]  /*10ba0*/  IADD3 R14, R13, 0xffffffe, RZ ;  /* 0x0ffffffe0d0e7810 */ /* 0x001fcc0007ffe0ff */
[----:B------:R-:W0:Y:S02]  /*10bb0*/  F2I.FTZ.U32.TRUNC.NTZ R3, R14 ;  /* 0x0000000e00037305 */ /* 0x000e24000021f000 */
[----:B0-----:R-:W-:Y:S01]  /*10bc0*/  IMAD.MOV R17, RZ, RZ, -R3 ;  /* 0x000000ffff117224 */ /* 0x001fe200078e0a03 */
[----:B------:R-:W-:Y:S06]  /*10bd0*/  @!P0 BRA `(.L_x_2041) ;  /* 0x00000000000c8947 */ /* 0x000fec0003800000 */
[----:B------:R-:W-:-:S06]  /*10be0*/  UIADD3 UR4, UR6, -0x1, URZ ;  /* 0xffffffff06047890 */ /* 0x000fcc000fffe03f */
[----:B------:R-:W-:-:S05]  /*10bf0*/  IMAD.U32 R13, RZ, RZ, UR4 ;  /* 0x00000004ff0d7e24 */ /* 0x000fca000f8e00ff */
[----:B------:R0:W1:Y:S02]  /*10c00*/  SHFL.IDX PT, R4, R10, R13, 0x1f ;  /* 0x00001f0d0a047589 */ /* 0x00006400000e0000 */
.L_x_2041:
        /* <DEDUP_REMOVED lines=58> */
.L_x_2037:
[----:B------:R0:W-:Y:S01]  /*10fb0*/  STL [R1+0x20], R0 ;  /* 0x0000200001007387 */ /* 0x0001e20000100800 */
[----:B------:R-:W-:-:S03]  /*10fc0*/  UMOV UR38, URZ ;  /* 0x0000003f00267c82 */ /* 0x000fc60008000000 */
[----:B------:R0:W-:Y:S02]  /*10fd0*/  STL [R1+0x24], RZ ;  /* 0x000024ff01007387 */ /* 0x0001e40000100800 */
.L_x_2042:
        /* <DEDUP_REMOVED lines=11> */
.L_x_2035:
[----:B0-----:R-:W-:Y:S01]  /*11090*/  IMAD.MOV.U32 R0, RZ, RZ, 0x1 ;  /* 0x00000001ff007424 */ /* 0x001fe200078e00ff */
[----:B------:R-:W-:Y:S01]  /*110a0*/  ULDC UR4, c[0x0][0xc14] ;  /* 0x0003050000047ab9 */ /* 0x000fe20000000800 */
[----:B------:R0:W-:Y:S01]  /*110b0*/  STL [R1+0x2c], RZ ;  /* 0x00002cff01007387 */ /* 0x0001e20000100800 */
[----:B------:R-:W-:-:S03]  /*110c0*/  UISETP.GE.AND UP0, UPT, UR48, UR4, UPT ;  /* 0x000000043000728c */ /* 0x000fc6000bf06270 */
[----:B------:R0:W-:Y:S03]  /*110d0*/  STL [R1+0xc], R0 ;  /* 0x00000c0001007387 */ /* 0x0001e60000100800 */
[----:B------:R-:W-:Y:S01]  /*110e0*/  PLOP3.LUT P0, PT, PT, PT, UP0, 0x80, 0x0 ;  /* 0x000000000000781c */ /* 0x000fe20003f0f008 */
[----:B------:R0:W-:-:S12]  /*110f0*/  STL [R1], RZ ;  /* 0x000000ff01007387 */ /* 0x0001d80000100800 */
        /* <DEDUP_REMOVED lines=33> */
.L_x_2105:
[----:B------:R-:W-:Y:S01]  /*11310*/  ULDC.64 UR4, c[0x0][0xc60] ;  /* 0x0003180000047ab9 */ /* 0x000fe20000000a00 */
[----:B------:R-:W-:Y:S01]  /*11320*/  ULDC.64 UR10, c[0x0][0xa00] ;  /* 0x00028000000a7ab9 */ /* 0x000fe20000000a00 */
[----:B------:R-:W-:Y:S01]  /*11330*/  UIMAD.WIDE UR4, UR48, 0x4, UR4 ;  /* 0x00000004300478a5 */ /* 0x000fe2000f8e0204 */
[----:B------:R-:W-:Y:S01]  /*11340*/  ULDC.64 UR6, c[0x0][0xa18] ;  /* 0x0002860000067ab9 */ /* 0x000fe20000000a00 */
[----:B------:R-:W-:-:S04]  /*11350*/  ULDC.64 UR12, c[0x0][0xa08] ;  /* 0x00028200000c7ab9 */ /* 0x000fc80000000a00 */
[----:B------:R-:W-:Y:S02]  /*11360*/  IMAD.U32 R2, RZ, RZ, UR4 ;  /* 0x00000004ff027e24 */ /* 0x000fe4000f8e00ff */
[----:B------:R-:W-:Y:S01]  /*11370*/  IMAD.U32 R3, RZ, RZ, UR5 ;  /* 0x00000005ff037e24 */ /* 0x000fe2000f8e00ff */
[----:B------:R-:W-:-:S04]  /*11380*/  ULDC.64 UR4, c[0x0][0xa28] ;  /* 0x00028a0000047ab9 */ /* 0x000fc80000000a00 */
[----:B--2---:R-:W2:Y:S01]  /*11390*/  LDG.E R2, desc[UR52][R2.64] ;  /* 0x0000003402027981 */ /* 0x004ea2000c1e1900 */
[----:B------:R-:W-:Y:S01]  /*113a0*/  UISETP.NE.U32.AND UP0, UPT, UR4, URZ, UPT ;  /* 0x0000003f0400728c */ /* 0x000fe2000bf05070 */
[----:B-1----:R-:W-:-:S03]  /*113b0*/  IMAD.MOV.U32 R0, RZ, RZ, RZ ;  /* 0x000000ffff007224 */ /* 0x002fc600078e00ff */
[----:B------:R-:W-:-:S06]  /*113c0*/  UISETP.NE.AND.EX UP0, UPT, UR5, URZ, UPT, UP0 ;  /* 0x0000003f0500728c */ /* 0x000fcc000bf05300 */
[----:B------:R-:W-:Y:S02]  /*113d0*/  PLOP3.LUT P0, PT, PT, PT, UP0, 0x80, 0x0 ;  /* 0x000000000000781c */ /* 0x000fe40003f0f008 */
[----:B------:R-:W-:-:S04]  /*113e0*/  ISETP.NE.U32.AND P1, PT, RZ, UR12, PT ;  /* 0x0000000cff007c0c */ /* 0x000fc8000bf25070 */
[----:B------:R-:W-:Y:S01]  /*113f0*/  ISETP.NE.AND.EX P1, PT, RZ, UR13, PT, P1 ;  /* 0x0000000dff007c0c */ /* 0x000fe2000bf25310 */
[----:B------:R-:W-:Y:S02]  /*11400*/  IMAD.MOV.U32 R18, RZ, RZ, RZ ;  /* 0x000000ffff127224 */ /* 0x000fe400078e00ff */
[----:B------:R-:W-:Y:S01]  /*11410*/  IMAD.MOV.U32 R9, RZ, RZ, RZ ;  /* 0x000000ffff097224 */ /* 0x000fe200078e00ff */
[----:B--2---:R-:W-:-:S13]  /*11420*/  R2UR UR45, R2 ;  /* 0x00000000022d72ca */ /* 0x004fda00000e0000 */
[----:B------:R-:W-:Y:S02]  /*11430*/  USHF.R.S32.HI UR44, URZ, 0x1f, UR45 ;  /* 0x0000001f3f2c7899 */ /* 0x000fe4000801142d */
[----:B------:R-:W-:-:S04]  /*11440*/  @UP0 ULEA UR4, UP1, UR45, UR4, 0x2 ;  /* 0x000000042d040291 */ /* 0x000fc8000f82103f */
[----:B------:R-:W-:Y:S02]  /*11450*/  @UP0 ULEA.HI.X UR5, UR45, UR5, UR44, 0x2, UP1 ;  /* 0x000000052d050291 */ /* 0x000fe400088f142c */
[----:B------:R-:W-:Y:S01]  /*11460*/  USHF.L.U32 UR43, UR45, 0x2, URZ ;  /* 0x000000022d2b7899 */ /* 0x000fe2000800063f */
[----:B------:R-:W-:Y:S01]  /*11470*/  IMAD.U32 R2, RZ, RZ, UR4 ;  /* 0x00000004ff027e24 */ /* 0x000fe2000f8e00ff */
[----:B------:R-:W-:Y:S02]  /*11480*/  USHF.L.U64.HI UR44, UR45, 0x2, UR44 ;  /* 0x000000022d2c7899 */ /* 0x000fe4000801022c */
[----:B------:R-:W-:Y:S01]  /*11490*/  IMAD.U32 R3, RZ, RZ, UR5 ;  /* 0x00000005ff037e24 */ /* 0x000fe2000f8e00ff */
[----:B------:R-:W-:-:S04]  /*114a0*/  UIADD3 UR5, UP0, UR43, UR10, URZ ;  /* 0x0000000a2b057290 */ /* 0x000fc8000ff1e03f */
[----:B------:R-:W-:Y:S01]  /*114b0*/  UIADD3.X UR8, UR44, UR11, URZ, UP0, !UPT ;  /* 0x0000000b2c087290 */ /* 0x000fe200087fe43f */
[----:B0-----:R0:W5:Y:S01]  /*114c0*/  @P0 LDG.E R0, desc[UR52][R2.64] ;  /* 0x0000003402000981 */ /* 0x001162000c1e1900 */
[----:B------:R-:W-:Y:S01]  /*114d0*/  UISETP.NE.U32.AND UP0, UPT, UR6, URZ, UPT ;  /* 0x0000003f0600728c */ /* 0x000fe2000bf05070 */
[----:B------:R-:W-:Y:S01]  /*114e0*/  ISETP.NE.U32.AND P0, PT, RZ, UR10, PT ;  /* 0x0000000aff007c0c */ /* 0x000fe2000bf05070 */
[----:B------:R-:W-:Y:S02]  /*114f0*/  UIADD3 UR9, UP1, UR43, UR12, URZ ;  /* 0x0000000c2b097290 */ /* 0x000fe4000ff3e03f */
[----:B------:R-:W-:Y:S01]  /*11500*/  UISETP.NE.AND.EX UP0, UPT, UR7, URZ, UPT, UP0 ;  /* 0x0000003f0700728c */ /* 0x000fe2000bf05300 */
[----:B------:R-:W-:Y:S01]  /*11510*/  ISETP.NE.AND.EX P0, PT, RZ, UR11, PT, P0 ;  /* 0x0000000bff007c0c */ /* 0x000fe2000bf05300 */
[----:B------:R-:W-:Y:S02]  /*11520*/  UIADD3.X UR4, UR44, UR13, URZ, UP1, !UPT ;  /* 0x0000000d2c047290 */ /* 0x000fe40008ffe43f */
[----:B------:R-:W-:-:S02]  /*11530*/  IMAD.U32 R4, RZ, RZ, UR9 ;  /* 0x00000009ff047e24 */ /* 0x000fc4000f8e00ff */
[----:B0-----:R-:W-:Y:S02]  /*11540*/  IMAD.U32 R2, RZ, RZ, UR5 ;  /* 0x00000005ff027e24 */ /* 0x001fe4000f8e00ff */
[----:B------:R-:W-:Y:S01]  /*11550*/  IMAD.U32 R5, RZ, RZ, UR4 ;  /* 0x00000004ff057e24 */ /* 0x000fe2000f8e00ff */
[----:B------:R-:W-:Y:S01]  /*11560*/  PLOP3.LUT P2, PT, PT, PT, UP0, 0x80, 0x0 ;  /* 0x000000000000781c */ /* 0x000fe20003f4f008 */
[----:B------:R-:W-:Y:S01]  /*11570*/  IMAD.U32 R3, RZ, RZ, UR8 ;  /* 0x00000008ff037e24 */ /* 0x000fe2000f8e00ff */
[----:B------:R-:W-:Y:S02]  /*11580*/  @UP0 UIADD3 UR4, UP1, UR43, UR6, URZ ;  /* 0x000000062b040290 */ /* 0x000fe4000ff3e03f */
[----:B------:R0:W5:Y:S02]  /*11590*/  @P1 LDG.E R9, desc[UR52][R4.64] ;  /* 0x0000003404091981 */ /* 0x000164000c1e1900 */
[----:B------:R-:W-:Y:S01]  /*115a0*/  @UP0 UIADD3.X UR5, UR44, UR7, URZ, UP1, !UPT ;  /* 0x000000072c050290 */ /* 0x000fe20008ffe43f */
[----:B------:R-:W-:Y:S01]  /*115b0*/  ULDC UR6, c[0x0][0x288] ;  /* 0x0000a20000067ab9 */ /* 0x000fe20000000800 */
[----:B------:R-:W-:Y:S01]  /*115c0*/  IMAD.U32 R6, RZ, RZ, UR4 ;  /* 0x00000004ff067e24 */ /* 0x000fe2000f8e00ff */
[----:B------:R0:W5:Y:S01]  /*115d0*/  @P0 LDG.E R18, desc[UR52][R2.64] ;  /* 0x0000003402120981 */ /* 0x000162000c1e1900 */
[----:B------:R-:W-:-:S02]  /*115e0*/  IMAD.U32 R8, RZ, RZ, UR6 ;  /* 0x00000006ff087e24 */ /* 0x000fc4000f8e00ff */
[----:B------:R-:W-:-:S05]  /*115f0*/  IMAD.U32 R7, RZ, RZ, UR5 ;  /* 0x00000005ff077e24 */ /* 0x000fca000f8e00ff */
[----:B------:R0:W5:Y:S01]  /*11600*/  @P2 LDG.E R8, desc[UR52][R6.64] ;  /* 0x0000003406082981 */ /* 0x000162000c1e1900 */
[----:B------:R-:W-:Y:S05]  /*11610*/  @P2 BRA `(.L_x_2044) ;  /* 0x0000000000102947 */ /* 0x000fea0003800000 */
[----:B------:R-:W-:Y:S05]  /*11620*/  @!P0 BRA `(.L_x_2044) ;  /* 0x00000000000c8947 */ /* 0x000fea0003800000 */
[----:B0-----:R-:W2:Y:S04]  /*11630*/  LDG.E R7, desc[UR52][R2.64] ;  /* 0x0000003402077981 */ /* 0x001ea8000c1e1900 */
[----:B-----5:R-:W2:Y:S02]  /*11640*/  LDG.E R8, desc[UR52][R2.64+0x4] ;  /* 0x0000043402087981 */ /* 0x020ea4000c1e1900 */
[----:B--2---:R-:W-:-:S07]  /*11650*/  IMAD.IADD R8, R8, 0x1, -R7 ;  /* 0x0000000108087824 */ /* 0x004fce00078e0a07 */
.L_x_2044:
[----:B0----5:R-:W-:Y:S01]  /*11660*/  IMAD.IADD R2, R9, 0x1, R0 ;  /* 0x0000000109027824 */ /* 0x021fe200078e0200 */
[----:B------:R-:W-:Y:S01]  /*11670*/  ULDC.64 UR4, c[0x0][0x3f8] ;  /* 0x0000fe0000047ab9 */ /* 0x000fe20000000a00 */
[----:B------:R-:W-:Y:S01]  /*11680*/  ULDC.64 UR6, c[0x0][0xa20] ;  /* 0x0002880000067ab9 */ /* 0x000fe20000000a00 */
[----:B------:R-:W-:Y:S01]  /*11690*/  UISETP.NE.U32.AND UP0, UPT, UR4, URZ, UPT ;  /* 0x0000003f0400728c */ /* 0x000fe2000bf05070 */
[----:B------:R-:W-:Y:S01]  /*116a0*/  ISETP.NE.U32.AND P0, PT, RZ, UR6, PT ;  /* 0x00000006ff007c0c */ /* 0x000fe2000bf05070 */
[----:B------:R0:W-:Y:S01]  /*116b0*/  STL [R1+0x18], R2 ;  /* 0x0000180201007387 */ /* 0x0001e20000100800 */
[----:B------:R-:W-:Y:S01]  /*116c0*/  ULDC UR4, c[0x0][0x404] ;  /* 0x0001010000047ab9 */ /* 0x000fe20000000800 */
[----:B------:R-:W-:Y:S01]  /*116d0*/  UISETP.NE.AND.EX UP0, UPT, UR5, URZ, UPT, UP0 ;  /* 0x0000003f0500728c */ /* 0x000fe2000bf05300 */
[----:B------:R-:W-:Y:S02]  /*116e0*/  ISETP.NE.AND.EX P0, PT, RZ, UR7, PT, P0 ;  /* 0x00000007ff007c0c */ /* 0x000fe4000bf05300 */
[----:B------:R-:W-:Y:S01]  /*116f0*/  ULDC UR5, c[0x0][0x2e0] ;  /* 0x0000b80000057ab9 */ /* 0x000fe20000000800 */
[----:B------:R-:W-:-:S04]  /*11700*/  USEL UR4, UR4, 0x1, UP0 ;  /* 0x0000000104047887 */ /* 0x000fc80008000000 */
[----:B------:R-:W-:-:S06]  /*11710*/  UIMAD UR4, UR4, UR5, URZ ;  /* 0x00000005040472a4 */ /* 0x000fcc000f8e023f */
[----:B------:R-:W-:Y:S01]  /*11720*/  IMAD.U32 R3, RZ, RZ, UR4 ;  /* 0x00000004ff037e24 */ /* 0x000fe2000f8e00ff */
[----:B0-----:R-:W-:Y:S06]  /*11730*/  @!P0 BRA `(.L_x_2045) ;  /* 0x0000000000188947 */ /* 0x001fec0003800000 */
[----:B------:R-:W-:-:S04]  /*11740*/  UIADD3 UR4, UP0, UR43, UR6, URZ ;  /* 0x000000062b047290 */ /* 0x000fc8000ff1e03f */
[----:B------:R-:W-:Y:S02]  /*11750*/  UIADD3.X UR5, UR44, UR7, URZ, UP0, !UPT ;  /* 0x000000072c057290 */ /* 0x000fe400087fe43f */
[----:B------:R-:W-:-:S04]  /*11760*/  IMAD.U32 R2, RZ, RZ, UR4 ;  /* 0x00000004ff027e24 */ /* 0x000fc8000f8e00ff */
[----:B------:R-:W-:-:S06]  /*11770*/  IMAD.U32 R3, RZ, RZ, UR5 ;  /* 0x00000005ff037e24 */ /* 0x000fcc000f8e00ff */
[----:B------:R0:W5:Y:S01]  /*11780*/  LDG.E R3, desc[UR52][R2.64] ;  /* 0x0000003402037981 */ /* 0x000162000c1e1900 */
[----:B------:R-:W-:Y:S05]  /*11790*/  BRA `(.L_x_2046) ;  /* 0x0000000000107947 */ /* 0x000fea0003800000 */
.L_x_2045:
[----:B------:R-:W-:Y:S05]  /*117a0*/  @!P1 BRA `(.L_x_2046) ;  /* 0x00000000000c9947 */ /* 0x000fea0003800000 */
[----:B------:R-:W2:Y:S04]  /*117b0*/  LDG.E R2, desc[UR52][R4.64] ;  /* 0x0000003404027981 */ /* 0x000ea8000c1e1900 */
[----:B------:R-:W2:Y:S02]  /*117c0*/  LDG.E R3, desc[UR52][R4.64+0x4] ;  /* 0x0000043404037981 */ /* 0x000ea4000c1e1900 */
[----:B--2---:R-:W-:-:S07]  /*117d0*/  IMAD.IADD R3, R3, 0x1, -R2 ;  /* 0x0000000103037824 */ /* 0x004fce00078e0a02 */
.L_x_2046:
[----:B------:R-:W2:Y:S01]  /*117e0*/  LDL R19, [R1+0x24] ;  /* 0x0000240001137983 */ /* 0x000ea20000100800 */
[----:B-----5:R-:W-:Y:S01]  /*117f0*/  IMAD.IADD R3, R3, 0x1, -R0 ;  /* 0x0000000103037824 */ /* 0x020fe200078e0a00 */
[----:B------:R-:W-:Y:S01]  /*11800*/  BSSY B6, `(.L_x_2047) ;  /* 0x00002c2000067945 */ /* 0x000fe20003800000 */
[----:B--2---:R-:W-:-:S04]  /*11810*/  LEA R0, R19, 0x11f, 0x7 ;  /* 0x0000011f13007811 */ /* 0x004fc800078e38ff */
[C---:B------:R-:W-:Y:S01]  /*11820*/  IADD3 R0, R3.reuse, R0, -R8 ;  /* 0x0000000003007210 */ /* 0x040fe20007ffe808 */
[----:B------:R-:W-:-:S04]  /*11830*/  VIADD R3, R3, 0x9f ;  /* 0x0000009f03037836 */ /* 0x000fc80000000000 */
[----:B------:R-:W-:-:S04]  /*11840*/  IMAD.HI R3, R3, 0x66666667, RZ ;  /* 0x6666666703037827 */ /* 0x000fc800078e02ff */
[----:B0-----:R-:W-:Y:S01]  /*11850*/  IMAD.HI R2, R0, 0x66666667, RZ ;  /* 0x6666666700027827 */ /* 0x001fe200078e02ff */
[----:B------:R-:W-:-:S04]  /*11860*/  SHF.R.U32.HI R0, RZ, 0x1f, R3 ;  /* 0x0000001fff007819 */ /* 0x000fc80000011603 */
[----:B------:R-:W-:Y:S02]  /*11870*/  LEA.HI.SX32 R0, R3, R0, 0x1a ;  /* 0x0000000003007211 */ /* 0x000fe400078fd2ff */
[----:B------:R-:W-:-:S04]  /*11880*/  SHF.R.U32.HI R3, RZ, 0x1f, R2 ;  /* 0x0000001fff037819 */ /* 0x000fc80000011602 */
[----:B------:R-:W-:-:S04]  /*11890*/  LEA.HI.SX32 R3, R2, R3, 0x1a ;  /* 0x0000000302037211 */ /* 0x000fc800078fd2ff */
[----:B------:R-:W-:-:S04]  /*118a0*/  VIMNMX R16, R0, R3, PT ;  /* 0x0000000300107248 */ /* 0x000fc80003fe0100 */
[----:B------:R-:W-:-:S13]  /*118b0*/  ISETP.GT.AND P0, PT, R16, RZ, PT ;  /* 0x000000ff1000720c */ /* 0x000fda0003f04270 */
[----:B------:R-:W-:Y:S05]  /*118c0*/  @P0 BRA `(.L_x_2048) ;  /* 0x0000000000480947 */ /* 0x000fea0003800000 */
        /* <DEDUP_REMOVED lines=18> */
.L_x_2048:
        /* <DEDUP_REMOVED lines=23> */
.L_x_2050:
        /* <DEDUP_REMOVED lines=20> */
.L_x_2051:
        /* <DEDUP_REMOVED lines=20> */
.L_x_2052:
        /* <DEDUP_REMOVED lines=18> */
.L_x_2053:
[----:B------:R-:W0:Y:S01]  /*11f00*/  LDC R0, c[0x0][0x428] ;  /* 0x00010a00ff007b82 */ /* 0x000e220000000800 */
[----:B------:R-:W-:Y:S01]  /*11f10*/  ULDC.64 UR4, c[0x0][0x9f8] ;  /* 0x00027e0000047ab9 */ /* 0x000fe20000000a00 */
[----:B------:R-:W-:Y:S01]  /*11f20*/  IMAD.U32 R2, RZ, RZ, UR38 ;  /* 0x00000026ff027e24 */ /* 0x000fe2000f8e00ff */
[----:B------:R-:W-:Y:S01]  /*11f30*/  UISETP.NE.U32.AND UP0, UPT, UR4, URZ, UPT ;  /* 0x0000003f0400728c */ /* 0x000fe2000bf05070 */
[----:B------:R-:W-:Y:S01]  /*11f40*/  IMAD.U32 R10, RZ, RZ, UR45 ;  /* 0x0000002dff0a7e24 */ /* 0x000fe2000f8e00ff */
[----:B------:R-:W1:Y:S01]  /*11f50*/  S2R R4, SR_TID.X ;  /* 0x0000000000047919 */ /* 0x000e620000002100 */
[----:B------:R-:W-:Y:S01]  /*11f60*/  IMAD R6, R19, 0x80, R18 ;  /* 0x0000008013067824 */ /* 0x000fe200078e0212 */
[----:B------:R-:W-:Y:S01]  /*11f70*/  UISETP.NE.AND.EX UP0, UPT, UR5, URZ, UPT, UP0 ;  /* 0x0000003f0500728c */ /* 0x000fe2000bf05300 */
[----:B------:R-:W-:-:S05]  /*11f80*/  ULDC.64 UR14, c[0x0][0xa08] ;  /* 0x00028200000e7ab9 */ /* 0x000fca0000000a00 */
        /* <DEDUP_REMOVED lines=13> */
[----:B------:R0:W2:Y:S01]  /*12060*/  @P1 LDG.E R10, desc[UR52][R2.64] ;  /* 0x00000034020a1981 */ /* 0x0000a2000c1e1900 */
[----:B------:R-:W-:Y:S01]  /*12070*/  ISETP.NE.AND P1, PT, R17, RZ, PT ;  /* 0x000000ff1100720c */ /* 0x000fe20003f25270 */
[----:B------:R-:W-:Y:S01]  /*12080*/  UMOV UR36, URZ ;  /* 0x0000003f00247c82 */ /* 0x000fe20008000000 */
[----:B------:R-:W-:Y:S01]  /*12090*/  ISETP.NE.U32.AND P0, PT, RZ, UR4, PT ;  /* 0x00000004ff007c0c */ /* 0x000fe2000bf05070 */
[----:B------:R-:W-:Y:S01]  /*120a0*/  UMOV UR4, 0x40 ;  /* 0x0000004000047882 */ /* 0x000fe20000000000 */
[----:B------:R-:W-:Y:S01]  /*120b0*/  R2UR UR37, R6 ;  /* 0x00000000062572ca */ /* 0x000fe200000e0000 */
[----:B------:R-:W-:Y:S01]  /*120c0*/  UMOV UR6, UR38 ;  /* 0x0000002600067c82 */ /* 0x000fe20008000000 */
[----:B------:R-:W-:Y:S01]  /*120d0*/  ISETP.NE.AND.EX P0, PT, RZ, UR5, PT, P0 ;  /* 0x00000005ff007c0c */ /* 0x000fe2000bf05300 */
[----:B------:R-:W-:Y:S01]  /*120e0*/  UMOV UR8, 0x80 ;  /* 0x0000008000087882 */ /* 0x000fe20000000000 */
[----:B------:R-:W-:Y:S01]  /*120f0*/  UMOV UR10, UR38 ;  /* 0x00000026000a7c82 */ /* 0x000fe20008000000 */
[----:B0-----:R-:W0:Y:S01]  /*12100*/  LDC.64 R2, c[0x0][0x3f8] ;  /* 0x0000fe00ff027b82 */ /* 0x001e220000000a00 */
[----:B------:R-:W-:-:S02]  /*12110*/  SEL R7, RZ, UR45, P0 ;  /* 0x0000002dff077c07 */ /* 0x000fc40008000000 */
[----:B------:R-:W-:Y:S01]  /*12120*/  SHF.R.U32.HI R4, RZ, 0x5, R4 ;  /* 0x00000005ff047819 */ /* 0x000fe20000011604 */
[----:B------:R-:W-:Y:S01]  /*12130*/  VOTEU.ALL UP1, P1 ;  /* 0x00000000003f7886 */ /* 0x000fe20000820000 */
[----:B------:R-:W-:Y:S02]  /*12140*/  R2UR UR39, R7 ;  /* 0x00000000072772ca */ /* 0x000fe400000e0000 */
[----:B------:R-:W-:Y:S01]  /*12150*/  LOP3.LUT R4, R4, 0x3, RZ, 0xc0, !PT ;  /* 0x0000000304047812 */ /* 0x000fe200078ec0ff */
[----:B------:R-:W-:Y:S01]  /*12160*/  UMOV UR5, UR37 ;  /* 0x0000002500057c82 */ /* 0x000fe20008000000 */
[----:B------:R-:W-:Y:S01]  /*12170*/  @!UP1 UIADD3 UR12, UP0, UR50, 0x270, URZ ;  /* 0x00000270320c9890 */ /* 0x000fe2000ff1e03f */
[----:B------:R-:W-:-:S03]  /*12180*/  UMOV UR9, UR37 ;  /* 0x0000002500097c82 */ /* 0x000fc60008000000 */
[----:B------:R-:W-:-:S05]  /*12190*/  @!UP1 UIADD3.X UR13, URZ, UR51, URZ, UP0, !UPT ;  /* 0x000000333f0d9290 */ /* 0x000fca00087fe43f */
[----:B------:R-:W-:Y:S01]  /*121a0*/  UMOV UR7, UR39 ;  /* 0x0000002700077c82 */ /* 0x000fe20008000000 */
[----:B------:R-:W-:-:S03]  /*121b0*/  UMOV UR11, UR39 ;  /* 0x00000027000b7c82 */ /* 0x000fc60008000000 */
[----:B------:R1:W-:Y:S01]  /*121c0*/  @!UP1 UTMAPF.L2.4D [UR36], [UR12] ;  /* 0x000000240c0095b8 */ /* 0x0003e20008018000 */
[----:B0-----:R-:W-:Y:S01]  /*121d0*/  LOP3.LUT P0, RZ, R2, UR14, RZ, 0xfc, !PT ;  /* 0x0000000e02ff7c12 */ /* 0x001fe2000f80fcff */
[----:B------:R-:W-:-:S03]  /*121e0*/  UMOV UR14, 0xffffffff ;  /* 0xffffffff000e7882 */ /* 0x000fc60000000000 */
[----:B------:R-:W-:Y:S01]  /*121f0*/  LOP3.LUT P0, RZ, R3, UR15, RZ, 0xfc, P0 ;  /* 0x0000000f03ff7c12 */ /* 0x000fe2000800fcff */
[----:B------:R1:W-:Y:S01]  /*12200*/  @!UP1 UTMAPF.L2.4D [UR4], [UR12] ;  /* 0x000000040c0095b8 */ /* 0x0003e20008018000 */
[----:B------:R1:W-:Y:S01]  /*12210*/  @!UP1 UTMAPF.L2.4D [UR8], [UR12] ;  /* 0x000000080c0095b8 */ /* 0x0003e20008018000 */
[----:B--2---:R-:W-:Y:S01]  /*12220*/  SHF.R.S32.HI R19, RZ, 0x1f, R10 ;  /* 0x0000001fff137819 */ /* 0x004fe2000001140a */
[----:B------:R1:W-:Y:S01]  /*12230*/  STL [R1+0x10], R10 ;  /* 0x0000100a01007387 */ /* 0x0003e20000100800 */
[----:B------:R-:W-:-:S03]  /*12240*/  SEL R0, R10, RZ, !P0 ;  /* 0x000000ff0a007207 */ /* 0x000fc60004000000 */
[----:B------:R1:W-:Y:S01]  /*12250*/  STL [R1+0x14], R19 ;  /* 0x0000141301007387 */ /* 0x0003e20000100800 */
[----:B------:R-:W-:Y:S05]  /*12260*/  BRA.DIV UR14, `(.L_x_2054) ;  /* 0x000000360e447947 */ /* 0x000fea000b800000 */
[----:B------:R0:W2:Y:S02]  /*12270*/  SHFL.IDX PT, R14, R4, RZ, 0x1f ;  /* 0x00001fff040e7589 */ /* 0x0000a400000e0000 */
.L_x_2124:
[----:B--2---:R-:W-:Y:S02]  /*12280*/  ISETP.NE.AND P0, PT, R14, RZ, PT ;  /* 0x000000ff0e00720c */ /* 0x004fe40003f05270 */
[----:B------:R-:W-:-:S11]  /*12290*/  PLOP3.LUT P6, PT, PT, PT, PT, 0x8, 0x0 ;  /* 0x000000000000781c */ /* 0x000fd60003fce170 */
[----:B------:R-:W-:Y:S05]  /*122a0*/  @P0 BRA `(.L_x_2055) ;  /* 0x0000000800000947 */ /* 0x000fea0003800000 */
[----:B-1----:R-:W-:Y:S01]  /*122b0*/  UMOV UR4, 0xffffffff ;  /* 0xffffffff00047882 */ /* 0x002fe20000000000 */
[----:B------:R-:W-:Y:S02]  /*122c0*/  VIADD R8, R16, 0xffffffff ;  /* 0xffffffff10087836 */ /* 0x000fe40000000000 */
[----:B------:R-:W-:Y:S05]  /*122d0*/  BRA.DIV UR4, `(.L_x_2056) ;  /* 0x0000003604487947 */ /* 0x000fea000b800000 */
[----:B------:R-:W-:-:S13]  /*122e0*/  ELECT P6, URZ, PT ;  /* 0x00000000003f782f */ /* 0x000fda00038c0000 */
.L_x_2127:
        /* <DEDUP_REMOVED lines=22> */
.L_x_2058:
[----:B-1----:R-:W2:Y:S04]  /*12450*/  LDL R3, [R1] ;  /* 0x0000000001037983 */ /* 0x002ea80000100800 */
[----:B------:R-:W3:Y:S01]  /*12460*/  LDL R2, [R1+0xc] ;  /* 0x00000c0001027983 */ /* 0x000ee20000100800 */
[----:B------:R-:W-:Y:S02]  /*12470*/  ISETP.NE.AND P0, PT, R17, RZ, PT ;  /* 0x000000ff1100720c */ /* 0x000fe40003f05270 */
[----:B--2---:R-:W-:Y:S02]  /*12480*/  LEA R3, R3, UR41, 0x3 ;  /* 0x0000002903037c11 */ /* 0x004fe4000f8e18ff */
[----:B---3--:R-:W-:-:S04]  /*12490*/  SHF.L.U32 R2, R2, 0x1f, RZ ;  /* 0x0000001f02027819 */ /* 0x008fc800000006ff */
[----:B------:R-:W1:Y:S02]  /*124a0*/  SYNCS.PHASECHK.TRANS64.TRYWAIT P2, [R3+URZ+0x29880], R2 ;  /* 0x02988002030075a7 */ /* 0x000e64000804017f */
[----:B-1----:R-:W-:Y:S05]  /*124b0*/  @!P2 BRA `(.L_x_2059) ;  /* 0x0000003000f0a947 */ /* 0x002fea0003800000 */
.L_x_2128:
        /* <DEDUP_REMOVED lines=8> */
.L_x_2060:
        /* <DEDUP_REMOVED lines=19> */
[----:B0-2---:R-:W-:Y:S05]  /*12670*/  @!P2 BRA `(.L_x_2061) ;  /* 0x000000300094a947 */ /* 0x005fea0003800000 */
.L_x_2129:
        /* <DEDUP_REMOVED lines=8> */
.L_x_2062:
        /* <DEDUP_REMOVED lines=28> */
.L_x_2057:
        /* <DEDUP_REMOVED lines=31> */
.L_x_2055:
[----:B------:R-:W2:Y:S01]  /*12ab0*/  LDL.LU R3, [R1+0x2c] ;  /* 0x00002c0001037983 */ /* 0x000ea20000300800 */
[----:B------:R-:W-:Y:S01]  /*12ac0*/  BSSY B0, `(.L_x_2063) ;  /* 0x000000a000007945 */ /* 0x000fe20003800000 */
[----:B------:R-:W-:Y:S01]  /*12ad0*/  ISETP.GE.AND P2, PT, R16, 0x2, PT ;  /* 0x000000021000780c */ /* 0x000fe20003f46270 */
        /* <DEDUP_REMOVED lines=8> */
.L_x_2130:
[----:B-1----:R-:W-:Y:S05]  /*12b60*/  BSYNC B0 ;  /* 0x0000000000007941 */ /* 0x002fea0003800000 */
.L_x_2063:
[----:B------:R-:W-:Y:S05]  /*12b70*/  @!P2 BRA `(.L_x_2065) ;  /* 0x000000100018a947 */ /* 0x000fea0003800000 */
[----:B------:R1:W5:Y:S01]  /*12b80*/  LDL.LU R6, [R1+0xc] ;  /* 0x00000c0001067983 */ /* 0x0003620000300800 */
[----:B------:R-:W-:-:S03]  /*12b90*/  IADD3 R20, R16, -0x2, RZ ;  /* 0xfffffffe10147810 */ /* 0x000fc60007ffe0ff */
[----:B------:R1:W5:Y:S04]  /*12ba0*/  LDL.LU R7, [R1] ;  /* 0x0000000001077983 */ /* 0x0003680000300800 */
.L_x_2087:
        /* <DEDUP_REMOVED lines=18> */
[----:B0-----:R-:W2:Y:S01]  /*12cd0*/  LDL R4, [R1+0x10] ;  /* 0x0000100001047983 */ /* 0x001ea20000100800 */
[----:B----4-:R-:W-:-:S13]  /*12ce0*/  ISETP.NE.AND P0, PT, R8, 0x1, PT ;  /* 0x000000010800780c */ /* 0x010fda0003f05270 */
[----:B------:R-:W0:Y:S02]  /*12cf0*/  @P0 LDC.64 R2, c[0x0][0x420] ;  /* 0x00010800ff020b82 */ /* 0x000e240000000a00 */
[----:B0-----:R-:W-:-:S04]  /*12d00*/  @P0 IMAD.HI.U32 R0, R20, R2, RZ ;  /* 0x0000000214000227 */ /* 0x001fc800078e00ff */
        /* <DEDUP_REMOVED lines=12> */
.L_x_2068:
[----:B0--3--:R-:W-:Y:S01]  /*12dd0*/  LEA R4, R10, UR41, 0x3 ;  /* 0x000000290a047c11 */ /* 0x009fe2000f8e18ff */
[----:B------:R-:W0:Y:S01]  /*12de0*/  S2R R2, SR_TID.X ;  /* 0x0000000000027919 */ /* 0x000e220000002100 */
[----:B------:R-:W-:Y:S01]  /*12df0*/  SHF.L.U32 R3, R9, 0x1f, RZ ;  /* 0x0000001f09037819 */ /* 0x000fe200000006ff */
[----:B------:R-:W-:Y:S03]  /*12e00*/  BSSY B1, `(.L_x_2069) ;  /* 0x0000005000017945 */ /* 0x000fe60003800000 */
[----:B------:R-:W3:Y:S01]  /*12e10*/  SYNCS.PHASECHK.TRANS64.TRYWAIT P0, [R4+URZ+0x29880], R3 ;  /* 0x02988003040075a7 */ /* 0x000ee2000800017f */
[----:B0-----:R-:W-:-:S04]  /*12e20*/  LOP3.LUT R2, R2, 0x7f, RZ, 0xc0, !PT ;  /* 0x0000007f02027812 */ /* 0x001fc800078ec0ff */
[----:B------:R-:W-:Y:S01]  /*12e30*/  ISETP.NE.AND P2, PT, R2, RZ, PT ;  /* 0x000000ff0200720c */ /* 0x000fe20003f45270 */
[----:B---3--:R-:W-:-:S12]  /*12e40*/  @!P0 BRA `(.L_x_2070) ;  /* 0x0000002800cc8947 */ /* 0x008fd80003800000 */
.L_x_2131:
[----:B------:R-:W-:Y:S05]  /*12e50*/  BSYNC B1 ;  /* 0x0000000000017941 */ /* 0x000fea0003800000 */
.L_x_2069:
        /* <DEDUP_REMOVED lines=9> */
.L_x_2072:
[----:B------:R-:W-:Y:S05]  /*12ef0*/  BSYNC B1 ;  /* 0x0000000000017941 */ /* 0x000fea0003800000 */
.L_x_2071:
        /* <DEDUP_REMOVED lines=16> */
.L_x_2073:
        /* <DEDUP_REMOVED lines=12> */
.L_x_2132:
[----:B------:R-:W-:Y:S05]  /*130c0*/  BSYNC B1 ;  /* 0x0000000000017941 */ /* 0x000fea0003800000 */
.L_x_2074:
[----:B------:R-:W-:Y:S01]  /*130d0*/  BSSY B1, `(.L_x_2076) ;  /* 0x000000b000017945 */ /* 0x000fe20003800000 */
[----:B------:R-:W-:Y:S02]  /*130e0*/  IMAD.MOV.U32 R8, RZ, RZ, 0x0 ;  /* 0x00000000ff087424 */ /* 0x000fe400078e00ff */
[----:B------:R-:W-:Y:S01]  /*130f0*/  IMAD.MOV.U32 R9, RZ, RZ, 0x14f00000 ;  /* 0x14f00000ff097424 */ /* 0x000fe200078e00ff */
[----:B------:R-:W-:Y:S06]  /*13100*/  @P2 BRA `(.L_x_2077) ;  /* 0x00000000001c2947 */ /* 0x000fec0003800000 */
[----:B------:R-:W3:Y:S01]  /*13110*/  S2R R11, SR_TID.X ;  /* 0x00000000000b7919 */ /* 0x000ee20000002100 */
[----:B0-2---:R-:W-:-:S04]  /*13120*/  IMAD.MOV.U32 R3, RZ, RZ, 0x7800 ;  /* 0x00007800ff037424 */ /* 0x005fc800078e00ff */
[----:B------:R4:W-:Y:S01]  /*13130*/  SYNCS.ARRIVE.TRANS64 RZ, [R4+URZ+0x29830], R3 ;  /* 0x0298300304ff79a7 */ /* 0x0009e2000800003f */
[----:B---3--:R-:W-:-:S04]  /*13140*/  LOP3.LUT R11, R11, 0x1f, RZ, 0xc0, !PT ;  /* 0x0000001f0b0b7812 */ /* 0x008fc800078ec0ff */
[----:B------:R-:W-:-:S13]  /*13150*/  ISETP.NE.AND P0, PT, R11, RZ, PT ;  /* 0x000000ff0b00720c */ /* 0x000fda0003f05270 */
[----:B----4-:R-:W-:Y:S05]  /*13160*/  @!P0 BRA `(.L_x_2077) ;  /* 0x0000000000048947 */ /* 0x010fea0003800000 */
[----:B------:R-:W-:Y:S01]  /*13170*/  BPT.TRAP 0x1 ;  /* 0x000000040000795c */ /* 0x000fe20000300000 */
.L_x_2077:
[----:B------:R-:W-:Y:S05]  /*13180*/  BSYNC B1 ;  /* 0x0000000000017941 */ /* 0x000fea0003800000 */
.L_x_2076:
[----:B------:R-:W3:Y:S04]  /*13190*/  LDL R11, [R1+0x8] ;  /* 0x00000800010b7983 */ /* 0x000ee80000100800 */
[----:B0-2---:R-:W2:Y:S01]  /*131a0*/  LDL R3, [R1] ;  /* 0x0000000001037983 */ /* 0x005ea20000100800 */
        /* <DEDUP_REMOVED lines=10> */
.L_x_2078:
        /* <DEDUP_REMOVED lines=16> */
.L_x_2079:
        /* <DEDUP_REMOVED lines=16> */
.L_x_2080:
        /* <DEDUP_REMOVED lines=9> */
.L_x_2067:
[----:B------:R-:W-:Y:S05]  /*134e0*/  BSYNC B0 ;  /* 0x0000000000007941 */ /* 0x000fea0003800000 */
.L_x_2066:
[----:B------:R-:W-:-:S06]  /*134f0*/  UISETP.NE.AND UP0, UPT, UR42, 0x3, UPT ;  /* 0x000000032a00788c */ /* 0x000fcc000bf05270 */
[----:B------:R-:W-:-:S13]  /*13500*/  PLOP3.LUT P0, PT, PT, PT, UP0, 0x80, 0x0 ;  /* 0x000000000000781c */ /* 0x000fda0003f0f008 */
[----:B------:R-:W-:Y:S05]  /*13510*/  @!P0 BRA `(.L_x_2081) ;  /* 0x0000000000048947 */ /* 0x000fea0003800000 */
[----:B------:R-:W-:Y:S01]  /*13520*/  BPT.TRAP 0x1 ;  /* 0x000000040000795c */ /* 0x000fe20000300000 */
.L_x_2081:
        /* <DEDUP_REMOVED lines=9> */
.L_x_2133:
[----:B------:R-:W-:Y:S05]  /*135c0*/  BSYNC B0 ;  /* 0x0000000000007941 */ /* 0x000fea0003800000 */
.L_x_2082:
[----:B------:R-:W-:Y:S05]  /*135d0*/  @!P0 BRA `(.L_x_2084) ;  /* 0x0000000000048947 */ /* 0x000fea0003800000 */
[----:B------:R-:W-:Y:S01]  /*135e0*/  BPT.TRAP 0x1 ;  /* 0x000000040000795c */ /* 0x000fe20000300000 */
.L_x_2084:
[----:B---3--:R-:W3:Y:S01]  /*135f0*/  LDL R2, [R1+0x4] ;  /* 0x0000040001027983 */ /* 0x008ee20000100800 */
[----:B------:R-:W-:-:S04]  /*13600*/  SHF.L.U32 R3, R6, 0x1f, RZ ;  /* 0x0000001f06037819 */ /* 0x000fc800000006ff */
[----:B---3--:R3:W4:Y:S02]  /*13610*/  SYNCS.PHASECHK.TRANS64.TRYWAIT P2, [R2+URZ+0x29860], R3 ;  /* 0x02986003020075a7 */ /* 0x008724000804017f */
[----:B---3--:R-:W-:Y:S01]  /*13620*/  IMAD R2, R7, 0x5000, RZ ;  /* 0x0000500007027824 */ /* 0x008fe200078e02ff */
[----:B----4-:R-:W-:Y:S06]  /*13630*/  @!P2 BRA `(.L_x_2085) ;  /* 0x000000240010a947 */ /* 0x010fec0003800000 */
.L_x_2134:
[----:B0-----:R-:W3:Y:S04]  /*13640*/  LDL R4, [R1+0x28] ;  /* 0x0000280001047983 */ /* 0x001ee80000100800 */
[----:B------:R-:W4:Y:S01]  /*13650*/  LDL R12, [R1+0x1c] ;  /* 0x00001c00010c7983 */ /* 0x000f220000100800 */
[----:B------:R-:W-:Y:S05]  /*13660*/  WARPSYNC.ALL ;  /* 0x0000000000007948 */ /* 0x000fea0003800000 */
[----:B------:R-:W0:Y:S01]  /*13670*/  S2R R8, SR_TID.X ;  /* 0x0000000000087919 */ /* 0x000e220000002100 */
[----:B--2---:R-:W-:Y:S01]  /*13680*/  IMAD.MOV.U32 R10, RZ, RZ, 0x40 ;  /* 0x00000040ff0a7424 */ /* 0x004fe200078e00ff */
[----:B0-----:R-:W-:-:S04]  /*13690*/  LOP3.LUT P2, RZ, R8, 0x4, RZ, 0xc0, !PT ;  /* 0x0000000408ff7812 */ /* 0x001fc8000784c0ff */
[----:B------:R-:W-:Y:S02]  /*136a0*/  SEL R10, R10, 0xffffffc0, !P2 ;  /* 0xffffffc00a0a7807 */ /* 0x000fe40005000000 */
[C---:B---3--:R-:W-:Y:S02]  /*136b0*/  LOP3.LUT R3, R2.reuse, R4, RZ, 0xfc, !PT ;  /* 0x0000000402037212 */ /* 0x048fe400078efcff */
[----:B----4-:R-:W-:-:S03]  /*136c0*/  IADD3 R2, R2, UR41, R12 ;  /* 0x0000002902027c10 */ /* 0x010fc6000fffe00c */
[----:B------:R-:W0:Y:S01]  /*136d0*/  LDSM.16.MT88.4 R4, [R3+UR41+0xa400] ;  /* 0x00a400290304783b */ /* 0x000e220008004200 */
[----:B------:R-:W-:-:S04]  /*136e0*/  VIADD R21, R3, UR41 ;  /* 0x0000002903157c36 */ /* 0x000fc80008000000 */
[----:B------:R-:W-:Y:S01]  /*136f0*/  IMAD.IADD R21, R10, 0x1, R21 ;  /* 0x000000010a157824 */ /* 0x000fe200078e0215 */
[C-C-:B0-----:R-:W-:Y:S02]  /*13700*/  PRMT R8, R4.reuse, 0x6420, R5.reuse ;  /* 0x0000642004087816 */ /* 0x141fe40000000005 */
[----:B------:R-:W-:Y:S02]  /*13710*/  PRMT R9, R4, 0x7531, R5 ;  /* 0x0000753104097816 */ /* 0x000fe40000000005 */
[C-C-:B------:R-:W-:Y:S02]  /*13720*/  PRMT R10, R6.reuse, 0x6420, R7.reuse ;  /* 0x00006420060a7816 */ /* 0x140fe40000000007 */
[----:B------:R-:W-:Y:S02]  /*13730*/  PRMT R11, R6, 0x7531, R7 ;  /* 0x00007531060b7816 */ /* 0x000fe40000000007 */
[----:B------:R-:W0:Y:S04]  /*13740*/  LDSM.16.MT88.4 R4, [R21+0xa400] ;  /* 0x00a400001504783b */ /* 0x000e280000004200 */
[----:B------:R-:W-:Y:S01]  /*13750*/  STSM.16.M88.4 [R2+0x400], R8 ;  /* 0x0004000802007844 */ /* 0x000fe20000000200 */
        /* <DEDUP_REMOVED lines=47> */
[----:B------:R0:W-:Y:S02]  /*13a50*/  STSM.16.M88.4 [R2+0x4400], R4 ;  /* 0x0044000402007844 */ /* 0x0001e40000000200 */
[C-C-:B0-----:R-:W-:Y:S02]  /*13a60*/  PRMT R4, R8.reuse, 0x6420, R9.reuse ;  /* 0x0000642008047816 */ /* 0x141fe40000000009 */
        /* <DEDUP_REMOVED lines=12> */
.L_x_2086:
[----:B------:R-:W2:Y:S01]  /*13b30*/  LDL.LU R3, [R1+0x4] ;  /* 0x0000040001037983 */ /* 0x000ea20000300800 */
[C---:B------:R-:W-:Y:S01]  /*13b40*/  ISETP.GT.AND P0, PT, R20.reuse, RZ, PT ;  /* 0x000000ff1400720c */ /* 0x040fe20003f04270 */
[----:B------:R-:W-:Y:S02]  /*13b50*/  VIADD R20, R20, 0xffffffff ;  /* 0xffffffff14147836 */ /* 0x000fe40000000000 */
[----:B0-----:R3:W5:Y:S04]  /*13b60*/  LDL R6, [R1+0xc] ;  /* 0x00000c0001067983 */ /* 0x0017680000100800 */
[----:B------:R3:W5:Y:S01]  /*13b70*/  LDL R7, [R1] ;  /* 0x0000000001077983 */ /* 0x0007620000100800 */
[----:B--2---:R3:W-:Y:S01]  /*13b80*/  SYNCS.ARRIVE.TRANS64.A1T0 RZ, [R3+URZ+0x29850], RZ ;  /* 0x029850ff03ff79a7 */ /* 0x0047e2000810003f */
[----:B------:R-:W-:-:S05]  /*13b90*/  @!P1 VIADD R2, R3, 0x29880 ;  /* 0x0002988003029836 */ /* 0x000fca0000000000 */
[----:B------:R-:W-:Y:S01]  /*13ba0*/  @!P1 PRMT R2, RZ, 0x654, R2 ;  /* 0x00000654ff029816 */ /* 0x000fe20000000002 */
[----:B------:R-:W-:Y:S06]  /*13bb0*/  BAR.SYNC.DEFER_BLOCKING 0x2, 0x80 ;  /* 0x0082000000007b1d */ /* 0x000fec0000010000 */
[----:B------:R3:W-:Y:S01]  /*13bc0*/  @!P1 SYNCS.ARRIVE.TRANS64.RED.A1T0 RZ, [R2+URZ], RZ ;  /* 0x000000ff02ff99a7 */ /* 0x0007e2000810043f */
[----:B------:R-:W-:Y:S05]  /*13bd0*/  @P0 BRA `(.L_x_2087) ;  /* 0xffffffec00f40947 */ /* 0x000fea000383ffff */
.L_x_2065:
        /* <DEDUP_REMOVED lines=9> */
[----:B0-----:R-:W0:Y:S02]  /*13c70*/  S2R R4, SR_LTMASK ;  /* 0x0000000000047919 */ /* 0x001e240000003900 */
[----:B0-----:R-:W-:-:S04]  /*13c80*/  LOP3.LUT R4, R4, UR4, RZ, 0xc0, !PT ;  /* 0x0000000404047c12 */ /* 0x001fc8000f8ec0ff */
[----:B-----5:R-:W0:Y:S01]  /*13c90*/  POPC R7, R4 ;  /* 0x0000000400077309 */ /* 0x020e220000000000 */
[----:B--2---:R-:W0:Y:S02]  /*13ca0*/  SHFL.IDX PT, R0, R3, R0, 0x1f ;  /* 0x00001f0003007589 */ /* 0x004e2400000e0000 */
[----:B0-----:R-:W-:-:S05]  /*13cb0*/  IADD3 R0, R0, UR46, R7 ;  /* 0x0000002e00007c10 */ /* 0x001fca000fffe007 */
[----:B------:R4:W-:Y:S02]  /*13cc0*/  STL [R1+0x20], R0 ;  /* 0x0000200001007387 */ /* 0x0009e40000100800 */
.L_x_2089:
[----:B------:R-:W-:Y:S05]  /*13cd0*/  BSYNC B0 ;  /* 0x0000000000007941 */ /* 0x000fea0003800000 */
.L_x_2088:
[----:B------:R-:W-:-:S06]  /*13ce0*/  UISETP.NE.AND UP0, UPT, UR42, 0x3, UPT ;  /* 0x000000032a00788c */ /* 0x000fcc000bf05270 */
[----:B------:R-:W-:-:S13]  /*13cf0*/  PLOP3.LUT P0, PT, PT, PT, UP0, 0x80, 0x0 ;  /* 0x000000000000781c */ /* 0x000fda0003f0f008 */
[----:B------:R-:W-:Y:S05]  /*13d00*/  @!P0 BRA `(.L_x_2090) ;  /* 0x0000000000048947 */ /* 0x000fea0003800000 */
[----:B------:R-:W-:Y:S01]  /*13d10*/  BPT.TRAP 0x1 ;  /* 0x000000040000795c */ /* 0x000fe20000300000 */
.L_x_2090:
        /* <DEDUP_REMOVED lines=10> */
.L_x_2135:
[----:B------:R-:W-:Y:S05]  /*13dc0*/  BSYNC B0 ;  /* 0x0000000000007941 */ /* 0x000fea0003800000 */
.L_x_2091:
[----:B------:R-:W-:Y:S05]  /*13dd0*/  @!P2 BRA `(.L_x_2093) ;  /* 0x000000000004a947 */ /* 0x000fea0003800000 */
[----:B------:R-:W-:Y:S01]  /*13de0*/  BPT.TRAP 0x1 ;  /* 0x000000040000795c */ /* 0x000fe20000300000 */
.L_x_2093:
[----:B------:R-:W2:Y:S02]  /*13df0*/  LDL R0, [R1+0xc] ;  /* 0x00000c0001007983 */ /* 0x000ea40000100800 */
[----:B--2---:R-:W-:-:S04]  /*13e00*/  SHF.L.U32 R3, R0, 0x1f, RZ ;  /* 0x0000001f00037819 */ /* 0x004fc800000006ff */
[----:B------:R-:W2:Y:S02]  /*13e10*/  SYNCS.PHASECHK.TRANS64.TRYWAIT P0, [R20+URZ+0x29860], R3 ;  /* 0x02986003140075a7 */ /* 0x000ea4000800017f */
[----:B--2---:R-:W-:Y:S05]  /*13e20*/  @!P0 BRA `(.L_x_2094) ;  /* 0x0000001c00408947 */ /* 0x004fea0003800000 */
.L_x_2136:
        /* <DEDUP_REMOVED lines=11> */
[----:B-----5:R-:W0:Y:S01]  /*13ee0*/  LDSM.16.MT88.4 R4, [R2+UR41+0xa400] ;  /* 0x00a400290204783b */ /* 0x020e220008004200 */
        /* <DEDUP_REMOVED lines=69> */
.L_x_2095:
[----:B------:R-:W3:Y:S01]  /*14340*/  LDL.LU R2, [R1] ;  /* 0x0000000001027983 */ /* 0x000ee20000300800 */
[----:B0-----:R-:W-:Y:S03]  /*14350*/  SYNCS.ARRIVE.TRANS64.A1T0 RZ, [R20+URZ+0x29850], RZ ;  /* 0x029850ff14ff79a7 */ /* 0x001fe6000810003f */
        /* <DEDUP_REMOVED lines=12> */
.L_x_2049:
[----:B------:R-:W-:Y:S05]  /*14420*/  BSYNC B6 ;  /* 0x0000000000067941 */ /* 0x000fea0003800000 */
.L_x_2047:
[----:B0-2---:R-:W2:Y:S02]  /*14430*/  LDL R0, [R1+0x30] ;  /* 0x0000300001007983 */ /* 0x005ea40000100800 */
        /* <DEDUP_REMOVED lines=14> */
.L_x_2096:
        /* <DEDUP_REMOVED lines=16> */
[----:B------:R-:W-:Y:S02]  /*14620*/  ISETP.GE.U32.AND P5, PT, R6, 0x10, PT ;  /* 0x000000100600780c */ /* 0x000fe40003fa6070 */
[----:B------:R-:W0:Y:S01]  /*14630*/  LDC R6, c[0x0][0xc10] ;  /* 0x00030400ff067b82 */ /* 0x000e220000000800 */
[----:B--2---:R-:W-:-:S02]  /*14640*/  IMAD.MOV.U32 R8, RZ, RZ, R0 ;  /* 0x000000ffff087224 */ /* 0x004fc400078e0000 */
[----:B---3--:R-:W2:Y:S02]  /*14650*/  SHFL.UP PT, R0, R5, 0x1, RZ ;  /* 0x0420000005007989 */ /* 0x008ea400000e00ff */
[----:B--2---:R-:W-:-:S05]  /*14660*/  SEL R0, R0, RZ, P1 ;  /* 0x000000ff00007207 */ /* 0x004fca0000800000 */
[----:B------:R-:W-:-:S05]  /*14670*/  IMAD.IADD R0, R5, 0x1, R0 ;  /* 0x0000000105007824 */ /* 0x000fca00078e0200 */
[----:B------:R-:W2:Y:S02]  /*14680*/  SHFL.UP PT, R4, R0, 0x2, RZ ;  /* 0x0440000000047989 */ /* 0x000ea400000e00ff */
        /* <DEDUP_REMOVED lines=18> */
.L_x_2102:
        /* <DEDUP_REMOVED lines=14> */
.L_x_2101:
[----:B------:R-:W-:Y:S05]  /*14890*/  BSYNC B0 ;  /* 0x0000000000007941 */ /* 0x000fea0003800000 */
.L_x_2100:
        /* <DEDUP_REMOVED lines=21> */
.L_x_2098:
        /* <DEDUP_REMOVED lines=12> */
[----:B------:R-:W-:Y:S01]  /*14ab0*/  ISETP.NE.AND P0, PT, RZ, UR7, PT ;  /* 0x00000007ff007c0c */ /* 0x000fe2000bf05270 */
[----:B------:R-:W-:-:S03]  /*14ac0*/  IMAD.MOV.U32 R11, RZ, RZ, RZ ;  /* 0x000000ffff0b7224 */ /* 0x000fc600078e00ff */
[----:B------:R-:W2:Y:S02]  /*14ad0*/  SHFL.IDX PT, R5, R5, R12, 0x1f ;  /* 0x00001f0c05057589 */ /* 0x000ea400000e0000 */
[----:B--2---:R-:W-:-:S05]  /*14ae0*/  IMAD R4, R5, R8, RZ ;  /* 0x0000000805047224 */ /* 0x004fca00078e02ff */
[----:B------:R-:W-:Y:S02]  /*14af0*/  IABS R9, R4 ;  /* 0x0000000400097213 */ /* 0x000fe40000000000 */
[----:B------:R-:W-:Y:S05]  /*14b00*/  @!P0 BRA `(.L_x_2103) ;  /* 0x00000000000c8947 */ /* 0x000fea0003800000 */
[----:B------:R-:W-:-:S06]  /*14b10*/  UIADD3 UR4, UR6, -0x1, URZ ;  /* 0xffffffff06047890 */ /* 0x000fcc000fffe03f */
[----:B------:R-:W-:-:S06]  /*14b20*/  IMAD.U32 R11, RZ, RZ, UR4 ;  /* 0x00000004ff0b7e24 */ /* 0x000fcc000f8e00ff */
[----:B------:R0:W2:Y:S02]  /*14b30*/  SHFL.IDX PT, R11, R10, R11, 0x1f ;  /* 0x00001f0b0a0b7589 */ /* 0x0000a400000e0000 */
.L_x_2103:
[----:B0-----:R-:W0:Y:S01]  /*14b40*/  I2F.RP R10, R9 ;  /* 0x00000009000a7306 */ /* 0x001e220000209400 */
[----:B--2---:R-:W-:-:S05]  /*14b50*/  IMAD R11, R11, R6, R7 ;  /* 0x000000060b0b7224 */ /* 0x004fca00078e0207 */
[----:B------:R2:W-:Y:S02]  /*14b60*/  STL [R1+0x20], R11 ;  /* 0x0000200b01007387 */ /* 0x0005e40000100800 */
[----:B0-----:R-:W0:Y:S02]  /*14b70*/  MUFU.RCP R10, R10 ;  /* 0x0000000a000a7308 */ /* 0x001e240000001000 */
[----:B0-----:R-:W-:-:S06]  /*14b80*/  VIADD R3, R10, 0xffffffe ;  /* 0x0ffffffe0a037836 */ /* 0x001fcc0000000000 */
[----:B------:R-:W0:Y:S02]  /*14b90*/  F2I.FTZ.U32.TRUNC.NTZ R3, R3 ;  /* 0x0000000300037305 */ /* 0x000e24000021f000 */
[----:B0-----:R-:W-:-:S04]  /*14ba0*/  IMAD.MOV R2, RZ, RZ, -R3 ;  /* 0x000000ffff027224 */ /* 0x001fc800078e0a03 */
[----:B------:R-:W-:Y:S02]  /*14bb0*/  IMAD R7, R2, R9, RZ ;  /* 0x0000000902077224 */ /* 0x000fe400078e02ff */
[----:B------:R-:W-:-:S04]  /*14bc0*/  IMAD.MOV.U32 R2, RZ, RZ, RZ ;  /* 0x000000ffff027224 */ /* 0x000fc800078e00ff */
[----:B------:R-:W-:-:S04]  /*14bd0*/  IMAD.HI.U32 R2, R3, R7, R2 ;  /* 0x0000000703027227 */ /* 0x000fc800078e0002 */
[----:B------:R-:W-:Y:S01]  /*14be0*/  IMAD.IADD R7, R0, 0x1, -R11 ;  /* 0x0000000100077824 */ /* 0x000fe200078e0a0b */
[----:B------:R-:W-:-:S04]  /*14bf0*/  IABS R0, R4 ;  /* 0x0000000400007213 */ /* 0x000fc80000000000 */
[----:B------:R-:W-:Y:S01]  /*14c00*/  IABS R3, R7 ;  /* 0x0000000700037213 */ /* 0x000fe20000000000 */
[----:B------:R-:W-:-:S04]  /*14c10*/  IMAD.MOV R0, RZ, RZ, -R0 ;  /* 0x000000ffff007224 */ /* 0x000fc800078e0a00 */
        /* <DEDUP_REMOVED lines=9> */
[----:B------:R-:W-:-:S04]  /*14cb0*/  @P0 VIADD R2, R2, 0x1 ;  /* 0x0000000102020836 */ /* 0x000fc80000000000 */
[----:B------:R-:W-:Y:S02]  /*14cc0*/  IMAD.MOV.U32 R9, RZ, RZ, R2 ;  /* 0x000000ffff097224 */ /* 0x000fe400078e0002 */
[----:B------:R-:W-:Y:S02]  /*14cd0*/  IMAD.MOV.U32 R2, RZ, RZ, RZ ;  /* 0x000000ffff027224 */ /* 0x000fe400078e00ff */
[----:B------:R-:W-:Y:S01]  /*14ce0*/  @!P2 IMAD.MOV R9, RZ, RZ, -R9 ;  /* 0x000000ffff09a224 */ /* 0x000fe200078e0a09 */
[----:B------:R-:W-:-:S05]  /*14cf0*/  @!P1 LOP3.LUT R9, RZ, R4, RZ, 0x33, !PT ;  /* 0x00000004ff099212 */ /* 0x000fca00078e33ff */
[----:B------:R-:W-:Y:S02]  /*14d00*/  IMAD R0, R8, R9, RZ ;  /* 0x0000000908007224 */ /* 0x000fe400078e02ff */
[----:B------:R-:W-:Y:S02]  /*14d10*/  IMAD.MOV R9, RZ, RZ, -R9 ;  /* 0x000000ffff097224 */ /* 0x000fe400078e0a09 */
[----:B------:R-:W-:Y:S02]  /*14d20*/  IMAD.MOV R3, RZ, RZ, -R0 ;  /* 0x000000ffff037224 */ /* 0x000fe400078e0a00 */
[----:B------:R-:W-:-:S03]  /*14d30*/  IMAD R7, R4, R9, R7 ;  /* 0x0000000904077224 */ /* 0x000fc600078e0207 */
[----:B------:R-:W-:Y:S01]  /*14d40*/  VIADDMNMX R6, R3, R6, R8, PT ;  /* 0x0000000603067246 */ /* 0x000fe20003800108 */
[----:B------:R-:W-:-:S03]  /*14d50*/  IMAD.IADD R0, R7, 0x1, R0 ;  /* 0x0000000107007824 */ /* 0x000fc600078e0200 */
[-C--:B------:R-:W-:Y:S02]  /*14d60*/  IABS R8, R6.reuse ;  /* 0x0000000600087213 */ /* 0x080fe40000000000 */
[----:B------:R-:W-:Y:S02]  /*14d70*/  IABS R4, R6 ;  /* 0x0000000600047213 */ /* 0x000fe40000000000 */
[----:B------:R-:W0:Y:S08]  /*14d80*/  I2F.RP R10, R8 ;  /* 0x00000008000a7306 */ /* 0x000e300000209400 */
[----:B0-----:R-:W2:Y:S02]  /*14d90*/  MUFU.RCP R10, R10 ;  /* 0x0000000a000a7308 */ /* 0x001ea40000001000 */
[----:B--2---:R-:W-:-:S06]  /*14da0*/  VIADD R11, R10, 0xffffffe ;  /* 0x0ffffffe0a0b7836 */ /* 0x004fcc0000000000 */
[----:B------:R-:W0:Y:S02]  /*14db0*/  F2I.FTZ.U32.TRUNC.NTZ R3, R11 ;  /* 0x0000000b00037305 */ /* 0x000e24000021f000 */
[----:B0-----:R-:W-:-:S04]  /*14dc0*/  IMAD.MOV R9, RZ, RZ, -R3 ;  /* 0x000000ffff097224 */ /* 0x001fc800078e0a03 */
[----:B------:R-:W-:-:S04]  /*14dd0*/  IMAD R9, R9, R8, RZ ;  /* 0x0000000809097224 */ /* 0x000fc800078e02ff */
[----:B------:R-:W-:Y:S01]  /*14de0*/  IMAD.HI.U32 R3, R3, R9, R2 ;  /* 0x0000000903037227 */ /* 0x000fe200078e0002 */
[----:B------:R-:W-:-:S03]  /*14df0*/  IABS R2, R7 ;  /* 0x0000000700027213 */ /* 0x000fc60000000000 */
[----:B------:R-:W-:Y:S02]  /*14e00*/  IMAD.MOV R9, RZ, RZ, -R4 ;  /* 0x000000ffff097224 */ /* 0x000fe400078e0a04 */
        /* <DEDUP_REMOVED lines=19> */
.L_x_2099:
[----:B------:R0:W-:Y:S01]  /*14f40*/  STL [R1+0x20], R0 ;  /* 0x0000200001007387 */ /* 0x0001e20000100800 */
[----:B------:R-:W-:Y:S01]  /*14f50*/  ULDC UR48, c[0x0][0xc14] ;  /* 0x0003050000307ab9 */ /* 0x000fe20000000800 */
[----:B------:R-:W-:Y:S02]  /*14f60*/  UMOV UR38, URZ ;  /* 0x0000003f00267c82 */ /* 0x000fe40008000000 */
[----:B------:R0:W-:Y:S03]  /*14f70*/  STL [R1+0x24], RZ ;  /* 0x000024ff01007387 */ /* 0x0001e60000100800 */
.L_x_2104:
        /* <DEDUP_REMOVED lines=15> */
.L_x_2097:
[----:B------:R-:W-:Y:S02]  /*15070*/  ULDC UR4, c[0x0][0xc14] ;  /* 0x0003050000047ab9 */ /* 0x000fe40000000800 */
[----:B------:R-:W-:-:S06]  /*15080*/  UISETP.GE.AND UP0, UPT, UR48, UR4, UPT ;  /* 0x000000043000728c */ /* 0x000fcc000bf06270 */
[----:B------:R-:W-:-:S13]  /*15090*/  PLOP3.LUT P0, PT, PT, PT, UP0, 0x80, 0x0 ;  /* 0x000000000000781c */ /* 0x000fda0003f0f008 */
[----:B------:R-:W-:Y:S05]  /*150a0*/  @!P0 BRA `(.L_x_2105) ;  /* 0xffffffc000988947 */ /* 0x000fea000383ffff */
.L_x_2043:
        /* <DEDUP_REMOVED lines=12> */
.L_x_2137:
[----:B------:R-:W-:Y:S05]  /*15170*/  BSYNC B0 ;  /* 0x0000000000007941 */ /* 0x000fea0003800000 */
.L_x_2106:
[----:B------:R-:W-:-:S03]  /*15180*/  UMOV UR4, 0xffffffff ;  /* 0xffffffff00047882 */ /* 0x000fc60000000000 */
[----:B------:R-:W-:Y:S05]  /*15190*/  BRA.DIV UR4, `(.L_x_2108) ;  /* 0x0000000a048c7947 */ /* 0x000fea000b800000 */
[----:B------:R-:W1:Y:S02]  /*151a0*/  S2R R2, SR_TID.X ;  /* 0x0000000000027919 */ /* 0x000e640000002100 */
[----:B-1----:R-:W-:-:S04]  /*151b0*/  SHF.R.U32.HI R2, RZ, 0x5, R2 ;  /* 0x00000005ff027819 */ /* 0x002fc80000011602 */
[----:B------:R-:W-:-:S05]  /*151c0*/  LOP3.LUT R2, R2, 0x3, RZ, 0xc0, !PT ;  /* 0x0000000302027812 */ /* 0x000fca00078ec0ff */
[----:B------:R1:W2:Y:S02]  /*151d0*/  SHFL.IDX PT, R14, R2, RZ, 0x1f ;  /* 0x00001fff020e7589 */ /* 0x0002a400000e0000 */
.L_x_2140:
[----:B--2---:R-:W-:Y:S01]  /*151e0*/  ISETP.NE.AND P0, PT, R14, RZ, PT ;  /* 0x000000ff0e00720c */ /* 0x004fe20003f05270 */
[----:B------:R-:W-:-:S12]  /*151f0*/  BSSY B0, `(.L_x_2109) ;  /* 0x000002e000007945 */ /* 0x000fd80003800000 */
[----:B------:R-:W-:Y:S05]  /*15200*/  @P0 BRA `(.L_x_2110) ;  /* 0x0000000000b00947 */ /* 0x000fea0003800000 */
[----:B------:R-:W-:-:S03]  /*15210*/  UMOV UR4, 0xffffffff ;  /* 0xffffffff00047882 */ /* 0x000fc60000000000 */
[----:B------:R-:W-:Y:S05]  /*15220*/  BRA.DIV UR4, `(.L_x_2111) ;  /* 0x0000000a049c7947 */ /* 0x000fea000b800000 */
[----:B------:R-:W-:-:S13]  /*15230*/  ELECT P6, URZ, PT ;  /* 0x00000000003f782f */ /* 0x000fda00038c0000 */
.L_x_2143:
[----:B------:R-:W-:Y:S05]  /*15240*/  @!P6 BRA `(.L_x_2110) ;  /* 0x0000000000a0e947 */ /* 0x000fea0003800000 */
[----:B------:R-:W-:-:S06]  /*15250*/  ULOP3.LUT UR4, UR40, 0x2, URZ, 0xfc, !UPT ;  /* 0x0000000228047892 */ /* 0x000fcc000f8efc3f */
[----:B-1----:R-:W-:-:S05]  /*15260*/  IMAD.U32 R2, RZ, RZ, UR4 ;  /* 0x00000004ff027e24 */ /* 0x002fca000f8e00ff */
[----:B------:R-:W-:-:S13]  /*15270*/  ISETP.NE.AND P0, PT, R2, 0x3, PT ;  /* 0x000000030200780c */ /* 0x000fda0003f05270 */
[----:B------:R-:W-:Y:S05]  /*15280*/  @!P0 BRA `(.L_x_2112) ;  /* 0x0000000000048947 */ /* 0x000fea0003800000 */
[----:B------:R-:W-:Y:S01]  /*15290*/  BPT.TRAP 0x1 ;  /* 0x000000040000795c */ /* 0x000fe20000300000 */
.L_x_2112:
        /* <DEDUP_REMOVED lines=14> */
.L_x_2144:
[----:B------:R-:W1:Y:S02]  /*15380*/  SYNCS.PHASECHK.TRANS64.TRYWAIT P1, [R7+URZ], R2 ;  /* 0x00000002070075a7 */ /* 0x000e64000802017f */
[----:B-1----:R-:W-:Y:S05]  /*15390*/  @!P1 BRA `(.L_x_2114) ;  /* 0x0000000800749947 */ /* 0x002fea0003800000 */
.L_x_2145:
[----:B------:R-:W-:Y:S05]  /*153a0*/  @!P0 BRA `(.L_x_2115) ;  /* 0x0000000000048947 */ /* 0x000fea0003800000 */
[----:B------:R-:W-:Y:S01]  /*153b0*/  BPT.TRAP 0x1 ;  /* 0x000000040000795c */ /* 0x000fe20000300000 */
.L_x_2115:
[----:B------:R-:W2:Y:S02]  /*153c0*/  LDL.LU R4, [R1] ;  /* 0x0000000001047983 */ /* 0x000ea40000300800 */
[----:B--2---:R-:W-:-:S04]  /*153d0*/  IMAD R4, R4, 0x8, R0 ;  /* 0x0000000804047824 */ /* 0x004fc800078e0200 */
[----:B------:R-:W2:Y:S02]  /*153e0*/  SYNCS.PHASECHK.TRANS64.TRYWAIT P1, [R4+URZ+0x29860], R5 ;  /* 0x02986005040075a7 */ /* 0x000ea4000802017f */
[----:B--2---:R-:W-:Y:S05]  /*153f0*/  @!P1 BRA `(.L_x_2116) ;  /* 0x0000000800709947 */ /* 0x004fea0003800000 */
.L_x_2146:
[----:B------:R-:W-:Y:S05]  /*15400*/  @!P0 BRA `(.L_x_2117) ;  /* 0x0000000000048947 */ /* 0x000fea0003800000 */
[----:B------:R-:W-:Y:S01]  /*15410*/  BPT.TRAP 0x1 ;  /* 0x000000040000795c */ /* 0x000fe20000300000 */
.L_x_2117:
[----:B------:R-:W-:-:S04]  /*15420*/  IMAD R3, R3, 0x8, R0 ;  /* 0x0000000803037824 */ /* 0x000fc800078e0200 */
[----:B------:R-:W3:Y:S02]  /*15430*/  SYNCS.PHASECHK.TRANS64.TRYWAIT P1, [R3+URZ+0x29860], R2 ;  /* 0x02986002030075a7 */ /* 0x000ee4000802017f */
[----:B---3--:R-:W-:Y:S05]  /*15440*/  @!P1 BRA `(.L_x_2118) ;  /* 0x0000000800709947 */ /* 0x008fea0003800000 */
.L_x_2147:
[----:B------:R-:W-:Y:S05]  /*15450*/  @!P0 BRA `(.L_x_2119) ;  /* 0x0000000000048947 */ /* 0x000fea0003800000 */
[----:B------:R-:W-:Y:S01]  /*15460*/  BPT.TRAP 0x1 ;  /* 0x000000040000795c */ /* 0x000fe20000300000 */
.L_x_2119:
[----:B------:R-:W4:Y:S02]  /*15470*/  SYNCS.PHASECHK.TRANS64.TRYWAIT P0, [R4+URZ+0x29880], R5 ;  /* 0x02988005040075a7 */ /* 0x000f24000800017f */
[----:B----4-:R-:W-:Y:S05]  /*15480*/  @!P0 BRA `(.L_x_2120) ;  /* 0x0000000800748947 */ /* 0x010fea0003800000 */
.L_x_2121:
[----:B------:R0:W0:Y:S02]  /*15490*/  SYNCS.PHASECHK.TRANS64.TRYWAIT P0, [R3+URZ+0x29880], R2 ;  /* 0x02988002030075a7 */ /* 0x000024000800017f */
[----:B0-----:R-:W-:Y:S05]  /*154a0*/  @!P0 NANOSLEEP.SYNCS 0x989680 ;  /* 0x009896800000895d */ /* 0x001fea0003900000 */
[----:B------:R-:W0:Y:S02]  /*154b0*/  @!P0 SYNCS.PHASECHK.TRANS64 P0, [R3+URZ+0x29880], R2 ;  /* 0x02988002030085a7 */ /* 0x000e24000800007f */
[----:B0-----:R-:W-:Y:S05]  /*154c0*/  @!P0 BRA `(.L_x_2121) ;  /* 0xfffffffc00f08947 */ /* 0x001fea000383ffff */
.L_x_2110:
[----:B------:R-:W-:Y:S05]  /*154d0*/  BSYNC B0 ;  /* 0x0000000000007941 */ /* 0x000fea0003800000 */
.L_x_2109:
[----:B------:R-:W-:Y:S05]  /*154e0*/  EXIT ;  /* 0x000000000000794d */ /* 0x000fea0003800000 */
.L_x_1982:
[----:B0-----:R-:W-:-:S04]  /*154f0*/  IMAD.U32 R3, RZ, RZ, UR41 ;  /* 0x00000029ff037e24 */ /* 0x001fc8000f8e00ff */
[----:B------:R0:W1:Y:S03]  /*15500*/  SYNCS.PHASECHK.TRANS64.TRYWAIT P1, [R3+URZ+0x29800], R6 ;  /* 0x02980006030075a7 */ /* 0x000066000802017f */
[----:B-1----:R-:W-:Y:S05]  /*15510*/  @!P1 NANOSLEEP.SYNCS 0x989680 ;  /* 0x009896800000995d */ /* 0x002fea0003900000 */
[----:B------:R-:W1:Y:S02]  /*15520*/  @!P1 SYNCS.PHASECHK.TRANS64 P1, [R3+URZ+0x29800], R6 ;  /* 0x02980006030095a7 */ /* 0x000e64000802007f */
[----:B-1----:R-:W-:Y:S05]  /*15530*/  @!P1 BRA `(.L_x_1982) ;  /* 0xfffffffc00ec9947 */ /* 0x002fea000383ffff */
[----:B------:R-:W-:Y:S05]  /*15540*/  BRA `(.L_x_2122) ;  /* 0xfffffec400707947 */ /* 0x000fea000383ffff */
.L_x_1986:
[----:B-1----:R1:W2:Y:S02]  /*15550*/  SYNCS.PHASECHK.TRANS64.TRYWAIT P2, [R2+URZ+0x29830], R3 ;  /* 0x02983003020075a7 */ /* 0x0022a4000804017f */
[----:B--2---:R-:W-:Y:S05]  /*15560*/  @!P2 NANOSLEEP.SYNCS 0x989680 ;  /* 0x009896800000a95d */ /* 0x004fea0003900000 */
[----:B------:R-:W2:Y:S02]  /*15570*/  @!P2 SYNCS.PHASECHK.TRANS64 P2, [R2+URZ+0x29830], R3 ;  /* 0x029830030200a5a7 */ /* 0x000ea4000804007f */
[----:B--2---:R-:W-:Y:S05]  /*15580*/  @!P2 BRA `(.L_x_1986) ;  /* 0xfffffffc00f0a947 */ /* 0x004fea000383ffff */
[----:B------:R-:W-:Y:S05]  /*15590*/  BRA `(.L_x_1985) ;  /* 0xfffffec400987947 */ /* 0x000fea000383ffff */
.L_x_1991:
[----:B-1----:R-:W-:-:S04]  /*155a0*/  IMAD.U32 R7, RZ, RZ, UR6 ;  /* 0x00000006ff077e24 */ /* 0x002fc8000f8e00ff */
[----:B------:R1:W2:Y:S03]  /*155b0*/  SYNCS.PHASECHK.TRANS64.TRYWAIT P2, [R7+URZ+0x29830], R6 ;  /* 0x02983006070075a7 */ /* 0x0002a6000804017f */
[----:B--2---:R-:W-:Y:S05]  /*155c0*/  @!P2 NANOSLEEP.SYNCS 0x989680 ;  /* 0x009896800000a95d */ /* 0x004fea0003900000 */
[----:B------:R-:W2:Y:S02]  /*155d0*/  @!P2 SYNCS.PHASECHK.TRANS64 P2, [R7+URZ+0x29830], R6 ;  /* 0x029830060700a5a7 */ /* 0x000ea4000804007f */
[----:B--2---:R-:W-:Y:S05]  /*155e0*/  @!P2 BRA `(.L_x_1991) ;  /* 0xfffffffc00eca947 */ /* 0x004fea000383ffff */
[----:B------:R-:W-:Y:S05]  /*155f0*/  BRA `(.L_x_1988) ;  /* 0xffffff0400987947 */ /* 0x000fea000383ffff */
.L_x_1995:
[----:B-1----:R-:W-:-:S04]  /*15600*/  IMAD.U32 R7, RZ, RZ, UR6 ;  /* 0x00000006ff077e24 */ /* 0x002fc8000f8e00ff */
[----:B------:R1:W2:Y:S03]  /*15610*/  SYNCS.PHASECHK.TRANS64.TRYWAIT P2, [R7+URZ+0x29850], R6 ;  /* 0x02985006070075a7 */ /* 0x0002a6000804017f */
[----:B--2---:R-:W-:Y:S05]  /*15620*/  @!P2 NANOSLEEP.SYNCS 0x989680 ;  /* 0x009896800000a95d */ /* 0x004fea0003900000 */
[----:B------:R-:W2:Y:S02]  /*15630*/  @!P2 SYNCS.PHASECHK.TRANS64 P2, [R7+URZ+0x29850], R6 ;  /* 0x029850060700a5a7 */ /* 0x000ea4000804007f */
[----:B--2---:R-:W-:Y:S05]  /*15640*/  @!P2 BRA `(.L_x_1995) ;  /* 0xfffffffc00eca947 */ /* 0x004fea000383ffff */
[----:B------:R-:W-:Y:S05]  /*15650*/  BRA `(.L_x_1992) ;  /* 0xffffff1000987947 */ /* 0x000fea000383ffff */
.L_x_2002:
[----:B-1----:R-:W-:-:S04]  /*15660*/  IMAD.U32 R7, RZ, RZ, UR6 ;  /* 0x00000006ff077e24 */ /* 0x002fc8000f8e00ff */
[----:B------:R1:W2:Y:S03]  /*15670*/  SYNCS.PHASECHK.TRANS64.TRYWAIT P2, [R7+URZ+0x29830], R6 ;  /* 0x02983006070075a7 */ /* 0x0002a6000804017f */
[----:B--2---:R-:W-:Y:S05]  /*15680*/  @!P2 NANOSLEEP.SYNCS 0x989680 ;  /* 0x009896800000a95d */ /* 0x004fea0003900000 */
[----:B------:R-:W2:Y:S02]  /*15690*/  @!P2 SYNCS.PHASECHK.TRANS64 P2, [R7+URZ+0x29830], R6 ;  /* 0x029830060700a5a7 */ /* 0x000ea4000804007f */
[----:B--2---:R-:W-:Y:S05]  /*156a0*/  @!P2 BRA `(.L_x_2002) ;  /* 0xfffffffc00eca947 */ /* 0x004fea000383ffff */
[----:B------:R-:W-:Y:S05]  /*156b0*/  BRA `(.L_x_1999) ;  /* 0xffffff4400d07947 */ /* 0x000fea000383ffff */
.L_x_2006:
[----:B-1----:R-:W-:-:S04]  /*156c0*/  IMAD.U32 R7, RZ, RZ, UR6 ;  /* 0x00000006ff077e24 */ /* 0x002fc8000f8e00ff */
[----:B------:R1:W2:Y:S03]  /*156d0*/  SYNCS.PHASECHK.TRANS64.TRYWAIT P2, [R7+URZ+0x29850], R6 ;  /* 0x02985006070075a7 */ /* 0x0002a6000804017f */
[----:B--2---:R-:W-:Y:S05]  /*156e0*/  @!P2 NANOSLEEP.SYNCS 0x989680 ;  /* 0x009896800000a95d */ /* 0x004fea0003900000 */
[----:B------:R-:W2:Y:S02]  /*156f0*/  @!P2 SYNCS.PHASECHK.TRANS64 P2, [R7+URZ+0x29850], R6 ;  /* 0x029850060700a5a7 */ /* 0x000ea4000804007f */
[----:B--2---:R-:W-:Y:S05]  /*15700*/  @!P2 BRA `(.L_x_2006) ;  /* 0xfffffffc00eca947 */ /* 0x004fea000383ffff */
[----:B------:R-:W-:Y:S05]  /*15710*/  BRA `(.L_x_2003) ;  /* 0xffffff5000d07947 */ /* 0x000fea000383ffff */
.L_x_2012:
[----:B-1----:R-:W-:-:S04]  /*15720*/  IMAD.U32 R5, RZ, RZ, UR9 ;  /* 0x00000009ff057e24 */ /* 0x002fc8000f8e00ff */
[----:B------:R1:W2:Y:S03]  /*15730*/  SYNCS.PHASECHK.TRANS64.TRYWAIT P1, [R5+URZ+0x29850], R0 ;  /* 0x02985000050075a7 */ /* 0x0002a6000802017f */
[----:B--2---:R-:W-:Y:S05]  /*15740*/  @!P1 NANOSLEEP.SYNCS 0x989680 ;  /* 0x009896800000995d */ /* 0x004fea0003900000 */
[----:B------:R-:W2:Y:S02]  /*15750*/  @!P1 SYNCS.PHASECHK.TRANS64 P1, [R5+URZ+0x29850], R0 ;  /* 0x02985000050095a7 */ /* 0x000ea4000802007f */
[----:B--2---:R-:W-:Y:S05]  /*15760*/  @!P1 BRA `(.L_x_2012) ;  /* 0xfffffffc00ec9947 */ /* 0x004fea000383ffff */
[----:B------:R-:W-:Y:S05]  /*15770*/  BRA `(.L_x_2011) ;  /* 0xffffff7c001c7947 */ /* 0x000fea000383ffff */
.L_x_2054:
[----:B------:R-:W-:Y:S02]  /*15780*/  IMAD.MOV.U32 R13, RZ, RZ, R4 ;  /* 0x000000ffff0d7224 */ /* 0x000fe400078e0004 */
[----:B------:R-:W-:Y:S02]  /*15790*/  IMAD.MOV.U32 R12, RZ, RZ, RZ ;  /* 0x000000ffff0c7224 */ /* 0x000fe400078e00ff */
[----:B------:R-:W-:Y:S02]  /*157a0*/  IMAD.MOV.U32 R11, RZ, RZ, 0x1f ;  /* 0x0000001fff0b7424 */ /* 0x000fe400078e00ff */
[----:B------:R-:W-:-:S07]  /*157b0*/  IMAD.MOV.U32 R15, RZ, RZ, -0x1 ;  /* 0xffffffffff0f7424 */ /* 0x000fce00078e00ff */
[----:B-1----:R-:W-:Y:S05]  /*157c0*/  WARPSYNC.COLLECTIVE R15, `(.L_x_2123) ;  /* 0x000000000f087348 */ /* 0x002fea0003c00000 */
[----:B------:R0:W2:Y:S02]  /*157d0*/  SHFL.IDX P6, R14, R13, R12, R11 ;  /* 0x0000000c0d0e7389 */ /* 0x0000a400000c000b */
[----:B012---:R-:W-:Y:S01]  /*157e0*/  ENDCOLLECTIVE ;  /* 0x000000000000791b */ /* 0x007fe20003800000 */
.L_x_2123:
[----:B------:R-:W-:Y:S05]  /*157f0*/  BRA `(.L_x_2124) ;  /* 0xffffffc800a07947 */ /* 0x000fea000383ffff */
.L_x_2056:
[----:B------:R-:W-:Y:S01]  /*15800*/  BSSY B0, `(.L_x_2125) ;  /* 0x0000006000007945 */ /* 0x000fe20003800000 */
[----:B------:R-:W-:-:S07]  /*15810*/  IMAD.MOV.U32 R15, RZ, RZ, -0x1 ;  /* 0xffffffffff0f7424 */ /* 0x000fce00078e00ff */
[----:B0-----:R-:W-:Y:S05]  /*15820*/  WARPSYNC.COLLECTIVE R15, `(.L_x_2126) ;  /* 0x000000000f0c7348 */ /* 0x001fea0003c00000 */
[----:B------:R-:W-:Y:S02]  /*15830*/  ELECT P6, UR62, PT ;  /* 0x00000000003e782f */ /* 0x000fe400038c0000 */
[----:B------:R-:W-:Y:S01]  /*15840*/  MOV R14, UR62 ;  /* 0x0000003e000e7c02 */ /* 0x000fe20008000f00 */
[----:B0-----:R-:W-:Y:S10]  /*15850*/  ENDCOLLECTIVE ;  /* 0x000000000000791b */ /* 0x001ff40003800000 */
.L_x_2126:
[----:B------:R-:W-:Y:S05]  /*15860*/  BSYNC B0 ;  /* 0x0000000000007941 */ /* 0x000fea0003800000 */
.L_x_2125:
[----:B------:R-:W-:Y:S05]  /*15870*/  BRA `(.L_x_2127) ;  /* 0xffffffc8009c7947 */ /* 0x000fea000383ffff */
.L_x_2059:
[----:B-1----:R1:W2:Y:S02]  /*15880*/  SYNCS.PHASECHK.TRANS64.TRYWAIT P2, [R3+URZ+0x29880], R2 ;  /* 0x02988002030075a7 */ /* 0x0022a4000804017f */
[----:B--2---:R-:W-:Y:S05]  /*15890*/  @!P2 NANOSLEEP.SYNCS 0x989680 ;  /* 0x009896800000a95d */ /* 0x004fea0003900000 */
[----:B------:R-:W2:Y:S02]  /*158a0*/  @!P2 SYNCS.PHASECHK.TRANS64 P2, [R3+URZ+0x29880], R2 ;  /* 0x029880020300a5a7 */ /* 0x000ea4000804007f */
[----:B--2---:R-:W-:Y:S05]  /*158b0*/  @!P2 BRA `(.L_x_2059) ;  /* 0xfffffffc00f0a947 */ /* 0x004fea000383ffff */
[----:B------:R-:W-:Y:S05]  /*158c0*/  BRA `(.L_x_2128) ;  /* 0xffffffc800fc7947 */ /* 0x000fea000383ffff */
.L_x_2061:
[----:B0-----:R0:W2:Y:S02]  /*158d0*/  SYNCS.PHASECHK.TRANS64.TRYWAIT P2, [R3+URZ+0x29840], R2 ;  /* 0x02984002030075a7 */ /* 0x0010a4000804017f */
[----:B--2---:R-:W-:Y:S05]  /*158e0*/  @!P2 NANOSLEEP.SYNCS 0x989680 ;  /* 0x009896800000a95d */ /* 0x004fea0003900000 */
[----:B------:R-:W2:Y:S02]  /*158f0*/  @!P2 SYNCS.PHASECHK.TRANS64 P2, [R3+URZ+0x29840], R2 ;  /* 0x029840020300a5a7 */ /* 0x000ea4000804007f */
[----:B--2---:R-:W-:Y:S05]  /*15900*/  @!P2 BRA `(.L_x_2061) ;  /* 0xfffffffc00f0a947 */ /* 0x004fea000383ffff */
[----:B------:R-:W-:Y:S05]  /*15910*/  BRA `(.L_x_2129) ;  /* 0xffffffcc00587947 */ /* 0x000fea000383ffff */
.L_x_2064:
[----:B--2---:R-:W-:-:S04]  /*15920*/  IMAD.U32 R3, RZ, RZ, UR41 ;  /* 0x00000029ff037e24 */ /* 0x004fc8000f8e00ff */
[----:B------:R2:W3:Y:S03]  /*15930*/  SYNCS.PHASECHK.TRANS64.TRYWAIT P0, [R3+URZ+0x29820], R2 ;  /* 0x02982002030075a7 */ /* 0x0004e6000800017f */
[----:B---3--:R-:W-:Y:S05]  /*15940*/  @!P0 NANOSLEEP.SYNCS 0x989680 ;  /* 0x009896800000895d */ /* 0x008fea0003900000 */
[----:B------:R-:W3:Y:S02]  /*15950*/  @!P0 SYNCS.PHASECHK.TRANS64 P0, [R3+URZ+0x29820], R2 ;  /* 0x02982002030085a7 */ /* 0x000ee4000800007f */
[----:B---3--:R-:W-:Y:S05]  /*15960*/  @!P0 BRA `(.L_x_2064) ;  /* 0xfffffffc00ec8947 */ /* 0x008fea000383ffff */
[----:B------:R-:W-:Y:S05]  /*15970*/  BRA `(.L_x_2130) ;  /* 0xffffffd000787947 */ /* 0x000fea000383ffff */
.L_x_2070:
[----:B0-----:R0:W3:Y:S02]  /*15980*/  SYNCS.PHASECHK.TRANS64.TRYWAIT P0, [R4+URZ+0x29880], R3 ;  /* 0x02988003040075a7 */ /* 0x0010e4000800017f */
[----:B---3--:R-:W-:Y:S05]  /*15990*/  @!P0 NANOSLEEP.SYNCS 0x989680 ;  /* 0x009896800000895d */ /* 0x008fea0003900000 */
[----:B------:R-:W3:Y:S02]  /*159a0*/  @!P0 SYNCS.PHASECHK.TRANS64 P0, [R4+URZ+0x29880], R3 ;  /* 0x02988003040085a7 */ /* 0x000ee4000800007f */
[----:B---3--:R-:W-:Y:S05]  /*159b0*/  @!P0 BRA `(.L_x_2070) ;  /* 0xfffffffc00f08947 */ /* 0x008fea000383ffff */
[----:B------:R-:W-:Y:S05]  /*159c0*/  BRA `(.L_x_2131) ;  /* 0xffffffd400207947 */ /* 0x000fea000383ffff */
.L_x_2075:
[----:B--2---:R2:W3:Y:S02]  /*159d0*/  SYNCS.PHASECHK.TRANS64.TRYWAIT P0, [R4+URZ+0x29840], R3 ;  /* 0x02984003040075a7 */ /* 0x0044e4000800017f */
[----:B---3--:R-:W-:Y:S05]  /*159e0*/  @!P0 NANOSLEEP.SYNCS 0x989680 ;  /* 0x009896800000895d */ /* 0x008fea0003900000 */
[----:B------:R-:W3:Y:S02]  /*159f0*/  @!P0 SYNCS.PHASECHK.TRANS64 P0, [R4+URZ+0x29840], R3 ;  /* 0x02984003040085a7 */ /* 0x000ee4000800007f */
[----:B---3--:R-:W-:Y:S05]  /*15a00*/  @!P0 BRA `(.L_x_2075) ;  /* 0xfffffffc00f08947 */ /* 0x008fea000383ffff */
[----:B------:R-:W-:Y:S05]  /*15a10*/  BRA `(.L_x_2132) ;  /* 0xffffffd400a87947 */ /* 0x000fea000383ffff */
.L_x_2083:
[----:B---3--:R-:W3:Y:S02]  /*15a20*/  LDL R3, [R1+0x4] ;  /* 0x0000040001037983 */ /* 0x008ee40000100800 */
[----:B---3--:R3:W4:Y:S02]  /*15a30*/  SYNCS.PHASECHK.TRANS64.TRYWAIT P2, [R3+URZ+0x29870], R2 ;  /* 0x02987002030075a7 */ /* 0x008724000804017f */
[----:B----4-:R-:W-:Y:S05]  /*15a40*/  @!P2 NANOSLEEP.SYNCS 0x989680 ;  /* 0x009896800000a95d */ /* 0x010fea0003900000 */
[----:B------:R-:W4:Y:S02]  /*15a50*/  @!P2 SYNCS.PHASECHK.TRANS64 P2, [R3+URZ+0x29870], R2 ;  /* 0x029870020300a5a7 */ /* 0x000f24000804007f */
[----:B----4-:R-:W-:Y:S05]  /*15a60*/  @!P2 BRA `(.L_x_2083) ;  /* 0xfffffffc00eca947 */ /* 0x010fea000383ffff */
[----:B------:R-:W-:Y:S05]  /*15a70*/  BRA `(.L_x_2133) ;  /* 0xffffffd800d07947 */ /* 0x000fea000383ffff */
.L_x_2085:
[----:B0-----:R-:W3:Y:S02]  /*15a80*/  LDL R4, [R1+0x4] ;  /* 0x0000040001047983 */ /* 0x001ee40000100800 */
[----:B---3--:R0:W3:Y:S02]  /*15a90*/  SYNCS.PHASECHK.TRANS64.TRYWAIT P2, [R4+URZ+0x29860], R3 ;  /* 0x02986003040075a7 */ /* 0x0080e4000804017f */
[----:B---3--:R-:W-:Y:S05]  /*15aa0*/  @!P2 NANOSLEEP.SYNCS 0x989680 ;  /* 0x009896800000a95d */ /* 0x008fea0003900000 */
[----:B------:R-:W3:Y:S02]  /*15ab0*/  @!P2 SYNCS.PHASECHK.TRANS64 P2, [R4+URZ+0x29860], R3 ;  /* 0x029860030400a5a7 */ /* 0x000ee4000804007f */
[----:B---3--:R-:W-:Y:S05]  /*15ac0*/  @!P2 BRA `(.L_x_2085) ;  /* 0xfffffffc00eca947 */ /* 0x008fea000383ffff */
[----:B------:R-:W-:Y:S05]  /*15ad0*/  BRA `(.L_x_2134) ;  /* 0xffffffd800d87947 */ /* 0x000fea000383ffff */
.L_x_2092:
[----:B--2---:R2:W3:Y:S02]  /*15ae0*/  SYNCS.PHASECHK.TRANS64.TRYWAIT P0, [R20+URZ+0x29870], R3 ;  /* 0x02987003140075a7 */ /* 0x0044e4000800017f */
[----:B---3--:R-:W-:Y:S05]  /*15af0*/  @!P0 NANOSLEEP.SYNCS 0x989680 ;  /* 0x009896800000895d */ /* 0x008fea0003900000 */
[----:B------:R-:W3:Y:S02]  /*15b00*/  @!P0 SYNCS.PHASECHK.TRANS64 P0, [R20+URZ+0x29870], R3 ;  /* 0x02987003140085a7 */ /* 0x000ee4000800007f */
[----:B---3--:R-:W-:Y:S05]  /*15b10*/  @!P0 BRA `(.L_x_2092) ;  /* 0xfffffffc00f08947 */ /* 0x008fea000383ffff */
[----:B------:R-:W-:Y:S05]  /*15b20*/  BRA `(.L_x_2135) ;  /* 0xffffffe000a47947 */ /* 0x000fea000383ffff */
.L_x_2094:
[----:B--2---:R2:W3:Y:S02]  /*15b30*/  SYNCS.PHASECHK.TRANS64.TRYWAIT P0, [R20+URZ+0x29860], R3 ;  /* 0x02986003140075a7 */ /* 0x0044e4000800017f */
[----:B---3--:R-:W-:Y:S05]  /*15b40*/  @!P0 NANOSLEEP.SYNCS 0x989680 ;  /* 0x009896800000895d */ /* 0x008fea0003900000 */
[----:B------:R-:W3:Y:S02]  /*15b50*/  @!P0 SYNCS.PHASECHK.TRANS64 P0, [R20+URZ+0x29860], R3 ;  /* 0x02986003140085a7 */ /* 0x000ee4000800007f */
[----:B---3--:R-:W-:Y:S05]  /*15b60*/  @!P0 BRA `(.L_x_2094) ;  /* 0xfffffffc00f08947 */ /* 0x008fea000383ffff */
[----:B------:R-:W-:Y:S05]  /*15b70*/  BRA `(.L_x_2136) ;  /* 0xffffffe000ac7947 */ /* 0x000fea000383ffff */
.L_x_2107:
[----:B0-----:R0:W1:Y:S02]  /*15b80*/  SYNCS.PHASECHK.TRANS64.TRYWAIT P0, [R0+URZ+0x29820], R3 ;  /* 0x02982003000075a7 */ /* 0x001064000800017f */
[----:B-1----:R-:W-:Y:S05]  /*15b90*/  @!P0 NANOSLEEP.SYNCS 0x989680 ;  /* 0x009896800000895d */ /* 0x002fea0003900000 */
[----:B------:R-:W1:Y:S02]  /*15ba0*/  @!P0 SYNCS.PHASECHK.TRANS64 P0, [R0+URZ+0x29820], R3 ;  /* 0x02982003000085a7 */ /* 0x000e64000800007f */
[----:B-1----:R-:W-:Y:S05]  /*15bb0*/  @!P0 BRA `(.L_x_2107) ;  /* 0xfffffffc00f08947 */ /* 0x002fea000383ffff */
[----:B------:R-:W-:Y:S05]  /*15bc0*/  BRA `(.L_x_2137) ;  /* 0xfffffff400687947 */ /* 0x000fea000383ffff */
.L_x_2108:
        /* <DEDUP_REMOVED lines=11> */
.L_x_2139:
[----:B------:R-:W-:Y:S05]  /*15c80*/  BSYNC B0 ;  /* 0x0000000000007941 */ /* 0x000fea0003800000 */
.L_x_2138:
[----:B------:R-:W-:Y:S05]  /*15c90*/  BRA `(.L_x_2140) ;  /* 0xfffffff400507947 */ /* 0x000fea000383ffff */
.L_x_2111:
[----:B------:R-:W-:Y:S01]  /*15ca0*/  BSSY B1, `(.L_x_2141) ;  /* 0x0000006000017945 */ /* 0x000fe20003800000 */
[----:B------:R-:W-:-:S07]  /*15cb0*/  IMAD.MOV.U32 R15, RZ, RZ, -0x1 ;  /* 0xffffffffff0f7424 */ /* 0x000fce00078e00ff */
[----:B01----:R-:W-:Y:S05]  /*15cc0*/  WARPSYNC.COLLECTIVE R15, `(.L_x_2142) ;  /* 0x000000000f0c7348 */ /* 0x003fea0003c00000 */
[----:B------:R-:W-:Y:S02]  /*15cd0*/  ELECT P6, UR62, PT ;  /* 0x00000000003e782f */ /* 0x000fe400038c0000 */
[----:B------:R-:W-:Y:S01]  /*15ce0*/  MOV R14, UR62 ;  /* 0x0000003e000e7c02 */ /* 0x000fe20008000f00 */
[----:B01----:R-:W-:Y:S10]  /*15cf0*/  ENDCOLLECTIVE ;  /* 0x000000000000791b */ /* 0x003ff40003800000 */
.L_x_2142:
[----:B------:R-:W-:Y:S05]  /*15d00*/  BSYNC B1 ;  /* 0x0000000000017941 */ /* 0x000fea0003800000 */
.L_x_2141:
[----:B------:R-:W-:Y:S05]  /*15d10*/  BRA `(.L_x_2143) ;  /* 0xfffffff400487947 */ /* 0x000fea000383ffff */
.L_x_2113:
[----:B0-----:R0:W1:Y:S02]  /*15d20*/  SYNCS.PHASECHK.TRANS64.TRYWAIT P1, [R6+URZ], R5 ;  /* 0x00000005060075a7 */ /* 0x001064000802017f */
[----:B-1----:R-:W-:Y:S05]  /*15d30*/  @!P1 NANOSLEEP.SYNCS 0x989680 ;  /* 0x009896800000995d */ /* 0x002fea0003900000 */
[----:B------:R-:W1:Y:S02]  /*15d40*/  @!P1 SYNCS.PHASECHK.TRANS64 P1, [R6+URZ], R5 ;  /* 0x00000005060095a7 */ /* 0x000e64000802007f */
[----:B-1----:R-:W-:Y:S05]  /*15d50*/  @!P1 BRA `(.L_x_2113) ;  /* 0xfffffffc00f09947 */ /* 0x002fea000383ffff */
[----:B------:R-:W-:Y:S05]  /*15d60*/  BRA `(.L_x_2144) ;  /* 0xfffffff400847947 */ /* 0x000fea000383ffff */
.L_x_2114:
[----:B-1----:R1:W2:Y:S02]  /*15d70*/  SYNCS.PHASECHK.TRANS64.TRYWAIT P1, [R7+URZ], R2 ;  /* 0x00000002070075a7 */ /* 0x0022a4000802017f */
[----:B--2---:R-:W-:Y:S05]  /*15d80*/  @!P1 NANOSLEEP.SYNCS 0x989680 ;  /* 0x009896800000995d */ /* 0x004fea0003900000 */
[----:B------:R-:W2:Y:S02]  /*15d90*/  @!P1 SYNCS.PHASECHK.TRANS64 P1, [R7+URZ], R2 ;  /* 0x00000002070095a7 */ /* 0x000ea4000802007f */
[----:B--2---:R-:W-:Y:S05]  /*15da0*/  @!P1 BRA `(.L_x_2114) ;  /* 0xfffffffc00f09947 */ /* 0x004fea000383ffff */
[----:B------:R-:W-:Y:S05]  /*15db0*/  BRA `(.L_x_2145) ;  /* 0xfffffff400787947 */ /* 0x000fea000383ffff */
.L_x_2116:
[----:B--2---:R2:W3:Y:S02]  /*15dc0*/  SYNCS.PHASECHK.TRANS64.TRYWAIT P1, [R4+URZ+0x29860], R5 ;  /* 0x02986005040075a7 */ /* 0x0044e4000802017f */
[----:B---3--:R-:W-:Y:S05]  /*15dd0*/  @!P1 NANOSLEEP.SYNCS 0x989680 ;  /* 0x009896800000995d */ /* 0x008fea0003900000 */
[----:B------:R-:W3:Y:S02]  /*15de0*/  @!P1 SYNCS.PHASECHK.TRANS64 P1, [R4+URZ+0x29860], R5 ;  /* 0x02986005040095a7 */ /* 0x000ee4000802007f */
[----:B---3--:R-:W-:Y:S05]  /*15df0*/  @!P1 BRA `(.L_x_2116) ;  /* 0xfffffffc00f09947 */ /* 0x008fea000383ffff */
[----:B------:R-:W-:Y:S05]  /*15e00*/  BRA `(.L_x_2146) ;  /* 0xfffffff4007c7947 */ /* 0x000fea000383ffff */
.L_x_2118:
[----:B---3--:R3:W4:Y:S02]  /*15e10*/  SYNCS.PHASECHK.TRANS64.TRYWAIT P1, [R3+URZ+0x29860], R2 ;  /* 0x02986002030075a7 */ /* 0x008724000802017f */
[----:B----4-:R-:W-:Y:S05]  /*15e20*/  @!P1 NANOSLEEP.SYNCS 0x989680 ;  /* 0x009896800000995d */ /* 0x010fea0003900000 */
[----:B------:R-:W4:Y:S02]  /*15e30*/  @!P1 SYNCS.PHASECHK.TRANS64 P1, [R3+URZ+0x29860], R2 ;  /* 0x02986002030095a7 */ /* 0x000f24000802007f */
[----:B----4-:R-:W-:Y:S05]  /*15e40*/  @!P1 BRA `(.L_x_2118) ;  /* 0xfffffffc00f09947 */ /* 0x010fea000383ffff */
[----:B------:R-:W-:Y:S05]  /*15e50*/  BRA `(.L_x_2147) ;  /* 0xfffffff4007c7947 */ /* 0x000fea000383ffff */
.L_x_2120:
[----:B----4-:R4:W0:Y:S02]  /*15e60*/  SYNCS.PHASECHK.TRANS64.TRYWAIT P0, [R4+URZ+0x29880], R5 ;  /* 0x02988005040075a7 */ /* 0x010824000800017f */
[----:B0-----:R-:W-:Y:S05]  /*15e70*/  @!P0 NANOSLEEP.SYNCS 0x989680 ;  /* 0x009896800000895d */ /* 0x001fea0003900000 */
[----:B------:R-:W0:Y:S02]  /*15e80*/  @!P0 SYNCS.PHASECHK.TRANS64 P0, [R4+URZ+0x29880], R5 ;  /* 0x02988005040085a7 */ /* 0x000e24000800007f */
[----:B0-----:R-:W-:Y:S05]  /*15e90*/  @!P0 BRA `(.L_x_2120) ;  /* 0xfffffffc00f08947 */ /* 0x001fea000383ffff */
[----:B------:R-:W-:Y:S05]  /*15ea0*/  BRA `(.L_x_2121) ;  /* 0xfffffff400787947 */ /* 0x000fea000383ffff */
.L_x_2148:
        /* <DEDUP_REMOVED lines=13> */
.L_x_2630:


//--------------------- .text._ZN7cutlass13device_kernelIN5flash11enable_sm90INS1_16FlashAttnFwdSm90INS1_25CollectiveMainloopFwdSm90ILi2EN4cute5tupleIJNS5_1CILi1EEES8_S8_EEENS6_IJNS7_ILi128EEENS7_ILi160EEENS7_ILi192EEEEEELi128ENS_12float_e4m3_tEfNS_4arch4Sm90ELb1ELb0ELb1ELb1ELb0ELb1ELb0ELb1ELb1ELb0ELb0ELb0EEENS1_21CollectiveEpilogueFwdINS6_IJSA_SA_SB_EEES9_NS_10bfloat16_tESG_Li256ELb1ELb0ELb0ELb1EEENS1_36VarlenDynamicPersistentTileSchedulerILi128ELi160ELi256ELi128ELb0ELb0ELb1ELb1ELb1ELb1EEEEEEEEEvNT_6ParamsE --------------------------
	.section	.text._ZN7cutlass13device_kernelIN5flash11enable_sm90INS1_16FlashAttnFwdSm90INS1_25CollectiveMainloopFwdSm90ILi2EN4cute5tupleIJNS5_1CILi1EEES8_S8_EEENS6_IJNS7_ILi128EEENS7_ILi160EEENS7_ILi192EEEEEELi128ENS_12float_e4m3_tEfNS_4arch4Sm90ELb1ELb0ELb1ELb1ELb0ELb1ELb0ELb1ELb1ELb0ELb0ELb0EEENS1_21CollectiveEpilogueFwdINS6_IJSA_SA_SB_EEES9_NS_10bfloat16_tESG_Li256ELb1ELb0ELb0ELb1EEENS1_36VarlenDynamicPersistentTileSchedulerILi128ELi160ELi256ELi128ELb0ELb0ELb1ELb1ELb1ELb1EEEEEEEEEvNT_6ParamsE,"ax",@progbits
	.align	128
.text._ZN7cutlass13device_kernelIN5flash11enable_sm90INS1_16FlashAttnFwdSm90INS1_25CollectiveMainloopFwdSm90ILi2EN4cute5tupleIJNS5_1CILi1EEES8_S8_EEENS6_IJNS7_ILi128EEENS7_ILi160EEENS7_ILi192EEEEEELi128ENS_12float_e4m3_tEfNS_4arch4Sm90ELb1ELb0ELb1ELb1ELb0ELb1ELb0ELb1ELb1ELb0ELb0ELb0EEENS1_21CollectiveEpilogueFwdINS6_IJSA_SA_SB_EEES9_NS_10bfloat16_tESG_Li256ELb1ELb0ELb0ELb1EEENS1_36VarlenDynamicPersistentTileSchedulerILi128ELi160ELi256ELi128ELb0ELb0ELb1ELb1ELb1ELb1EEEEEEEEEvNT_6ParamsE:
        .type           _ZN7cutlass13device_kernelIN5flash11enable_sm90INS1_16FlashAttnFwdSm90INS1_25CollectiveMainloopFwdSm90ILi2EN4cute5tupleIJNS5_1CILi1EEES8_S8_EEENS6_IJNS7_ILi128EEENS7_ILi160EEENS7_ILi192EEEEEELi128ENS_12float_e4m3_tEfNS_4arch4Sm90ELb1ELb0ELb1ELb1ELb0ELb1ELb0ELb1ELb1ELb0ELb0ELb0EEENS1_21CollectiveEpilogueFwdINS6_IJSA_SA_SB_EEES9_NS_10bfloat16_tESG_Li256ELb1ELb0ELb0ELb1EEENS1_36VarlenDynamicPersistentTileSchedulerILi128ELi160ELi256ELi128ELb0ELb0ELb1ELb1ELb1ELb1EEEEEEEEEvNT_6ParamsE,@function
        .size           _ZN7cutlass13device_kernelIN5flash11enable_sm90INS1_16FlashAttnFwdSm90INS1_25CollectiveMainloopFwdSm90ILi2EN4cute5tupleIJNS5_1CILi1EEES8_S8_EEENS6_IJNS7_ILi128EEENS7_ILi160EEENS7_ILi192EEEEEELi128ENS_12float_e4m3_tEfNS_4arch4Sm90ELb1ELb0ELb1ELb1ELb0ELb1ELb0ELb1ELb1ELb0ELb0ELb0EEENS1_21CollectiveEpilogueFwdINS6_IJSA_SA_SB_EEES9_NS_10bfloat16_tESG_Li256ELb1ELb0ELb0ELb1EEENS1_36VarlenDynamicPersistentTileSchedulerILi128ELi160ELi256ELi128ELb0ELb0ELb1ELb1ELb1ELb1EEEEEEEEEvNT_6ParamsE,(.L_x_2631 - _ZN7cutlass13device_kernelIN5flash11enable_sm90INS1_16FlashAttnFwdSm90INS1_25CollectiveMainloopFwdSm90ILi2EN4cute5tupleIJNS5_1CILi1EEES8_S8_EEENS6_IJNS7_ILi128EEENS7_ILi160EEENS7_ILi192EEEEEELi128ENS_12float_e4m3_tEfNS_4arch4Sm90ELb1ELb0ELb1ELb1ELb0ELb1ELb0ELb1ELb1ELb0ELb0ELb0EEENS1_21CollectiveEpilogueFwdINS6_IJSA_SA_SB_EEES9_NS_10bfloat16_tESG_Li256ELb1ELb0ELb0ELb1EEENS1_36VarlenDynamicPersistentTileSchedulerILi128ELi160ELi256ELi128ELb0ELb0ELb1ELb1ELb1ELb1EEEEEEEEEvNT_6ParamsE)
        .other          _ZN7cutlass13device_kernelIN5flash11enable_sm90INS1_16FlashAttnFwdSm90INS1_25CollectiveMainloopFwdSm90ILi2EN4cute5tupleIJNS5_1CILi1EEES8_S8_EEENS6_IJNS7_ILi128EEENS7_ILi160EEENS7_ILi192EEEEEELi128ENS_12float_e4m3_tEfNS_4arch4Sm90ELb1ELb0ELb1ELb1ELb0ELb1ELb0ELb1ELb1ELb0ELb0ELb0EEENS1_21CollectiveEpilogueFwdINS6_IJSA_SA_SB_EEES9_NS_10bfloat16_tESG_Li256ELb1ELb0ELb0ELb1EEENS1_36VarlenDynamicPersistentTileSchedulerILi128ELi160ELi256ELi128ELb0ELb0ELb1ELb1ELb1ELb1EEEEEEEEEvNT_6ParamsE,@"STO_CUDA_ENTRY STV_DEFAULT"
_ZN7cutlass13device_kernelIN5flash11enable_sm90INS1_16FlashAttnFwdSm90INS1_25CollectiveMainloopFwdSm90ILi2EN4cute5tupleIJNS5_1CILi1EEES8_S8_EEENS6_IJNS7_ILi128EEENS7_ILi160EEENS7_ILi192EEEEEELi128ENS_12float_e4m3_tEfNS_4arch4Sm90ELb1ELb0ELb1ELb1ELb0ELb1ELb0ELb1ELb1ELb0ELb0ELb0EEENS1_21CollectiveEpilogueFwdINS6_IJSA_SA_SB_EEES9_NS_10bfloat16_tESG_Li256ELb1ELb0ELb0ELb1EEENS1_36VarlenDynamicPersistentTileSchedulerILi128ELi160ELi256ELi128ELb0ELb0ELb1ELb1ELb1ELb1EEEEEEEEEvNT_6ParamsE:
        /* <DEDUP_REMOVED lines=27> */
.L_x_2150:
[----:B------:R-:W-:Y:S05]  /*01b0*/  BSYNC B0 ;  /* 0x0000000000007941 */ /* 0x000fea0003800000 */
.L_x_2149:
        /* <DEDUP_REMOVED lines=41> */
.L_x_2151:
        /* <DEDUP_REMOVED lines=22> */
.L_x_2152:
        /* <DEDUP_REMOVED lines=18> */
.L_x_2153:
        /* <DEDUP_REMOVED lines=22> */
.L_x_2154:
        /* <DEDUP_REMOVED lines=22> */
.L_x_2155:
        /* <DEDUP_REMOVED lines=8> */
.L_x_2158:
        /* <DEDUP_REMOVED lines=25> */
[----:B------:R-:W-:Y:S01]  /*0ba0*/  IMAD.MOV.U32 R17, RZ, RZ, RZ ;  /* 0x000000ffff117224 */ /* 0x000fe200078e00ff */
[----:B------:R-:W-:Y:S01]  /*0bb0*/  MOV R218, 0x20 ;  /* 0x0000002000da7802 */ /* 0x000fe20000000f00 */
[----:B------:R-:W-:Y:S01]  /*0bc0*/  IMAD.MOV.U32 R190, RZ, RZ, RZ ;  /* 0x000000ffffbe7224 */ /* 0x000fe200078e00ff */
[----:B------:R-:W-:Y:S01]  /*0bd0*/  MOV R145, RZ ;  /* 0x000000ff00917202 */ /* 0x000fe20000000f00 */
[----:B------:R-:W-:Y:S01]  /*0be0*/  IMAD.MOV.U32 R188, RZ, RZ, RZ ;  /* 0x000000ffffbc7224 */ /* 0x000fe200078e00ff */
[----:B------:R-:W-:Y:S01]  /*0bf0*/  ULOP3.LUT UR53, UR36, 0x1, URZ, 0xfc, !UPT ;  /* 0x0000000124357892 */ /* 0x000fe2000f8efc3f */
[----:B------:R-:W-:-:S06]  /*0c00*/  UMOV UR43, URZ ;  /* 0x0000003f002b7c82 */ /* 0x000fcc0008000000 */
[----:B------:R-:W-:Y:S01]  /*0c10*/  UIADD3 UR52, UR52, 0x14400, URZ ;  /* 0x0001440034347890 */ /* 0x000fe2000fffe03f */
[----:B0-----:R-:W-:-:S05]  /*0c20*/  VIADD R234, R0, 0xffffff80 ;  /* 0xffffff8000ea7836 */ /* 0x001fca0000000000 */
[----:B------:R-:W-:-:S04]  /*0c30*/  SHF.R.S32.HI R3, RZ, 0x1f, R234 ;  /* 0x0000001fff037819 */ /* 0x000fc800000114ea */
[CC--:B------:R-:W-:Y:S02]  /*0c40*/  LEA.HI R2, R3.reuse, R234.reuse, RZ, 0x5 ;  /* 0x000000ea03027211 */ /* 0x0c0fe400078f28ff */
[----:B------:R-:W-:Y:S02]  /*0c50*/  LEA.HI R0, R3, R234, RZ, 0x4 ;  /* 0x000000ea03007211 */ /* 0x000fe400078f20ff */
[----:B------:R-:W-:Y:S02]  /*0c60*/  SHF.L.U32 R2, R2, 0x5, RZ ;  /* 0x0000000502027819 */ /* 0x000fe400000006ff */
[----:B------:R-:W-:Y:S02]  /*0c70*/  LOP3.LUT R5, R0, 0x3fffff0, RZ, 0xc0, !PT ;  /* 0x03fffff000057812 */ /* 0x000fe400078ec0ff */
[----:B------:R-:W-:Y:S02]  /*0c80*/  SHF.R.S32.HI R209, RZ, 0x4, R0 ;  /* 0x00000004ffd17819 */ /* 0x000fe40000011400 */
[----:B------:R-:W-:Y:S01]  /*0c90*/  LOP3.LUT R2, R2, 0xfffffc00, RZ, 0xc0, !PT ;  /* 0xfffffc0002027812 */ /* 0x000fe200078ec0ff */
[----:B------:R-:W-:Y:S01]  /*0ca0*/  IMAD.IADD R5, R234, 0x1, -R5 ;  /* 0x00000001ea057824 */ /* 0x000fe200078e0a05 */
[----:B------:R-:W-:-:S02]  /*0cb0*/  LEA.HI R0, R0, R209, RZ, 0x1 ;  /* 0x000000d100007211 */ /* 0x000fc400078f08ff */
[-C--:B------:R-:W-:Y:S01]  /*0cc0*/  LEA.HI R4, R3, R234.reuse, RZ, 0x2 ;  /* 0x000000ea03047211 */ /* 0x080fe200078f10ff */
[----:B------:R-:W-:Y:S01]  /*0cd0*/  IMAD R5, R5, 0x40, R2 ;  /* 0x0000004005057824 */ /* 0x000fe200078e0202 */
[----:B------:R-:W-:Y:S02]  /*0ce0*/  LOP3.LUT R0, R0, 0x1ffffffe, RZ, 0xc0, !PT ;  /* 0x1ffffffe00007812 */ /* 0x000fe400078ec0ff */
[----:B------:R-:W-:Y:S02]  /*0cf0*/  LEA.HI R2, R234, R234, RZ, 0x1 ;  /* 0x000000eaea027211 */ /* 0x000fe400078f08ff */
[----:B------:R-:W-:Y:S01]  /*0d00*/  SHF.R.S32.HI R6, RZ, 0x2, R4 ;  /* 0x00000002ff067819 */ /* 0x000fe20000011404 */
[----:B------:R-:W-:Y:S01]  /*0d10*/  IMAD.IADD R0, R209, 0x1, -R0 ;  /* 0x00000001d1007824 */ /* 0x000fe200078e0a00 */
[----:B------:R-:W-:Y:S02]  /*0d20*/  SHF.R.S32.HI R7, RZ, 0x1f, R4 ;  /* 0x0000001fff077819 */ /* 0x000fe40000011404 */
[--C-:B------:R-:W-:Y:S01]  /*0d30*/  SHF.R.S32.HI R23, RZ, 0x1, R2.reuse ;  /* 0x00000001ff177819 */ /* 0x100fe20000011402 */
[----:B------:R-:W-:Y:S01]  /*0d40*/  IMAD R227, R0, 0x8, R5 ;  /* 0x0000000800e37824 */ /* 0x000fe200078e0205 */
[----:B------:R-:W-:-:S02]  /*0d50*/  SHF.R.S32.HI R4, RZ, 0x1f, R2 ;  /* 0x0000001fff047819 */ /* 0x000fc40000011402 */
[----:B------:R-:W-:Y:S01]  /*0d60*/  LOP3.LUT R5, R2, 0xfffffffe, RZ, 0xc0, !PT ;  /* 0xfffffffe02057812 */ /* 0x000fe200078ec0ff */
[----:B------:R-:W-:Y:S01]  /*0d70*/  VIADD R216, R23, 0x80 ;  /* 0x0000008017d87836 */ /* 0x000fe20000000000 */
[----:B------:R-:W-:Y:S02]  /*0d80*/  LEA.HI R4, R4, R23, RZ, 0x3 ;  /* 0x0000001704047211 */ /* 0x000fe400078f18ff */
[----:B------:R-:W-:Y:S01]  /*0d90*/  LEA.HI R0, R3, R234, RZ, 0x7 ;  /* 0x000000ea03007211 */ /* 0x000fe200078f38ff */
[----:B------:R-:W-:Y:S01]  /*0da0*/  IMAD.IADD R22, R234, 0x1, -R5 ;  /* 0x00000001ea167824 */ /* 0x000fe200078e0a05 */
[----:B------:R-:W-:Y:S02]  /*0db0*/  LOP3.LUT R4, R4, 0xfffffff8, RZ, 0xc0, !PT ;  /* 0xfffffff804047812 */ /* 0x000fe400078ec0ff */
[----:B------:R-:W-:Y:S01]  /*0dc0*/  LEA.HI R7, R7, R6, RZ, 0x2 ;  /* 0x0000000607077211 */ /* 0x000fe200078f10ff */
[----:B------:R-:W-:Y:S01]  /*0dd0*/  IMAD.SHL.U32 R18, R22, 0x10, RZ ;  /* 0x0000001016127824 */ /* 0x000fe200078e00ff */
[----:B------:R-:W-:Y:S01]  /*0de0*/  LOP3.LUT R219, R0, 0xffffff80, RZ, 0xc0, !PT ;  /* 0xffffff8000db7812 */ /* 0x000fe200078ec0ff */
[----:B------:R-:W-:Y:S01]  /*0df0*/  IMAD.IADD R224, R23, 0x1, -R4 ;  /* 0x0000000117e07824 */ /* 0x000fe200078e0a04 */
[----:B------:R-:W-:Y:S01]  /*0e00*/  SHF.R.S32.HI R5, RZ, 0x1f, R216 ;  /* 0x0000001fff057819 */ /* 0x000fe200000114d8 */
[----:B------:R-:W-:Y:S01]  /*0e10*/  VIADD R189, R18, 0x20 ;  /* 0x0000002012bd7836 */ /* 0x000fe20000000000 */
[----:B------:R-:W-:Y:S01]  /*0e20*/  LEA.HI R11, R216, R216, RZ, 0x1 ;  /* 0x000000d8d80b7211 */ /* 0x000fe200078f08ff */
[----:B------:R-:W-:Y:S01]  /*0e30*/  IMAD.SHL.U32 R4, R224, 0x80, RZ ;  /* 0x00000080e0047824 */ /* 0x000fe200078e00ff */
[----:B------:R-:W-:Y:S01]  /*0e40*/  LOP3.LUT R7, R7, 0xfffffffc, RZ, 0xc0, !PT ;  /* 0xfffffffc07077812 */ /* 0x000fe200078ec0ff */
[----:B------:R-:W-:Y:S01]  /*0e50*/  IMAD.SHL.U32 R19, R22, 0x8, RZ ;  /* 0x0000000816137824 */ /* 0x000fe200078e00ff */
[----:B------:R-:W-:-:S02]  /*0e60*/  IADD3 R219, R234, -R219, RZ ;  /* 0x800000dbeadb7210 */ /* 0x000fc40007ffe0ff */
[----:B------:R-:W-:Y:S02]  /*0e70*/  LEA.HI R8, R5, R216, RZ, 0x3 ;  /* 0x000000d805087211 */ /* 0x000fe400078f18ff */
[----:B------:R-:W-:Y:S02]  /*0e80*/  LOP3.LUT R5, R11, 0x3fffffe, RZ, 0xc0, !PT ;  /* 0x03fffffe0b057812 */ /* 0x000fe400078ec0ff */
[----:B------:R-:W-:Y:S02]  /*0e90*/  IADD3 R7, R6, -R7, RZ ;  /* 0x8000000706077210 */ /* 0x000fe40007ffe0ff */
[----:B------:R-:W-:Y:S01]  /*0ea0*/  LEA.HI R2, R2, R23, RZ, 0x1 ;  /* 0x0000001702027211 */ /* 0x000fe200078f08ff */
[----:B------:R-:W-:Y:S01]  /*0eb0*/  IMAD.IADD R200, R216, 0x1, -R5 ;  /* 0x00000001d8c87824 */ /* 0x000fe200078e0a05 */
[----:B------:R-:W-:Y:S01]  /*0ec0*/  SHF.R.S32.HI R6, RZ, 0x1f, R219 ;  /* 0x0000001fff067819 */ /* 0x000fe200000114db */
[----:B------:R-:W-:Y:S01]  /*0ed0*/  IMAD.SHL.U32 R196, R7, 0x80, RZ ;  /* 0x0000008007c47824 */ /* 0x000fe200078e00ff */
[----:B------:R-:W-:-:S02]  /*0ee0*/  LOP3.LUT R2, R2, 0x3fffffe, RZ, 0xc0, !PT ;  /* 0x03fffffe02027812 */ /* 0x000fc400078ec0ff */
[----:B------:R-:W-:Y:S02]  /*0ef0*/  SHF.L.U32 R9, R8, 0x6, RZ ;  /* 0x0000000608097819 */ /* 0x000fe400000006ff */
[----:B------:R-:W-:Y:S01]  /*0f00*/  LEA.HI R8, R6, R219, RZ, 0x2 ;  /* 0x000000db06087211 */ /* 0x000fe200078f10ff */
[----:B------:R-:W-:Y:S01]  /*0f10*/  IMAD.IADD R2, R23, 0x1, -R2 ;  /* 0x0000000117027824 */ /* 0x000fe200078e0a02 */
[----:B------:R-:W-:Y:S02]  /*0f20*/  LOP3.LUT R5, R4, 0x380, RZ, 0xc0, !PT ;  /* 0x0000038004057812 */ /* 0x000fe400078ec0ff */
[----:B------:R-:W-:Y:S02]  /*0f30*/  LOP3.LUT R13, R9, 0xfffffe00, RZ, 0xc0, !PT ;  /* 0xfffffe00090d7812 */ /* 0x000fe400078ec0ff */
[--C-:B------:R-:W-:Y:S02]  /*0f40*/  SHF.R.S32.HI R9, RZ, 0x2, R8.reuse ;  /* 0x00000002ff097819 */ /* 0x100fe40000011408 */
[----:B------:R-:W-:Y:S01]  /*0f50*/  SHF.R.S32.HI R10, RZ, 0x1f, R8 ;  /* 0x0000001fff0a7819 */ /* 0x000fe20000011408 */
[----:B------:R-:W-:Y:S01]  /*0f60*/  IMAD R200, R200, 0x40, R13 ;  /* 0x00000040c8c87824 */ /* 0x000fe200078e020d */
[----:B------:R-:W-:-:S02]  /*0f70*/  SHF.R.U32.HI R4, RZ, 0x3, R5 ;  /* 0x00000003ff047819 */ /* 0x000fc40000011605 */
[----:B------:R-:W-:Y:S02]  /*0f80*/  LOP3.LUT R5, R5, 0x10, R18, 0xf8, !PT ;  /* 0x0000001005057812 */ /* 0x000fe400078ef812 */
[----:B------:R-:W-:Y:S02]  /*0f90*/  LEA.HI R10, R10, R9, RZ, 0x3 ;  /* 0x000000090a0a7211 */ /* 0x000fe400078f18ff */
[----:B------:R-:W-:Y:S02]  /*0fa0*/  SHF.R.S32.HI R223, RZ, 0x7, R0 ;  /* 0x00000007ffdf7819 */ /* 0x000fe40000011400 */
[----:B------:R-:W-:Y:S02]  /*0fb0*/  LOP3.LUT R4, R5, R4, RZ, 0x3c, !PT ;  /* 0x0000000405047212 */ /* 0x000fe400078e3cff */
[C---:B------:R-:W-:Y:S02]  /*0fc0*/  LEA R198, R209.reuse, R2, 0x3 ;  /* 0x00000002d1c67211 */ /* 0x040fe400078e18ff */
[----:B------:R-:W-:Y:S01]  /*0fd0*/  SHF.R.S32.HI R2, RZ, 0x1f, R189 ;  /* 0x0000001fff027819 */ /* 0x000fe200000114bd */
[----:B------:R-:W-:Y:S01]  /*0fe0*/  IMAD R209, R209, 0x400, R4 ;  /* 0x00000400d1d17824 */ /* 0x000fe200078e0204 */
[----:B------:R-:W-:Y:S01]  /*0ff0*/  IADD3 R191, R18, 0x40, RZ ;  /* 0x0000004012bf7810 */ /* 0x000fe20007ffe0ff */
[----:B------:R-:W-:Y:S01]  /*1000*/  IMAD.SHL.U32 R198, R198, 0x40, RZ ;  /* 0x00000040c6c67824 */ /* 0x000fe200078e00ff */
[----:B------:R-:W-:-:S02]  /*1010*/  LOP3.LUT R10, R10, 0xfffffff8, RZ, 0xc0, !PT ;  /* 0xfffffff80a0a7812 */ /* 0x000fc400078ec0ff */
[----:B------:R-:W-:Y:S02]  /*1020*/  LEA.HI R0, R0, R223, RZ, 0x1 ;  /* 0x000000df00007211 */ /* 0x000fe400078f08ff */
[----:B------:R-:W-:Y:S01]  /*1030*/  LEA.HI R6, R6, R219, RZ, 0x5 ;  /* 0x000000db06067211 */ /* 0x000fe200078f28ff */
[----:B------:R-:W-:Y:S01]  /*1040*/  IMAD.IADD R9, R9, 0x1, -R10 ;  /* 0x0000000109097824 */ /* 0x000fe200078e0a0a */
[----:B------:R-:W-:Y:S02]  /*1050*/  LOP3.LUT P0, RZ, R7, 0x2, RZ, 0xc0, !PT ;  /* 0x0000000207ff7812 */ /* 0x000fe4000780c0ff */
[CC--:B------:R-:W-:Y:S02]  /*1060*/  LEA.HI R7, R2.reuse, R189.reuse, RZ, 0x4 ;  /* 0x000000bd02077211 */ /* 0x0c0fe400078f20ff */
[----:B------:R-:W-:Y:S02]  /*1070*/  SHF.R.S32.HI R4, RZ, 0x1f, R191 ;  /* 0x0000001fff047819 */ /* 0x000fe400000114bf */
[----:B------:R-:W-:-:S02]  /*1080*/  LEA.HI R2, R2, R189, RZ, 0x6 ;  /* 0x000000bd02027211 */ /* 0x000fc400078f30ff */
[----:B------:R-:W-:Y:S02]  /*1090*/  LOP3.LUT R0, R0, 0x3fffffe, RZ, 0xc0, !PT ;  /* 0x03fffffe00007812 */ /* 0x000fe400078ec0ff */
[----:B------:R-:W-:Y:S02]  /*10a0*/  SHF.R.S32.HI R6, RZ, 0x5, R6 ;  /* 0x00000005ff067819 */ /* 0x000fe40000011406 */
[----:B------:R-:W-:Y:S01]  /*10b0*/  LOP3.LUT R196, R196, 0x180, RZ, 0xc0, !PT ;  /* 0x00000180c4c47812 */ /* 0x000fe200078ec0ff */
[----:B------:R-:W-:Y:S01]  /*10c0*/  IMAD.IADD R0, R223, 0x1, -R0 ;  /* 0x00000001df007824 */ /* 0x000fe200078e0a00 */
[-C--:B------:R-:W-:Y:S01]  /*10d0*/  LEA.HI R5, R4, R191.reuse, RZ, 0x6 ;  /* 0x000000bf04057211 */ /* 0x080fe200078f30ff */
[----:B------:R-:W-:Y:S01]  /*10e0*/  IMAD R9, R6, 0x10, R9 ;  /* 0x0000001006097824 */ /* 0x000fe200078e0209 */
[----:B------:R-:W-:Y:S01]  /*10f0*/  LEA.HI R225, R4, R191, RZ, 0x4 ;  /* 0x000000bf04e17211 */ /* 0x000fe200078f20ff */
[----:B------:R-:W-:Y:S01]  /*1100*/  IMAD.SHL.U32 R4, R2, 0x80, RZ ;  /* 0x0000008002047824 */ /* 0x000fe200078e00ff */
[----:B------:R-:W-:Y:S01]  /*1110*/  LOP3.LUT R2, R196, 0x30, R7, 0xf8, !PT ;  /* 0x00000030c4027812 */ /* 0x000fe200078ef807 */
[----:B------:R-:W-:Y:S01]  /*1120*/  IMAD R206, R0, 0x40, R9 ;  /* 0x0000004000ce7824 */ /* 0x000fe200078e0209 */
[----:B------:R-:W-:-:S02]  /*1130*/  SHF.R.U32.HI R197, RZ, 0x3, R196 ;  /* 0x00000003ffc57819 */ /* 0x000fc400000116c4 */
[----:B------:R-:W-:Y:S02]  /*1140*/  SHF.L.U32 R12, R5, 0x7, RZ ;  /* 0x00000007050c7819 */ /* 0x000fe400000006ff */
[----:B------:R-:W-:Y:S02]  /*1150*/  LOP3.LUT R5, R4, 0xffffe000, RZ, 0xc0, !PT ;  /* 0xffffe00004057812 */ /* 0x000fe400078ec0ff */
[----:B------:R-:W-:Y:S02]  /*1160*/  LOP3.LUT R2, R2, R197, RZ, 0x3c, !PT ;  /* 0x000000c502027212 */ /* 0x000fe400078e3cff */
[----:B------:R-:W-:Y:S02]  /*1170*/  LEA.HI R3, R3, R234, RZ, 0x3 ;  /* 0x000000ea03037211 */ /* 0x000fe400078f18ff */
[C---:B------:R-:W-:Y:S02]  /*1180*/  LOP3.LUT R0, R196.reuse, 0x10, R18, 0xf8, !PT ;  /* 0x00000010c4007812 */ /* 0x040fe400078ef812 */
[----:B------:R-:W-:-:S02]  /*1190*/  LOP3.LUT R10, R196, 0x30, R225, 0xf8, !PT ;  /* 0x00000030c40a7812 */ /* 0x000fc400078ef8e1 */
[----:B------:R-:W-:Y:S02]  /*11a0*/  IADD3 R221, R2, R198, R5 ;  /* 0x000000c602dd7210 */ /* 0x000fe40007ffe005 */
[----:B------:R-:W-:Y:S02]  /*11b0*/  LOP3.LUT R5, R3, 0x1ffffff8, RZ, 0xc0, !PT ;  /* 0x1ffffff803057812 */ /* 0x000fe400078ec0ff */
[----:B------:R-:W-:Y:S01]  /*11c0*/  SHF.R.S32.HI R11, RZ, 0x1, R11 ;  /* 0x00000001ff0b7819 */ /* 0x000fe2000001140b */
[----:B------:R-:W-:Y:S01]  /*11d0*/  IMAD.IADD R221, R16, 0x1, R221 ;  /* 0x0000000110dd7824 */ /* 0x000fe200078e02dd */
[-C--:B------:R-:W-:Y:S01]  /*11e0*/  LOP3.LUT R207, R0, R197.reuse, RZ, 0x3c, !PT ;  /* 0x000000c500cf7212 */ /* 0x080fe200078e3cff */
[----:B------:R-:W-:Y:S01]  /*11f0*/  IMAD.IADD R5, R234, 0x1, -R5 ;  /* 0x00000001ea057824 */ /* 0x000fe200078e0a05 */
[----:B------:R-:W-:Y:S01]  /*1200*/  LOP3.LUT R13, R12, 0xffffe000, RZ, 0xc0, !PT ;  /* 0xffffe0000c0d7812 */ /* 0x000fe200078ec0ff */
[----:B------:R-:W-:Y:S01]  /*1210*/  IMAD.SHL.U32 R11, R11, 0x80, RZ ;  /* 0x000000800b0b7824 */ /* 0x000fe200078e00ff */
[----:B------:R-:W-:Y:S01]  /*1220*/  LOP3.LUT R10, R10, R197, RZ, 0x3c, !PT ;  /* 0x000000c50a0a7212 */ /* 0x000fe200078e3cff */
[----:B------:R-:W-:Y:S01]  /*1230*/  IMAD.IADD R207, R198, 0x1, R207 ;  /* 0x00000001c6cf7824 */ /* 0x000fe200078e02cf */
[----:B------:R-:W-:-:S02]  /*1240*/  LOP3.LUT R2, R196, 0x30, R18, 0xf8, !PT ;  /* 0x00000030c4027812 */ /* 0x000fc400078ef812 */
[----:B------:R-:W-:Y:S02]  /*1250*/  SEL R218, R218, 0xffffffe0, !P0 ;  /* 0xffffffe0dada7807 */ /* 0x000fe40004000000 */
[----:B------:R-:W-:Y:S02]  /*1260*/  SHF.R.S32.HI R204, RZ, 0x3, R3 ;  /* 0x00000003ffcc7819 */ /* 0x000fe40000011403 */
[----:B------:R-:W-:Y:S01]  /*1270*/  LOP3.LUT R8, R8, 0x7ffffffc, RZ, 0xc0, !PT ;  /* 0x7ffffffc08087812 */ /* 0x000fe200078ec0ff */
[----:B------:R-:W-:Y:S01]  /*1280*/  IMAD.IADD R208, R218, 0x1, R207 ;  /* 0x00000001dad07824 */ /* 0x000fe200078e02cf */
[----:B------:R-:W-:Y:S02]  /*1290*/  IADD3 R13, R10, R198, R13 ;  /* 0x000000c60a0d7210 */ /* 0x000fe40007ffe00d */
[----:B------:R-:W-:Y:S01]  /*12a0*/  LOP3.LUT R3, R2, R197, RZ, 0x3c, !PT ;  /* 0x000000c502037212 */ /* 0x000fe200078e3cff */
[----:B------:R-:W-:Y:S01]  /*12b0*/  IMAD.IADD R203, R219, 0x1, -R8 ;  /* 0x00000001dbcb7824 */ /* 0x000fe200078e0a08 */
[----:B------:R-:W-:-:S02]  /*12c0*/  SHF.R.S32.HI R215, RZ, 0x1f, R23 ;  /* 0x0000001fffd77819 */ /* 0x000fc40000011417 */
[----:B------:R-:W-:Y:S02]  /*12d0*/  SHF.L.U32 R201, R5, 0x3, RZ ;  /* 0x0000000305c97819 */ /* 0x000fe400000006ff */
[----:B------:R-:W-:Y:S02]  /*12e0*/  LOP3.LUT R199, R11, 0x180, RZ, 0xc0, !PT ;  /* 0x000001800bc77812 */ /* 0x000fe400078ec0ff */
[----:B------:R-:W-:Y:S02]  /*12f0*/  SHF.R.S32.HI R226, RZ, 0x4, R7 ;  /* 0x00000004ffe27819 */ /* 0x000fe40000011407 */
[----:B------:R-:W-:Y:S02]  /*1300*/  SHF.R.S32.HI R225, RZ, 0x4, R225 ;  /* 0x00000004ffe17819 */ /* 0x000fe400000114e1 */
[C---:B------:R-:W-:Y:S02]  /*1310*/  IADD3 R222, R16.reuse, R198, R3 ;  /* 0x000000c610de7210 */ /* 0x040fe40007ffe003 */
[----:B------:R-:W-:-:S02]  /*1320*/  IADD3 R220, R16, R13, RZ ;  /* 0x0000000d10dc7210 */ /* 0x000fc40007ffe0ff */
[----:B------:R-:W-:-:S07]  /*1330*/  IADD3 R218, R218, UR52, R207 ;  /* 0x00000034dada7c10 */ /* 0x000fce000fffe0cf */
.L_x_2365:
        /* <DEDUP_REMOVED lines=8> */
[----:B---345:R-:W-:Y:S01]  /*13c0*/  IMAD.MOV.U32 R9, RZ, RZ, RZ ;  /* 0x000000ffff097224 */ /* 0x038fe200078e00ff */
[----:B------:R-:W-:-:S02]  /*13d0*/  ISETP.NE.U32.AND P0, PT, RZ, UR6, PT ;  /* 0x00000006ff007c0c */ /* 0x000fc4000bf05070 */
[----:B------:R-:W-:Y:S02]  /*13e0*/  ISETP.NE.AND.EX P1, PT, RZ, UR5, PT, P1 ;  /* 0x00000005ff007c0c */ /* 0x000fe4000bf25310 */
[----:B------:R-:W-:Y:S02]  /*13f0*/  ISETP.NE.AND.EX P0, PT, RZ, UR7, PT, P0 ;  /* 0x00000007ff007c0c */ /* 0x000fe4000bf05300 */
[----:B------:R-:W-:Y:S02]  /*1400*/  MOV R27, RZ ;  /* 0x000000ff001b7202 */ /* 0x000fe40000000f00 */
[----:B--2---:R-:W-:Y:S01]  /*1410*/  SHF.R.S32.HI R214, RZ, 0x1f, R210 ;  /* 0x0000001fffd67819 */ /* 0x004fe200000114d2 */
[----:B------:R-:W-:-:S06]  /*1420*/  IMAD.SHL.U32 R212, R210, 0x4, RZ ;  /* 0x00000004d2d47824 */ /* 0x000fcc00078e00ff */
        /* <DEDUP_REMOVED lines=22> */
[----:B0-----:R-:W-:Y:S01]  /*1590*/  IMAD.U32 R2, RZ, RZ, UR5 ;  /* 0x00000005ff027e24 */ /* 0x001fe2000f8e00ff */
[----:B------:R-:W-:Y:S01]  /*15a0*/  MOV R26, UR4 ;  /* 0x00000004001a7c02 */ /* 0x000fe20008000f00 */
[----:B------:R-:W-:Y:S01]  /*15b0*/  IMAD.MOV.U32 R25, RZ, RZ, R210 ;  /* 0x000000ffff197224 */ /* 0x000fe200078e00d2 */
        /* <DEDUP_REMOVED lines=10> */
.L_x_2160:
[----:B------:R-:W-:Y:S01]  /*1660*/  ULDC.64 UR4, c[0x0][0xa20] ;  /* 0x0002880000047ab9 */ /* 0x000fe20000000a00 */
[----:B------:R-:W-:Y:S01]  /*1670*/  IMAD.MOV.U32 R217, RZ, RZ, R193 ;  /* 0x000000ffffd97224 */ /* 0x000fe200078e00c1 */
[----:B------:R-:W-:Y:S01]  /*1680*/  ISETP.NE.U32.AND P1, PT, RZ, UR4, PT ;  /* 0x00000004ff007c0c */ /* 0x000fe2000bf25070 */
[----:B------:R-:W-:-:S03]  /*1690*/  IMAD.MOV.U32 R211, RZ, RZ, R194 ;  /* 0x000000ffffd37224 */ /* 0x000fc600078e00c2 */
[----:B------:R-:W-:-:S13]  /*16a0*/  ISETP.NE.AND.EX P1, PT, RZ, UR5, PT, P1 ;  /* 0x00000005ff007c0c */ /* 0x000fda000bf25310 */
[----:B------:R-:W-:Y:S05]  /*16b0*/  @!P1 BRA `(.L_x_2161) ;  /* 0x0000000000109947 */ /* 0x000fea0003800000 */
[----:B------:R-:W-:-:S04]  /*16c0*/  IADD3 R4, P0, R212, UR4, RZ ;  /* 0x00000004d4047c10 */ /* 0x000fc8000ff1e0ff */
[----:B------:R-:W-:-:S05]  /*16d0*/  IADD3.X R5, R213, UR5, RZ, P0, !PT ;  /* 0x00000005d5057c10 */ /* 0x000fca00087fe4ff */
[----:B------:R0:W5:Y:S01]  /*16e0*/  LDG.E R26, desc[UR56][R4.64] ;  /* 0x00000038041a7981 */ /* 0x000162000c1e1900 */
[----:B------:R-:W-:Y:S05]  /*16f0*/  BRA `(.L_x_2162) ;  /* 0x0000000000107947 */ /* 0x000fea0003800000 */
.L_x_2161:
[----:B------:R-:W-:Y:S05]  /*1700*/  @!P0 BRA `(.L_x_2162) ;  /* 0x00000000000c8947 */ /* 0x000fea0003800000 */
[----:B------:R-:W2:Y:S04]  /*1710*/  LDG.E R3, desc[UR56][R6.64] ;  /* 0x0000003806037981 */ /* 0x000ea8000c1e1900 */
[----:B------:R-:W2:Y:S02]  /*1720*/  LDG.E R26, desc[UR56][R6.64+0x4] ;  /* 0x00000438061a7981 */ /* 0x000ea4000c1e1900 */
[----:B--2---:R-:W-:-:S07]  /*1730*/  IADD3 R26, -R3, R26, RZ ;  /* 0x0000001a031a7210 */ /* 0x004fce0007ffe1ff */
.L_x_2162:
        /* <DEDUP_REMOVED lines=8> */
[----:B------:R-:W2:Y:S01]  /*17c0*/  @P0 LDG.E R3, desc[UR56][R4.64+0x4] ;  /* 0x0000043804030981 */ /* 0x000ea2000c1e1900 */
[----:B------:R-:W-:Y:S01]  /*17d0*/  ISETP.NE.U32.AND P1, PT, RZ, UR4, PT ;  /* 0x00000004ff007c0c */ /* 0x000fe2000bf25070 */
[----:B------:R-:W-:-:S03]  /*17e0*/  IMAD.MOV.U32 R143, RZ, RZ, R26 ;  /* 0x000000ffff8f7224 */ /* 0x000fc600078e001a */
[----:B------:R-:W-:-:S13]  /*17f0*/  ISETP.NE.AND.EX P1, PT, RZ, UR5, PT, P1 ;  /* 0x00000005ff007c0c */ /* 0x000fda000bf25310 */
[----:B------:R-:W-:-:S04]  /*1800*/  @P1 IADD3 R6, P2, R212, UR4, RZ ;  /* 0x00000004d4061c10 */ /* 0x000fc8000ff5e0ff */
[----:B------:R-:W-:-:S05]  /*1810*/  @P1 IADD3.X R7, R213, UR5, RZ, P2, !PT ;  /* 0x00000005d5071c10 */ /* 0x000fca00097fe4ff */
[----:B------:R0:W5:Y:S01]  /*1820*/  @P1 LDG.E R143, desc[UR56][R6.64] ;  /* 0x00000038068f1981 */ /* 0x000162000c1e1900 */
[----:B--2---:R-:W-:Y:S01]  /*1830*/  @P0 IMAD.IADD R2, R3, 0x1, -R0 ;  /* 0x0000000103020824 */ /* 0x004fe200078e0a00 */
[----:B------:R-:W-:-:S04]  /*1840*/  LEA R3, R193, 0x11f, 0x7 ;  /* 0x0000011fc1037811 */ /* 0x000fc800078e38ff */
[----:B------:R-:W-:-:S04]  /*1850*/  IADD3 R202, R9, R2, RZ ;  /* 0x0000000209ca7210 */ /* 0x000fc80007ffe0ff */
[C---:B------:R-:W-:Y:S01]  /*1860*/  IADD3 R3, R202.reuse, R3, -R195 ;  /* 0x00000003ca037210 */ /* 0x040fe20007ffe8c3 */
[----:B------:R-:W-:-:S04]  /*1870*/  VIADD R0, R202, 0x9f ;  /* 0x0000009fca007836 */ /* 0x000fc80000000000 */
[----:B------:R-:W-:-:S04]  /*1880*/  IMAD.HI R0, R0, 0x66666667, RZ ;  /* 0x6666666700007827 */ /* 0x000fc800078e02ff */
[----:B------:R-:W-:Y:S01]  /*1890*/  IMAD.HI R3, R3, 0x66666667, RZ ;  /* 0x6666666703037827 */ /* 0x000fe200078e02ff */
[----:B------:R-:W-:-:S04]  /*18a0*/  SHF.R.U32.HI R157, RZ, 0x1f, R0 ;  /* 0x0000001fff9d7819 */ /* 0x000fc80000011600 */
[----:B------:R-:W-:Y:S02]  /*18b0*/  SHF.R.U32.HI R4, RZ, 0x1f, R3 ;  /* 0x0000001fff047819 */ /* 0x000fe40000011603 */
[----:B------:R-:W-:Y:S01]  /*18c0*/  LEA.HI.SX32 R157, R0, R157, 0x1a ;  /* 0x0000009d009d7211 */ /* 0x000fe200078fd2ff */
[----:B------:R-:W-:Y:S01]  /*18d0*/  IMAD.MOV R0, RZ, RZ, -R9 ;  /* 0x000000ffff007224 */ /* 0x000fe200078e0a09 */
[----:B------:R-:W-:-:S04]  /*18e0*/  LEA.HI.SX32 R4, R3, R4, 0x1a ;  /* 0x0000000403047211 */ /* 0x000fc800078fd2ff */
[----:B------:R-:W-:-:S05]  /*18f0*/  VIMNMX R4, R157, R4, PT ;  /* 0x000000049d047248 */ /* 0x000fca0003fe0100 */
[----:B------:R-:W-:Y:S01]  /*1900*/  IMAD R3, R4, 0xa0, -R9 ;  /* 0x000000a004037824 */ /* 0x000fe200078e0a09 */
[----:B------:R-:W-:-:S04]  /*1910*/  VIMNMX R4, RZ, R0, !PT ;  /* 0x00000000ff047248 */ /* 0x000fc80007fe0100 */
[----:B------:R-:W-:-:S04]  /*1920*/  VIMNMX R3, R3, R2, PT ;  /* 0x0000000203037248 */ /* 0x000fc80003fe0100 */
[----:B------:R-:W-:Y:S01]  /*1930*/  ISETP.GT.AND P0, PT, R3, R4, PT ;  /* 0x000000040300720c */ /* 0x000fe20003f04270 */
[----:B------:R-:W-:-:S05]  /*1940*/  IMAD.WIDE.U32 R4, R4, -0x33333333, RZ ;  /* 0xcccccccd04047825 */ /* 0x000fca00078e00ff */
[----:B------:R-:W-:-:S04]  /*1950*/  SHF.R.U32.HI R121, RZ, 0x7, R5 ;  /* 0x00000007ff797819 */ /* 0x000fc80000011605 */
[----:B------:R-:W-:-:S03]  /*1960*/  MOV R24, R121 ;  /* 0x0000007900187202 */ /* 0x000fc60000000f00 */
[----:B------:R-:W-:-:S04]  /*1970*/  @P0 VIADD R0, R3, 0x9f ;  /* 0x0000009f03000836 */ /* 0x000fc80000000000 */
        /* <DEDUP_REMOVED lines=26> */
.L_x_2165:
[----:B------:R-:W-:Y:S05]  /*1b20*/  BSYNC B6 ;  /* 0x0000000000067941 */ /* 0x000fea0003800000 */
.L_x_2164:
[----:B------:R-:W-:Y:S01]  /*1b30*/  VIADD R0, R16, 0xa400 ;  /* 0x0000a40010007836 */ /* 0x000fe20000000000 */
[----:B------:R-:W-:Y:S04]  /*1b40*/  BSSY B6, `(.L_x_2166) ;  /* 0x0000013000067945 */ /* 0x000fe80003800000 */
[----:B------:R-:W-:-:S13]  /*1b50*/  LOP3.LUT P0, RZ, R0, 0x3ff, RZ, 0xc0, !PT ;  /* 0x000003ff00ff7812 */ /* 0x000fda000780c0ff */
[----:B------:R-:W-:Y:S05]  /*1b60*/  @!P0 BRA `(.L_x_2167) ;  /* 0x0000000000408947 */ /* 0x000fea0003800000 */
[----:B------:R-:W-:Y:S01]  /*1b70*/  MOV R0, 0x0 ;  /* 0x0000000000007802 */ /* 0x000fe20000000f00 */
[----:B------:R-:W-:Y:S01]  /*1b80*/  ULDC.64 UR4, c[0x4][0xc8] ;  /* 0x0100320000047ab9 */ /* 0x000fe20000000a00 */
[----:B------:R-:W-:Y:S01]  /*1b90*/  ULDC.64 UR6, c[0x4][0xd0] ;  /* 0x0100340000067ab9 */ /* 0x000fe20000000a00 */
[----:B------:R-:W-:Y:S01]  /*1ba0*/  MOV R4, UR4 ;  /* 0x0000000400047c02 */ /* 0x000fe20008000f00 */
[----:B------:R0:W1:Y:S01]  /*1bb0*/  LDC.64 R14, c[0x4][R0] ;  /* 0x01000000000e7b82 */ /* 0x0000620000000a00 */
        /* <DEDUP_REMOVED lines=8> */
[----:B0-----:R-:W-:-:S07]  /*1c40*/  IMAD.MOV.U32 R12, RZ, RZ, 0x1 ;  /* 0x00000001ff0c7424 */ /* 0x001fce00078e00ff */
[----:B------:R-:W-:-:S07]  /*1c50*/  LEPC R20, `(.L_x_2167) ;  /* 0x000000001014794e */ /* 0x000fce0000000000 */
[----:B-1---5:R-:W-:Y:S05]  /*1c60*/  CALL.ABS.NOINC R14 ;  /* 0x000000000e007343 */ /* 0x022fea0003c00000 */
.L_x_2167:
[----:B------:R-:W-:Y:S05]  /*1c70*/  BSYNC B6 ;  /* 0x0000000000067941 */ /* 0x000fea0003800000 */
.L_x_2166:
[----:B------:R-:W-:Y:S01]  /*1c80*/  ULDC.64 UR4, c[0x0][0x9f8] ;  /* 0x00027e0000047ab9 */ /* 0x000fe20000000a00 */
[----:B------:R-:W0:Y:S01]  /*1c90*/  S2R R21, SR_TID.X ;  /* 0x0000000000157919 */ /* 0x000e220000002100 */
[----:B------:R-:W-:Y:S01]  /*1ca0*/  ISETP.NE.U32.AND P0, PT, RZ, UR4, PT ;  /* 0x00000004ff007c0c */ /* 0x000fe2000bf05070 */
[----:B------:R-:W1:Y:S08]  /*1cb0*/  LDC R0, c[0x0][0x428] ;  /* 0x00010a00ff007b82 */ /* 0x000e700000000800 */
[----:B------:R-:W2:Y:S01]  /*1cc0*/  LDC.64 R112, c[0x0][0x2f0] ;  /* 0x0000bc00ff707b82 */ /* 0x000ea20000000a00 */
[----:B------:R-:W-:Y:S01]  /*1cd0*/  ISETP.NE.AND.EX P0, PT, RZ, UR5, PT, P0 ;  /* 0x00000005ff007c0c */ /* 0x000fe2000bf05300 */
[----:B------:R-:W-:Y:S01]  /*1ce0*/  IMAD.IADD R98, R27, 0x1, R26 ;  /* 0x000000011b627824 */ /* 0x000fe200078e021a */
[----:B------:R-:W-:Y:S01]  /*1cf0*/  ULDC.64 UR6, c[0x0][0xa08] ;  /* 0x0002820000067ab9 */ /* 0x000fe20000000a00 */
[----:B------:R-:W-:-:S02]  /*1d00*/  IMAD.MOV.U32 R7, RZ, RZ, R194 ;  /* 0x000000ffff077224 */ /* 0x000fc400078e00c2 */
[----:B------:R-:W-:Y:S02]  /*1d10*/  IMAD.MOV.U32 R8, RZ, RZ, R18 ;  /* 0x000000ffff087224 */ /* 0x000fe400078e0012 */
[----:B------:R-:W3:Y:S06]  /*1d20*/  LDC R97, c[0x0][0x3d4] ;  /* 0x0000f500ff617b82 */ /* 0x000eec0000000800 */
[----:B------:R-:W-:Y:S02]  /*1d30*/  @P0 IADD3 R4, P1, R212, UR4, RZ ;  /* 0x00000004d4040c10 */ /* 0x000fe4000ff3e0ff */
[----:B------:R-:W4:Y:S02]  /*1d40*/  LDC.64 R106, c[0x0][0x3d8] ;  /* 0x0000f600ff6a7b82 */ /* 0x000f240000000a00 */
[----:B------:R-:W-:Y:S01]  /*1d50*/  @P0 IADD3.X R5, R213, UR5, RZ, P1, !PT ;  /* 0x00000005d5050c10 */ /* 0x000fe20008ffe4ff */
[----:B------:R-:W-:-:S04]  /*1d60*/  ULDC.64 UR4, c[0x0][0x2f8] ;  /* 0x0000be0000047ab9 */ /* 0x000fc80000000a00 */
[----:B------:R2:W4:Y:S01]  /*1d70*/  @P0 LDG.E R25, desc[UR56][R4.64] ;  /* 0x0000003804190981 */ /* 0x000522000c1e1900 */
[----:B0-----:R-:W-:Y:S01]  /*1d80*/  SHF.R.U32.HI R28, RZ, 0x7, R21 ;  /* 0x00000007ff1c7819 */ /* 0x001fe20000011615 */
[----:B------:R-:W0:Y:S01]  /*1d90*/  LDC.64 R100, c[0x0][0x3e8] ;  /* 0x0000fa00ff647b82 */ /* 0x000e220000000a00 */
[----:B-1----:R-:W-:Y:S01]  /*1da0*/  ISETP.NE.AND P0, PT, R0, 0x1, PT ;  /* 0x000000010000780c */ /* 0x002fe20003f05270 */
[----:B------:R-:W4:Y:S01]  /*1db0*/  LDL.LU R21, [R1+0x20] ;  /* 0x0000200001157983 */ /* 0x000f220000300800 */
[----:B------:R-:W-:-:S05]  /*1dc0*/  SHF.R.S32.HI R26, RZ, 0x1f, R98 ;  /* 0x0000001fff1a7819 */ /* 0x000fca0000011462 */
[-C--:B--2---:R-:W-:Y:S02]  /*1dd0*/  IMAD R6, R26, R112.reuse, RZ ;  /* 0x000000701a067224 */ /* 0x084fe400078e02ff */
[----:B------:R-:W-:-:S04]  /*1de0*/  IMAD.WIDE.U32 R4, R98, R112, RZ ;  /* 0x0000007062047225 */ /* 0x000fc800078e00ff */
[----:B------:R-:W1:Y:S08]  /*1df0*/  @P0 LDC R3, c[0x0][0x42c] ;  /* 0x00010b00ff030b82 */ /* 0x000e700000000800 */
[----:B------:R-:W2:Y:S01]  /*1e00*/  @P0 LDC R9, c[0x0][0x430] ;  /* 0x00010c00ff090b82 */ /* 0x000ea20000000800 */
[----:B-1----:R-:W-:-:S04]  /*1e10*/  @P0 IMAD.HI.U32 R0, R194, R3, RZ ;  /* 0x00000003c2000227 */ /* 0x002fc800078e00ff */
[----:B------:R-:W-:Y:S01]  /*1e20*/  IMAD R3, R98, R113, R6 ;  /* 0x0000007162037224 */ /* 0x000fe200078e0206 */
[----:B--2---:R-:W-:-:S03]  /*1e30*/  @P0 SHF.R.U32.HI R7, RZ, R9, R0 ;  /* 0x00000009ff070219 */ /* 0x004fc60000011600 */
[----:B------:R-:W-:Y:S01]  /*1e40*/  IMAD.IADD R5, R5, 0x1, R3 ;  /* 0x0000000105057824 */ /* 0x000fe200078e0203 */
[----:B------:R-:W-:Y:S02]  /*1e50*/  ISETP.NE.U32.AND P0, PT, RZ, UR6, PT ;  /* 0x00000006ff007c0c */ /* 0x000fe4000bf05070 */
[----:B------:R-:W-:Y:S01]  /*1e60*/  SHF.R.S32.HI R10, RZ, 0x1f, R7 ;  /* 0x0000001fff0a7819 */ /* 0x000fe20000011407 */
[----:B------:R-:W-:Y:S01]  /*1e70*/  IMAD.WIDE.U32 R4, R7, UR4, R4 ;  /* 0x0000000407047c25 */ /* 0x000fe2000f8e0004 */
[----:B------:R-:W-:Y:S02]  /*1e80*/  ISETP.NE.AND.EX P0, PT, RZ, UR7, PT, P0 ;  /* 0x00000007ff007c0c */ /* 0x000fe4000bf05300 */
[----:B------:R-:W-:Y:S01]  /*1e90*/  ISETP.NE.AND P6, PT, R28, 0x1, PT ;  /* 0x000000011c00780c */ /* 0x000fe20003fc5270 */
[----:B------:R-:W-:Y:S01]  /*1ea0*/  IMAD R0, R10, UR4, RZ ;  /* 0x000000040a007c24 */ /* 0x000fe2000f8e02ff */
[----:B------:R-:W-:-:S03]  /*1eb0*/  SHF.R.S32.HI R9, RZ, 0x1f, R18 ;  /* 0x0000001fff097819 */ /* 0x000fc60000011412 */
[----:B------:R-:W-:Y:S01]  /*1ec0*/  IMAD R3, R7, UR5, R0 ;  /* 0x0000000507037c24 */ /* 0x000fe2000f8e0200 */
[----:B------:R-:W-:-:S04]  /*1ed0*/  ULDC.64 UR4, c[0x0][0x300] ;  /* 0x0000c00000047ab9 */ /* 0x000fc80000000a00 */
[----:B------:R-:W-:Y:S01]  /*1ee0*/  IADD3 R5, R5, R3, RZ ;  /* 0x0000000305057210 */ /* 0x000fe20007ffe0ff */
[----:B------:R-:W-:-:S04]  /*1ef0*/  IMAD R6, R215, R112, RZ ;  /* 0x00000070d7067224 */ /* 0x000fc800078e02ff */
[----:B------:R-:W-:Y:S01]  /*1f00*/  IMAD R11, R23, R113, R6 ;  /* 0x00000071170b7224 */ /* 0x000fe200078e0206 */
[----:B---3--:R-:W-:Y:S01]  /*1f10*/  ISETP.GE.AND P3, PT, R189, R97, PT ;  /* 0x00000061bd00720c */ /* 0x008fe20003f66270 */
[----:B----4-:R-:W-:-:S04]  /*1f20*/  IMAD.WIDE.U32 R108, R23, R106, R8 ;  /* 0x0000006a176c7225 */ /* 0x010fc800078e0008 */
[----:B0-----:R-:W-:Y:S01]  /*1f30*/  IMAD.WIDE.U32 R102, R23, R100, R8 ;  /* 0x0000006417667225 */ /* 0x001fe200078e0008 */
[----:B------:R-:W-:-:S03]  /*1f40*/  ISETP.GE.AND P5, PT, R191, R97, PT ;  /* 0x00000061bf00720c */ /* 0x000fc60003fa6270 */
[----:B------:R-:W-:-:S04]  /*1f50*/  IMAD R14, R215, R106, RZ ;  /* 0x0000006ad70e7224 */ /* 0x000fc800078e02ff */
[----:B------:R-:W-:-:S04]  /*1f60*/  IMAD R13, R23, R107, R14 ;  /* 0x0000006b170d7224 */ /* 0x000fc800078e020e */
[----:B------:R-:W-:Y:S02]  /*1f70*/  IMAD.IADD R109, R13, 0x1, R109 ;  /* 0x000000010d6d7824 */ /* 0x000fe400078e026d */
[----:B------:R-:W-:Y:S01]  /*1f80*/  IMAD.MOV.U32 R120, RZ, RZ, 0x40 ;  /* 0x00000040ff787424 */ /* 0x000fe200078e00ff */
[C---:B------:R-:W-:Y:S01]  /*1f90*/  SHF.L.U64.HI R127, R112.reuse, 0x7, R113 ;  /* 0x00000007707f7819 */ /* 0x040fe20000010271 */
[----:B------:R-:W-:Y:S02]  /*1fa0*/  IMAD.SHL.U32 R128, R112, 0x80, RZ ;  /* 0x0000008070807824 */ /* 0x000fe400078e00ff */
[----:B-----5:R-:W-:-:S04]  /*1fb0*/  IMAD.WIDE.U32 R108, R143, R106, R108 ;  /* 0x0000006a8f6c7225 */ /* 0x020fc800078e006c */
[----:B------:R-:W-:Y:S02]  /*1fc0*/  IMAD.MOV.U32 R119, RZ, RZ, 0x20 ;  /* 0x00000020ff777424 */ /* 0x000fe400078e00ff */
[----:B------:R-:W-:Y:S01]  /*1fd0*/  IMAD R123, R107, 0xa0, RZ ;  /* 0x000000a06b7b7824 */ /* 0x000fe200078e02ff */
[----:B------:R-:W-:Y:S01]  /*1fe0*/  IADD3 R156, R28, 0x8, RZ ;  /* 0x000000081c9c7810 */ /* 0x000fe20007ffe0ff */
[----:B------:R-:W-:Y:S01]  /*1ff0*/  IMAD.SHL.U32 R118, R97, 0x2, RZ ;  /* 0x0000000261767824 */ /* 0x000fe200078e00ff */
[----:B------:R-:W-:Y:S02]  /*2000*/  SHF.R.S32.HI R144, RZ, 0x1f, R216 ;  /* 0x0000001fff907819 */ /* 0x000fe400000114d8 */
[----:B------:R-:W-:Y:S02]  /*2010*/  SHF.R.S32.HI R0, RZ, 0x1f, R25 ;  /* 0x0000001fff007819 */ /* 0x000fe40000011419 */
[----:B------:R-:W-:Y:S02]  /*2020*/  SEL R15, R25, RZ, !P0 ;  /* 0x000000ff190f7207 */ /* 0x000fe40004000000 */
[----:B------:R-:W-:-:S05]  /*2030*/  SEL R20, R0, RZ, !P0 ;  /* 0x000000ff00147207 */ /* 0x000fca0004000000 */
[----:B------:R-:W-:Y:S02]  /*2040*/  IMAD R0, R20, UR4, RZ ;  /* 0x0000000414007c24 */ /* 0x000fe4000f8e02ff */
[----:B------:R-:W-:-:S04]  /*2050*/  IMAD.WIDE.U32 R116, R15, UR4, R4 ;  /* 0x000000040f747c25 */ /* 0x000fc8000f8e0004 */
[----:B------:R-:W-:Y:S01]  /*2060*/  IMAD R3, R15, UR5, R0 ;  /* 0x000000050f037c24 */ /* 0x000fe2000f8e0200 */
[----:B------:R-:W-:Y:S05]  /*2070*/  @!P6 WARPSYNC.ALL ;  /* 0x000000000000e948 */ /* 0x000fea0003800000 */
[----:B------:R-:W-:Y:S01]  /*2080*/  IMAD.WIDE.U32 R4, R23, R112, R8 ;  /* 0x0000007017047225 */ /* 0x000fe200078e0008 */
[----:B------:R-:W-:-:S03]  /*2090*/  ULDC.64 UR4, c[0x0][0x320] ;  /* 0x0000c80000047ab9 */ /* 0x000fc60000000a00 */
[----:B------:R-:W-:Y:S01]  /*20a0*/  IMAD.IADD R0, R117, 0x1, R3 ;  /* 0x0000000175007824 */ /* 0x000fe200078e0203 */
[----:B------:R-:W-:Y:S01]  /*20b0*/  @!P6 BAR.SYNC.DEFER_BLOCKING 0x9, 0x100 ;  /* 0x024400000000eb1d */ /* 0x000fe20000010000 */
[----:B------:R-:W-:Y:S01]  /*20c0*/  IMAD R6, R10, UR4, RZ ;  /* 0x000000040a067c24 */ /* 0x000fe2000f8e02ff */
[----:B------:R-:W-:-:S03]  /*20d0*/  IADD3 R3, P0, R116, R4, RZ ;  /* 0x0000000474037210 */ /* 0x000fc60007f1e0ff */
[C---:B------:R-:W-:Y:S01]  /*20e0*/  IMAD R115, R7.reuse, UR5, R6 ;  /* 0x0000000507737c24 */ /* 0x040fe2000f8e0206 */
[----:B------:R-:W-:Y:S01]  /*20f0*/  IADD3.X R4, R0, R5, R11, P0, !PT ;  /* 0x0000000500047210 */ /* 0x000fe200007fe40b */
[----:B------:R-:W-:Y:S01]  /*2100*/  IMAD.WIDE.U32 R6, R7, UR4, R8 ;  /* 0x0000000407067c25 */ /* 0x000fe2000f8e0008 */
[----:B------:R-:W-:-:S03]  /*2110*/  ULDC UR4, c[0x0][0x2e4] ;  /* 0x0000b90000047ab9 */ /* 0x000fc60000000800 */
[----:B------:R-:W-:Y:S01]  /*2120*/  VIADD R5, R18, 0x80 ;  /* 0x0000008012057836 */ /* 0x000fe20000000000 */
[----:B------:R-:W-:-:S04]  /*2130*/  ISETP.GE.AND P1, PT, R189, UR4, PT ;  /* 0x00000004bd007c0c */ /* 0x000fc8000bf26270 */
[----:B------:R-:W-:Y:S02]  /*2140*/  ISETP.GE.AND P2, PT, R5, UR4, PT ;  /* 0x0000000405007c0c */ /* 0x000fe4000bf46270 */
[----:B------:R-:W-:Y:S02]  /*2150*/  SEL R5, RZ, 0xffffffff, P1 ;  /* 0xffffffffff057807 */ /* 0x000fe40000800000 */
[C---:B------:R-:W-:Y:S01]  /*2160*/  ISETP.GE.AND P0, PT, R18.reuse, UR4, PT ;  /* 0x0000000412007c0c */ /* 0x040fe2000bf06270 */
[----:B------:R-:W-:Y:S01]  /*2170*/  IMAD.MOV.U32 R114, RZ, RZ, R6 ;  /* 0x000000ffff727224 */ /* 0x000fe200078e0006 */
[C---:B------:R-:W-:Y:S01]  /*2180*/  IADD3 R10, R18.reuse, 0xa0, RZ ;  /* 0x000000a0120a7810 */ /* 0x040fe20007ffe0ff */
[----:B------:R-:W-:Y:S01]  /*2190*/  IMAD.SHL.U32 R11, R5, 0x2, RZ ;  /* 0x00000002050b7824 */ /* 0x000fe200078e00ff */
[----:B------:R-:W-:Y:S02]  /*21a0*/  SEL R6, RZ, 0x1, P0 ;  /* 0x00000001ff067807 */ /* 0x000fe40000000000 */
[----:B------:R-:W-:-:S02]  /*21b0*/  IADD3 R5, R18, 0x60, RZ ;  /* 0x0000006012057810 */ /* 0x000fc40007ffe0ff */
[----:B------:R-:W-:Y:S01]  /*21c0*/  ISETP.GE.AND P0, PT, R191, UR4, PT ;  /* 0x00000004bf007c0c */ /* 0x000fe2000bf06270 */
[----:B------:R-:W-:Y:S01]  /*21d0*/  IMAD.IADD R115, R7, 0x1, R115 ;  /* 0x0000000107737824 */ /* 0x000fe200078e0273 */
[----:B------:R-:W-:Y:S02]  /*21e0*/  ISETP.GE.AND P4, PT, R10, UR4, PT ;  /* 0x000000040a007c0c */ /* 0x000fe4000bf86270 */
[--C-:B------:R-:W-:Y:S02]  /*21f0*/  SHF.R.S32.HI R7, RZ, 0x1f, R19.reuse ;  /* 0x0000001fff077819 */ /* 0x100fe40000011413 */
[----:B------:R-:W-:Y:S01]  /*2200*/  LOP3.LUT R10, R11, 0x2, R6, 0xe2, !PT ;  /* 0x000000020b0a7812 */ /* 0x000fe200078ee206 */
[----:B------:R-:W-:Y:S01]  /*2210*/  IMAD.MOV.U32 R6, RZ, RZ, R19 ;  /* 0x000000ffff067224 */ /* 0x000fe200078e0013 */
[----:B------:R-:W-:Y:S01]  /*2220*/  ISETP.GE.AND P1, PT, R5, UR4, PT ;  /* 0x0000000405007c0c */ /* 0x000fe2000bf26270 */
[----:B------:R-:W-:Y:S01]  /*2230*/  ULDC.64 UR4, c[0x0][0x328] ;  /* 0x0000ca0000047ab9 */ /* 0x000fe20000000a00 */
[----:B------:R-:W-:-:S02]  /*2240*/  SEL R11, RZ, 0x4, P0 ;  /* 0x00000004ff0b7807 */ /* 0x000fc40000000000 */
[----:B------:R-:W-:Y:S01]  /*2250*/  ISETP.GE.AND P0, PT, R18, R97, PT ;  /* 0x000000611200720c */ /* 0x000fe20003f06270 */
[----:B------:R-:W-:Y:S01]  /*2260*/  IMAD.WIDE.U32 R110, R23, R106, R6 ;  /* 0x0000006a176e7225 */ /* 0x000fe200078e0006 */
[----:B------:R-:W-:-:S03]  /*2270*/  SEL R12, RZ, 0x8, P1 ;  /* 0x00000008ff0c7807 */ /* 0x000fc60000800000 */
[----:B------:R-:W-:Y:S01]  /*2280*/  IMAD.WIDE.U32 R104, R23, R100, R6 ;  /* 0x0000006417687225 */ /* 0x000fe200078e0006 */
[C---:B------:R-:W-:Y:S02]  /*2290*/  SEL R7, R97.reuse, RZ, P0 ;  /* 0x000000ff61077207 */ /* 0x040fe40000000000 */
[----:B------:R-:W-:Y:S02]  /*22a0*/  SEL R6, R97, RZ, P3 ;  /* 0x000000ff61067207 */ /* 0x000fe40001800000 */
[----:B------:R-:W-:Y:S01]  /*22b0*/  LOP3.LUT R10, R12, R10, R11, 0xfe, !PT ;  /* 0x0000000a0c0a7212 */ /* 0x000fe200078efe0b */
[----:B------:R-:W-:Y:S01]  /*22c0*/  IMAD.IADD R7, R18, 0x1, R7 ;  /* 0x0000000112077824 */ /* 0x000fe200078e0207 */
[----:B------:R-:W-:Y:S01]  /*22d0*/  SEL R11, RZ, 0x10, P2 ;  /* 0x00000010ff0b7807 */ /* 0x000fe20001000000 */
[----:B------:R-:W-:-:S03]  /*22e0*/  IMAD.IADD R8, R189, 0x1, R6 ;  /* 0x00000001bd087824 */ /* 0x000fc600078e0206 */
[----:B------:R-:W-:Y:S01]  /*22f0*/  LOP3.LUT R33, R10, R11, RZ, 0xfc, !PT ;  /* 0x0000000b0a217212 */ /* 0x000fe200078efcff */
[----:B------:R-:W-:Y:S01]  /*2300*/  IMAD R10, R215, R100, RZ ;  /* 0x00000064d70a7224 */ /* 0x000fe200078e02ff */
[----:B------:R-:W-:Y:S02]  /*2310*/  SHF.R.S32.HI R6, RZ, 0x1f, R7 ;  /* 0x0000001fff067819 */ /* 0x000fe40000011407 */
[----:B------:R-:W-:Y:S01]  /*2320*/  SHF.R.S32.HI R9, RZ, 0x1f, R8 ;  /* 0x0000001fff097819 */ /* 0x000fe20000011408 */
[----:B------:R-:W-:Y:S01]  /*2330*/  IMAD R12, R20, UR4, RZ ;  /* 0x00000004140c7c24 */ /* 0x000fe2000f8e02ff */
[C---:B------:R-:W-:Y:S01]  /*2340*/  LEA.HI R20, R6.reuse, R7, RZ, 0x4 ;  /* 0x0000000706147211 */ /* 0x040fe200078f20ff */
[----:B------:R-:W-:Y:S01]  /*2350*/  IMAD R11, R23, R101, R10 ;  /* 0x00000065170b7224 */ /* 0x000fe200078e020a */
[----:B------:R-:W-:Y:S02]  /*2360*/  SEL R10, R97, RZ, P5 ;  /* 0x000000ff610a7207 */ /* 0x000fe40002800000 */
[----:B------:R-:W-:-:S02]  /*2370*/  LEA.HI R7, R6, R7, RZ, 0x6 ;  /* 0x0000000706077211 */ /* 0x000fc400078f30ff */
[-C--:B------:R-:W-:Y:S01]  /*2380*/  LEA.HI R25, R9, R8.reuse, RZ, 0x4 ;  /* 0x0000000809197211 */ /* 0x080fe200078f20ff */
[----:B------:R-:W-:Y:S01]  /*2390*/  IMAD R31, R15, UR5, R12 ;  /* 0x000000050f1f7c24 */ /* 0x000fe2000f8e020c */
[----:B------:R-:W-:Y:S02]  /*23a0*/  LEA.HI R8, R9, R8, RZ, 0x6 ;  /* 0x0000000809087211 */ /* 0x000fe400078f30ff */
[----:B------:R-:W-:Y:S02]  /*23b0*/  IADD3 R12, R191, R10, RZ ;  /* 0x0000000abf0c7210 */ /* 0x000fe40007ffe0ff */
[----:B------:R-:W-:Y:S01]  /*23c0*/  SHF.R.S32.HI R7, RZ, 0x6, R7 ;  /* 0x00000006ff077819 */ /* 0x000fe20000011407 */
[----:B------:R-:W-:Y:S01]  /*23d0*/  IMAD.IADD R111, R111, 0x1, R13 ;  /* 0x000000016f6f7824 */ /* 0x000fe200078e020d */
[----:B------:R-:W-:Y:S01]  /*23e0*/  SHF.R.S32.HI R9, RZ, 0x6, R8 ;  /* 0x00000006ff097819 */ /* 0x000fe20000011408 */
[----:B------:R-:W-:Y:S01]  /*23f0*/  IMAD.IADD R103, R11, 0x1, R103 ;  /* 0x000000010b677824 */ /* 0x000fe200078e0267 */
[----:B------:R-:W-:-:S02]  /*2400*/  IADD3 R105, R105, R11, RZ ;  /* 0x0000000b69697210 */ /* 0x000fc40007ffe0ff */
[C---:B------:R-:W-:Y:S02]  /*2410*/  LOP3.LUT R8, R196.reuse, 0x30, R20, 0xf8, !PT ;  /* 0x00000030c4087812 */ /* 0x040fe400078ef814 */
[----:B------:R-:W-:Y:S02]  /*2420*/  LOP3.LUT R10, R196, 0x30, R25, 0xf8, !PT ;  /* 0x00000030c40a7812 */ /* 0x000fe400078ef819 */
[----:B------:R-:W-:Y:S02]  /*2430*/  SHF.R.S32.HI R13, RZ, 0x1f, R12 ;  /* 0x0000001fff0d7819 */ /* 0x000fe4000001140c */
[----:B------:R-:W-:Y:S02]  /*2440*/  SHF.R.U32.HI R6, RZ, 0x3, R199 ;  /* 0x00000003ff067819 */ /* 0x000fe400000116c7 */
[----:B------:R-:W-:Y:S01]  /*2450*/  LOP3.LUT R11, R199, 0x30, R20, 0xf8, !PT ;  /* 0x00000030c70b7812 */ /* 0x000fe200078ef814 */
[C---:B------:R-:W-:Y:S01]  /*2460*/  IMAD R142, R7.reuse, 0x2800, R198 ;  /* 0x00002800078e7824 */ /* 0x040fe200078e02c6 */
[-C--:B------:R-:W-:Y:S01]  /*2470*/  LOP3.LUT R10, R10, R197.reuse, RZ, 0x3c, !PT ;  /* 0x000000c50a0a7212 */ /* 0x080fe200078e3cff */
[----:B------:R-:W-:Y:S01]  /*2480*/  IMAD R133, R7, 0x2800, R200 ;  /* 0x0000280007857824 */ /* 0x000fe200078e02c8 */
[----:B------:R-:W-:Y:S01]  /*2490*/  LOP3.LUT R7, R8, R197, RZ, 0x3c, !PT ;  /* 0x000000c508077212 */ /* 0x000fe200078e3cff */
[----:B------:R-:W-:Y:S01]  /*24a0*/  IMAD R135, R9, 0x2800, R198 ;  /* 0x0000280009877824 */ /* 0x000fe200078e02c6 */
[----:B------:R-:W-:-:S02]  /*24b0*/  LEA.HI R27, R13, R12, RZ, 0x4 ;  /* 0x0000000c0d1b7211 */ /* 0x000fc400078f20ff */
[----:B------:R-:W-:Y:S02]  /*24c0*/  LOP3.LUT R8, R11, R6, RZ, 0x3c, !PT ;  /* 0x000000060b087212 */ /* 0x000fe400078e3cff */
[----:B------:R-:W-:Y:S02]  /*24d0*/  LEA.HI R12, R13, R12, RZ, 0x6 ;  /* 0x0000000c0d0c7211 */ /* 0x000fe400078f30ff */
[----:B------:R-:W-:Y:S01]  /*24e0*/  LOP3.LUT R11, R199, 0x30, R25, 0xf8, !PT ;  /* 0x00000030c70b7812 */ /* 0x000fe200078ef819 */
[----:B------:R-:W-:Y:S01]  /*24f0*/  IMAD.IADD R142, R142, 0x1, R7 ;  /* 0x000000018e8e7824 */ /* 0x000fe200078e0207 */
[----:B------:R-:W-:Y:S01]  /*2500*/  LOP3.LUT R21, R21, 0xfffffffe, RZ, 0xc0, !PT ;  /* 0xfffffffe15157812 */ /* 0x000fe200078ec0ff */
[----:B------:R-:W-:Y:S01]  /*2510*/  IMAD.IADD R135, R135, 0x1, R10 ;  /* 0x0000000187877824 */ /* 0x000fe200078e020a */
[----:B------:R-:W-:Y:S01]  /*2520*/  SHF.R.S32.HI R7, RZ, 0x6, R12 ;  /* 0x00000006ff077819 */ /* 0x000fe2000001140c */
[----:B------:R-:W-:Y:S01]  /*2530*/  IMAD R131, R9, 0x2800, R200 ;  /* 0x0000280009837824 */ /* 0x000fe200078e02c8 */
[----:B------:R-:W-:Y:S01]  /*2540*/  LOP3.LUT R13, R199, 0x30, R27, 0xf8, !PT ;  /* 0x00000030c70d7812 */ /* 0x000fe200078ef81b */
[----:B------:R-:W-:Y:S01]  /*2550*/  IMAD.IADD R133, R133, 0x1, R8 ;  /* 0x0000000185857824 */ /* 0x000fe200078e0208 */
[----:B------:R-:W-:-:S02]  /*2560*/  LOP3.LUT R10, R11, R6, RZ, 0x3c, !PT ;  /* 0x000000060b0a7212 */ /* 0x000fc400078e3cff */
[----:B------:R-:W-:Y:S02]  /*2570*/  SHF.R.S32.HI R9, RZ, 0x1f, R143 ;  /* 0x0000001fff097819 */ /* 0x000fe4000001148f */
[----:B------:R-:W-:Y:S02]  /*2580*/  LOP3.LUT R8, R196, 0x30, R27, 0xf8, !PT ;  /* 0x00000030c4087812 */ /* 0x000fe400078ef81b */
[----:B------:R-:W-:Y:S01]  /*2590*/  @P5 LOP3.LUT R21, R21, 0x1, RZ, 0xfc, !PT ;  /* 0x0000000115155812 */ /* 0x000fe200078efcff */
[----:B------:R-:W-:Y:S01]  /*25a0*/  IMAD R132, R7, 0x2800, R198 ;  /* 0x0000280007847824 */ /* 0x000fe200078e02c6 */
[----:B------:R-:W-:Y:S01]  /*25b0*/  LOP3.LUT R13, R13, R6, RZ, 0x3c, !PT ;  /* 0x000000060d0d7212 */ /* 0x000fe200078e3cff */
[----:B------:R-:W-:Y:S01]  /*25c0*/  IMAD R130, R7, 0x2800, R200 ;  /* 0x0000280007827824 */ /* 0x000fe200078e02c8 */
[----:B------:R-:W-:Y:S01]  /*25d0*/  IADD3 R131, R131, R10, RZ ;  /* 0x0000000a83837210 */ /* 0x000fe20007ffe0ff */
[----:B------:R-:W-:Y:S01]  /*25e0*/  IMAD R10, R9, R100, RZ ;  /* 0x00000064090a7224 */ /* 0x000fe200078e02ff */
[----:B------:R-:W-:-:S02]  /*25f0*/  R2P PR, R224, 0x6 ;  /* 0x00000006e0007804 */ /* 0x000fc40000000000 */
[----:B------:R-:W-:Y:S01]  /*2600*/  LOP3.LUT R7, R8, R197, RZ, 0x3c, !PT ;  /* 0x000000c508077212 */ /* 0x000fe200078e3cff */
[----:B------:R-:W-:Y:S01]  /*2610*/  IMAD R8, R9, R106, RZ ;  /* 0x0000006a09087224 */ /* 0x000fe200078e02ff */
[----:B------:R0:W-:Y:S01]  /*2620*/  STL [R1+0x20], R21 ;  /* 0x0000201501007387 */ /* 0x0001e20000100800 */
[----:B------:R-:W-:Y:S01]  /*2630*/  IMAD.IADD R130, R130, 0x1, R13 ;  /* 0x0000000182827824 */ /* 0x000fe200078e020d */
[----:B------:R-:W-:Y:S01]  /*2640*/  SHF.L.U64.HI R9, R100, 0x7, R101 ;  /* 0x0000000764097819 */ /* 0x000fe20000010265 */
[----:B------:R-:W-:Y:S01]  /*2650*/  IMAD R11, R113, 0xa0, RZ ;  /* 0x000000a0710b7824 */ /* 0x000fe200078e02ff */
[----:B------:R-:W-:Y:S01]  /*2660*/  SEL R120, R120, 0xffffffc0, !P2 ;  /* 0xffffffc078787807 */ /* 0x000fe20005000000 */
[----:B------:R-:W-:Y:S01]  /*2670*/  IMAD.WIDE.U32 R114, R15, UR4, R114 ;  /* 0x000000040f727c25 */ /* 0x000fe2000f8e0072 */
[----:B------:R-:W-:-:S03]  /*2680*/  IADD3 R98, P2, R23, R98, RZ ;  /* 0x0000006217627210 */ /* 0x000fc60007f5e0ff */
[----:B------:R-:W-:-:S04]  /*2690*/  IMAD.WIDE.U32 R112, R112, 0xa0, RZ ;  /* 0x000000a070707825 */ /* 0x000fc800078e00ff */
[----:B0-----:R-:W-:Y:S02]  /*26a0*/  IMAD R21, R143, R101, R10 ;  /* 0x000000658f157224 */ /* 0x001fe400078e020a */
[----:B------:R-:W-:Y:S02]  /*26b0*/  IMAD R13, R101, 0xa0, RZ ;  /* 0x000000a0650d7824 */ /* 0x000fe400078e02ff */
[----:B------:R-:W-:Y:S02]  /*26c0*/  IMAD.SHL.U32 R10, R100, 0x80, RZ ;  /* 0x00000080640a7824 */ /* 0x000fe400078e00ff */
[----:B------:R-:W-:Y:S01]  /*26d0*/  IMAD.WIDE.U32 R104, R143, R100, R104 ;  /* 0x000000648f687225 */ /* 0x000fe200078e0068 */
[----:B------:R-:W-:-:S03]  /*26e0*/  SEL R30, RZ, 0x20, P4 ;  /* 0x00000020ff1e7807 */ /* 0x000fc60002000000 */
[----:B------:R-:W-:-:S04]  /*26f0*/  IMAD.WIDE.U32 R102, R143, R100, R102 ;  /* 0x000000648f667225 */ /* 0x000fc800078e0066 */
[----:B------:R-:W-:Y:S02]  /*2700*/  IMAD R15, R143, R107, R8 ;  /* 0x0000006b8f0f7224 */ /* 0x000fe400078e0208 */
[----:B------:R-:W-:Y:S01]  /*2710*/  IMAD.WIDE.U32 R100, R100, 0xa0, RZ ;  /* 0x000000a064647825 */ /* 0x000fe200078e00ff */
[----:B------:R-:W-:-:S03]  /*2720*/  IADD3 R122, R113, R11, RZ ;  /* 0x0000000b717a7210 */ /* 0x000fc60007ffe0ff */
[----:B------:R-:W-:Y:S01]  /*2730*/  IMAD.WIDE.U32 R110, R143, R106, R110 ;  /* 0x0000006a8f6e7225 */ /* 0x000fe200078e006e */
[----:B------:R-:W-:-:S03]  /*2740*/  IADD3 R12, R15, R109, RZ ;  /* 0x0000006d0f0c7210 */ /* 0x000fc60007ffe0ff */
[----:B------:R-:W-:Y:S01]  /*2750*/  IMAD.IADD R126, R101, 0x1, R13 ;  /* 0x00000001657e7824 */ /* 0x000fe200078e020d */
[----:B------:R-:W-:Y:S01]  /*2760*/  SHF.L.U32 R8, R106, 0x7, RZ ;  /* 0x000000076a087819 */ /* 0x000fe200000006ff */
[----:B------:R-:W-:Y:S01]  /*2770*/  IMAD.IADD R132, R132, 0x1, R7 ;  /* 0x0000000184847824 */ /* 0x000fe200078e0207 */
[C---:B------:R-:W-:Y:S01]  /*2780*/  SHF.L.U64.HI R7, R106.reuse, 0x7, R107 ;  /* 0x000000076a077819 */ /* 0x040fe2000001026b */
[----:B------:R-:W-:Y:S01]  /*2790*/  IMAD.X R99, R215, 0x1, R26, P2 ;  /* 0x00000001d7637824 */ /* 0x000fe200010e061a */
[----:B------:R-:W-:Y:S01]  /*27a0*/  SEL R119, R119, 0xffffffe0, !P1 ;  /* 0xffffffe077777807 */ /* 0x000fe20004800000 */
[----:B------:R-:W-:Y:S01]  /*27b0*/  IMAD.IADD R11, R111, 0x1, R15 ;  /* 0x000000016f0b7824 */ /* 0x000fe200078e020f */
[----:B------:R-:W-:Y:S01]  /*27c0*/  SHF.R.S32.HI R15, RZ, 0x4, R20 ;  /* 0x00000004ff0f7819 */ /* 0x000fe20000011414 */
[----:B------:R-:W-:Y:S01]  /*27d0*/  IMAD.IADD R13, R105, 0x1, R21 ;  /* 0x00000001690d7824 */ /* 0x000fe200078e0215 */
[----:B------:R-:W-:Y:S01]  /*27e0*/  SHF.R.S32.HI R26, RZ, 0x4, R27 ;  /* 0x00000004ff1a7819 */ /* 0x000fe2000001141b */
[----:B------:R-:W-:Y:S01]  /*27f0*/  IMAD.IADD R14, R21, 0x1, R103 ;  /* 0x00000001150e7824 */ /* 0x000fe200078e0267 */
[----:B------:R-:W-:Y:S01]  /*2800*/  SHF.R.S32.HI R21, RZ, 0x4, R25 ;  /* 0x00000004ff157819 */ /* 0x000fe20000011419 */
[----:B------:R-:W-:Y:S01]  /*2810*/  IMAD.WIDE.U32 R106, R106, 0xa0, RZ ;  /* 0x000000a06a6a7825 */ /* 0x000fe200078e00ff */
[----:B------:R-:W-:-:S02]  /*2820*/  LOP3.LUT R37, R33, R30, RZ, 0xfc, !PT ;  /* 0x0000001e21257212 */ /* 0x000fc400078efcff */
[----:B------:R-:W-:Y:S02]  /*2830*/  LOP3.LUT R20, R20, 0xfffffff0, RZ, 0xc0, !PT ;  /* 0xfffffff014147812 */ /* 0x000fe400078ec0ff */
[----:B------:R-:W-:Y:S02]  /*2840*/  LOP3.LUT R25, R25, 0xfffffff0, RZ, 0xc0, !PT ;  /* 0xfffffff019197812 */ /* 0x000fe400078ec0ff */
[----:B------:R-:W-:Y:S02]  /*2850*/  LOP3.LUT R27, R27, 0xfffffff0, RZ, 0xc0, !PT ;  /* 0xfffffff01b1b7812 */ /* 0x000fe400078ec0ff */
[----:B------:R-:W-:Y:S01]  /*2860*/  LOP3.LUT R32, R33, 0x1, RZ, 0xc0, !PT ;  /* 0x0000000121207812 */ /* 0x000fe200078ec0ff */
        /* <DEDUP_REMOVED lines=11> */
.L_x_2267:
[----:B0-23--:R-:W2:Y:S01]  /*2920*/  LDL.LU R40, [R1+0x20] ;  /* 0x0000200001287983 */ /* 0x00dea20000300800 */
[----:B------:R-:W0:Y:S01]  /*2930*/  LDC.64 R124, c[0x0][0x2d8] ;  /* 0x0000b600ff7c7b82 */ /* 0x000e220000000a00 */
[----:B------:R-:W-:Y:S01]  /*2940*/  IADD3 R43, R24, -0x1, RZ ;  /* 0xffffffff182b7810 */ /* 0x000fe20007ffe0ff */
[----:B------:R-:W-:Y:S01]  /*2950*/  IMAD R47, R17, 0x7800, R207 ;  /* 0x00007800112f7824 */ /* 0x000fe200078e02cf */
[----:B------:R-:W-:Y:S05]  /*2960*/  YIELD ;  /* 0x0000000000007946 */ /* 0x000fea0003800000 */
[----:B------:R-:W1:Y:S01]  /*2970*/  LDC R134, c[0x0][0x3d4] ;  /* 0x0000f500ff867b82 */ /* 0x000e620000000800 */
[----:B------:R-:W-:Y:S01]  /*2980*/  ISETP.GT.AND P4, PT, R43, R121, PT ;  /* 0x000000792b00720c */ /* 0x000fe20003f84270 */
[-C--:B------:R-:W-:Y:S01]  /*2990*/  IMAD R39, R122, R43.reuse, RZ ;  /* 0x0000002b7a277224 */ /* 0x080fe200078e02ff */
[----:B------:R-:W-:Y:S01]  /*29a0*/  SHF.R.S32.HI R38, RZ, 0x1f, R43 ;  /* 0x0000001fff267819 */ /* 0x000fe2000001142b */
[----:B------:R-:W-:Y:S01]  /*29b0*/  IMAD.WIDE.U32 R138, R112, R43, RZ ;  /* 0x0000002b708a7225 */ /* 0x000fe200078e00ff */
[----:B------:R-:W-:Y:S03]  /*29c0*/  BSSY B0, `(.L_x_2168) ;  /* 0x0000caa000007945 */ /* 0x000fe60003800000 */
[----:B------:R-:W-:Y:S01]  /*29d0*/  IMAD R39, R38, R112, R39 ;  /* 0x0000007026277224 */ /* 0x000fe200078e0227 */
[----:B------:R-:W-:Y:S01]  /*29e0*/  IADD3 R45, P1, P2, R3, R138, R128 ;  /* 0x0000008a032d7210 */ /* 0x000fe20007a3e080 */
[----:B------:R-:W-:-:S02]  /*29f0*/  IMAD.IADD R47, R16, 0x1, R47 ;  /* 0x00000001102f7824 */ /* 0x000fc400078e022f */
[----:B------:R-:W-:Y:S02]  /*2a00*/  IMAD.IADD R93, R139, 0x1, R39 ;  /* 0x000000018b5d7824 */ /* 0x000fe400078e0227 */
[----:B------:R-:W-:-:S03]  /*2a10*/  IMAD R39, R17, 0x7800, R208 ;  /* 0x0000780011277824 */ /* 0x000fc600078e02d0 */
[----:B------:R-:W-:Y:S02]  /*2a20*/  IADD3.X R24, R4, R93, R127, P1, P2 ;  /* 0x0000005d04187210 */ /* 0x000fe40000fe447f */
[-C--:B0-----:R-:W-:Y:S02]  /*2a30*/  IADD3 R48, P1, P2, R138, R124.reuse, R3 ;  /* 0x0000007c8a307210 */ /* 0x081fe40007a3e003 */
[----:B------:R-:W-:Y:S02]  /*2a40*/  IADD3 R46, R16, R39, RZ ;  /* 0x00000027102e7210 */ /* 0x000fe40007ffe0ff */
[----:B------:R-:W-:Y:S02]  /*2a50*/  IADD3.X R49, R93, R125, R4, P1, P2 ;  /* 0x0000007d5d317210 */ /* 0x000fe40000fe4404 */
[----:B-1----:R-:W-:Y:S02]  /*2a60*/  ISETP.GE.AND P1, PT, R134, 0x1, PT ;  /* 0x000000018600780c */ /* 0x002fe40003f26270 */
[----:B------:R-:W-:-:S05]  /*2a70*/  IADD3 R44, P2, R45, R124, RZ ;  /* 0x0000007c2d2c7210 */ /* 0x000fca0007f5e0ff */
[----:B------:R-:W-:Y:S02]  /*2a80*/  IMAD.X R45, R24, 0x1, R125, P2 ;  /* 0x00000001182d7824 */ /* 0x000fe400010e067d */
        /* <DEDUP_REMOVED lines=37> */
[----:B------:R-:W-:Y:S02]  /*2ce0*/  CS2R R138, SRZ ;  /* 0x00000000008a7805 */ /* 0x000fe4000001ff00 */
[----:B------:R-:W-:Y:S02]  /*2cf0*/  IADD3 R53, R19, 0x10, RZ ;  /* 0x0000001013357810 */ /* 0x000fe40007ffe0ff */
[----:B------:R-:W-:Y:S01]  /*2d00*/  IADD3.X R41, R11, UR5, R39, P1, P4 ;  /* 0x000000050b297c10 */ /* 0x000fe20008fe8427 */
[----:B------:R-:W-:-:S02]  /*2d10*/  ULDC.64 UR4, c[0x0][0x3e0] ;  /* 0x0000f80000047ab9 */ /* 0x000fc40000000a00 */
        /* <DEDUP_REMOVED lines=31> */
[----:B------:R-:W-:-:S13]  /*2f10*/  ISETP.GE.AND P1, PT, R53, R134, PT ;  /* 0x000000863500720c */ /* 0x000fda0003f26270 */
[----:B------:R1:W5:Y:S04]  /*2f20*/  @!P1 LDG.E.64 R74, desc[UR56][R40.64+0x50] ;  /* 0x00005038284a9981 */ /* 0x000368000c1e1b00 */
[----:B------:R1:W5:Y:S02]  /*2f30*/  @!P1 LDG.E.64 R76, desc[UR56][R42.64+0x50] ;  /* 0x000050382a4c9981 */ /* 0x000364000c1e1b00 */
.L_x_2172:
[----:B------:R-:W-:Y:S05]  /*2f40*/  BSYNC B1 ;  /* 0x0000000000017941 */ /* 0x000fea0003800000 */
.L_x_2171:
        /* <DEDUP_REMOVED lines=13> */
[----:B------:R-:W-:Y:S01]  /*3020*/  CS2R R72, SRZ ;  /* 0x0000000000487805 */ /* 0x000fe2000001ff00 */
[----:B------:R-:W-:Y:S01]  /*3030*/  IMAD.MOV.U32 R151, RZ, RZ, R78 ;  /* 0x000000ffff977224 */ /* 0x000fe200078e004e */
        /* <DEDUP_REMOVED lines=46> */
.L_x_2174:
[----:B------:R-:W-:Y:S05]  /*3320*/  BSYNC B1 ;  /* 0x0000000000017941 */ /* 0x000fea0003800000 */
.L_x_2173:
[----:B------:R-:W-:Y:S01]  /*3330*/  UISETP.NE.AND UP0, UPT, UR53, 0x3, UPT ;  /* 0x000000033500788c */ /* 0x000fe2000bf05270 */
[----:B------:R-:W-:Y:S01]  /*3340*/  MOV R158, R82 ;  /* 0x00000052009e7202 */ /* 0x000fe20000000f00 */
        /* <DEDUP_REMOVED lines=21> */
[----:B------:R-:W-:Y:S01]  /*34a0*/  IMAD.MOV.U32 R153, RZ, RZ, R72 ;  /* 0x000000ffff997224 */ /* 0x000fe200078e0048 */
[----:B------:R-:W-:Y:S06]  /*34b0*/  @!P1 BRA `(.L_x_2175) ;  /* 0x0000000000049947 */ /* 0x000fec0003800000 */
[----:B------:R-:W-:Y:S01]  /*34c0*/  BPT.TRAP 0x1 ;  /* 0x000000040000795c */ /* 0x000fe20000300000 */
.L_x_2175:
[----:B------:R-:W-:Y:S01]  /*34d0*/  IMAD R39, R17, 0x8, R16 ;  /* 0x0000000811277824 */ /* 0x000fe200078e0210 */
[----:B------:R-:W-:Y:S01]  /*34e0*/  SHF.L.U32 R96, R190, 0x1f, RZ ;  /* 0x0000001fbe607819 */ /* 0x000fe200000006ff */
[----:B------:R-:W-:Y:S03]  /*34f0*/  BSSY B1, `(.L_x_2176) ;  /* 0x0000003000017945 */ /* 0x000fe60003800000 */
[----:B------:R-:W3:Y:S02]  /*3500*/  SYNCS.PHASECHK.TRANS64.TRYWAIT P5, [R39+URZ+0x29890], R96 ;  /* 0x02989060270075a7 */ /* 0x000ee400080a017f */
[----:B---3--:R-:W-:Y:S05]  /*3510*/  @!P5 BRA `(.L_x_2177) ;  /* 0x0000029c00b8d947 */ /* 0x008fea0003800000 */
.L_x_2495:
[----:B------:R-:W-:Y:S05]  /*3520*/  BSYNC B1 ;  /* 0x0000000000017941 */ /* 0x000fea0003800000 */
.L_x_2176:
        /* <DEDUP_REMOVED lines=10> */
[----:B------:R-:W-:Y:S02]  /*35d0*/  SHF.R.U32.HI R138, RZ, 0x8, R139 ;  /* 0x00000008ff8a7819 */ /* 0x000fe4000001168b */
[----:B------:R-:W-:Y:S01]  /*35e0*/  SHF.R.U32.HI R169, RZ, 0x10, R137 ;  /* 0x00000010ffa97819 */ /* 0x000fe20000011689 */
[----:B------:R-:W-:Y:S01]  /*35f0*/  IMAD.SHL.U32 R136, R136, 0x100, RZ ;  /* 0x0000010088887824 */ /* 0x000fe200078e00ff */
[----:B------:R-:W-:Y:S02]  /*3600*/  LOP3.LUT R137, R137, 0xff0000ff, RZ, 0xc0, !PT ;  /* 0xff0000ff89897812 */ /* 0x000fe400078ec0ff */
[----:B------:R-:W-:Y:S02]  /*3610*/  SHF.R.U32.HI R167, RZ, 0x10, R139 ;  /* 0x00000010ffa77819 */ /* 0x000fe4000001168b */
[----:B------:R-:W-:-:S02]  /*3620*/  LOP3.LUT R166, R139, 0xff0000ff, RZ, 0xc0, !PT ;  /* 0xff0000ff8ba67812 */ /* 0x000fc400078ec0ff */
        /* <DEDUP_REMOVED lines=51> */
[--C-:B------:R-:W-:Y:S01]  /*3960*/  HADD2.F32 R169, -RZ, R166.reuse.H1_H1 ;  /* 0x300000a6ffa97230 */ /* 0x100fe20000004100 */
[----:B------:R-:W-:Y:S01]  /*3970*/  F2FP.SATFINITE.E4M3.F32.PACK_AB_MERGE_C R165, R168, R165, RZ ;  /* 0x000000a5a8a5723e */ /* 0x000fe200048070ff */
[----:B------:R-:W-:Y:S01]  /*3980*/  HADD2.F32 R168, -RZ, R166.H0_H0 ;  /* 0x200000a6ffa87230 */ /* 0x000fe20000004100 */
[----:B------:R-:W-:Y:S01]  /*3990*/  F2FP.F16.E4M3.UNPACK_B R167, R42.H1 ;  /* 0x0000002affa7723e */ /* 0x000fe200030006ff */
[--C-:B------:R-:W-:Y:S01]  /*39a0*/  HADD2.F32 R172, -RZ, R174.reuse.H1_H1 ;  /* 0x300000aeffac7230 */ /* 0x100fe20000004100 */
[----:B------:R-:W-:Y:S01]  /*39b0*/  F2FP.F16.E4M3.UNPACK_B R173, R137 ;  /* 0x00000089ffad723e */ /* 0x000fe200020006ff */
[----:B------:R-:W-:Y:S01]  /*39c0*/  HADD2.F32 R174, -RZ, R174.H0_H0 ;  /* 0x200000aeffae7230 */ /* 0x000fe20000004100 */
[-C--:B------:R-:W-:Y:S01]  /*39d0*/  F2FP.F16.E4M3.UNPACK_B R166, R136.reuse.H1 ;  /* 0x00000088ffa6723e */ /* 0x080fe200030006ff */
[----:B------:R-:W-:Y:S01]  /*39e0*/  HADD2.F32 R137, -RZ, R167.H1_H1 ;  /* 0x300000a7ff897230 */ /* 0x000fe20000004100 */
[----:B------:R-:W-:Y:S01]  /*39f0*/  F2FP.F16.E4M3.UNPACK_B R170, R136 ;  /* 0x00000088ffaa723e */ /* 0x000fe200020006ff */
[----:B------:R-:W-:-:S02]  /*3a00*/  HADD2.F32 R176, -RZ, R173.H1_H1 ;  /* 0x300000adffb07230 */ /* 0x000fc40000004100 */
[-C--:B------:R-:W-:Y:S01]  /*3a10*/  FMUL.FTZ R175, R169, R172.reuse ;  /* 0x000000aca9af7220 */ /* 0x080fe20000410000 */
[----:B------:R-:W-:Y:S02]  /*3a20*/  HADD2.F32 R171, -RZ, R166.H1_H1 ;  /* 0x300000a6ffab7230 */ /* 0x000fe40000004100 */
[C---:B------:R-:W-:Y:S01]  /*3a30*/  FMUL.FTZ R180, R168.reuse, R172 ;  /* 0x000000aca8b47220 */ /* 0x040fe20000410000 */
[----:B------:R-:W-:Y:S02]  /*3a40*/  HADD2.F32 R167, -RZ, R167.H0_H0 ;  /* 0x200000a7ffa77230 */ /* 0x000fe40000004100 */
[----:B------:R-:W-:Y:S01]  /*3a50*/  FMUL.FTZ R178, R137, R176 ;  /* 0x000000b089b27220 */ /* 0x000fe20000410000 */
[----:B------:R-:W-:Y:S02]  /*3a60*/  HADD2.F32 R172, -RZ, R170.H1_H1 ;  /* 0x300000aaffac7230 */ /* 0x000fe40000004100 */
[----:B------:R-:W-:Y:S01]  /*3a70*/  FFMA.FTZ R136, R168, R171, -R175 ;  /* 0x000000aba8887223 */ /* 0x000fe200000108af */
[----:B------:R-:W-:Y:S01]  /*3a80*/  F2FP.F16.E4M3.UNPACK_B R42, R42 ;  /* 0x0000002aff2a723e */ /* 0x000fe200020006ff */
[----:B------:R-:W-:Y:S01]  /*3a90*/  FMUL.FTZ R176, R167, R176 ;  /* 0x000000b0a7b07220 */ /* 0x000fe20000410000 */
[----:B------:R-:W-:Y:S01]  /*3aa0*/  F2FP.F16.E4M3.UNPACK_B R168, R43 ;  /* 0x0000002bffa8723e */ /* 0x000fe200020006ff */
[----:B------:R-:W-:Y:S01]  /*3ab0*/  FFMA.FTZ R43, R169, R171, R180 ;  /* 0x000000aba92b7223 */ /* 0x000fe200000100b4 */
[-C--:B------:R-:W-:Y:S01]  /*3ac0*/  FFMA.FTZ R178, R167, R172.reuse, -R178 ;  /* 0x000000aca7b27223 */ /* 0x080fe200000108b2 */
[----:B------:R-:W-:Y:S01]  /*3ad0*/  FFMA.FTZ R169, R137, R172, R176 ;  /* 0x000000ac89a97223 */ /* 0x000fe200000100b0 */
[----:B------:R-:W-:Y:S01]  /*3ae0*/  HADD2.F32 R137, -RZ, R42.H0_H0 ;  /* 0x2000002aff897230 */ /* 0x000fe20000004100 */
[----:B------:R-:W-:Y:S01]  /*3af0*/  F2FP.SATFINITE.E4M3.F32.PACK_AB_MERGE_C R41, R41, R40, R164 ;  /* 0x000000282929723e */ /* 0x000fe200048070a4 */
[----:B------:R-:W-:Y:S01]  /*3b00*/  HADD2.F32 R167, -RZ, R168.H0_H0 ;  /* 0x200000a8ffa77230 */ /* 0x000fe20000004100 */
[----:B------:R-:W-:Y:S01]  /*3b10*/  F2FP.SATFINITE.E4M3.F32.PACK_AB_MERGE_C R43, R43, R136, RZ ;  /* 0x000000882b2b723e */ /* 0x000fe200048070ff */
[----:B------:R-:W-:Y:S01]  /*3b20*/  HADD2.F32 R42, -RZ, R42.H1_H1 ;  /* 0x3000002aff2a7230 */ /* 0x000fe20000004100 */
[----:B------:R-:W-:Y:S01]  /*3b30*/  F2FP.SATFINITE.E4M3.F32.PACK_AB_MERGE_C R169, R169, R178, RZ ;  /* 0x000000b2a9a9723e */ /* 0x000fe200048070ff */
[----:B------:R-:W-:-:S02]  /*3b40*/  HADD2.F32 R173, -RZ, R173.H0_H0 ;  /* 0x200000adffad7230 */ /* 0x000fc40000004100 */
[----:B------:R-:W-:Y:S01]  /*3b50*/  FMUL.FTZ R171, R167, R174 ;  /* 0x000000aea7ab7220 */ /* 0x000fe20000410000 */
[----:B------:R-:W-:Y:S01]  /*3b60*/  HADD2.F32 R168, -RZ, R168.H1_H1 ;  /* 0x300000a8ffa87230 */ /* 0x000fe20000004100 */
[----:B------:R-:W-:Y:S01]  /*3b70*/  F2FP.SATFINITE.E4M3.F32.PACK_AB_MERGE_C R40, R139, R138, R165 ;  /* 0x0000008a8b28723e */ /* 0x000fe200048070a5 */
[----:B------:R-:W-:Y:S02]  /*3b80*/  HADD2.F32 R166, -RZ, R166.H0_H0 ;  /* 0x200000a6ffa67230 */ /* 0x000fe40000004100 */
[-C--:B------:R-:W-:Y:S01]  /*3b90*/  FMUL.FTZ R172, R42, R173.reuse ;  /* 0x000000ad2aac7220 */ /* 0x080fe20000410000 */
[----:B------:R-:W-:Y:S02]  /*3ba0*/  HADD2.F32 R170, -RZ, R170.H0_H0 ;  /* 0x200000aaffaa7230 */ /* 0x000fe40000004100 */
[C---:B------:R-:W-:Y:S01]  /*3bb0*/  FMUL.FTZ R176, R168.reuse, R174 ;  /* 0x000000aea8b07220 */ /* 0x040fe20000410000 */
[----:B------:R-:W-:Y:S01]  /*3bc0*/  FMUL.FTZ R173, R137, R173 ;  /* 0x000000ad89ad7220 */ /* 0x000fe20000410000 */
[----:B------:R-:W-:-:S02]  /*3bd0*/  FFMA.FTZ R171, R168, R166, R171 ;  /* 0x000000a6a8ab7223 */ /* 0x000fc400000100ab */
[----:B------:R-:W-:Y:S01]  /*3be0*/  FFMA.FTZ R176, R167, R166, -R176 ;  /* 0x000000a6a7b07223 */ /* 0x000fe200000108b0 */
[-C--:B------:R-:W-:Y:S01]  /*3bf0*/  FFMA.FTZ R172, R137, R170.reuse, -R172 ;  /* 0x000000aa89ac7223 */ /* 0x080fe200000108ac */
[----:B------:R-:W-:-:S03]  /*3c00*/  FFMA.FTZ R173, R42, R170, R173 ;  /* 0x000000aa2aad7223 */ /* 0x000fc600000100ad */
[----:B------:R-:W-:Y:S02]  /*3c10*/  F2FP.SATFINITE.E4M3.F32.PACK_AB_MERGE_C R43, R171, R176, R43 ;  /* 0x000000b0ab2b723e */ /* 0x000fe4000480702b */
[----:B------:R-:W-:-:S07]  /*3c20*/  F2FP.SATFINITE.E4M3.F32.PACK_AB_MERGE_C R42, R173, R172, R169 ;  /* 0x000000acad2a723e */ /* 0x000fce00048070a9 */
.L_x_2183:
[----:B------:R-:W-:Y:S05]  /*3c30*/  BSYNC B3 ;  /* 0x0000000000037941 */ /* 0x000fea0003800000 */
.L_x_2182:
[----:B-1----:R4:W-:Y:S02]  /*3c40*/  STG.E.128 desc[UR56][R48.64], R40 ;  /* 0x0000002830007986 */ /* 0x0029e4000c101d38 */
.L_x_2181:
[----:B------:R-:W-:Y:S05]  /*3c50*/  BSYNC B2 ;  /* 0x0000000000027941 */ /* 0x000fea0003800000 */
.L_x_2180:
        /* <DEDUP_REMOVED lines=9> */
[----:B------:R-:W-:Y:S02]  /*3cf0*/  SHF.R.U32.HI R124, RZ, 0x8, R125 ;  /* 0x00000008ff7c7819 */ /* 0x000fe4000001167d */
[----:B------:R-:W-:Y:S02]  /*3d00*/  LOP3.LUT R94, R95, 0xff0000ff, RZ, 0xc0, !PT ;  /* 0xff0000ff5f5e7812 */ /* 0x000fe400078ec0ff */
[----:B------:R-:W-:Y:S01]  /*3d10*/  SHF.R.U32.HI R137, RZ, 0x10, R95 ;  /* 0x00000010ff897819 */ /* 0x000fe2000001165f */
[----:B------:R-:W-:Y:S01]  /*3d20*/  IMAD.SHL.U32 R95, R139, 0x100, RZ ;  /* 0x000001008b5f7824 */ /* 0x000fe200078e00ff */
[----:B------:R-:W-:Y:S02]  /*3d30*/  LOP3.LUT R136, R125, 0xff0000ff, RZ, 0xc0, !PT ;  /* 0xff0000ff7d887812 */ /* 0x000fe400078ec0ff */
[----:B------:R-:W-:Y:S01]  /*3d40*/  SHF.R.U32.HI R138, RZ, 0x10, R125 ;  /* 0x00000010ff8a7819 */ /* 0x000fe2000001167d */
[----:B------:R-:W-:Y:S01]  /*3d50*/  IMAD.SHL.U32 R125, R124, 0x100, RZ ;  /* 0x000001007c7d7824 */ /* 0x000fe200078e00ff */
[----:B------:R-:W-:Y:S01]  /*3d60*/  LOP3.LUT R94, R94, 0xff00, R95, 0xf8, !PT ;  /* 0x0000ff005e5e7812 */ /* 0x000fe200078ef85f */
[----:B-1----:R-:W-:Y:S01]  /*3d70*/  IMAD.MOV.U32 R124, RZ, RZ, R40 ;  /* 0x000000ffff7c7224 */ /* 0x002fe200078e0028 */
[----:B------:R-:W-:Y:S01]  /*3d80*/  SHF.L.U32 R95, R137, 0x10, RZ ;  /* 0x00000010895f7819 */ /* 0x000fe200000006ff */
[----:B------:R-:W-:Y:S01]  /*3d90*/  IMAD.U32 R138, R138, 0x10000, RZ ;  /* 0x000100008a8a7824 */ /* 0x000fe200078e00ff */
[----:B------:R-:W-:-:S02]  /*3da0*/  LOP3.LUT R125, R136, 0xff00, R125, 0xf8, !PT ;  /* 0x0000ff00887d7812 */ /* 0x000fc400078ef87d */
        /* <DEDUP_REMOVED lines=44> */
[----:B------:R-:W-:Y:S01]  /*4070*/  F2FP.SATFINITE.E4M3.F32.PACK_AB_MERGE_C R137, R138, R137, RZ ;  /* 0x000000898a89723e */ /* 0x000fe200048070ff */
[--C-:B------:R-:W-:Y:S01]  /*4080*/  HADD2.F32 R162, -RZ, R139.reuse.H0_H0 ;  /* 0x2000008bffa27230 */ /* 0x100fe20000004100 */
[-C--:B------:R-:W-:Y:S01]  /*4090*/  F2FP.F16.E4M3.UNPACK_B R167, R95.reuse.H1 ;  /* 0x0000005fffa7723e */ /* 0x080fe200030006ff */
[----:B------:R-:W-:Y:S01]  /*40a0*/  HADD2.F32 R139, -RZ, R139.H1_H1 ;  /* 0x3000008bff8b7230 */ /* 0x000fe20000004100 */
[----:B------:R-:W-:Y:S02]  /*40b0*/  F2FP.F16.E4M3.UNPACK_B R138, R42.H1 ;  /* 0x0000002aff8a723e */ /* 0x000fe400030006ff */
[----:B------:R-:W-:Y:S01]  /*40c0*/  F2FP.F16.E4M3.UNPACK_B R166, R95 ;  /* 0x0000005fffa6723e */ /* 0x000fe200020006ff */
[----:B------:R-:W-:Y:S01]  /*40d0*/  HADD2.F32 R169, -RZ, R167.H1_H1 ;  /* 0x300000a7ffa97230 */ /* 0x000fe20000004100 */
[-C--:B------:R-:W-:Y:S01]  /*40e0*/  F2FP.F16.E4M3.UNPACK_B R163, R94.reuse ;  /* 0x0000005effa3723e */ /* 0x080fe200020006ff */
        /* <DEDUP_REMOVED lines=38> */
.L_x_2187:
[----:B------:R-:W-:Y:S05]  /*4350*/  BSYNC B3 ;  /* 0x0000000000037941 */ /* 0x000fea0003800000 */
.L_x_2186:
[----:B-1----:R0:W-:Y:S02]  /*4360*/  STG.E.128 desc[UR56][R48.64+0x20], R40 ;  /* 0x0000202830007986 */ /* 0x0021e4000c101d38 */
.L_x_2185:
[----:B------:R-:W-:Y:S05]  /*4370*/  BSYNC B2 ;  /* 0x0000000000027941 */ /* 0x000fea0003800000 */
.L_x_2184:
        /* <DEDUP_REMOVED lines=111> */
.L_x_2191:
[----:B------:R-:W-:Y:S05]  /*4a70*/  BSYNC B3 ;  /* 0x0000000000037941 */ /* 0x000fea0003800000 */
.L_x_2190:
[----:B-1----:R0:W-:Y:S02]  /*4a80*/  STG.E.128 desc[UR56][R48.64+0x40], R40 ;  /* 0x0000402830007986 */ /* 0x0021e4000c101d38 */
.L_x_2189:
[----:B------:R-:W-:Y:S05]  /*4a90*/  BSYNC B2 ;  /* 0x0000000000027941 */ /* 0x000fea0003800000 */
.L_x_2188:
        /* <DEDUP_REMOVED lines=14> */
[----:B------:R-:W-:Y:S01]  /*4b80*/  IMAD.SHL.U32 R87, R87, 0x100, RZ ;  /* 0x0000010057577824 */ /* 0x000fe200078e00ff */
[----:B------:R-:W-:Y:S01]  /*4b90*/  SHF.R.U32.HI R93, RZ, 0x10, R83 ;  /* 0x00000010ff5d7819 */ /* 0x000fe20000011653 */
[----:B-1----:R-:W-:Y:S01]  /*4ba0*/  IMAD.MOV.U32 R83, RZ, RZ, R41 ;  /* 0x000000ffff537224 */ /* 0x002fe200078e0029 */
[----:B------:R-:W-:Y:S01]  /*4bb0*/  LOP3.LUT R41, R82, 0xff00, R85, 0xf8, !PT ;  /* 0x0000ff0052297812 */ /* 0x000fe200078ef855 */
[----:B------:R-:W-:Y:S01]  /*4bc0*/  IMAD.U32 R92, R92, 0x10000, RZ ;  /* 0x000100005c5c7824 */ /* 0x000fe200078e00ff */
[----:B------:R-:W-:Y:S01]  /*4bd0*/  MOV R84, R40 ;  /* 0x0000002800547202 */ /* 0x000fe20000000f00 */
        /* <DEDUP_REMOVED lines=92> */
.L_x_2195:
[----:B------:R-:W-:Y:S05]  /*51a0*/  BSYNC B3 ;  /* 0x0000000000037941 */ /* 0x000fea0003800000 */
.L_x_2194:
[----:B-1----:R0:W-:Y:S02]  /*51b0*/  STG.E.128 desc[UR56][R48.64+0x60], R40 ;  /* 0x0000602830007986 */ /* 0x0021e4000c101d38 */
.L_x_2193:
[----:B------:R-:W-:Y:S05]  /*51c0*/  BSYNC B2 ;  /* 0x0000000000027941 */ /* 0x000fea0003800000 */
.L_x_2192:
        /* <DEDUP_REMOVED lines=10> */
[----:B------:R-:W-:Y:S02]  /*5270*/  SHF.R.U32.HI R85, RZ, 0x10, R79 ;  /* 0x00000010ff557819 */ /* 0x000fe4000001164f */
[----:B------:R-:W-:Y:S02]  /*5280*/  LOP3.LUT R80, R79, 0xff0000ff, RZ, 0xc0, !PT ;  /* 0xff0000ff4f507812 */ /* 0x000fe400078ec0ff */
[----:B------:R-:W-:Y:S02]  /*5290*/  SHF.R.U32.HI R84, RZ, 0x10, R81 ;  /* 0x00000010ff547819 */ /* 0x000fe40000011651 */
[----:B------:R-:W-:Y:S01]  /*52a0*/  LOP3.LUT R82, R81, 0xff0000ff, RZ, 0xc0, !PT ;  /* 0xff0000ff51527812 */ /* 0x000fe200078ec0ff */
[----:B------:R-:W-:Y:S01]  /*52b0*/  IMAD.SHL.U32 R81, R78, 0x100, RZ ;  /* 0x000001004e517824 */ /* 0x000fe200078e00ff */
[----:B------:R-:W-:Y:S01]  /*52c0*/  SHF.L.U32 R79, R83, 0x8, RZ ;  /* 0x00000008534f7819 */ /* 0x000fe200000006ff */
[----:B-1----:R-:W-:Y:S01]  /*52d0*/  IMAD.MOV.U32 R78, RZ, RZ, R40 ;  /* 0x000000ffff4e7224 */ /* 0x002fe200078e0028 */
[----:B------:R-:W-:-:S02]  /*52e0*/  F2FP.F16.E4M3.UNPACK_B R40, R41 ;  /* 0x00000029ff28723e */ /* 0x000fc400020006ff */
[----:B------:R-:W-:Y:S01]  /*52f0*/  LOP3.LUT R80, R80, 0xff00, R79, 0xf8, !PT ;  /* 0x0000ff0050507812 */ /* 0x000fe200078ef84f */
[----:B------:R-:W-:Y:S01]  /*5300*/  IMAD.U32 R79, R85, 0x10000, RZ ;  /* 0x00010000554f7824 */ /* 0x000fe200078e00ff */
[----:B------:R-:W-:Y:S02]  /*5310*/  LOP3.LUT R83, R82, 0xff00, R81, 0xf8, !PT ;  /* 0x0000ff0052537812 */ /* 0x000fe400078ef851 */
[----:B------:R-:W-:Y:S02]  /*5320*/  SHF.L.U32 R82, R84, 0x10, RZ ;  /* 0x0000001054527819 */ /* 0x000fe400000006ff */
        /* <DEDUP_REMOVED lines=89> */
.L_x_2199:
[----:B------:R-:W-:Y:S05]  /*58c0*/  BSYNC B3 ;  /* 0x0000000000037941 */ /* 0x000fea0003800000 */
.L_x_2198:
[----:B-1----:R0:W-:Y:S02]  /*58d0*/  STG.E.128 desc[UR56][R48.64+0x80], R40 ;  /* 0x0000802830007986 */ /* 0x0021e4000c101d38 */
.L_x_2197:
[----:B------:R-:W-:Y:S05]  /*58e0*/  BSYNC B2 ;  /* 0x0000000000027941 */ /* 0x000fea0003800000 */
.L_x_2196:
        /* <DEDUP_REMOVED lines=16> */
[----:B------:R-:W-:Y:S01]  /*59f0*/  IMAD.U32 R76, R80, 0x10000, RZ ;  /* 0x00010000504c7824 */ /* 0x000fe200078e00ff */
[----:B-1----:R-:W-:Y:S01]  /*5a00*/  MOV R74, R40 ;  /* 0x00000028004a7202 */ /* 0x002fe20000000f00 */
[----:B------:R-:W-:Y:S01]  /*5a10*/  IMAD.U32 R79, R79, 0x10000, RZ ;  /* 0x000100004f4f7824 */ /* 0x000fe200078e00ff */
[----:B------:R-:W-:-:S02]  /*5a20*/  LOP3.LUT R78, R78, 0xff00, R77, 0xf8, !PT ;  /* 0x0000ff004e4e7812 */ /* 0x000fc400078ef84d */
        /* <DEDUP_REMOVED lines=90> */
.L_x_2201:
[----:B------:R-:W-:Y:S05]  /*5fd0*/  BSYNC B2 ;  /* 0x0000000000027941 */ /* 0x000fea0003800000 */
.L_x_2200:
[----:B-1----:R0:W-:Y:S02]  /*5fe0*/  STG.E.128 desc[UR56][R48.64+0xa0], R40 ;  /* 0x0000a02830007986 */ /* 0x0021e4000c101d38 */
.L_x_2179:
[----:B------:R-:W-:Y:S05]  /*5ff0*/  BSYNC B1 ;  /* 0x0000000000017941 */ /* 0x000fea0003800000 */
.L_x_2178:
        /* <DEDUP_REMOVED lines=8> */
[--C-:B------:R-:W-:Y:S01]  /*6080*/  SHF.R.U32.HI R70, RZ, 0x8, R71.reuse ;  /* 0x00000008ff467819 */ /* 0x100fe20000011647 */
[----:B-1----:R-:W-:Y:S01]  /*6090*/  IMAD.MOV.U32 R48, RZ, RZ, R40 ;  /* 0x000000ffff307224 */ /* 0x002fe200078e0028 */
[----:B------:R-:W-:Y:S02]  /*60a0*/  LOP3.LUT R49, R71, 0xff0000ff, RZ, 0xc0, !PT ;  /* 0xff0000ff47317812 */ /* 0x000fe400078ec0ff */
[----:B------:R-:W-:Y:S01]  /*60b0*/  SHF.R.U32.HI R74, RZ, 0x10, R71 ;  /* 0x00000010ff4a7819 */ /* 0x000fe20000011647 */
[----:B------:R-:W-:Y:S01]  /*60c0*/  IMAD.SHL.U32 R70, R70, 0x100, RZ ;  /* 0x0000010046467824 */ /* 0x000fe200078e00ff */
[--C-:B------:R-:W-:Y:S02]  /*60d0*/  SHF.R.U32.HI R72, RZ, 0x8, R73.reuse ;  /* 0x00000008ff487819 */ /* 0x100fe40000011649 */
[----:B------:R-:W-:Y:S02]  /*60e0*/  LOP3.LUT R71, R73, 0xff0000ff, RZ, 0xc0, !PT ;  /* 0xff0000ff49477812 */ /* 0x000fe400078ec0ff */
[----:B------:R-:W-:-:S02]  /*60f0*/  SHF.R.U32.HI R73, RZ, 0x10, R73 ;  /* 0x00000010ff497819 */ /* 0x000fc40000011649 */
[----:B------:R-:W-:Y:S02]  /*6100*/  SHF.L.U32 R72, R72, 0x8, RZ ;  /* 0x0000000848487819 */ /* 0x000fe400000006ff */
[----:B------:R-:W-:Y:S01]  /*6110*/  LOP3.LUT R49, R49, 0xff00, R70, 0xf8, !PT ;  /* 0x0000ff0031317812 */ /* 0x000fe200078ef846 */
[----:B------:R-:W-:Y:S01]  /*6120*/  IMAD.U32 R70, R74, 0x10000, RZ ;  /* 0x000100004a467824 */ /* 0x000fe200078e00ff */
[----:B------:R-:W-:Y:S01]  /*6130*/  LOP3.LUT R72, R71, 0xff00, R72, 0xf8, !PT ;  /* 0x0000ff0047487812 */ /* 0x000fe200078ef848 */
[----:B------:R-:W-:Y:S01]  /*6140*/  IMAD.U32 R73, R73, 0x10000, RZ ;  /* 0x0001000049497824 */ /* 0x000fe200078e00ff */
        /* <DEDUP_REMOVED lines=90> */
.L_x_2206:
[----:B------:R-:W-:Y:S05]  /*66f0*/  BSYNC B2 ;  /* 0x0000000000027941 */ /* 0x000fea0003800000 */
.L_x_2205:
[----:B-1----:R0:W-:Y:S02]  /*6700*/  STG.E.128 desc[UR56][R44.64], R40 ;  /* 0x000000282c007986 */ /* 0x0021e4000c101d38 */
.L_x_2204:
[----:B------:R-:W-:Y:S05]  /*6710*/  BSYNC B1 ;  /* 0x0000000000017941 */ /* 0x000fea0003800000 */
.L_x_2203:
        /* <DEDUP_REMOVED lines=15> */
[----:B------:R-:W-:Y:S01]  /*6810*/  LOP3.LUT R68, R69, 0xff0000ff, RZ, 0xc0, !PT ;  /* 0xff0000ff45447812 */ /* 0x000fe200078ec0ff */
[----:B------:R-:W-:Y:S01]  /*6820*/  IMAD.SHL.U32 R67, R67, 0x100, RZ ;  /* 0x0000010043437824 */ /* 0x000fe200078e00ff */
[----:B------:R-:W-:-:S02]  /*6830*/  LOP3.LUT R66, R66, 0xff00, R49, 0xf8, !PT ;  /* 0x0000ff0042427812 */ /* 0x000fc400078ef831 */
[-C--:B------:R-:W-:Y:S02]  /*6840*/  F2FP.F16.E4M3.UNPACK_B R40, R41.reuse ;  /* 0x00000029ff28723e */ /* 0x080fe400020006ff */
[----:B------:R-:W-:Y:S01]  /*6850*/  LOP3.LUT R70, R68, 0xff00, R67, 0xf8, !PT ;  /* 0x0000ff0044467812 */ /* 0x000fe200078ef843 */
[----:B------:R-:W-:Y:S01]  /*6860*/  IMAD.U32 R67, R71, 0x10000, RZ ;  /* 0x0001000047437824 */ /* 0x000fe200078e00ff */
[----:B------:R-:W-:Y:S02]  /*6870*/  SHF.L.U32 R49, R72, 0x10, RZ ;  /* 0x0000001048317819 */ /* 0x000fe400000006ff */
[-C--:B------:R-:W-:Y:S02]  /*6880*/  F2FP.F16.E4M3.UNPACK_B R68, R150.reuse.H1 ;  /* 0x00000096ff44723e */ /* 0x080fe400030006ff */
[----:B------:R-:W-:Y:S02]  /*6890*/  F2FP.F16.E4M3.UNPACK_B R41, R41.H1 ;  /* 0x00000029ff29723e */ /* 0x000fe400030006ff */
[----:B------:R-:W-:Y:S01]  /*68a0*/  LOP3.LUT R72, R70, 0xff0000, R67, 0xf8, !PT ;  /* 0x00ff000046487812 */ /* 0x000fe200078ef843 */
[--C-:B------:R-:W-:Y:S01]  /*68b0*/  HADD2.F32 R71, -RZ, R68.reuse.H1_H1 ;  /* 0x30000044ff477230 */ /* 0x100fe20000004100 */
[-C--:B------:R-:W-:Y:S01]  /*68c0*/  F2FP.F16.E4M3.UNPACK_B R67, R149.reuse.H1 ;  /* 0x00000095ff43723e */ /* 0x080fe200030006ff */
[----:B------:R-:W-:Y:S01]  /*68d0*/  HADD2.F32 R70, -RZ, R68.H0_H0 ;  /* 0x20000044ff467230 */ /* 0x000fe20000004100 */
[----:B------:R-:W-:Y:S01]  /*68e0*/  LOP3.LUT R69, R66, 0xff0000, R49, 0xf8, !PT ;  /* 0x00ff000042457812 */ /* 0x000fe200078ef831 */
[----:B------:R-:W-:Y:S01]  /*68f0*/  HADD2.F32 R66, -RZ, R41.H1_H1 ;  /* 0x30000029ff427230 */ /* 0x000fe20000004100 */
[----:B------:R-:W-:Y:S01]  /*6900*/  F2FP.F16.E4M3.UNPACK_B R150, R150 ;  /* 0x00000096ff96723e */ /* 0x000fe200020006ff */
[----:B------:R-:W-:Y:S01]  /*6910*/  HADD2.F32 R68, -RZ, R67.H0_H0 ;  /* 0x20000043ff447230 */ /* 0x000fe20000004100 */
[----:B------:R-:W-:Y:S01]  /*6920*/  F2FP.F16.E4M3.UNPACK_B R149, R149 ;  /* 0x00000095ff95723e */ /* 0x000fe200020006ff */
[----:B------:R-:W-:-:S02]  /*6930*/  HADD2.F32 R49, -RZ, R40.H1_H1 ;  /* 0x30000028ff317230 */ /* 0x000fc40000004100 */
[-C--:B------:R-:W-:Y:S01]  /*6940*/  FMUL.FTZ R74, R66, R71.reuse ;  /* 0x00000047424a7220 */ /* 0x080fe20000410000 */
[----:B------:R-:W-:Y:S02]  /*6950*/  HADD2.F32 R41, -RZ, R41.H0_H0 ;  /* 0x20000029ff297230 */ /* 0x000fe40000004100 */
[----:B------:R-:W-:Y:S02]  /*6960*/  HADD2.F32 R67, -RZ, R67.H1_H1 ;  /* 0x30000043ff437230 */ /* 0x000fe40000004100 */
[----:B------:R-:W-:Y:S01]  /*6970*/  FMUL.FTZ R73, R49, R70 ;  /* 0x0000004631497220 */ /* 0x000fe20000410000 */
[----:B------:R-:W-:Y:S02]  /*6980*/  HADD2.F32 R40, -RZ, R40.H0_H0 ;  /* 0x20000028ff287230 */ /* 0x000fe40000004100 */
[C---:B------:R-:W-:Y:S01]  /*6990*/  FMUL.FTZ R71, R41.reuse, R71 ;  /* 0x0000004729477220 */ /* 0x040fe20000410000 */
[-C--:B------:R-:W-:Y:S01]  /*69a0*/  FFMA.FTZ R76, R41, R67.reuse, -R74 ;  /* 0x00000043294c7223 */ /* 0x080fe2000001084a */
[----:B------:R-:W-:Y:S01]  /*69b0*/  F2FP.F16.E4M3.UNPACK_B R41, R48.H1 ;  /* 0x00000030ff29723e */ /* 0x000fe200030006ff */
[C---:B------:R-:W-:Y:S01]  /*69c0*/  FMUL.FTZ R70, R40.reuse, R70 ;  /* 0x0000004628467220 */ /* 0x040fe20000410000 */
[----:B------:R-:W-:Y:S01]  /*69d0*/  F2FP.F16.E4M3.UNPACK_B R48, R48 ;  /* 0x00000030ff30723e */ /* 0x000fe200020006ff */
[-C--:B------:R-:W-:Y:S01]  /*69e0*/  FFMA.FTZ R40, R40, R68.reuse, -R73 ;  /* 0x0000004428287223 */ /* 0x080fe20000010849 */
[----:B------:R-:W-:Y:S01]  /*69f0*/  FFMA.FTZ R77, R66, R67, R71 ;  /* 0x00000043424d7223 */ /* 0x000fe20000010047 */
[----:B------:R-:W-:Y:S01]  /*6a00*/  FFMA.FTZ R75, R49, R68, R70 ;  /* 0x00000044314b7223 */ /* 0x000fe20000010046 */
        /* <DEDUP_REMOVED lines=64> */
.L_x_2210:
[----:B------:R-:W-:Y:S05]  /*6e10*/  BSYNC B2 ;  /* 0x0000000000027941 */ /* 0x000fea0003800000 */
.L_x_2209:
[----:B-1----:R0:W-:Y:S02]  /*6e20*/  STG.E.128 desc[UR56][R44.64+0x20], R40 ;  /* 0x000020282c007986 */ /* 0x0021e4000c101d38 */
.L_x_2208:
[----:B------:R-:W-:Y:S05]  /*6e30*/  BSYNC B1 ;  /* 0x0000000000017941 */ /* 0x000fea0003800000 */
.L_x_2207:
        /* <DEDUP_REMOVED lines=11> */
[----:B------:R-:W-:Y:S01]  /*6ef0*/  MOV R49, R42 ;  /* 0x0000002a00317202 */ /* 0x000fe20000000f00 */
[----:B------:R-:W-:Y:S01]  /*6f00*/  IMAD.SHL.U32 R43, R68, 0x100, RZ ;  /* 0x00000100442b7824 */ /* 0x000fe200078e00ff */
[----:B------:R-:W-:Y:S01]  /*6f10*/  LOP3.LUT R48, R63, 0xff0000ff, RZ, 0xc0, !PT ;  /* 0xff0000ff3f307812 */ /* 0x000fe200078ec0ff */
[----:B------:R-:W-:Y:S01]  /*6f20*/  IMAD.SHL.U32 R42, R64, 0x100, RZ ;  /* 0x00000100402a7824 */ /* 0x000fe200078e00ff */
[----:B------:R-:W-:Y:S02]  /*6f30*/  SHF.R.U32.HI R67, RZ, 0x10, R63 ;  /* 0x00000010ff437819 */ /* 0x000fe4000001163f */
[----:B------:R-:W-:-:S02]  /*6f40*/  LOP3.LUT R63, R65, 0xff0000ff, RZ, 0xc0, !PT ;  /* 0xff0000ff413f7812 */ /* 0x000fc400078ec0ff */
[----:B------:R-:W-:Y:S02]  /*6f50*/  SHF.R.U32.HI R66, RZ, 0x10, R65 ;  /* 0x00000010ff427819 */ /* 0x000fe40000011641 */
[----:B------:R-:W-:Y:S01]  /*6f60*/  LOP3.LUT R43, R48, 0xff00, R43, 0xf8, !PT ;  /* 0x0000ff00302b7812 */ /* 0x000fe200078ef82b */
[----:B------:R-:W-:Y:S01]  /*6f70*/  IMAD.U32 R48, R67, 0x10000, RZ ;  /* 0x0001000043307824 */ /* 0x000fe200078e00ff */
[----:B------:R-:W-:Y:S02]  /*6f80*/  LOP3.LUT R63, R63, 0xff00, R42, 0xf8, !PT ;  /* 0x0000ff003f3f7812 */ /* 0x000fe400078ef82a */
[----:B------:R-:W-:Y:S02]  /*6f90*/  SHF.L.U32 R66, R66, 0x10, RZ ;  /* 0x0000001042427819 */ /* 0x000fe400000006ff */
[----:B------:R-:W-:Y:S02]  /*6fa0*/  F2FP.F16.E4M3.UNPACK_B R64, R147.H1 ;  /* 0x00000093ff40723e */ /* 0x000fe400030006ff */
[----:B------:R-:W-:-:S02]  /*6fb0*/  F2FP.F16.E4M3.UNPACK_B R42, R41 ;  /* 0x00000029ff2a723e */ /* 0x000fc400020006ff */
        /* <DEDUP_REMOVED lines=89> */
.L_x_2214:
[----:B------:R-:W-:Y:S05]  /*7550*/  BSYNC B2 ;  /* 0x0000000000027941 */ /* 0x000fea0003800000 */
.L_x_2213:
[----:B-1----:R0:W-:Y:S02]  /*7560*/  STG.E.128 desc[UR56][R44.64+0x40], R40 ;  /* 0x000040282c007986 */ /* 0x0021e4000c101d38 */
.L_x_2212:
[----:B------:R-:W-:Y:S05]  /*7570*/  BSYNC B1 ;  /* 0x0000000000017941 */ /* 0x000fea0003800000 */
.L_x_2211:
        /* <DEDUP_REMOVED lines=13> */
[----:B------:R-:W-:Y:S01]  /*7650*/  SHF.R.U32.HI R64, RZ, 0x10, R59 ;  /* 0x00000010ff407819 */ /* 0x000fe2000001163b */
[----:B------:R-:W-:Y:S01]  /*7660*/  IMAD.SHL.U32 R43, R48, 0x100, RZ ;  /* 0x00000100302b7824 */ /* 0x000fe200078e00ff */
[----:B------:R-:W-:Y:S02]  /*7670*/  LOP3.LUT R59, R59, 0xff0000ff, RZ, 0xc0, !PT ;  /* 0xff0000ff3b3b7812 */ /* 0x000fe400078ec0ff */
[----:B------:R-:W-:-:S02]  /*7680*/  LOP3.LUT R60, R61, 0xff0000ff, RZ, 0xc0, !PT ;  /* 0xff0000ff3d3c7812 */ /* 0x000fc400078ec0ff */
[----:B------:R-:W-:Y:S02]  /*7690*/  SHF.R.U32.HI R63, RZ, 0x10, R61 ;  /* 0x00000010ff3f7819 */ /* 0x000fe4000001163d */
[----:B------:R-:W-:Y:S02]  /*76a0*/  LOP3.LUT R48, R59, 0xff00, R42, 0xf8, !PT ;  /* 0x0000ff003b307812 */ /* 0x000fe400078ef82a */
[----:B------:R-:W-:Y:S01]  /*76b0*/  LOP3.LUT R62, R60, 0xff00, R43, 0xf8, !PT ;  /* 0x0000ff003c3e7812 */ /* 0x000fe200078ef82b */
[----:B------:R-:W-:Y:S01]  /*76c0*/  IMAD.U32 R43, R64, 0x10000, RZ ;  /* 0x00010000402b7824 */ /* 0x000fe200078e00ff */
        /* <DEDUP_REMOVED lines=92> */
.L_x_2218:
[----:B------:R-:W-:Y:S05]  /*7c90*/  BSYNC B2 ;  /* 0x0000000000027941 */ /* 0x000fea0003800000 */
.L_x_2217:
[----:B-1----:R0:W-:Y:S02]  /*7ca0*/  STG.E.128 desc[UR56][R44.64+0x60], R40 ;  /* 0x000060282c007986 */ /* 0x0021e4000c101d38 */
.L_x_2216:
[----:B------:R-:W-:Y:S05]  /*7cb0*/  BSYNC B1 ;  /* 0x0000000000017941 */ /* 0x000fea0003800000 */
.L_x_2215:
        /* <DEDUP_REMOVED lines=10> */
[----:B------:R-:W-:Y:S02]  /*7d60*/  LOP3.LUT R47, R55, 0xff0000ff, RZ, 0xc0, !PT ;  /* 0xff0000ff372f7812 */ /* 0x000fe400078ec0ff */
[----:B------:R-:W-:Y:S02]  /*7d70*/  SHF.R.U32.HI R56, RZ, 0x10, R55 ;  /* 0x00000010ff387819 */ /* 0x000fe40000011637 */
[--C-:B------:R-:W-:Y:S02]  /*7d80*/  SHF.R.U32.HI R55, RZ, 0x8, R57.reuse ;  /* 0x00000008ff377819 */ /* 0x100fe40000011639 */
[----:B------:R-:W-:Y:S02]  /*7d90*/  LOP3.LUT R54, R57, 0xff0000ff, RZ, 0xc0, !PT ;  /* 0xff0000ff39367812 */ /* 0x000fe400078ec0ff */
[----:B------:R-:W-:Y:S01]  /*7da0*/  MOV R48, R42 ;  /* 0x0000002a00307202 */ /* 0x000fe20000000f00 */
[----:B------:R-:W-:Y:S01]  /*7db0*/  IMAD.SHL.U32 R43, R55, 0x100, RZ ;  /* 0x00000100372b7824 */ /* 0x000fe200078e00ff */
[----:B------:R-:W-:Y:S01]  /*7dc0*/  SHF.R.U32.HI R58, RZ, 0x10, R57 ;  /* 0x00000010ff3a7819 */ /* 0x000fe20000011639 */
[----:B------:R-:W-:Y:S01]  /*7dd0*/  IMAD.SHL.U32 R42, R59, 0x100, RZ ;  /* 0x000001003b2a7824 */ /* 0x000fe200078e00ff */
[----:B------:R-:W-:-:S02]  /*7de0*/  F2FP.F16.E4M3.UNPACK_B R55, R91.H1 ;  /* 0x0000005bff37723e */ /* 0x000fc400030006ff */
[----:B------:R-:W-:Y:S01]  /*7df0*/  LOP3.LUT R43, R54, 0xff00, R43, 0xf8, !PT ;  /* 0x0000ff00362b7812 */ /* 0x000fe200078ef82b */
[----:B------:R-:W-:Y:S01]  /*7e00*/  IMAD.U32 R54, R56, 0x10000, RZ ;  /* 0x0001000038367824 */ /* 0x000fe200078e00ff */
[----:B------:R-:W-:Y:S01]  /*7e10*/  LOP3.LUT R47, R47, 0xff00, R42, 0xf8, !PT ;  /* 0x0000ff002f2f7812 */ /* 0x000fe200078ef82a */
[--C-:B------:R-:W-:Y:S01]  /*7e20*/  HADD2.F32 R57, -RZ, R55.reuse.H0_H0 ;  /* 0x20000037ff397230 */ /* 0x100fe20000004100 */
[----:B------:R-:W-:Y:S02]  /*7e30*/  SHF.L.U32 R58, R58, 0x10, RZ ;  /* 0x000000103a3a7819 */ /* 0x000fe400000006ff */
[-C--:B------:R-:W-:Y:S02]  /*7e40*/  F2FP.F16.E4M3.UNPACK_B R42, R41.reuse ;  /* 0x00000029ff2a723e */ /* 0x080fe400020006ff */
[----:B------:R-:W-:Y:S02]  /*7e50*/  LOP3.LUT R56, R47, 0xff0000, R54, 0xf8, !PT ;  /* 0x00ff00002f387812 */ /* 0x000fe400078ef836 */
        /* <DEDUP_REMOVED lines=86> */
.L_x_2222:
[----:B------:R-:W-:Y:S05]  /*83c0*/  BSYNC B2 ;  /* 0x0000000000027941 */ /* 0x000fea0003800000 */
.L_x_2221:
[----:B-1----:R0:W-:Y:S02]  /*83d0*/  STG.E.128 desc[UR56][R44.64+0x80], R40 ;  /* 0x000080282c007986 */ /* 0x0021e4000c101d38 */
.L_x_2220:
[----:B------:R-:W-:Y:S05]  /*83e0*/  BSYNC B1 ;  /* 0x0000000000017941 */ /* 0x000fea0003800000 */
.L_x_2219:
        /* <DEDUP_REMOVED lines=14> */
[----:B------:R-:W-:Y:S02]  /*84d0*/  SHF.R.U32.HI R51, RZ, 0x10, R53 ;  /* 0x00000010ff337819 */ /* 0x000fe40000011635 */
[----:B------:R-:W-:-:S02]  /*84e0*/  SHF.L.U32 R42, R52, 0x8, RZ ;  /* 0x00000008342a7819 */ /* 0x000fc400000006ff */
[----:B------:R-:W-:Y:S02]  /*84f0*/  LOP3.LUT R50, R53, 0xff0000ff, RZ, 0xc0, !PT ;  /* 0xff0000ff35327812 */ /* 0x000fe400078ec0ff */
        /* <DEDUP_REMOVED lines=92> */
[----:B------:R-:W-:Y:S02]  /*8ac0*/  F2FP.SATFINITE.E4M3.F32.PACK_AB_MERGE_C R41, R57, R56, R61 ;  /* 0x000000383929723e */ /* 0x000fe4000480703d */
[----:B------:R-:W-:Y:S02]  /*8ad0*/  F2FP.SATFINITE.E4M3.F32.PACK_AB_MERGE_C R40, R88, R55, R60 ;  /* 0x000000375828723e */ /* 0x000fe4000480703c */
[----:B------:R-:W-:-:S07]  /*8ae0*/  MOV R42, R52 ;  /* 0x00000034002a7202 */ /* 0x000fce0000000f00 */
.L_x_2224:
[----:B------:R-:W-:Y:S05]  /*8af0*/  BSYNC B1 ;  /* 0x0000000000017941 */ /* 0x000fea0003800000 */
.L_x_2223:
[----:B-1----:R0:W-:Y:S01]  /*8b00*/  STG.E.128 desc[UR56][R44.64+0xa0], R40 ;  /* 0x0000a0282c007986 */ /* 0x0021e2000c101d38 */
[----:B------:R-:W-:Y:S05]  /*8b10*/  BRA `(.L_x_2202) ;  /* 0x0000006800507947 */ /* 0x000fea0003800000 */
.L_x_2170:
        /* <DEDUP_REMOVED lines=43> */
.L_x_2226:
[----:B------:R-:W-:Y:S05]  /*8dd0*/  BSYNC B1 ;  /* 0x0000000000017941 */ /* 0x000fea0003800000 */
.L_x_2225:
        /* <DEDUP_REMOVED lines=47> */
.L_x_2228:
[----:B------:R-:W-:Y:S05]  /*90d0*/  BSYNC B1 ;  /* 0x0000000000017941 */ /* 0x000fea0003800000 */
.L_x_2227:
        /* <DEDUP_REMOVED lines=8> */
[----:B------:R-:W-:Y:S01]  /*9160*/  MOV R165, R62 ;  /* 0x0000003e00a57202 */ /* 0x000fe20000000f00 */
        /* <DEDUP_REMOVED lines=14> */
[----:B------:R-:W-:Y:S01]  /*9250*/  IMAD.MOV.U32 R148, RZ, RZ, R84 ;  /* 0x000000ffff947224 */ /* 0x000fe200078e0054 */
[----:B------:R-:W-:Y:S06]  /*9260*/  @!P1 BRA `(.L_x_2229) ;  /* 0x0000000000049947 */ /* 0x000fec0003800000 */
[----:B------:R-:W-:Y:S01]  /*9270*/  BPT.TRAP 0x1 ;  /* 0x000000040000795c */ /* 0x000fe20000300000 */
.L_x_2229:
[----:B------:R-:W-:Y:S01]  /*9280*/  IMAD R39, R17, 0x8, R16 ;  /* 0x0000000811277824 */ /* 0x000fe200078e0210 */
[----:B------:R-:W-:Y:S01]  /*9290*/  SHF.L.U32 R96, R190, 0x1f, RZ ;  /* 0x0000001fbe607819 */ /* 0x000fe200000006ff */
[----:B------:R-:W1:Y:S01]  /*92a0*/  LDC R146, c[0x0][0x2e4] ;  /* 0x0000b900ff927b82 */ /* 0x000e620000000800 */
[----:B------:R-:W-:Y:S02]  /*92b0*/  BSSY B1, `(.L_x_2230) ;  /* 0x0000004000017945 */ /* 0x000fe40003800000 */
[----:B------:R-:W2:Y:S05]  /*92c0*/  SYNCS.PHASECHK.TRANS64.TRYWAIT P5, [R39+URZ+0x29890], R96 ;  /* 0x02989060270075a7 */ /* 0x000eaa00080a017f */
[----:B------:R-:W3:Y:S01]  /*92d0*/  LDC.64 R136, c[0x0][0x2f0] ;  /* 0x0000bc00ff887b82 */ /* 0x000ee20000000a00 */
[----:B--2---:R-:W-:Y:S05]  /*92e0*/  @!P5 BRA `(.L_x_2231) ;  /* 0x000002400058d947 */ /* 0x004fea0003800000 */
.L_x_2496:
[----:B------:R-:W-:Y:S05]  /*92f0*/  BSYNC B1 ;  /* 0x0000000000017941 */ /* 0x000fea0003800000 */
.L_x_2230:
[----:B------:R-:W-:Y:S01]  /*9300*/  BSSY B1, `(.L_x_2232) ;  /* 0x00002eb000017945 */ /* 0x000fe20003800000 */
[----:B-1----:R-:W-:Y:S02]  /*9310*/  IMAD.IADD R155, R146, 0x1, -R118 ;  /* 0x00000001929b7824 */ /* 0x002fe400078e0a76 */
[----:B------:R-:W-:Y:S01]  /*9320*/  IMAD.MOV.U32 R139, RZ, RZ, R93 ;  /* 0x000000ffff8b7224 */ /* 0x000fe200078e005d */
[----:B------:R-:W-:Y:S06]  /*9330*/  @P4 BRA `(.L_x_2233) ;  /* 0x0000002c009c4947 */ /* 0x000fec0003800000 */
[----:B------:R-:W-:Y:S01]  /*9340*/  ISETP.NE.AND P4, PT, R32, RZ, PT ;  /* 0x000000ff2000720c */ /* 0x000fe20003f85270 */
[-C--:B0--3--:R-:W-:Y:S01]  /*9350*/  IMAD R88, R215, R136.reuse, RZ ;  /* 0x00000088d7587224 */ /* 0x089fe200078e02ff */
[----:B------:R-:W-:Y:S01]  /*9360*/  BSSY B2, `(.L_x_2234) ;  /* 0x00000f4000027945 */ /* 0x000fe20003800000 */
[----:B------:R-:W-:-:S04]  /*9370*/  IMAD.WIDE.U32 R140, R23, R136, R138 ;  /* 0x00000088178c7225 */ /* 0x000fc800078e008a */
[----:B------:R-:W-:-:S05]  /*9380*/  IMAD R89, R23, R137, R88 ;  /* 0x0000008917597224 */ /* 0x000fca00078e0258 */
[----:B------:R-:W-:Y:S01]  /*9390*/  IADD3 R166, R89, R141, RZ ;  /* 0x0000008d59a67210 */ /* 0x000fe20007ffe0ff */
[----:B------:R-:W-:Y:S06]  /*93a0*/  @!P4 BRA `(.L_x_2235) ;  /* 0x0000000c00bcc947 */ /* 0x000fec0003800000 */
        /* <DEDUP_REMOVED lines=23> */
[----:B------:R-:W-:Y:S01]  /*9520*/  F2FP.F16.E4M3.UNPACK_B R180, R176.H1 ;  /* 0x000000b0ffb4723e */ /* 0x000fe200030006ff */
[----:B-1----:R-:W-:Y:S01]  /*9530*/  IMAD.MOV.U32 R186, RZ, RZ, R94 ;  /* 0x000000ffffba7224 */ /* 0x002fe200078e005e */
[----:B------:R-:W-:Y:S02]  /*9540*/  F2FP.F16.E4M3.UNPACK_B R177, R92.H1 ;  /* 0x0000005cffb1723e */ /* 0x000fe400030006ff */
        /* <DEDUP_REMOVED lines=16> */
[C---:B------:R-:W-:Y:S01]  /*9650*/  FMUL.FTZ R179, R177.reuse, R180 ;  /* 0x000000b4b1b37220 */ /* 0x040fe20000410000 */
[----:B------:R-:W-:Y:S01]  /*9660*/  F2FP.F16.E4M3.UNPACK_B R192, R186.H1 ;  /* 0x000000baffc0723e */ /* 0x000fe200030006ff */
[C---:B------:R-:W-:Y:S01]  /*9670*/  FMUL.FTZ R180, R54.reuse, R180 ;  /* 0x000000b436b47220 */ /* 0x040fe20000410000 */
[----:B------:R-:W-:Y:S01]  /*9680*/  F2FP.F16.E4M3.UNPACK_B R187, R90.H1 ;  /* 0x0000005affbb723e */ /* 0x000fe200030006ff */
[-C--:B------:R-:W-:Y:S01]  /*9690*/  FFMA.FTZ R179, R54, R52.reuse, -R179 ;  /* 0x0000003436b37223 */ /* 0x080fe200000108b3 */
[----:B------:R-:W-:Y:S02]  /*96a0*/  HADD2.F32 R233, -RZ, R94.H0_H0 ;  /* 0x2000005effe97230 */ /* 0x000fe40000004100 */
[----:B------:R-:W-:Y:S01]  /*96b0*/  FFMA.FTZ R177, R177, R52, R180 ;  /* 0x00000034b1b17223 */ /* 0x000fe200000100b4 */
[----:B------:R-:W-:Y:S01]  /*96c0*/  F2FP.F16.E4M3.UNPACK_B R180, R176 ;  /* 0x000000b0ffb4723e */ /* 0x000fe200020006ff */
[----:B------:R-:W-:Y:S01]  /*96d0*/  HADD2.F32 R176, -RZ, R88.H0_H0 ;  /* 0x20000058ffb07230 */ /* 0x000fe20000004100 */
[----:B------:R-:W-:Y:S01]  /*96e0*/  F2FP.F16.E4M3.UNPACK_B R52, R92 ;  /* 0x0000005cff34723e */ /* 0x000fe200020006ff */
[----:B------:R-:W-:Y:S01]  /*96f0*/  HADD2.F32 R228, -RZ, R192.H0_H0 ;  /* 0x200000c0ffe47230 */ /* 0x000fe20000004100 */
[----:B------:R-:W-:Y:S01]  /*9700*/  F2FP.F16.E4M3.UNPACK_B R92, R178 ;  /* 0x000000b2ff5c723e */ /* 0x000fe200020006ff */
[----:B------:R-:W-:Y:S01]  /*9710*/  HADD2.F32 R183, -RZ, R180.H0_H0 ;  /* 0x200000b4ffb77230 */ /* 0x000fe20000004100 */
[----:B------:R-:W-:Y:S01]  /*9720*/  F2FP.F16.E4M3.UNPACK_B R229, R173.H1 ;  /* 0x000000adffe5723e */ /* 0x000fe200030006ff */
[----:B------:R-:W-:-:S02]  /*9730*/  HADD2.F32 R54, -RZ, R52.H0_H0 ;  /* 0x20000034ff367230 */ /* 0x000fc40000004100 */
[----:B------:R-:W-:Y:S01]  /*9740*/  FMUL.FTZ R232, R228, R233 ;  /* 0x000000e9e4e87220 */ /* 0x000fe20000410000 */
[----:B------:R-:W-:Y:S01]  /*9750*/  HADD2.F32 R181, -RZ, R92.H0_H0 ;  /* 0x2000005cffb57230 */ /* 0x000fe20000004100 */
[----:B------:R-:W-:Y:S01]  /*9760*/  F2FP.F16.E4M3.UNPACK_B R171, R171 ;  /* 0x000000abffab723e */ /* 0x000fe200020006ff */
[----:B------:R-:W-:Y:S02]  /*9770*/  HADD2.F32 R230, -RZ, R187.H0_H0 ;  /* 0x200000bbffe67230 */ /* 0x000fe40000004100 */
[-C--:B------:R-:W-:Y:S01]  /*9780*/  FMUL.FTZ R185, R54, R183.reuse ;  /* 0x000000b736b97220 */ /* 0x080fe20000410000 */
[----:B------:R-:W-:Y:S01]  /*9790*/  FMUL.FTZ R183, R176, R183 ;  /* 0x000000b7b0b77220 */ /* 0x000fe20000410000 */
[----:B------:R-:W-:Y:S01]  /*97a0*/  HADD2.F32 R52, -RZ, R52.H1_H1 ;  /* 0x30000034ff347230 */ /* 0x000fe20000004100 */
[----:B------:R-:W-:Y:S01]  /*97b0*/  F2FP.F16.E4M3.UNPACK_B R186, R186 ;  /* 0x000000baffba723e */ /* 0x000fe200020006ff */
[----:B------:R-:W-:Y:S02]  /*97c0*/  HADD2.F32 R231, -RZ, R229.H0_H0 ;  /* 0x200000e5ffe77230 */ /* 0x000fe40000004100 */
[----:B------:R-:W-:Y:S01]  /*97d0*/  FFMA.FTZ R54, R54, R181, R183 ;  /* 0x000000b536367223 */ /* 0x000fe200000100b7 */
[----:B------:R-:W-:-:S02]  /*97e0*/  HADD2.F32 R183, -RZ, R180.H1_H1 ;  /* 0x300000b4ffb77230 */ /* 0x000fc40000004100 */
[----:B------:R-:W-:Y:S01]  /*97f0*/  FMUL.FTZ R233, R230, R233 ;  /* 0x000000e9e6e97220 */ /* 0x000fe20000410000 */
[----:B------:R-:W-:Y:S02]  /*9800*/  HADD2.F32 R94, -RZ, R94.H1_H1 ;  /* 0x3000005eff5e7230 */ /* 0x000fe40000004100 */
[----:B------:R-:W-:Y:S01]  /*9810*/  FFMA.FTZ R176, R176, R181, -R185 ;  /* 0x000000b5b0b07223 */ /* 0x000fe200000108b9 */
[----:B------:R-:W-:Y:S02]  /*9820*/  HADD2.F32 R192, -RZ, R192.H1_H1 ;  /* 0x300000c0ffc07230 */ /* 0x000fe40000004100 */
[----:B------:R-:W-:Y:S01]  /*9830*/  FMUL.FTZ R185, R52, R183 ;  /* 0x000000b734b97220 */ /* 0x000fe20000410000 */
[----:B------:R-:W-:Y:S02]  /*9840*/  HADD2.F32 R187, -RZ, R187.H1_H1 ;  /* 0x300000bbffbb7230 */ /* 0x000fe40000004100 */
[----:B------:R-:W-:Y:S01]  /*9850*/  FFMA.FTZ R233, R228, R231, R233 ;  /* 0x000000e7e4e97223 */ /* 0x000fe200000100e9 */
[----:B------:R-:W-:-:S02]  /*9860*/  HADD2.F32 R88, -RZ, R88.H1_H1 ;  /* 0x30000058ff587230 */ /* 0x000fc40000004100 */
[-C--:B------:R-:W-:Y:S01]  /*9870*/  FMUL.FTZ R228, R192, R94.reuse ;  /* 0x0000005ec0e47220 */ /* 0x080fe20000410000 */
[----:B------:R-:W-:Y:S02]  /*9880*/  HADD2.F32 R181, -RZ, R92.H1_H1 ;  /* 0x3000005cffb57230 */ /* 0x000fe40000004100 */
[C---:B------:R-:W-:Y:S01]  /*9890*/  FMUL.FTZ R94, R187.reuse, R94 ;  /* 0x0000005ebb5e7220 */ /* 0x040fe20000410000 */
[----:B------:R-:W-:Y:S02]  /*98a0*/  HADD2.F32 R229, -RZ, R229.H1_H1 ;  /* 0x300000e5ffe57230 */ /* 0x000fe40000004100 */
[----:B------:R-:W-:Y:S01]  /*98b0*/  FMUL.FTZ R183, R88, R183 ;  /* 0x000000b758b77220 */ /* 0x000fe20000410000 */
[----:B------:R-:W-:Y:S01]  /*98c0*/  FFMA.FTZ R232, R230, R231, -R232 ;  /* 0x000000e7e6e87223 */ /* 0x000fe200000108e8 */
[----:B------:R-:W-:Y:S01]  /*98d0*/  FFMA.FTZ R92, R88, R181, -R185 ;  /* 0x000000b5585c7223 */ /* 0x000fe200000108b9 */
[----:B------:R-:W-:Y:S01]  /*98e0*/  SHF.R.U32.HI R88, RZ, 0x8, R53 ;  /* 0x00000008ff587819 */ /* 0x000fe20000011635 */
[----:B------:R-:W-:Y:S01]  /*98f0*/  FFMA.FTZ R94, R192, R229, R94 ;  /* 0x000000e5c05e7223 */ /* 0x000fe2000001005e */
[----:B------:R-:W-:Y:S01]  /*9900*/  F2FP.F16.E4M3.UNPACK_B R90, R90 ;  /* 0x0000005aff5a723e */ /* 0x000fe200020006ff */
[----:B------:R-:W-:Y:S01]  /*9910*/  HADD2.F32 R231, -RZ, R171.H0_H0 ;  /* 0x200000abffe77230 */ /* 0x000fe20000004100 */
[----:B------:R-:W-:Y:S01]  /*9920*/  F2FP.F16.E4M3.UNPACK_B R173, R173 ;  /* 0x000000adffad723e */ /* 0x000fe200020006ff */
[----:B------:R-:W-:Y:S01]  /*9930*/  HADD2.F32 R192, -RZ, R186.H0_H0 ;  /* 0x200000baffc07230 */ /* 0x000fe20000004100 */
[----:B------:R-:W-:Y:S01]  /*9940*/  SHF.R.U32.HI R182, RZ, 0x8, R41 ;  /* 0x00000008ffb67819 */ /* 0x000fe20000011629 */
[----:B------:R-:W-:Y:S01]  /*9950*/  FFMA.FTZ R52, R52, R181, R183 ;  /* 0x000000b534347223 */ /* 0x000fe200000100b7 */
[----:B------:R-:W-:Y:S01]  /*9960*/  SHF.R.U32.HI R178, RZ, 0x10, R53 ;  /* 0x00000010ffb27819 */ /* 0x000fe20000011635 */
[----:B------:R-:W-:Y:S01]  /*9970*/  FFMA.FTZ R187, R187, R229, -R228 ;  /* 0x000000e5bbbb7223 */ /* 0x000fe200000108e4 */
[----:B------:R-:W-:Y:S01]  /*9980*/  LOP3.LUT R181, R53, 0xff0000ff, RZ, 0xc0, !PT ;  /* 0xff0000ff35b57812 */ /* 0x000fe200078ec0ff */
[----:B------:R-:W-:Y:S01]  /*9990*/  IMAD.SHL.U32 R88, R88, 0x100, RZ ;  /* 0x0000010058587824 */ /* 0x000fe200078e00ff */
[--C-:B------:R-:W-:Y:S01]  /*99a0*/  SHF.R.U32.HI R180, RZ, 0x10, R55.reuse ;  /* 0x00000010ffb47819 */ /* 0x100fe20000011637 */
[----:B------:R-:W-:Y:S01]  /*99b0*/  HADD2.F32 R229, -RZ, R90.H0_H0 ;  /* 0x2000005affe57230 */ /* 0x000fe20000004100 */
[----:B------:R-:W-:Y:S01]  /*99c0*/  SHF.R.U32.HI R53, RZ, 0x8, R55 ;  /* 0x00000008ff357819 */ /* 0x000fe20000011637 */
[----:B------:R-:W-:Y:S01]  /*99d0*/  HADD2.F32 R228, -RZ, R173.H0_H0 ;  /* 0x200000adffe47230 */ /* 0x000fe20000004100 */
[----:B------:R-:W-:Y:S01]  /*99e0*/  LOP3.LUT R183, R55, 0xff0000ff, RZ, 0xc0, !PT ;  /* 0xff0000ff37b77812 */ /* 0x000fe200078ec0ff */
[-C--:B------:R-:W-:Y:S01]  /*99f0*/  FMUL.FTZ R230, R192, R231.reuse ;  /* 0x000000e7c0e67220 */ /* 0x080fe20000410000 */
[----:B------:R-:W-:Y:S01]  /*9a00*/  SHF.R.U32.HI R55, RZ, 0x10, R41 ;  /* 0x00000010ff377819 */ /* 0x000fe20000011629 */
[----:B------:R-:W-:Y:S01]  /*9a10*/  HADD2.F32 R171, -RZ, R171.H1_H1 ;  /* 0x300000abffab7230 */ /* 0x000fe20000004100 */
[----:B------:R-:W-:Y:S01]  /*9a20*/  LOP3.LUT R185, R41, 0xff0000ff, RZ, 0xc0, !PT ;  /* 0xff0000ff29b97812 */ /* 0x000fe200078ec0ff */
[----:B------:R-:W-:Y:S01]  /*9a30*/  HADD2.F32 R186, -RZ, R186.H1_H1 ;  /* 0x300000baffba7230 */ /* 0x000fe20000004100 */
[----:B------:R-:W-:Y:S01]  /*9a40*/  SHF.L.U32 R182, R182, 0x8, RZ ;  /* 0x00000008b6b67819 */ /* 0x000fe200000006ff */
[----:B------:R-:W-:Y:S01]  /*9a50*/  HADD2.F32 R90, -RZ, R90.H1_H1 ;  /* 0x3000005aff5a7230 */ /* 0x000fe20000004100 */
[----:B------:R-:W-:Y:S01]  /*9a60*/  LOP3.LUT R181, R181, 0xff00, R88, 0xf8, !PT ;  /* 0x0000ff00b5b57812 */ /* 0x000fe200078ef858 */
[----:B------:R-:W-:Y:S01]  /*9a70*/  FMUL.FTZ R231, R229, R231 ;  /* 0x000000e7e5e77220 */ /* 0x000fe20000410000 */
[----:B------:R-:W-:Y:S01]  /*9a80*/  LOP3.LUT R182, R185, 0xff00, R182, 0xf8, !PT ;  /* 0x0000ff00b9b67812 */ /* 0x000fe200078ef8b6 */
[----:B------:R-:W-:Y:S01]  /*9a90*/  FFMA.FTZ R230, R229, R228, -R230 ;  /* 0x000000e4e5e67223 */ /* 0x000fe200000108e6 */
[----:B------:R-:W-:Y:S01]  /*9aa0*/  SHF.L.U32 R55, R55, 0x10, RZ ;  /* 0x0000001037377819 */ /* 0x000fe200000006ff */
[----:B------:R-:W-:-:S02]  /*9ab0*/  IMAD.SHL.U32 R88, R53, 0x100, RZ ;  /* 0x0000010035587824 */ /* 0x000fc400078e00ff */
[-C--:B------:R-:W-:Y:S01]  /*9ac0*/  FMUL.FTZ R229, R186, R171.reuse ;  /* 0x000000abbae57220 */ /* 0x080fe20000410000 */
[----:B------:R-:W-:Y:S02]  /*9ad0*/  HADD2.F32 R173, -RZ, R173.H1_H1 ;  /* 0x300000adffad7230 */ /* 0x000fe40000004100 */
[----:B------:R-:W-:Y:S01]  /*9ae0*/  FMUL.FTZ R171, R90, R171 ;  /* 0x000000ab5aab7220 */ /* 0x000fe20000410000 */
[----:B------:R-:W-:Y:S01]  /*9af0*/  F2FP.SATFINITE.E4M3.F32.PACK_AB_MERGE_C R179, R179, R42, RZ ;  /* 0x0000002ab3b3723e */ /* 0x000fe200048070ff */
[----:B------:R-:W-:Y:S01]  /*9b00*/  IMAD.U32 R178, R178, 0x10000, RZ ;  /* 0x00010000b2b27824 */ /* 0x000fe200078e00ff */
[----:B------:R-:W-:Y:S01]  /*9b10*/  LOP3.LUT R55, R182, 0xff0000, R55, 0xf8, !PT ;  /* 0x00ff0000b6377812 */ /* 0x000fe200078ef837 */
[-C--:B------:R-:W-:Y:S01]  /*9b20*/  FFMA.FTZ R186, R186, R173.reuse, R171 ;  /* 0x000000adbaba7223 */ /* 0x080fe200000100ab */
[----:B------:R-:W-:Y:S01]  /*9b30*/  F2FP.SATFINITE.E4M3.F32.PACK_AB_MERGE_C R177, R177, R40, RZ ;  /* 0x00000028b1b1723e */ /* 0x000fe200048070ff */
[----:B------:R-:W-:Y:S01]  /*9b40*/  FFMA.FTZ R229, R90, R173, -R229 ;  /* 0x000000ad5ae57223 */ /* 0x000fe200000108e5 */
[----:B------:R-:W-:Y:S01]  /*9b50*/  LOP3.LUT R183, R183, 0xff00, R88, 0xf8, !PT ;  /* 0x0000ff00b7b77812 */ /* 0x000fe200078ef858 */
[----:B------:R-:W-:Y:S01]  /*9b60*/  IMAD.U32 R180, R180, 0x10000, RZ ;  /* 0x00010000b4b47824 */ /* 0x000fe200078e00ff */
[----:B------:R-:W-:Y:S01]  /*9b70*/  F2FP.SATFINITE.E4M3.F32.PACK_AB_MERGE_C R88, R92, R176, R179 ;  /* 0x000000b05c58723e */ /* 0x000fe200048070b3 */
[----:B------:R-:W-:Y:S01]  /*9b80*/  FFMA.FTZ R231, R192, R228, R231 ;  /* 0x000000e4c0e77223 */ /* 0x000fe200000100e7 */
        /* <DEDUP_REMOVED lines=9> */
[----:B------:R-:W-:Y:S01]  /*9c20*/  SHF.R.U32.HI R184, RZ, 0x8, R43 ;  /* 0x00000008ffb87819 */ /* 0x000fe2000001162b */
[----:B------:R-:W-:-:S02]  /*9c30*/  HADD2.F32 R42, -RZ, R52.H0_H0 ;  /* 0x20000034ff2a7230 */ /* 0x000fc40000004100 */
[-C--:B------:R-:W-:Y:S01]  /*9c40*/  FMUL.FTZ R179, R40, R177.reuse ;  /* 0x000000b128b37220 */ /* 0x080fe20000410000 */
[----:B------:R-:W-:Y:S01]  /*9c50*/  HADD2.F32 R173, -RZ, R54.H0_H0 ;  /* 0x20000036ffad7230 */ /* 0x000fe20000004100 */
[----:B------:R-:W-:Y:S01]  /*9c60*/  SHF.R.U32.HI R41, RZ, 0x10, R43 ;  /* 0x00000010ff297819 */ /* 0x000fe2000001162b */
[----:B------:R-:W-:Y:S02]  /*9c70*/  IMAD.SHL.U32 R184, R184, 0x100, RZ ;  /* 0x00000100b8b87824 */ /* 0x000fe400078e00ff */
[C---:B------:R-:W-:Y:S01]  /*9c80*/  FMUL.FTZ R177, R42.reuse, R177 ;  /* 0x000000b12ab17220 */ /* 0x040fe20000410000 */
[----:B------:R-:W-:Y:S01]  /*9c90*/  LOP3.LUT R43, R43, 0xff0000ff, RZ, 0xc0, !PT ;  /* 0xff0000ff2b2b7812 */ /* 0x000fe200078ec0ff */
[-C--:B------:R-:W-:Y:S01]  /*9ca0*/  FFMA.FTZ R42, R42, R173.reuse, -R179 ;  /* 0x000000ad2a2a7223 */ /* 0x080fe200000108b3 */
[----:B------:R-:W-:Y:S02]  /*9cb0*/  HADD2.F32 R52, -RZ, R52.H1_H1 ;  /* 0x30000034ff347230 */ /* 0x000fe40000004100 */
[----:B------:R-:W-:Y:S01]  /*9cc0*/  FFMA.FTZ R40, R40, R173, R177 ;  /* 0x000000ad28287223 */ /* 0x000fe200000100b1 */
[----:B------:R-:W-:Y:S01]  /*9cd0*/  HADD2.F32 R173, -RZ, R176.H1_H1 ;  /* 0x300000b0ffad7230 */ /* 0x000fe20000004100 */
[----:B------:R-:W-:Y:S01]  /*9ce0*/  F2FP.F16.E4M3.UNPACK_B R93, R93.H1 ;  /* 0x0000005dff5d723e */ /* 0x000fe200030006ff */
[----:B------:R-:W-:Y:S01]  /*9cf0*/  HADD2.F32 R176, -RZ, R54.H1_H1 ;  /* 0x30000036ffb07230 */ /* 0x000fe20000004100 */
[----:B------:R-:W-:Y:S01]  /*9d00*/  F2FP.F16.E4M3.UNPACK_B R178, R55.H1 ;  /* 0x00000037ffb2723e */ /* 0x000fe200030006ff */
[----:B------:R-:W-:Y:S01]  /*9d10*/  IMAD.U32 R41, R41, 0x10000, RZ ;  /* 0x0001000029297824 */ /* 0x000fe200078e00ff */
[----:B------:R-:W-:Y:S01]  /*9d20*/  LOP3.LUT R184, R43, 0xff00, R184, 0xf8, !PT ;  /* 0x0000ff002bb87812 */ /* 0x000fe200078ef8b8 */
[----:B------:R-:W-:Y:S01]  /*9d30*/  FMUL.FTZ R55, R171, R173 ;  /* 0x000000adab377220 */ /* 0x000fe20000410000 */
[----:B------:R-:W-:Y:S01]  /*9d40*/  F2FP.F16.E4M3.UNPACK_B R89, R89.H1 ;  /* 0x00000059ff59723e */ /* 0x000fe200030006ff */
[----:B------:R-:W-:Y:S01]  /*9d50*/  HADD2.F32 R54, -RZ, R93.H0_H0 ;  /* 0x2000005dff367230 */ /* 0x000fe20000004100 */
[----:B------:R-:W-:Y:S01]  /*9d60*/  LOP3.LUT R43, R183, 0xff0000, R180, 0xf8, !PT ;  /* 0x00ff0000b72b7812 */ /* 0x000fe200078ef8b4 */
[----:B------:R-:W-:Y:S01]  /*9d70*/  FMUL.FTZ R180, R52, R173 ;  /* 0x000000ad34b47220 */ /* 0x000fe20000410000 */
[----:B------:R-:W-:Y:S01]  /*9d80*/  F2FP.F16.E4M3.UNPACK_B R173, R53.H1 ;  /* 0x00000035ffad723e */ /* 0x000fe200030006ff */
[----:B------:R-:W-:-:S02]  /*9d90*/  HADD2.F32 R179, -RZ, R178.H0_H0 ;  /* 0x200000b2ffb37230 */ /* 0x000fc40000004100 */
[-C--:B------:R-:W-:Y:S01]  /*9da0*/  FFMA.FTZ R53, R52, R176.reuse, -R55 ;  /* 0x000000b034357223 */ /* 0x080fe20000010837 */
[----:B------:R-:W-:Y:S01]  /*9db0*/  HADD2.F32 R52, -RZ, R89.H0_H0 ;  /* 0x20000059ff347230 */ /* 0x000fe20000004100 */
[----:B------:R-:W-:Y:S01]  /*9dc0*/  LOP3.LUT R41, R184, 0xff0000, R41, 0xf8, !PT ;  /* 0x00ff0000b8297812 */ /* 0x000fe200078ef829 */
[----:B------:R-:W-:Y:S02]  /*9dd0*/  HADD2.F32 R177, -RZ, R93.H1_H1 ;  /* 0x3000005dffb17230 */ /* 0x000fe40000004100 */
[----:B------:R-:W-:Y:S01]  /*9de0*/  FFMA.FTZ R55, R171, R176, R180 ;  /* 0x000000b0ab377223 */ /* 0x000fe200000100b4 */
[----:B------:R-:W-:Y:S02]  /*9df0*/  HADD2.F32 R178, -RZ, R178.H1_H1 ;  /* 0x300000b2ffb27230 */ /* 0x000fe40000004100 */
[-C--:B------:R-:W-:Y:S01]  /*9e00*/  FMUL.FTZ R181, R54, R179.reuse ;  /* 0x000000b336b57220 */ /* 0x080fe20000410000 */
[----:B------:R-:W-:Y:S02]  /*9e10*/  HADD2.F32 R89, -RZ, R89.H1_H1 ;  /* 0x30000059ff597230 */ /* 0x000fe40000004100 */
[----:B------:R-:W-:Y:S01]  /*9e20*/  FMUL.FTZ R179, R52, R179 ;  /* 0x000000b334b37220 */ /* 0x000fe20000410000 */
[----:B------:R-:W-:-:S02]  /*9e30*/  HADD2.F32 R171, -RZ, R173.H0_H0 ;  /* 0x200000adffab7230 */ /* 0x000fc40000004100 */
[-C--:B------:R-:W-:Y:S01]  /*9e40*/  FMUL.FTZ R180, R177, R178.reuse ;  /* 0x000000b2b1b47220 */ /* 0x080fe20000410000 */
[----:B------:R-:W-:Y:S02]  /*9e50*/  HADD2.F32 R176, -RZ, R173.H1_H1 ;  /* 0x300000adffb07230 */ /* 0x000fe40000004100 */
[----:B------:R-:W-:Y:S01]  /*9e60*/  FMUL.FTZ R178, R89, R178 ;  /* 0x000000b259b27220 */ /* 0x000fe20000410000 */
[----:B------:R-:W-:Y:S01]  /*9e70*/  F2FP.F16.E4M3.UNPACK_B R173, R41 ;  /* 0x00000029ffad723e */ /* 0x000fe200020006ff */
[----:B------:R-:W-:Y:S01]  /*9e80*/  FFMA.FTZ R52, R52, R171, -R181 ;  /* 0x000000ab34347223 */ /* 0x000fe200000108b5 */
[----:B------:R-:W-:Y:S01]  /*9e90*/  F2FP.F16.E4M3.UNPACK_B R93, R91 ;  /* 0x0000005bff5d723e */ /* 0x000fe200020006ff */
[----:B------:R-:W-:Y:S01]  /*9ea0*/  FFMA.FTZ R54, R54, R171, R179 ;  /* 0x000000ab36367223 */ /* 0x000fe200000100b3 */
[----:B------:R-:W-:Y:S01]  /*9eb0*/  F2FP.F16.E4M3.UNPACK_B R171, R95 ;  /* 0x0000005fffab723e */ /* 0x000fe200020006ff */
[-C--:B------:R-:W-:Y:S01]  /*9ec0*/  FFMA.FTZ R177, R177, R176.reuse, R178 ;  /* 0x000000b0b1b17223 */ /* 0x080fe200000100b2 */
[----:B------:R-:W-:Y:S01]  /*9ed0*/  FFMA.FTZ R89, R89, R176, -R180 ;  /* 0x000000b059597223 */ /* 0x000fe200000108b4 */
[----:B------:R-:W-:Y:S01]  /*9ee0*/  F2FP.F16.E4M3.UNPACK_B R178, R43 ;  /* 0x0000002bffb2723e */ /* 0x000fe200020006ff */
[----:B------:R-:W-:Y:S01]  /*9ef0*/  HADD2.F32 R181, -RZ, R173.H0_H0 ;  /* 0x200000adffb57230 */ /* 0x000fe20000004100 */
[----:B------:R-:W-:Y:S01]  /*9f00*/  F2FP.F16.E4M3.UNPACK_B R95, R95.H1 ;  /* 0x0000005fff5f723e */ /* 0x000fe200030006ff */
[----:B------:R-:W-:Y:S01]  /*9f10*/  HADD2.F32 R176, -RZ, R93.H0_H0 ;  /* 0x2000005dffb07230 */ /* 0x000fe20000004100 */
[----:B------:R-:W-:Y:S01]  /*9f20*/  F2FP.F16.E4M3.UNPACK_B R91, R91.H1 ;  /* 0x0000005bff5b723e */ /* 0x000fe200030006ff */
[----:B------:R-:W-:Y:S01]  /*9f30*/  HADD2.F32 R179, -RZ, R171.H0_H0 ;  /* 0x200000abffb37230 */ /* 0x000fe20000004100 */
[----:B------:R-:W-:Y:S01]  /*9f40*/  F2FP.SATFINITE.E4M3.F32.PACK_AB_MERGE_C R94, R94, R233, RZ ;  /* 0x000000e95e5e723e */ /* 0x000fe200048070ff */
[----:B------:R-:W-:-:S02]  /*9f50*/  HADD2.F32 R180, -RZ, R178.H0_H0 ;  /* 0x200000b2ffb47230 */ /* 0x000fc40000004100 */
[CC--:B------:R-:W-:Y:S01]  /*9f60*/  FMUL.FTZ R182, R176.reuse, R181.reuse ;  /* 0x000000b5b0b67220 */ /* 0x0c0fe20000410000 */
[----:B------:R-:W-:Y:S02]  /*9f70*/  HADD2.F32 R171, -RZ, R171.H1_H1 ;  /* 0x300000abffab7230 */ /* 0x000fe40000004100 */
[C---:B------:R-:W-:Y:S01]  /*9f80*/  FMUL.FTZ R183, R179.reuse, R181 ;  /* 0x000000b5b3b77220 */ /* 0x040fe20000410000 */
[----:B------:R-:W-:Y:S01]  /*9f90*/  F2FP.F16.E4M3.UNPACK_B R181, R43.H1 ;  /* 0x0000002bffb5723e */ /* 0x000fe200030006ff */
[-C--:B------:R-:W-:Y:S01]  /*9fa0*/  FFMA.FTZ R179, R179, R180.reuse, R182 ;  /* 0x000000b4b3b37223 */ /* 0x080fe200000100b6 */
[----:B------:R-:W-:Y:S01]  /*9fb0*/  F2FP.F16.E4M3.UNPACK_B R182, R41.H1 ;  /* 0x00000029ffb6723e */ /* 0x000fe200030006ff */
[----:B------:R-:W-:Y:S01]  /*9fc0*/  FFMA.FTZ R176, R176, R180, -R183 ;  /* 0x000000b4b0b07223 */ /* 0x000fe200000108b7 */
[----:B------:R-:W-:Y:S01]  /*9fd0*/  HADD2.F32 R180, -RZ, R95.H0_H0 ;  /* 0x2000005fffb47230 */ /* 0x000fe20000004100 */
[----:B------:R-:W-:Y:S01]  /*9fe0*/  F2FP.SATFINITE.E4M3.F32.PACK_AB_MERGE_C R94, R186, R231, R94 ;  /* 0x000000e7ba5e723e */ /* 0x000fe2000480705e */
[----:B------:R-:W-:Y:S01]  /*9ff0*/  HADD2.F32 R41, -RZ, R91.H0_H0 ;  /* 0x2000005bff297230 */ /* 0x000fe20000004100 */
[----:B------:R-:W-:Y:S01]  /*a000*/  F2FP.SATFINITE.E4M3.F32.PACK_AB_MERGE_C R90, R187, R232, RZ ;  /* 0x000000e8bb5a723e */ /* 0x000fe200048070ff */
[----:B------:R-:W-:Y:S01]  /*a010*/  HADD2.F32 R183, -RZ, R182.H0_H0 ;  /* 0x200000b6ffb77230 */ /* 0x000fe20000004100 */
[----:B------:R-:W-:Y:S01]  /*a020*/  F2FP.SATFINITE.E4M3.F32.PACK_AB_MERGE_C R52, R89, R52, RZ ;  /* 0x000000345934723e */ /* 0x000fe200048070ff */
[----:B------:R-:W-:Y:S01]  /*a030*/  HADD2.F32 R43, -RZ, R181.H0_H0 ;  /* 0x200000b5ff2b7230 */ /* 0x000fe20000004100 */
[----:B------:R-:W-:Y:S01]  /*a040*/  F2FP.SATFINITE.E4M3.F32.PACK_AB_MERGE_C R54, R177, R54, RZ ;  /* 0x00000036b136723e */ /* 0x000fe200048070ff */
[----:B------:R-:W-:-:S02]  /*a050*/  HADD2.F32 R95, -RZ, R95.H1_H1 ;  /* 0x3000005fff5f7230 */ /* 0x000fc40000004100 */
[CC--:B------:R-:W-:Y:S01]  /*a060*/  FMUL.FTZ R184, R180.reuse, R183.reuse ;  /* 0x000000b7b4b87220 */ /* 0x0c0fe20000410000 */
[----:B------:R-:W-:Y:S01]  /*a070*/  FMUL.FTZ R183, R41, R183 ;  /* 0x000000b729b77220 */ /* 0x000fe20000410000 */
        /* <DEDUP_REMOVED lines=8> */
[----:B------:R-:W-:Y:S01]  /*a100*/  HADD2.F32 R93, -RZ, R93.H1_H1 ;  /* 0x3000005dff5d7230 */ /* 0x000fe20000004100 */
[----:B------:R-:W-:Y:S01]  /*a110*/  F2FP.SATFINITE.E4M3.F32.PACK_AB_MERGE_C R89, R53, R42, R52 ;  /* 0x0000002a3559723e */ /* 0x000fe20004807034 */
[-C--:B------:R-:W-:Y:S01]  /*a120*/  FFMA.FTZ R184, R91, R180.reuse, -R184 ;  /* 0x000000b45bb87223 */ /* 0x080fe200000108b8 */
[----:B------:R-:W-:Y:S01]  /*a130*/  FFMA.FTZ R186, R95, R180, R182 ;  /* 0x000000b45fba7223 */ /* 0x000fe200000100b6 */
[----:B------:R-:W-:-:S02]  /*a140*/  HADD2.F32 R180, -RZ, R173.H1_H1 ;  /* 0x300000adffb47230 */ /* 0x000fc40000004100 */
[----:B------:R-:W-:Y:S01]  /*a150*/  HADD2.F32 R178, -RZ, R178.H1_H1 ;  /* 0x300000b2ffb27230 */ /* 0x000fe20000004100 */
[----:B------:R-:W-:Y:S02]  /*a160*/  F2FP.SATFINITE.E4M3.F32.PACK_AB_MERGE_C R41, R184, R41, RZ ;  /* 0x00000029b829723e */ /* 0x000fe400048070ff */
[-C--:B------:R-:W-:Y:S01]  /*a170*/  FMUL.FTZ R182, R171, R180.reuse ;  /* 0x000000b4abb67220 */ /* 0x080fe20000410000 */
[C---:B------:R-:W-:Y:S01]  /*a180*/  FMUL.FTZ R180, R93.reuse, R180 ;  /* 0x000000b45db47220 */ /* 0x040fe20000410000 */
[----:B------:R-:W-:Y:S02]  /*a190*/  F2FP.SATFINITE.E4M3.F32.PACK_AB_MERGE_C R43, R186, R43, RZ ;  /* 0x0000002bba2b723e */ /* 0x000fe400048070ff */
[-C--:B------:R-:W-:Y:S01]  /*a1a0*/  FFMA.FTZ R93, R93, R178.reuse, -R182 ;  /* 0x000000b25d5d7223 */ /* 0x080fe200000108b6 */
[----:B------:R-:W-:-:S04]  /*a1b0*/  FFMA.FTZ R180, R171, R178, R180 ;  /* 0x000000b2abb47223 */ /* 0x000fc800000100b4 */
[----:B------:R-:W-:Y:S02]  /*a1c0*/  F2FP.SATFINITE.E4M3.F32.PACK_AB_MERGE_C R91, R93, R176, R41 ;  /* 0x000000b05d5b723e */ /* 0x000fe40004807029 */
[----:B------:R-:W-:Y:S02]  /*a1d0*/  F2FP.SATFINITE.E4M3.F32.PACK_AB_MERGE_C R93, R55, R40, R54 ;  /* 0x00000028375d723e */ /* 0x000fe40004807036 */
[----:B------:R-:W-:-:S07]  /*a1e0*/  F2FP.SATFINITE.E4M3.F32.PACK_AB_MERGE_C R95, R180, R179, R43 ;  /* 0x000000b3b45f723e */ /* 0x000fce000480702b */
.L_x_2237:
[----:B------:R-:W-:Y:S05]  /*a1f0*/  BSYNC B3 ;  /* 0x0000000000037941 */ /* 0x000fea0003800000 */
.L_x_2236:
        /* <DEDUP_REMOVED lines=10> */
.L_x_2235:
[----:B------:R-:W-:Y:S05]  /*a2a0*/  BSYNC B2 ;  /* 0x0000000000027941 */ /* 0x000fea0003800000 */
.L_x_2234:
        /* <DEDUP_REMOVED lines=41> */
[----:B------:R-:W-:-:S02]  /*a540*/  LOP3.LUT R58, R59, 0xff0000ff, RZ, 0xc0, !PT ;  /* 0xff0000ff3b3a7812 */ /* 0x000fc400078ec0ff */
[----:B------:R-:W-:Y:S02]  /*a550*/  SHF.R.U32.HI R94, RZ, 0x10, R59 ;  /* 0x00000010ff5e7819 */ /* 0x000fe4000001163b */
[----:B------:R-:W-:Y:S02]  /*a560*/  LOP3.LUT R90, R45, 0xff0000ff, RZ, 0xc0, !PT ;  /* 0xff0000ff2d5a7812 */ /* 0x000fe400078ec0ff */
[----:B------:R-:W-:Y:S02]  /*a570*/  SHF.L.U32 R59, R95, 0x8, RZ ;  /* 0x000000085f3b7819 */ /* 0x000fe400000006ff */
[----:B0-----:R-:W-:Y:S01]  /*a580*/  MOV R56, R52 ;  /* 0x0000003400387202 */ /* 0x001fe20000000f00 */
[----:B------:R-:W-:Y:S01]  /*a590*/  IMAD.MOV.U32 R52, RZ, RZ, R42 ;  /* 0x000000ffff347224 */ /* 0x000fe200078e002a */
[----:B------:R-:W-:Y:S02]  /*a5a0*/  LOP3.LUT R95, R90, 0xff00, R93, 0xf8, !PT ;  /* 0x0000ff005a5f7812 */ /* 0x000fe400078ef85d */
[----:B------:R-:W-:-:S02]  /*a5b0*/  LOP3.LUT R40, R58, 0xff00, R59, 0xf8, !PT ;  /* 0x0000ff003a287812 */ /* 0x000fc400078ef83b */
[----:B------:R-:W-:Y:S02]  /*a5c0*/  LOP3.LUT R44, R44, 0xff0000, R47, 0xf8, !PT ;  /* 0x00ff00002c2c7812 */ /* 0x000fe400078ef82f */
        /* <DEDUP_REMOVED lines=65> */
[----:B------:R-:W-:Y:S01]  /*a9e0*/  FFMA.FTZ R92, R94, R172, -R175 ;  /* 0x000000ac5e5c7223 */ /* 0x000fe200000108af */
[--C-:B------:R-:W-:Y:S02]  /*a9f0*/  HADD2.F32 R171, -RZ, R168.reuse.H1_H1 ;  /* 0x300000a8ffab7230 */ /* 0x100fe40000004100 */
[----:B------:R-:W-:Y:S01]  /*aa00*/  FMUL.FTZ R176, R95, R176 ;  /* 0x000000b05fb07220 */ /* 0x000fe20000410000 */
        /* <DEDUP_REMOVED lines=10> */
[----:B------:R-:W-:-:S02]  /*aab0*/  HADD2.F32 R168, -RZ, R170.H0_H0 ;  /* 0x200000aaffa87230 */ /* 0x000fc40000004100 */
[CC--:B------:R-:W-:Y:S01]  /*aac0*/  FMUL.FTZ R172, R52.reuse, R169.reuse ;  /* 0x000000a934ac7220 */ /* 0x0c0fe20000410000 */
[----:B------:R-:W-:Y:S02]  /*aad0*/  HADD2.F32 R54, -RZ, R54.H1_H1 ;  /* 0x30000036ff367230 */ /* 0x000fe40000004100 */
[----:B------:R-:W-:Y:S01]  /*aae0*/  FMUL.FTZ R173, R167, R169 ;  /* 0x000000a9a7ad7220 */ /* 0x000fe20000410000 */
[----:B------:R-:W-:Y:S01]  /*aaf0*/  HADD2.F32 R95, -RZ, R95.H1_H1 ;  /* 0x3000005fff5f7230 */ /* 0x000fe20000004100 */
[----:B------:R-:W-:Y:S01]  /*ab00*/  F2FP.F16.E4M3.UNPACK_B R92, R41 ;  /* 0x00000029ff5c723e */ /* 0x000fe200020006ff */
[----:B------:R-:W-:Y:S02]  /*ab10*/  HADD2.F32 R170, -RZ, R170.H1_H1 ;  /* 0x300000aaffaa7230 */ /* 0x000fe40000004100 */
[----:B------:R-:W-:Y:S01]  /*ab20*/  FFMA.FTZ R173, R52, R168, -R173 ;  /* 0x000000a834ad7223 */ /* 0x000fe200000108ad */
[----:B------:R-:W-:Y:S01]  /*ab30*/  F2FP.SATFINITE.E4M3.F32.PACK_AB_MERGE_C R52, R93, R58, R46 ;  /* 0x0000003a5d34723e */ /* 0x000fe2000480702e */
[----:B------:R-:W-:Y:S01]  /*ab40*/  FMUL.FTZ R174, R54, R171 ;  /* 0x000000ab36ae7220 */ /* 0x000fe20000410000 */
[----:B------:R-:W-:Y:S01]  /*ab50*/  F2FP.F16.E4M3.UNPACK_B R58, R45 ;  /* 0x0000002dff3a723e */ /* 0x000fe200020006ff */
[----:B------:R-:W-:Y:S01]  /*ab60*/  FMUL.FTZ R169, R95, R171 ;  /* 0x000000ab5fa97220 */ /* 0x000fe20000410000 */
[----:B------:R-:W-:Y:S01]  /*ab70*/  F2FP.F16.E4M3.UNPACK_B R57, R53 ;  /* 0x00000035ff39723e */ /* 0x000fe200020006ff */
[----:B------:R-:W-:Y:S01]  /*ab80*/  FFMA.FTZ R172, R167, R168, R172 ;  /* 0x000000a8a7ac7223 */ /* 0x000fe200000100ac */
[----:B------:R-:W-:Y:S01]  /*ab90*/  F2FP.SATFINITE.E4M3.F32.PACK_AB_MERGE_C R177, R177, R94, RZ ;  /* 0x0000005eb1b1723e */ /* 0x000fe200048070ff */
[----:B------:R-:W-:Y:S01]  /*aba0*/  HADD2.F32 R94, -RZ, R58.H0_H0 ;  /* 0x2000003aff5e7230 */ /* 0x000fe20000004100 */
[----:B------:R-:W-:Y:S01]  /*abb0*/  F2FP.SATFINITE.E4M3.F32.PACK_AB_MERGE_C R47, R90, R59, R47 ;  /* 0x0000003b5a2f723e */ /* 0x000fe2000480702f */
[----:B------:R-:W-:Y:S01]  /*abc0*/  HADD2.F32 R59, -RZ, R92.H0_H0 ;  /* 0x2000005cff3b7230 */ /* 0x000fe20000004100 */
[----:B------:R-:W-:Y:S01]  /*abd0*/  F2FP.F16.E4M3.UNPACK_B R90, R44 ;  /* 0x0000002cff5a723e */ /* 0x000fe200020006ff */
[----:B------:R-:W-:Y:S01]  /*abe0*/  FFMA.FTZ R95, R95, R170, R174 ;  /* 0x000000aa5f5f7223 */ /* 0x000fe200000100ae */
[----:B------:R-:W-:Y:S01]  /*abf0*/  HADD2.F32 R56, -RZ, R57.H0_H0 ;  /* 0x20000039ff387230 */ /* 0x000fe20000004100 */
[----:B------:R-:W-:Y:S01]  /*ac00*/  F2FP.F16.E4M3.UNPACK_B R53, R53.H1 ;  /* 0x00000035ff35723e */ /* 0x000fe200030006ff */
[----:B------:R-:W-:Y:S01]  /*ac10*/  FMUL.FTZ R167, R59, R94 ;  /* 0x0000005e3ba77220 */ /* 0x000fe20000410000 */
[----:B------:R-:W-:Y:S01]  /*ac20*/  HADD2.F32 R93, -RZ, R90.H0_H0 ;  /* 0x2000005aff5d7230 */ /* 0x000fe20000004100 */
[----:B------:R-:W-:Y:S01]  /*ac30*/  F2FP.SATFINITE.E4M3.F32.PACK_AB_MERGE_C R46, R95, R172, R177 ;  /* 0x000000ac5f2e723e */ /* 0x000fe200048070b1 */
[----:B------:R-:W-:Y:S01]  /*ac40*/  FMUL.FTZ R94, R56, R94 ;  /* 0x0000005e385e7220 */ /* 0x000fe20000410000 */
[----:B------:R-:W-:Y:S01]  /*ac50*/  HADD2.F32 R92, -RZ, R92.H1_H1 ;  /* 0x3000005cff5c7230 */ /* 0x000fe20000004100 */
[----:B------:R-:W-:Y:S01]  /*ac60*/  F2FP.F16.E4M3.UNPACK_B R44, R44.H1 ;  /* 0x0000002cff2c723e */ /* 0x000fe200030006ff */
        /* <DEDUP_REMOVED lines=10> */
[----:B------:R-:W-:-:S02]  /*ad10*/  HADD2.F32 R45, -RZ, R53.H0_H0 ;  /* 0x20000035ff2d7230 */ /* 0x000fc40000004100 */
[----:B------:R-:W-:Y:S01]  /*ad20*/  FFMA.FTZ R58, R92, R93, R95 ;  /* 0x0000005d5c3a7223 */ /* 0x000fe2000001005f */
[--C-:B------:R-:W-:Y:S02]  /*ad30*/  HADD2.F32 R90, -RZ, R59.reuse.H0_H0 ;  /* 0x2000003bff5a7230 */ /* 0x100fe40000004100 */
[----:B------:R-:W-:Y:S01]  /*ad40*/  FFMA.FTZ R54, R54, R170, -R169 ;  /* 0x000000aa36367223 */ /* 0x000fe200000108a9 */
[--C-:B------:R-:W-:Y:S01]  /*ad50*/  HADD2.F32 R93, -RZ, R94.reuse.H0_H0 ;  /* 0x2000005eff5d7230 */ /* 0x100fe20000004100 */
[-C--:B------:R-:W-:Y:S01]  /*ad60*/  F2FP.F16.E4M3.UNPACK_B R172, R42.reuse.H1 ;  /* 0x0000002affac723e */ /* 0x080fe200030006ff */
[----:B------:R-:W-:Y:S01]  /*ad70*/  HADD2.F32 R92, -RZ, R59.H1_H1 ;  /* 0x3000003bff5c7230 */ /* 0x000fe20000004100 */
[----:B------:R-:W-:Y:S01]  /*ad80*/  F2FP.F16.E4M3.UNPACK_B R171, R42 ;  /* 0x0000002affab723e */ /* 0x000fe200020006ff */
[----:B------:R-:W-:Y:S02]  /*ad90*/  HADD2.F32 R95, -RZ, R94.H1_H1 ;  /* 0x3000005eff5f7230 */ /* 0x000fe40000004100 */
[----:B------:R-:W-:Y:S01]  /*ada0*/  FMUL.FTZ R168, R90, R93 ;  /* 0x0000005d5aa87220 */ /* 0x000fe20000410000 */
[----:B------:R-:W-:-:S02]  /*adb0*/  HADD2.F32 R53, -RZ, R53.H1_H1 ;  /* 0x30000035ff357230 */ /* 0x000fc40000004100 */
[----:B------:R-:W-:Y:S01]  /*adc0*/  FMUL.FTZ R93, R45, R93 ;  /* 0x0000005d2d5d7220 */ /* 0x000fe20000410000 */
[--C-:B------:R-:W-:Y:S02]  /*add0*/  HADD2.F32 R59, -RZ, R44.reuse.H0_H0 ;  /* 0x2000002cff3b7230 */ /* 0x100fe40000004100 */
[-C--:B------:R-:W-:Y:S01]  /*ade0*/  FMUL.FTZ R170, R92, R95.reuse ;  /* 0x0000005f5caa7220 */ /* 0x080fe20000410000 */
[----:B------:R-:W-:Y:S02]  /*adf0*/  HADD2.F32 R94, -RZ, R44.H1_H1 ;  /* 0x3000002cff5e7230 */ /* 0x000fe40000004100 */
[----:B------:R-:W-:Y:S01]  /*ae00*/  FMUL.FTZ R95, R53, R95 ;  /* 0x0000005f355f7220 */ /* 0x000fe20000410000 */
[----:B------:R-:W-:Y:S01]  /*ae10*/  F2FP.SATFINITE.E4M3.F32.PACK_AB_MERGE_C R54, R54, R173, R175 ;  /* 0x000000ad3636723e */ /* 0x000fe200048070af */
[-C--:B------:R-:W-:Y:S01]  /*ae20*/  FFMA.FTZ R44, R45, R59.reuse, -R168 ;  /* 0x0000003b2d2c7223 */ /* 0x080fe200000108a8 */
[----:B------:R-:W-:Y:S01]  /*ae30*/  FFMA.FTZ R45, R90, R59, R93 ;  /* 0x0000003b5a2d7223 */ /* 0x000fe2000001005d */
[-C--:B------:R-:W-:Y:S01]  /*ae40*/  FFMA.FTZ R53, R53, R94.reuse, -R170 ;  /* 0x0000005e35357223 */ /* 0x080fe200000108aa */
[----:B------:R-:W-:Y:S01]  /*ae50*/  FFMA.FTZ R90, R92, R94, R95 ;  /* 0x0000005e5c5a7223 */ /* 0x000fe2000001005f */
[-C--:B------:R-:W-:Y:S01]  /*ae60*/  F2FP.F16.E4M3.UNPACK_B R94, R43.reuse.H1 ;  /* 0x0000002bff5e723e */ /* 0x080fe200030006ff */
[--C-:B------:R-:W-:Y:S01]  /*ae70*/  HADD2.F32 R173, -RZ, R172.reuse.H0_H0 ;  /* 0x200000acffad7230 */ /* 0x100fe20000004100 */
[----:B------:R-:W-:Y:S01]  /*ae80*/  F2FP.F16.E4M3.UNPACK_B R93, R43 ;  /* 0x0000002bff5d723e */ /* 0x000fe200020006ff */
[----:B------:R-:W-:Y:S01]  /*ae90*/  HADD2.F32 R172, -RZ, R172.H1_H1 ;  /* 0x300000acffac7230 */ /* 0x000fe20000004100 */
[-C--:B------:R-:W-:Y:S01]  /*aea0*/  F2FP.F16.E4M3.UNPACK_B R59, R55.reuse ;  /* 0x00000037ff3b723e */ /* 0x080fe200020006ff */
        /* <DEDUP_REMOVED lines=37> */
[----:B------:R-:W-:Y:S02]  /*b100*/  F2FP.SATFINITE.E4M3.F32.PACK_AB_MERGE_C R53, R41, R56, R44 ;  /* 0x000000382935723e */ /* 0x000fe4000480702c */
[----:B------:R-:W-:Y:S01]  /*b110*/  F2FP.SATFINITE.E4M3.F32.PACK_AB_MERGE_C R55, R59, R40, R174 ;  /* 0x000000283b37723e */ /* 0x000fe200048070ae */
[----:B------:R-:W-:Y:S01]  /*b120*/  IMAD.MOV.U32 R40, RZ, RZ, R47 ;  /* 0x000000ffff287224 */ /* 0x000fe200078e002f */
[----:B------:R-:W-:Y:S02]  /*b130*/  F2FP.SATFINITE.E4M3.F32.PACK_AB_MERGE_C R43, R93, R42, R43 ;  /* 0x0000002a5d2b723e */ /* 0x000fe4000480702b */
[----:B------:R-:W-:-:S02]  /*b140*/  F2FP.SATFINITE.E4M3.F32.PACK_AB_MERGE_C R41, R58, R57, R45 ;  /* 0x000000393a29723e */ /* 0x000fc4000480702d */
[----:B------:R-:W-:-:S07]  /*b150*/  MOV R42, R46 ;  /* 0x0000002e002a7202 */ /* 0x000fce0000000f00 */
.L_x_2241:
[----:B------:R-:W-:Y:S05]  /*b160*/  BSYNC B3 ;  /* 0x0000000000037941 */ /* 0x000fea0003800000 */
.L_x_2240:
        /* <DEDUP_REMOVED lines=10> */
.L_x_2239:
[----:B------:R-:W-:Y:S05]  /*b210*/  BSYNC B2 ;  /* 0x0000000000027941 */ /* 0x000fea0003800000 */
.L_x_2238:
[----:B------:R-:W-:-:S13]  /*b220*/  ISETP.NE.AND P4, PT, R34, RZ, PT ;  /* 0x000000ff2200720c */ /* 0x000fda0003f85270 */
[----:B------:R-:W-:Y:S05]  /*b230*/  @!P4 BRA `(.L_x_2233) ;  /* 0x0000000c00dcc947 */ /* 0x000fea0003800000 */
[C---:B------:R-:W-:Y:S01]  /*b240*/  ISETP.GE.AND P6, PT, R191.reuse, R97, PT ;  /* 0x00000061bf00720c */ /* 0x040fe20003fc6270 */
[----:B------:R-:W-:Y:S01]  /*b250*/  BSSY B2, `(.L_x_2242) ;  /* 0x00000eb000027945 */ /* 0x000fe20003800000 */
[----:B---3--:R-:W-:Y:S02]  /*b260*/  IADD3 R53, P4, P5, R116, R140, R27 ;  /* 0x0000008c74357210 */ /* 0x008fe40007d9e01b */
[----:B0-----:R-:W-:Y:S02]  /*b270*/  SEL R40, R118, R155, !P6 ;  /* 0x0000009b76287207 */ /* 0x001fe40007000000 */
[----:B------:R-:W-:Y:S02]  /*b280*/  IADD3.X R52, R0, R166, R30, P4, P5 ;  /* 0x000000a600347210 */ /* 0x000fe400027ea41e */
[----:B------:R-:W-:Y:S02]  /*b290*/  SHF.R.S32.HI R41, RZ, 0x1f, R40 ;  /* 0x0000001fff297819 */ /* 0x000fe40000011428 */
[----:B------:R-:W-:-:S02]  /*b2a0*/  ISETP.GE.AND P4, PT, R191, R134, PT ;  /* 0x00000086bf00720c */ /* 0x000fc40003f86270 */
        /* <DEDUP_REMOVED lines=229> */
.L_x_2243:
[----:B------:R-:W-:Y:S05]  /*c100*/  BSYNC B2 ;  /* 0x0000000000027941 */ /* 0x000fea0003800000 */
.L_x_2242:
        /* <DEDUP_REMOVED lines=10> */
.L_x_2233:
[----:B------:R-:W-:Y:S05]  /*c1b0*/  BSYNC B1 ;  /* 0x0000000000017941 */ /* 0x000fea0003800000 */
.L_x_2232:
        /* <DEDUP_REMOVED lines=66> */
[----:B------:R-:W-:Y:S01]  /*c5e0*/  F2FP.F16.E4M3.UNPACK_B R58, R57.H1 ;  /* 0x00000039ff3a723e */ /* 0x000fe200030006ff */
[----:B------:R-:W-:Y:S01]  /*c5f0*/  HADD2.F32 R41, -RZ, R63.H0_H0 ;  /* 0x2000003fff297230 */ /* 0x000fe20000004100 */
[----:B------:R-:W-:Y:S01]  /*c600*/  LOP3.LUT R40, R55, 0xff0000, R40, 0xf8, !PT ;  /* 0x00ff000037287812 */ /* 0x000fe200078ef828 */
[----:B------:R-:W-:Y:S01]  /*c610*/  HADD2.F32 R56, -RZ, R60.H0_H0 ;  /* 0x2000003cff387230 */ /* 0x000fe20000004100 */
[----:B------:R-:W-:Y:S01]  /*c620*/  F2FP.F16.E4M3.UNPACK_B R61, R160.H1 ;  /* 0x000000a0ff3d723e */ /* 0x000fe200030006ff */
[--C-:B------:R-:W-:Y:S01]  /*c630*/  HADD2.F32 R55, -RZ, R58.reuse.H0_H0 ;  /* 0x2000003aff377230 */ /* 0x100fe20000004100 */
[----:B------:R-:W-:Y:S01]  /*c640*/  SHF.R.U32.HI R67, RZ, 0x10, R67 ;  /* 0x00000010ff437819 */ /* 0x000fe20000011643 */
[----:B------:R-:W-:-:S02]  /*c650*/  HADD2.F32 R58, -RZ, R58.H1_H1 ;  /* 0x3000003aff3a7230 */ /* 0x000fc40000004100 */
[CC--:B------:R-:W-:Y:S01]  /*c660*/  FMUL.FTZ R66, R56.reuse, R41.reuse ;  /* 0x0000002938427220 */ /* 0x0c0fe20000410000 */
[----:B------:R-:W-:Y:S02]  /*c670*/  HADD2.F32 R62, -RZ, R61.H0_H0 ;  /* 0x2000003dff3e7230 */ /* 0x000fe40000004100 */
[----:B------:R-:W-:Y:S01]  /*c680*/  FMUL.FTZ R77, R55, R41 ;  /* 0x00000029374d7220 */ /* 0x000fe20000410000 */
[----:B------:R-:W-:Y:S01]  /*c690*/  IMAD.U32 R67, R67, 0x10000, RZ ;  /* 0x0001000043437824 */ /* 0x000fe200078e00ff */
[----:B------:R-:W-:Y:S01]  /*c6a0*/  SHF.R.U32.HI R65, RZ, 0x10, R65 ;  /* 0x00000010ff417819 */ /* 0x000fe20000011641 */
[-C--:B------:R-:W-:Y:S01]  /*c6b0*/  FFMA.FTZ R55, R55, R62.reuse, -R66 ;  /* 0x0000003e37377223 */ /* 0x080fe20000010842 */
[----:B------:R-:W-:Y:S02]  /*c6c0*/  FFMA.FTZ R56, R56, R62, R77 ;  /* 0x0000003e38387223 */ /* 0x000fe4000001004d */
[----:B------:R-:W-:Y:S01]  /*c6d0*/  LOP3.LUT R41, R64, 0xff0000, R67, 0xf8, !PT ;  /* 0x00ff000040297812 */ /* 0x000fe200078ef843 */
[----:B------:R-:W-:Y:S01]  /*c6e0*/  HADD2.F32 R62, -RZ, R63.H1_H1 ;  /* 0x3000003fff3e7230 */ /* 0x000fe20000004100 */
[----:B------:R-:W-:Y:S01]  /*c6f0*/  F2FP.F16.E4M3.UNPACK_B R158, R158 ;  /* 0x0000009eff9e723e */ /* 0x000fe200020006ff */
[----:B------:R-:W-:Y:S01]  /*c700*/  IMAD.U32 R65, R65, 0x10000, RZ ;  /* 0x0001000041417824 */ /* 0x000fe200078e00ff */
[----:B------:R-:W-:Y:S01]  /*c710*/  F2FP.F16.E4M3.UNPACK_B R160, R160 ;  /* 0x000000a0ffa0723e */ /* 0x000fe200020006ff */
[----:B------:R-:W-:Y:S01]  /*c720*/  HADD2.F32 R64, -RZ, R61.H1_H1 ;  /* 0x3000003dff407230 */ /* 0x000fe20000004100 */
[----:B------:R-:W-:Y:S01]  /*c730*/  F2FP.F16.E4M3.UNPACK_B R61, R59 ;  /* 0x0000003bff3d723e */ /* 0x000fe200020006ff */
[----:B------:R-:W-:Y:S01]  /*c740*/  HADD2.F32 R63, -RZ, R60.H1_H1 ;  /* 0x3000003cff3f7230 */ /* 0x000fe20000004100 */
[----:B------:R-:W-:Y:S01]  /*c750*/  F2FP.F16.E4M3.UNPACK_B R60, R57 ;  /* 0x00000039ff3c723e */ /* 0x000fe200020006ff */
[----:B------:R-:W-:Y:S01]  /*c760*/  FMUL.FTZ R66, R58, R62 ;  /* 0x0000003e3a427220 */ /* 0x000fe20000410000 */
[----:B------:R-:W-:Y:S01]  /*c770*/  LOP3.LUT R44, R44, 0xff0000, R65, 0xf8, !PT ;  /* 0x00ff00002c2c7812 */ /* 0x000fe200078ef841 */
[----:B------:R-:W-:-:S02]  /*c780*/  HADD2.F32 R65, -RZ, R158.H0_H0 ;  /* 0x2000009eff417230 */ /* 0x000fc40000004100 */
[C---:B------:R-:W-:Y:S01]  /*c790*/  FMUL.FTZ R57, R63.reuse, R62 ;  /* 0x0000003e3f397220 */ /* 0x040fe20000410000 */
[--C-:B------:R-:W-:Y:S02]  /*c7a0*/  HADD2.F32 R62, -RZ, R61.reuse.H0_H0 ;  /* 0x2000003dff3e7230 */ /* 0x100fe40000004100 */
[----:B------:R-:W-:Y:S02]  /*c7b0*/  HADD2.F32 R59, -RZ, R60.H0_H0 ;  /* 0x2000003cff3b7230 */ /* 0x000fe40000004100 */
[-C--:B------:R-:W-:Y:S01]  /*c7c0*/  FFMA.FTZ R58, R58, R64.reuse, -R57 ;  /* 0x000000403a3a7223 */ /* 0x080fe20000010839 */
[----:B------:R-:W-:Y:S01]  /*c7d0*/  FFMA.FTZ R57, R63, R64, R66 ;  /* 0x000000403f397223 */ /* 0x000fe20000010042 */
[----:B------:R-:W-:Y:S02]  /*c7e0*/  HADD2.F32 R63, -RZ, R160.H0_H0 ;  /* 0x200000a0ff3f7230 */ /* 0x000fe40000004100 */
[-C--:B------:R-:W-:Y:S01]  /*c7f0*/  FMUL.FTZ R64, R62, R65.reuse ;  /* 0x000000413e407220 */ /* 0x080fe20000410000 */
[----:B------:R-:W-:Y:S01]  /*c800*/  FMUL.FTZ R65, R59, R65 ;  /* 0x000000413b417220 */ /* 0x000fe20000410000 */
[----:B------:R-:W-:Y:S01]  /*c810*/  HADD2.F32 R158, -RZ, R158.H1_H1 ;  /* 0x3000009eff9e7230 */ /* 0x000fe20000004100 */
[----:B------:R-:W-:Y:S01]  /*c820*/  F2FP.SATFINITE.E4M3.F32.PACK_AB_MERGE_C R55, R58, R55, RZ ;  /* 0x000000373a37723e */ /* 0x000fe200048070ff */
[----:B------:R-:W-:-:S02]  /*c830*/  HADD2.F32 R61, -RZ, R61.H1_H1 ;  /* 0x3000003dff3d7230 */ /* 0x000fc40000004100 */
[-C--:B------:R-:W-:Y:S01]  /*c840*/  FFMA.FTZ R59, R59, R63.reuse, -R64 ;  /* 0x0000003f3b3b7223 */ /* 0x080fe20000010840 */
[----:B------:R-:W-:Y:S01]  /*c850*/  FFMA.FTZ R67, R62, R63, R65 ;  /* 0x0000003f3e437223 */ /* 0x000fe20000010041 */
[----:B------:R-:W-:Y:S01]  /*c860*/  HADD2.F32 R60, -RZ, R60.H1_H1 ;  /* 0x3000003cff3c7230 */ /* 0x000fe20000004100 */
[----:B------:R-:W-:Y:S01]  /*c870*/  F2FP.F16.E4M3.UNPACK_B R65, R159.H1 ;  /* 0x0000009fff41723e */ /* 0x000fe200030006ff */
        /* <DEDUP_REMOVED lines=23> */
[--C-:B------:R-:W-:Y:S02]  /*c9f0*/  HADD2.F32 R63, -RZ, R159.reuse.H0_H0 ;  /* 0x2000009fff3f7230 */ /* 0x100fe40000004100 */
[C---:B------:R-:W-:Y:S01]  /*ca00*/  FMUL.FTZ R65, R60.reuse, R65 ;  /* 0x000000413c417220 */ /* 0x040fe20000410000 */
[----:B------:R-:W-:Y:S01]  /*ca10*/  F2FP.F16.E4M3.UNPACK_B R161, R161 ;  /* 0x000000a1ffa1723e */ /* 0x000fe200020006ff */
[-C--:B------:R-:W-:Y:S01]  /*ca20*/  FFMA.FTZ R77, R60, R61.reuse, -R77 ;  /* 0x0000003d3c4d7223 */ /* 0x080fe2000001084d */
[----:B------:R-:W-:Y:S01]  /*ca30*/  F2FP.F16.E4M3.UNPACK_B R60, R46 ;  /* 0x0000002eff3c723e */ /* 0x000fe200020006ff */
[----:B------:R-:W-:Y:S01]  /*ca40*/  FFMA.FTZ R79, R62, R61, R65 ;  /* 0x0000003d3e4f7223 */ /* 0x000fe20000010041 */
[----:B------:R-:W-:Y:S01]  /*ca50*/  HADD2.F32 R46, -RZ, R54.H0_H0 ;  /* 0x20000036ff2e7230 */ /* 0x000fe20000004100 */
[----:B------:R-:W-:Y:S01]  /*ca60*/  F2FP.SATFINITE.E4M3.F32.PACK_AB_MERGE_C R57, R57, R56, RZ ;  /* 0x000000383939723e */ /* 0x000fe200048070ff */
[----:B------:R-:W-:Y:S01]  /*ca70*/  HADD2.F32 R159, -RZ, R159.H1_H1 ;  /* 0x3000009fff9f7230 */ /* 0x000fe20000004100 */
[----:B------:R-:W-:Y:S01]  /*ca80*/  F2FP.F16.E4M3.UNPACK_B R58, R52 ;  /* 0x00000034ff3a723e */ /* 0x000fe200020006ff */
[----:B------:R-:W-:-:S02]  /*ca90*/  HADD2.F32 R61, -RZ, R60.H0_H0 ;  /* 0x2000003cff3d7230 */ /* 0x000fc40000004100 */
[----:B------:R-:W-:Y:S01]  /*caa0*/  FMUL.FTZ R64, R46, R63 ;  /* 0x0000003f2e407220 */ /* 0x000fe20000410000 */
[----:B------:R-:W-:Y:S01]  /*cab0*/  HADD2.F32 R60, -RZ, R60.H1_H1 ;  /* 0x3000003cff3c7230 */ /* 0x000fe20000004100 */
[----:B------:R-:W-:Y:S01]  /*cac0*/  F2FP.SATFINITE.E4M3.F32.PACK_AB_MERGE_C R56, R78, R59, R55 ;  /* 0x0000003b4e38723e */ /* 0x000fe20004807037 */
[----:B------:R-:W-:Y:S02]  /*cad0*/  HADD2.F32 R54, -RZ, R54.H1_H1 ;  /* 0x30000036ff367230 */ /* 0x000fe40000004100 */
[----:B------:R-:W-:Y:S01]  /*cae0*/  FMUL.FTZ R65, R61, R63 ;  /* 0x0000003f3d417220 */ /* 0x000fe20000410000 */
[--C-:B------:R-:W-:Y:S02]  /*caf0*/  HADD2.F32 R62, -RZ, R161.reuse.H0_H0 ;  /* 0x200000a1ff3e7230 */ /* 0x100fe40000004100 */
[-C--:B------:R-:W-:Y:S01]  /*cb00*/  FMUL.FTZ R63, R60, R159.reuse ;  /* 0x0000009f3c3f7220 */ /* 0x080fe20000410000 */
[----:B------:R-:W-:Y:S02]  /*cb10*/  HADD2.F32 R161, -RZ, R161.H1_H1 ;  /* 0x300000a1ffa17230 */ /* 0x000fe40000004100 */
[----:B------:R-:W-:Y:S01]  /*cb20*/  FMUL.FTZ R159, R54, R159 ;  /* 0x0000009f369f7220 */ /* 0x000fe20000410000 */
[----:B------:R-:W-:Y:S01]  /*cb30*/  F2FP.SATFINITE.E4M3.F32.PACK_AB_MERGE_C R77, R77, R88, RZ ;  /* 0x000000584d4d723e */ /* 0x000fe200048070ff */
[-C--:B------:R-:W-:Y:S01]  /*cb40*/  FFMA.FTZ R65, R46, R62.reuse, -R65 ;  /* 0x0000003e2e417223 */ /* 0x080fe20000010841 */
[----:B------:R-:W-:Y:S01]  /*cb50*/  FFMA.FTZ R46, R61, R62, R64 ;  /* 0x0000003e3d2e7223 */ /* 0x000fe20000010040 */
[-C--:B------:R-:W-:Y:S01]  /*cb60*/  FFMA.FTZ R54, R54, R161.reuse, -R63 ;  /* 0x000000a136367223 */ /* 0x080fe2000001083f */
[----:B------:R-:W-:Y:S01]  /*cb70*/  FFMA.FTZ R159, R60, R161, R159 ;  /* 0x000000a13c9f7223 */ /* 0x000fe2000001009f */
[----:B------:R-:W-:-:S02]  /*cb80*/  F2FP.F16.E4M3.UNPACK_B R60, R45 ;  /* 0x0000002dff3c723e */ /* 0x000fc400020006ff */
[----:B------:R-:W-:Y:S02]  /*cb90*/  F2FP.F16.E4M3.UNPACK_B R63, R44 ;  /* 0x0000002cff3f723e */ /* 0x000fe400020006ff */
[----:B------:R-:W-:Y:S01]  /*cba0*/  F2FP.SATFINITE.E4M3.F32.PACK_AB_MERGE_C R76, R79, R76, RZ ;  /* 0x0000004c4f4c723e */ /* 0x000fe200048070ff */
[----:B------:R-:W-:Y:S01]  /*cbb0*/  HADD2.F32 R59, -RZ, R60.H0_H0 ;  /* 0x2000003cff3b7230 */ /* 0x000fe20000004100 */
[----:B------:R-:W-:Y:S01]  /*cbc0*/  F2FP.SATFINITE.E4M3.F32.PACK_AB_MERGE_C R55, R158, R67, R57 ;  /* 0x000000439e37723e */ /* 0x000fe20004807039 */
[----:B------:R-:W-:Y:S01]  /*cbd0*/  HADD2.F32 R66, -RZ, R63.H0_H0 ;  /* 0x2000003fff427230 */ /* 0x000fe20000004100 */
[----:B------:R-:W-:Y:S01]  /*cbe0*/  F2FP.F16.E4M3.UNPACK_B R61, R42 ;  /* 0x0000002aff3d723e */ /* 0x000fe200020006ff */
[----:B------:R-:W-:Y:S01]  /*cbf0*/  HADD2.F32 R57, -RZ, R58.H0_H0 ;  /* 0x2000003aff397230 */ /* 0x000fe20000004100 */
[----:B------:R-:W-:Y:S01]  /*cc00*/  F2FP.SATFINITE.E4M3.F32.PACK_AB_MERGE_C R54, R54, R65, R77 ;  /* 0x000000413636723e */ /* 0x000fe2000480704d */
[----:B------:R-:W-:Y:S01]  /*cc10*/  HADD2.F32 R62, -RZ, R60.H1_H1 ;  /* 0x3000003cff3e7230 */ /* 0x000fe20000004100 */
        /* <DEDUP_REMOVED lines=19> */
[----:B------:R-:W-:Y:S01]  /*cd50*/  F2FP.F16.E4M3.UNPACK_B R66, R41.H1 ;  /* 0x00000029ff42723e */ /* 0x000fe200030006ff */
[----:B------:R-:W-:Y:S02]  /*cd60*/  HADD2.F32 R44, -RZ, R59.H0_H0 ;  /* 0x2000003bff2c7230 */ /* 0x000fe40000004100 */
[----:B------:R-:W-:-:S02]  /*cd70*/  HADD2.F32 R61, -RZ, R61.H1_H1 ;  /* 0x3000003dff3d7230 */ /* 0x000fc40000004100 */
[-C--:B------:R-:W-:Y:S01]  /*cd80*/  FMUL.FTZ R67, R60, R65.reuse ;  /* 0x000000413c437220 */ /* 0x080fe20000410000 */
[----:B------:R-:W-:Y:S02]  /*cd90*/  HADD2.F32 R64, -RZ, R64.H1_H1 ;  /* 0x30000040ff407230 */ /* 0x000fe40000004100 */
[----:B------:R-:W-:Y:S01]  /*cda0*/  FMUL.FTZ R65, R44, R65 ;  /* 0x000000412c417220 */ /* 0x000fe20000410000 */
[----:B------:R-:W-:Y:S02]  /*cdb0*/  HADD2.F32 R59, -RZ, R59.H1_H1 ;  /* 0x3000003bff3b7230 */ /* 0x000fe40000004100 */
        /* <DEDUP_REMOVED lines=8> */
[----:B------:R-:W-:Y:S01]  /*ce40*/  FFMA.FTZ R77, R44, R63, -R67 ;  /* 0x0000003f2c4d7223 */ /* 0x000fe20000010843 */
[-C--:B------:R-:W-:Y:S01]  /*ce50*/  F2FP.F16.E4M3.UNPACK_B R59, R47.reuse ;  /* 0x0000002fff3b723e */ /* 0x080fe200020006ff */
[----:B------:R-:W-:Y:S01]  /*ce60*/  FFMA.FTZ R79, R61, R62, R64 ;  /* 0x0000003e3d4f7223 */ /* 0x000fe20000010040 */
[----:B------:R-:W-:Y:S01]  /*ce70*/  F2FP.F16.E4M3.UNPACK_B R60, R47.H1 ;  /* 0x0000002fff3c723e */ /* 0x000fe200030006ff */
[----:B------:R-:W-:Y:S01]  /*ce80*/  HADD2.F32 R44, -RZ, R42.H0_H0 ;  /* 0x2000002aff2c7230 */ /* 0x000fe20000004100 */
[----:B------:R-:W-:Y:S01]  /*ce90*/  F2FP.F16.E4M3.UNPACK_B R43, R43.H1 ;  /* 0x0000002bff2b723e */ /* 0x000fe200030006ff */
[----:B------:R-:W-:Y:S01]  /*cea0*/  HADD2.F32 R61, -RZ, R59.H0_H0 ;  /* 0x2000003bff3d7230 */ /* 0x000fe20000004100 */
[-C--:B------:R-:W-:Y:S01]  /*ceb0*/  F2FP.F16.E4M3.UNPACK_B R41, R40.reuse ;  /* 0x00000028ff29723e */ /* 0x080fe200020006ff */
[----:B------:R-:W-:Y:S01]  /*cec0*/  HADD2.F32 R67, -RZ, R65.H0_H0 ;  /* 0x20000041ff437230 */ /* 0x000fe20000004100 */
[----:B------:R-:W-:Y:S01]  /*ced0*/  F2FP.F16.E4M3.UNPACK_B R62, R40.H1 ;  /* 0x00000028ff3e723e */ /* 0x000fe200030006ff */
[----:B------:R-:W-:Y:S01]  /*cee0*/  HADD2.F32 R40, -RZ, R60.H0_H0 ;  /* 0x2000003cff287230 */ /* 0x000fe20000004100 */
[----:B------:R-:W-:Y:S01]  /*cef0*/  F2FP.SATFINITE.E4M3.F32.PACK_AB_MERGE_C R77, R88, R77, RZ ;  /* 0x0000004d584d723e */ /* 0x000fe200048070ff */
[----:B------:R-:W-:-:S02]  /*cf00*/  HADD2.F32 R76, -RZ, R66.H0_H0 ;  /* 0x20000042ff4c7230 */ /* 0x000fc40000004100 */
[-C--:B------:R-:W-:Y:S01]  /*cf10*/  FMUL.FTZ R89, R61, R67.reuse ;  /* 0x000000433d597220 */ /* 0x080fe20000410000 */
[----:B------:R-:W-:Y:S02]  /*cf20*/  HADD2.F32 R47, -RZ, R43.H0_H0 ;  /* 0x2000002bff2f7230 */ /* 0x000fe40000004100 */
[----:B------:R-:W-:Y:S01]  /*cf30*/  FMUL.FTZ R90, R44, R67 ;  /* 0x000000432c5a7220 */ /* 0x000fe20000410000 */
        /* <DEDUP_REMOVED lines=34> */
[----:B------:R-:W-:-:S07]  /*d160*/  MOV R40, R56 ;  /* 0x0000003800287202 */ /* 0x000fce0000000f00 */
.L_x_2247:
[----:B------:R-:W-:Y:S05]  /*d170*/  BSYNC B2 ;  /* 0x0000000000027941 */ /* 0x000fea0003800000 */
.L_x_2246:
[----:B0-----:R0:W-:Y:S04]  /*d180*/  STG.E.128 desc[UR56][R48.64], R40 ;  /* 0x0000002830007986 */ /* 0x0011e8000c101d38 */
[----:B-1----:R0:W-:Y:S02]  /*d190*/  @!P2 STG.E.128 desc[UR56][R50.64], R44 ;  /* 0x0000002c3200a986 */ /* 0x0021e4000c101d38 */
.L_x_2245:
[----:B------:R-:W-:Y:S05]  /*d1a0*/  BSYNC B1 ;  /* 0x0000000000017941 */ /* 0x000fea0003800000 */
.L_x_2244:
        /* <DEDUP_REMOVED lines=9> */
[----:B------:R-:W-:-:S04]  /*d240*/  LEA.HI.SX32 R41, R40, R21, 0x1b ;  /* 0x0000001528297211 */ /* 0x000fc800078fdaff */
[----:B------:R-:W-:-:S04]  /*d250*/  SHF.L.U32 R43, R41, 0x4, RZ ;  /* 0x00000004292b7819 */ /* 0x000fc800000006ff */
[----:B------:R-:W-:-:S13]  /*d260*/  ISETP.GE.AND P2, PT, R43, R146, PT ;  /* 0x000000922b00720c */ /* 0x000fda0003f46270 */
[--C-:B------:R-:W-:Y:S02]  /*d270*/  @!P2 SHF.R.S32.HI R40, RZ, 0x1f, R43.reuse ;  /* 0x0000001fff28a819 */ /* 0x100fe4000001142b */
[----:B------:R-:W-:-:S04]  /*d280*/  @!P2 IADD3 R51, P4, P5, R116, R138, R43 ;  /* 0x0000008a7433a210 */ /* 0x000fc80007d9e02b */
[----:B------:R-:W-:Y:S02]  /*d290*/  @!P2 IADD3.X R40, R0, R53, R40, P4, P5 ;  /* 0x000000350028a210 */ /* 0x000fe400027ea428 */
[----:B------:R-:W-:-:S05]  /*d2a0*/  IADD3 R48, P4, R49, R124, RZ ;  /* 0x0000007c31307210 */ /* 0x000fca0007f9e0ff */
[----:B------:R-:W-:Y:S01]  /*d2b0*/  IMAD.X R49, R42, 0x1, R125, P4 ;  /* 0x000000012a317824 */ /* 0x000fe200020e067d */
        /* <DEDUP_REMOVED lines=11> */
[----:B------:R-:W-:-:S03]  /*d370*/  IMAD R43, R17, 0x7800, R40 ;  /* 0x00007800112b7824 */ /* 0x000fc600078e0228 */
[C---:B------:R-:W-:Y:S01]  /*d380*/  IADD3 R41, R16.reuse, R41, RZ ;  /* 0x0000002910297210 */ /* 0x040fe20007ffe0ff */
[----:B------:R-:W-:-:S05]  /*d390*/  IMAD.IADD R44, R16, 0x1, R43 ;  /* 0x00000001102c7824 */ /* 0x000fca00078e022b */
        /* <DEDUP_REMOVED lines=15> */
[----:B------:R-:W-:Y:S02]  /*d490*/  LOP3.LUT R59, R83, 0xff0000ff, RZ, 0xc0, !PT ;  /* 0xff0000ff533b7812 */ /* 0x000fe400078ec0ff */
[----:B------:R-:W-:Y:S02]  /*d4a0*/  SHF.R.U32.HI R66, RZ, 0x10, R81 ;  /* 0x00000010ff427819 */ /* 0x000fe40000011651 */
[----:B------:R-:W-:Y:S02]  /*d4b0*/  LOP3.LUT R61, R69, 0xff0000ff, RZ, 0xc0, !PT ;  /* 0xff0000ff453d7812 */ /* 0x000fe400078ec0ff */
[----:B------:R-:W-:Y:S01]  /*d4c0*/  SHF.L.U32 R42, R58, 0x8, RZ ;  /* 0x000000083a2a7819 */ /* 0x000fe200000006ff */
[----:B------:R-:W-:Y:S01]  /*d4d0*/  IMAD.U32 R44, R66, 0x10000, RZ ;  /* 0x00010000422c7824 */ /* 0x000fe200078e00ff */
[----:B------:R-:W-:Y:S02]  /*d4e0*/  SHF.R.U32.HI R56, RZ, 0x8, R71 ;  /* 0x00000008ff387819 */ /* 0x000fe40000011647 */
[----:B------:R-:W-:Y:S01]  /*d4f0*/  LOP3.LUT R59, R59, 0xff00, R40, 0xf8, !PT ;  /* 0x0000ff003b3b7812 */ /* 0x000fe200078ef828 */
[----:B------:R-:W-:Y:S01]  /*d500*/  IMAD.U32 R40, R64, 0x10000, RZ ;  /* 0x0001000040287824 */ /* 0x000fe200078e00ff */
[----:B------:R-:W-:Y:S01]  /*d510*/  LOP3.LUT R63, R61, 0xff00, R42, 0xf8, !PT ;  /* 0x0000ff003d3f7812 */ /* 0x000fe200078ef82a */
[----:B------:R-:W-:Y:S01]  /*d520*/  IMAD.SHL.U32 R46, R56, 0x100, RZ ;  /* 0x00000100382e7824 */ /* 0x000fe200078e00ff */
[----:B------:R-:W-:-:S02]  /*d530*/  F2FP.F16.E4M3.UNPACK_B R64, R151.H1 ;  /* 0x00000097ff40723e */ /* 0x000fc400030006ff */
[----:B------:R-:W-:Y:S02]  /*d540*/  F2FP.F16.E4M3.UNPACK_B R61, R60.H1 ;  /* 0x0000003cff3d723e */ /* 0x000fe400030006ff */
[----:B------:R-:W-:Y:S01]  /*d550*/  F2FP.F16.E4M3.UNPACK_B R58, R57.H1 ;  /* 0x00000039ff3a723e */ /* 0x000fe200030006ff */
[----:B------:R-:W-:Y:S01]  /*d560*/  HADD2.F32 R42, -RZ, R64.H0_H0 ;  /* 0x20000040ff2a7230 */ /* 0x000fe20000004100 */
[----:B------:R-:W-:Y:S01]  /*d570*/  SHF.R.U32.HI R62, RZ, 0x10, R71 ;  /* 0x00000010ff3e7819 */ /* 0x000fe20000011647 */
[----:B------:R-:W-:Y:S01]  /*d580*/  HADD2.F32 R56, -RZ, R61.H0_H0 ;  /* 0x2000003dff387230 */ /* 0x000fe20000004100 */
[----:B------:R-:W-:Y:S02]  /*d590*/  LOP3.LUT R65, R71, 0xff0000ff, RZ, 0xc0, !PT ;  /* 0xff0000ff47417812 */ /* 0x000fe400078ec0ff */
[----:B------:R-:W-:Y:S02]  /*d5a0*/  LOP3.LUT R40, R59, 0xff0000, R40, 0xf8, !PT ;  /* 0x00ff00003b287812 */ /* 0x000fe400078ef828 */
[----:B------:R-:W-:Y:S01]  /*d5b0*/  LOP3.LUT R44, R55, 0xff0000, R44, 0xf8, !PT ;  /* 0x00ff0000372c7812 */ /* 0x000fe200078ef82c */
[----:B------:R-:W-:Y:S01]  /*d5c0*/  HADD2.F32 R55, -RZ, R58.H0_H0 ;  /* 0x2000003aff377230 */ /* 0x000fe20000004100 */
[----:B------:R-:W-:Y:S01]  /*d5d0*/  F2FP.F16.E4M3.UNPACK_B R59, R153.H1 ;  /* 0x00000099ff3b723e */ /* 0x000fe200030006ff */
[----:B------:R-:W-:Y:S01]  /*d5e0*/  FMUL.FTZ R68, R56, R42 ;  /* 0x0000002a38447220 */ /* 0x000fe20000410000 */
[----:B------:R-:W-:-:S02]  /*d5f0*/  SHF.R.U32.HI R67, RZ, 0x10, R69 ;  /* 0x00000010ff437819 */ /* 0x000fc40000011645 */
[----:B------:R-:W-:Y:S01]  /*d600*/  LOP3.LUT R66, R65, 0xff00, R46, 0xf8, !PT ;  /* 0x0000ff0041427812 */ /* 0x000fe200078ef82e */
[----:B------:R-:W-:Y:S01]  /*d610*/  IMAD.U32 R65, R62, 0x10000, RZ ;  /* 0x000100003e417824 */ /* 0x000fe200078e00ff */
[----:B------:R-:W-:Y:S01]  /*d620*/  SHF.L.U32 R46, R67, 0x10, RZ ;  /* 0x00000010432e7819 */ /* 0x000fe200000006ff */
[--C-:B------:R-:W-:Y:S02]  /*d630*/  HADD2.F32 R62, -RZ, R59.reuse.H0_H0 ;  /* 0x2000003bff3e7230 */ /* 0x100fe40000004100 */
[----:B------:R-:W-:Y:S01]  /*d640*/  FMUL.FTZ R67, R55, R42 ;  /* 0x0000002a37437220 */ /* 0x000fe20000410000 */
[----:B------:R-:W-:Y:S02]  /*d650*/  F2FP.F16.E4M3.UNPACK_B R151, R151 ;  /* 0x00000097ff97723e */ /* 0x000fe400020006ff */
        /* <DEDUP_REMOVED lines=10> */
[----:B------:R-:W-:-:S02]  /*d700*/  HADD2.F32 R59, -RZ, R58.H1_H1 ;  /* 0x3000003aff3b7230 */ /* 0x000fc40000004100 */
[----:B------:R-:W-:Y:S02]  /*d710*/  HADD2.F32 R64, -RZ, R151.H0_H0 ;  /* 0x20000097ff407230 */ /* 0x000fe40000004100 */
[CC--:B------:R-:W-:Y:S01]  /*d720*/  FMUL.FTZ R66, R62.reuse, R65.reuse ;  /* 0x000000413e427220 */ /* 0x0c0fe20000410000 */
        /* <DEDUP_REMOVED lines=38> */
[----:B------:R-:W-:Y:S02]  /*d990*/  HADD2.F32 R61, -RZ, R152.H0_H0 ;  /* 0x20000098ff3d7230 */ /* 0x000fe40000004100 */
[----:B------:R-:W-:Y:S01]  /*d9a0*/  FFMA.FTZ R60, R57, R62, -R58 ;  /* 0x0000003e393c7223 */ /* 0x000fe2000001083a */
[----:B------:R-:W-:Y:S01]  /*d9b0*/  F2FP.F16.E4M3.UNPACK_B R57, R54 ;  /* 0x00000036ff39723e */ /* 0x000fe200020006ff */
[----:B------:R-:W-:Y:S01]  /*d9c0*/  HADD2.F32 R54, -RZ, R52.H0_H0 ;  /* 0x20000034ff367230 */ /* 0x000fe20000004100 */
[----:B------:R-:W-:Y:S01]  /*d9d0*/  F2FP.F16.E4M3.UNPACK_B R154, R154 ;  /* 0x0000009aff9a723e */ /* 0x000fe200020006ff */
[----:B------:R-:W-:Y:S01]  /*d9e0*/  FFMA.FTZ R77, R59, R62, R64 ;  /* 0x0000003e3b4d7223 */ /* 0x000fe20000010040 */
[----:B------:R-:W-:Y:S01]  /*d9f0*/  HADD2.F32 R152, -RZ, R152.H1_H1 ;  /* 0x30000098ff987230 */ /* 0x000fe20000004100 */
[----:B------:R-:W-:Y:S01]  /*da00*/  F2FP.SATFINITE.E4M3.F32.PACK_AB_MERGE_C R55, R70, R55, RZ ;  /* 0x000000374637723e */ /* 0x000fe200048070ff */
[--C-:B------:R-:W-:Y:S01]  /*da10*/  HADD2.F32 R58, -RZ, R57.reuse.H0_H0 ;  /* 0x20000039ff3a7230 */ /* 0x100fe20000004100 */
[----:B------:R-:W-:Y:S01]  /*da20*/  F2FP.F16.E4M3.UNPACK_B R64, R46 ;  /* 0x0000002eff40723e */ /* 0x000fe200020006ff */
[----:B------:R-:W-:Y:S01]  /*da30*/  HADD2.F32 R57, -RZ, R57.H1_H1 ;  /* 0x30000039ff397230 */ /* 0x000fe20000004100 */
[----:B------:R-:W-:Y:S01]  /*da40*/  F2FP.SATFINITE.E4M3.F32.PACK_AB_MERGE_C R67, R67, R56, RZ ;  /* 0x000000384343723e */ /* 0x000fe200048070ff */
[----:B------:R-:W-:-:S02]  /*da50*/  HADD2.F32 R59, -RZ, R154.H0_H0 ;  /* 0x2000009aff3b7230 */ /* 0x000fc40000004100 */
[-C--:B------:R-:W-:Y:S01]  /*da60*/  FMUL.FTZ R63, R58, R61.reuse ;  /* 0x0000003d3a3f7220 */ /* 0x080fe20000410000 */
[----:B------:R-:W-:Y:S02]  /*da70*/  HADD2.F32 R52, -RZ, R52.H1_H1 ;  /* 0x30000034ff347230 */ /* 0x000fe40000004100 */
[C---:B------:R-:W-:Y:S01]  /*da80*/  FMUL.FTZ R61, R54.reuse, R61 ;  /* 0x0000003d363d7220 */ /* 0x040fe20000410000 */
[----:B------:R-:W-:Y:S02]  /*da90*/  HADD2.F32 R154, -RZ, R154.H1_H1 ;  /* 0x3000009aff9a7230 */ /* 0x000fe40000004100 */
[CC--:B------:R-:W-:Y:S01]  /*daa0*/  FMUL.FTZ R69, R57.reuse, R152.reuse ;  /* 0x0000009839457220 */ /* 0x0c0fe20000410000 */
[-C--:B------:R-:W-:Y:S01]  /*dab0*/  FFMA.FTZ R54, R54, R59.reuse, -R63 ;  /* 0x0000003b36367223 */ /* 0x080fe2000001083f */
[----:B------:R-:W-:Y:S01]  /*dac0*/  FFMA.FTZ R61, R58, R59, R61 ;  /* 0x0000003b3a3d7223 */ /* 0x000fe2000001003d */
[C---:B------:R-:W-:Y:S01]  /*dad0*/  FMUL.FTZ R152, R52.reuse, R152 ;  /* 0x0000009834987220 */ /* 0x040fe20000410000 */
[----:B------:R-:W-:Y:S01]  /*dae0*/  F2FP.F16.E4M3.UNPACK_B R59, R45 ;  /* 0x0000002dff3b723e */ /* 0x000fe200020006ff */
[-C--:B------:R-:W-:Y:S01]  /*daf0*/  FFMA.FTZ R69, R52, R154.reuse, -R69 ;  /* 0x0000009a34457223 */ /* 0x080fe20000010845 */
[----:B------:R-:W-:Y:S01]  /*db00*/  F2FP.F16.E4M3.UNPACK_B R58, R41 ;  /* 0x00000029ff3a723e */ /* 0x000fe200020006ff */
[----:B------:R-:W-:Y:S01]  /*db10*/  FFMA.FTZ R52, R57, R154, R152 ;  /* 0x0000009a39347223 */ /* 0x000fe20000010098 */
[----:B------:R-:W-:Y:S01]  /*db20*/  F2FP.SATFINITE.E4M3.F32.PACK_AB_MERGE_C R71, R60, R71, RZ ;  /* 0x000000473c47723e */ /* 0x000fe200048070ff */
[--C-:B------:R-:W-:Y:S01]  /*db30*/  HADD2.F32 R60, -RZ, R59.reuse.H0_H0 ;  /* 0x2000003bff3c7230 */ /* 0x100fe20000004100 */
[----:B------:R-:W-:Y:S01]  /*db40*/  F2FP.SATFINITE.E4M3.F32.PACK_AB_MERGE_C R56, R68, R65, R55 ;  /* 0x000000414438723e */ /* 0x000fe20004807037 */
[----:B------:R-:W-:Y:S01]  /*db50*/  HADD2.F32 R65, -RZ, R64.H0_H0 ;  /* 0x20000040ff417230 */ /* 0x000fe20000004100 */
[----:B------:R-:W-:Y:S01]  /*db60*/  F2FP.F16.E4M3.UNPACK_B R62, R44 ;  /* 0x0000002cff3e723e */ /* 0x000fe200020006ff */
[----:B------:R-:W-:Y:S01]  /*db70*/  HADD2.F32 R57, -RZ, R58.H0_H0 ;  /* 0x2000003aff397230 */ /* 0x000fe20000004100 */
[----:B------:R-:W-:Y:S01]  /*db80*/  F2FP.SATFINITE.E4M3.F32.PACK_AB_MERGE_C R76, R77, R76, RZ ;  /* 0x0000004c4d4c723e */ /* 0x000fe200048070ff */
[----:B------:R-:W-:Y:S01]  /*db90*/  HADD2.F32 R64, -RZ, R64.H1_H1 ;  /* 0x30000040ff407230 */ /* 0x000fe20000004100 */
[----:B------:R-:W-:Y:S01]  /*dba0*/  F2FP.SATFINITE.E4M3.F32.PACK_AB_MERGE_C R55, R151, R66, R67 ;  /* 0x000000429737723e */ /* 0x000fe20004807043 */
[----:B------:R-:W-:Y:S01]  /*dbb0*/  HADD2.F32 R63, -RZ, R62.H0_H0 ;  /* 0x2000003eff3f7230 */ /* 0x000fe20000004100 */
[----:B------:R-:W-:Y:S01]  /*dbc0*/  F2FP.SATFINITE.E4M3.F32.PACK_AB_MERGE_C R52, R52, R61, R76 ;  /* 0x0000003d3434723e */ /* 0x000fe2000480704c */
[----:B------:R-:W-:Y:S01]  /*dbd0*/  FMUL.FTZ R66, R60, R65 ;  /* 0x000000413c427220 */ /* 0x000fe20000410000 */
[----:B------:R-:W-:-:S02]  /*dbe0*/  HADD2.F32 R61, -RZ, R59.H1_H1 ;  /* 0x3000003bff3d7230 */ /* 0x000fc40000004100 */
[C---:B------:R-:W-:Y:S01]  /*dbf0*/  FMUL.FTZ R65, R57.reuse, R65 ;  /* 0x0000004139417220 */ /* 0x040fe20000410000 */
[----:B------:R-:W-:Y:S02]  /*dc00*/  HADD2.F32 R59, -RZ, R58.H1_H1 ;  /* 0x3000003aff3b7230 */ /* 0x000fe40000004100 */
[-C--:B------:R-:W-:Y:S01]  /*dc10*/  FFMA.FTZ R57, R57, R63.reuse, -R66 ;  /* 0x0000003f39397223 */ /* 0x080fe20000010842 */
[----:B------:R-:W-:Y:S02]  /*dc20*/  HADD2.F32 R62, -RZ, R62.H1_H1 ;  /* 0x3000003eff3e7230 */ /* 0x000fe40000004100 */
[-C--:B------:R-:W-:Y:S01]  /*dc30*/  FMUL.FTZ R66, R61, R64.reuse ;  /* 0x000000403d427220 */ /* 0x080fe20000410000 */
[----:B------:R-:W-:Y:S01]  /*dc40*/  FFMA.FTZ R58, R60, R63, R65 ;  /* 0x0000003f3c3a7223 */ /* 0x000fe20000010041 */
[C---:B------:R-:W-:Y:S01]  /*dc50*/  FMUL.FTZ R64, R59.reuse, R64 ;  /* 0x000000403b407220 */ /* 0x040fe20000410000 */
[----:B------:R-:W-:Y:S01]  /*dc60*/  F2FP.F16.E4M3.UNPACK_B R60, R45.H1 ;  /* 0x0000002dff3c723e */ /* 0x000fe200030006ff */
[----:B------:R-:W-:Y:S01]  /*dc70*/  FFMA.FTZ R68, R59, R62, -R66 ;  /* 0x0000003e3b447223 */ /* 0x000fe20000010842 */
[----:B------:R-:W-:Y:S01]  /*dc80*/  F2FP.F16.E4M3.UNPACK_B R59, R46.H1 ;  /* 0x0000002eff3b723e */ /* 0x000fe200030006ff */
[----:B------:R-:W-:Y:S01]  /*dc90*/  FFMA.FTZ R67, R61, R62, R64 ;  /* 0x0000003e3d437223 */ /* 0x000fe20000010040 */
[----:B------:R-:W-:Y:S01]  /*dca0*/  F2FP.F16.E4M3.UNPACK_B R41, R41.H1 ;  /* 0x00000029ff29723e */ /* 0x000fe200030006ff */
[--C-:B------:R-:W-:Y:S01]  /*dcb0*/  HADD2.F32 R46, -RZ, R60.reuse.H0_H0 ;  /* 0x2000003cff2e7230 */ /* 0x100fe20000004100 */
[----:B------:R-:W-:Y:S01]  /*dcc0*/  F2FP.F16.E4M3.UNPACK_B R44, R44.H1 ;  /* 0x0000002cff2c723e */ /* 0x000fe200030006ff */
        /* <DEDUP_REMOVED lines=8> */
[--C-:B------:R-:W-:Y:S02]  /*dd50*/  HADD2.F32 R59, -RZ, R44.reuse.H0_H0 ;  /* 0x2000002cff3b7230 */ /* 0x100fe40000004100 */
[----:B------:R-:W-:Y:S02]  /*dd60*/  HADD2.F32 R41, -RZ, R41.H1_H1 ;  /* 0x30000029ff297230 */ /* 0x000fe40000004100 */
[-C--:B------:R-:W-:Y:S01]  /*dd70*/  FMUL.FTZ R66, R60, R62.reuse ;  /* 0x0000003e3c427220 */ /* 0x080fe20000410000 */
[----:B------:R-:W-:Y:S02]  /*dd80*/  HADD2.F32 R44, -RZ, R44.H1_H1 ;  /* 0x3000002cff2c7230 */ /* 0x000fe40000004100 */
[----:B------:R-:W-:Y:S01]  /*dd90*/  FFMA.FTZ R70, R46, R59, R61 ;  /* 0x0000003b2e467223 */ /* 0x000fe2000001003d */
[----:B------:R-:W-:Y:S01]  /*dda0*/  F2FP.F16.E4M3.UNPACK_B R46, R47 ;  /* 0x0000002fff2e723e */ /* 0x000fe200020006ff */
[----:B------:R-:W-:Y:S01]  /*ddb0*/  FFMA.FTZ R69, R45, R59, -R64 ;  /* 0x0000003b2d457223 */ /* 0x000fe20000010840 */
[C---:B------:R-:W-:Y:S01]  /*ddc0*/  FMUL.FTZ R45, R41.reuse, R62 ;  /* 0x0000003e292d7220 */ /* 0x040fe20000410000 */
[----:B------:R-:W-:Y:S01]  /*ddd0*/  FFMA.FTZ R76, R41, R44, -R66 ;  /* 0x0000002c294c7223 */ /* 0x000fe20000010842 */
[-C--:B------:R-:W-:Y:S01]  /*dde0*/  F2FP.F16.E4M3.UNPACK_B R41, R43.reuse ;  /* 0x0000002bff29723e */ /* 0x080fe200020006ff */
[----:B------:R-:W-:Y:S01]  /*ddf0*/  HADD2.F32 R59, -RZ, R46.H0_H0 ;  /* 0x2000002eff3b7230 */ /* 0x000fe20000004100 */
[----:B------:R-:W-:Y:S01]  /*de00*/  F2FP.F16.E4M3.UNPACK_B R64, R42.H1 ;  /* 0x0000002aff40723e */ /* 0x000fe200030006ff */
[----:B------:R-:W-:Y:S01]  /*de10*/  HADD2.F32 R65, -RZ, R63.H0_H0 ;  /* 0x2000003fff417230 */ /* 0x000fe20000004100 */
[----:B------:R-:W-:Y:S01]  /*de20*/  F2FP.F16.E4M3.UNPACK_B R43, R43.H1 ;  /* 0x0000002bff2b723e */ /* 0x000fe200030006ff */
[----:B------:R-:W-:Y:S01]  /*de30*/  FFMA.FTZ R71, R60, R44, R45 ;  /* 0x0000002c3c477223 */ /* 0x000fe2000001002d */
        /* <DEDUP_REMOVED lines=11> */
[----:B------:R-:W-:Y:S02]  /*def0*/  HADD2.F32 R47, -RZ, R47.H1_H1 ;  /* 0x3000002fff2f7230 */ /* 0x000fe40000004100 */
[----:B------:R-:W-:Y:S01]  /*df00*/  FMUL.FTZ R65, R45, R66 ;  /* 0x000000422d417220 */ /* 0x000fe20000410000 */
[----:B------:R-:W-:Y:S02]  /*df10*/  HADD2.F32 R64, -RZ, R64.H1_H1 ;  /* 0x30000040ff407230 */ /* 0x000fe40000004100 */
[----:B------:R-:W-:Y:S01]  /*df20*/  FFMA.FTZ R77, R44, R61, -R77 ;  /* 0x0000003d2c4d7223 */ /* 0x000fe2000001084d */
[----:B------:R-:W-:-:S02]  /*df30*/  HADD2.F32 R43, -RZ, R43.H1_H1 ;  /* 0x3000002bff2b7230 */ /* 0x000fc40000004100 */
[C---:B------:R-:W-:Y:S01]  /*df40*/  FMUL.FTZ R80, R40.reuse, R66 ;  /* 0x0000004228507220 */ /* 0x040fe20000410000 */
[----:B------:R-:W-:Y:S02]  /*df50*/  HADD2.F32 R62, -RZ, R60.H0_H0 ;  /* 0x2000003cff3e7230 */ /* 0x000fe40000004100 */
[-C--:B------:R-:W-:Y:S01]  /*df60*/  FMUL.FTZ R44, R47, R64.reuse ;  /* 0x000000402f2c7220 */ /* 0x080fe20000410000 */
[----:B------:R-:W-:Y:S02]  /*df70*/  HADD2.F32 R46, -RZ, R46.H1_H1 ;  /* 0x3000002eff2e7230 */ /* 0x000fe40000004100 */
[----:B------:R-:W-:Y:S01]  /*df80*/  FMUL.FTZ R64, R43, R64 ;  /* 0x000000402b407220 */ /* 0x000fe20000410000 */
[----:B------:R-:W-:Y:S02]  /*df90*/  HADD2.F32 R63, -RZ, R63.H1_H1 ;  /* 0x3000003fff3f7230 */ /* 0x000fe40000004100 */
[----:B------:R-:W-:Y:S01]  /*dfa0*/  FFMA.FTZ R65, R40, R62, R65 ;  /* 0x0000003e28417223 */ /* 0x000fe20000010041 */
[----:B------:R-:W-:-:S02]  /*dfb0*/  HADD2.F32 R60, -RZ, R60.H1_H1 ;  /* 0x3000003cff3c7230 */ /* 0x000fc40000004100 */
[----:B------:R-:W-:Y:S01]  /*dfc0*/  FFMA.FTZ R80, R45, R62, -R80 ;  /* 0x0000003e2d507223 */ /* 0x000fe20000010850 */
[----:B------:R-:W-:Y:S02]  /*dfd0*/  HADD2.F32 R41, -RZ, R41.H1_H1 ;  /* 0x30000029ff297230 */ /* 0x000fe40000004100 */
[CC--:B------:R-:W-:Y:S01]  /*dfe0*/  FMUL.FTZ R40, R46.reuse, R63.reuse ;  /* 0x0000003f2e287220 */ /* 0x0c0fe20000410000 */
[----:B------:R-:W-:Y:S02]  /*dff0*/  HADD2.F32 R42, -RZ, R42.H1_H1 ;  /* 0x3000002aff2a7230 */ /* 0x000fe40000004100 */
[-C--:B------:R-:W-:Y:S01]  /*e000*/  FFMA.FTZ R43, R43, R60.reuse, -R44 ;  /* 0x0000003c2b2b7223 */ /* 0x080fe2000001082c */
[----:B------:R-:W-:Y:S01]  /*e010*/  FFMA.FTZ R64, R47, R60, R64 ;  /* 0x0000003c2f407223 */ /* 0x000fe20000010040 */
[----:B------:R-:W-:Y:S01]  /*e020*/  FMUL.FTZ R63, R41, R63 ;  /* 0x0000003f293f7220 */ /* 0x000fe20000410000 */
[----:B------:R-:W-:Y:S01]  /*e030*/  FFMA.FTZ R78, R59, R61, R78 ;  /* 0x0000003d3b4e7223 */ /* 0x000fe2000001004e */
[----:B------:R-:W-:Y:S01]  /*e040*/  FFMA.FTZ R40, R41, R42, -R40 ;  /* 0x0000002a29287223 */ /* 0x000fe20000010828 */
[----:B------:R-:W-:Y:S01]  /*e050*/  F2FP.SATFINITE.E4M3.F32.PACK_AB_MERGE_C R43, R43, R80, RZ ;  /* 0x000000502b2b723e */ /* 0x000fe200048070ff */
[----:B------:R-:W-:Y:S01]  /*e060*/  FFMA.FTZ R63, R46, R42, R63 ;  /* 0x0000002a2e3f7223 */ /* 0x000fe2000001003f */
[----:B------:R-:W-:Y:S01]  /*e070*/  F2FP.SATFINITE.E4M3.F32.PACK_AB_MERGE_C R70, R71, R70, RZ ;  /* 0x000000464746723e */ /* 0x000fe200048070ff */
[----:B------:R-:W-:Y:S01]  /*e080*/  IMAD.MOV.U32 R44, RZ, RZ, R55 ;  /* 0x000000ffff2c7224 */ /* 0x000fe200078e0037 */
        /* <DEDUP_REMOVED lines=8> */
.L_x_2251:
[----:B------:R-:W-:Y:S05]  /*e110*/  BSYNC B2 ;  /* 0x0000000000027941 */ /* 0x000fea0003800000 */
.L_x_2250:
[----:B0-----:R3:W-:Y:S04]  /*e120*/  STG.E.128 desc[UR56][R48.64], R40 ;  /* 0x0000002830007986 */ /* 0x0017e8000c101d38 */
[----:B-1----:R3:W-:Y:S02]  /*e130*/  @!P2 STG.E.128 desc[UR56][R50.64], R44 ;  /* 0x0000002c3200a986 */ /* 0x0027e4000c101d38 */
.L_x_2249:
[----:B------:R-:W-:Y:S05]  /*e140*/  BSYNC B1 ;  /* 0x0000000000017941 */ /* 0x000fea0003800000 */
.L_x_2248:
[----:B------:R-:W-:-:S13]  /*e150*/  ISETP.NE.AND P2, PT, R34, RZ, PT ;  /* 0x000000ff2200720c */ /* 0x000fda0003f45270 */
[----:B------:R-:W-:Y:S05]  /*e160*/  @!P2 BRA `(.L_x_2202) ;  /* 0x0000001000bca947 */ /* 0x000fea0003800000 */
[----:B------:R-:W-:Y:S01]  /*e170*/  ISETP.GE.AND P5, PT, R191, R97, PT ;  /* 0x00000061bf00720c */ /* 0x000fe20003fa6270 */
[----:B------:R-:W-:Y:S01]  /*e180*/  BSSY B1, `(.L_x_2252) ;  /* 0x00000ed000017945 */ /* 0x000fe20003800000 */
[----:B0--3--:R-:W-:Y:S02]  /*e190*/  IADD3 R49, P2, P4, R116, R138, R27 ;  /* 0x0000008a74317210 */ /* 0x009fe40007c5e01b */
[----:B------:R-:W-:Y:S02]  /*e1a0*/  SEL R155, R118, R155, !P5 ;  /* 0x0000009b769b7207 */ /* 0x000fe40006800000 */
[----:B------:R-:W-:Y:S02]  /*e1b0*/  IADD3.X R42, R0, R53, R30, P2, P4 ;  /* 0x00000035002a7210 */ /* 0x000fe400017e841e */
[----:B------:R-:W-:Y:S02]  /*e1c0*/  SHF.R.S32.HI R40, RZ, 0x1f, R155 ;  /* 0x0000001fff287819 */ /* 0x000fe4000001149b */
[----:B------:R-:W-:-:S02]  /*e1d0*/  IADD3 R48, P2, R49, R124, RZ ;  /* 0x0000007c31307210 */ /* 0x000fc40007f5e0ff */
[----:B------:R-:W-:-:S03]  /*e1e0*/  LEA.HI R155, R40, R155, RZ, 0x5 ;  /* 0x0000009b289b7211 */ /* 0x000fc600078f28ff */
[----:B------:R-:W-:Y:S01]  /*e1f0*/  IMAD.X R49, R42, 0x1, R125, P2 ;  /* 0x000000012a317824 */ /* 0x000fe200010e067d */
[----:B------:R-:W-:Y:S02]  /*e200*/  LEA.HI.SX32 R155, R155, R26, 0x1b ;  /* 0x0000001a9b9b7211 */ /* 0x000fe400078fdaff */
[----:B------:R-:W-:Y:S02]  /*e210*/  ISETP.GE.AND P2, PT, R191, R134, PT ;  /* 0x00000086bf00720c */ /* 0x000fe40003f46270 */
        /* <DEDUP_REMOVED lines=15> */
[--C-:B------:R-:W-:Y:S01]  /*e310*/  SHF.R.U32.HI R57, RZ, 0x8, R85.reuse ;  /* 0x00000008ff397819 */ /* 0x100fe20000011655 */
[----:B0-----:R-:W-:Y:S01]  /*e320*/  IMAD.MOV.U32 R50, RZ, RZ, R40 ;  /* 0x000000ffff327224 */ /* 0x001fe200078e0028 */
[----:B------:R-:W-:Y:S01]  /*e330*/  LOP3.LUT R52, R85, 0xff0000ff, RZ, 0xc0, !PT ;  /* 0xff0000ff55347812 */ /* 0x000fe200078ec0ff */
[----:B------:R-:W-:Y:S01]  /*e340*/  IMAD.MOV.U32 R55, RZ, RZ, R42 ;  /* 0x000000ffff377224 */ /* 0x000fe200078e002a */
[----:B------:R-:W-:Y:S01]  /*e350*/  SHF.R.U32.HI R66, RZ, 0x10, R85 ;  /* 0x00000010ff427819 */ /* 0x000fe20000011655 */
[----:B------:R-:W-:Y:S01]  /*e360*/  IMAD.SHL.U32 R57, R57, 0x100, RZ ;  /* 0x0000010039397824 */ /* 0x000fe200078e00ff */
[----:B------:R-:W-:Y:S01]  /*e370*/  SHF.R.U32.HI R61, RZ, 0x8, R87 ;  /* 0x00000008ff3d7819 */ /* 0x000fe20000011657 */
[----:B-1----:R-:W-:Y:S01]  /*e380*/  IMAD.MOV.U32 R59, RZ, RZ, R46 ;  /* 0x000000ffff3b7224 */ /* 0x002fe200078e002e */
[----:B------:R-:W-:Y:S02]  /*e390*/  MOV R56, R44 ;  /* 0x0000002c00387202 */ /* 0x000fe40000000f00 */
[----:B------:R-:W-:Y:S01]  /*e3a0*/  LOP3.LUT R44, R52, 0xff00, R57, 0xf8, !PT ;  /* 0x0000ff00342c7812 */ /* 0x000fe200078ef839 */
[----:B------:R-:W-:Y:S01]  /*e3b0*/  IMAD.U32 R57, R66, 0x10000, RZ ;  /* 0x0001000042397824 */ /* 0x000fe200078e00ff */
[----:B------:R-:W-:-:S02]  /*e3c0*/  LOP3.LUT R54, R87, 0xff0000ff, RZ, 0xc0, !PT ;  /* 0xff0000ff57367812 */ /* 0x000fc400078ec0ff */
[----:B------:R-:W-:Y:S02]  /*e3d0*/  SHF.R.U32.HI R63, RZ, 0x8, R73 ;  /* 0x00000008ff3f7819 */ /* 0x000fe40000011649 */
[----:B------:R-:W-:Y:S02]  /*e3e0*/  SHF.R.U32.HI R65, RZ, 0x8, R75 ;  /* 0x00000008ff417819 */ /* 0x000fe4000001164b */
[----:B------:R-:W-:Y:S01]  /*e3f0*/  SHF.L.U32 R61, R61, 0x8, RZ ;  /* 0x000000083d3d7819 */ /* 0x000fe200000006ff */
[----:B------:R-:W-:Y:S01]  /*e400*/  IMAD.SHL.U32 R63, R63, 0x100, RZ ;  /* 0x000001003f3f7824 */ /* 0x000fe200078e00ff */
[----:B------:R-:W-:Y:S01]  /*e410*/  SHF.R.U32.HI R62, RZ, 0x10, R87 ;  /* 0x00000010ff3e7819 */ /* 0x000fe20000011657 */
[----:B------:R-:W-:Y:S01]  /*e420*/  IMAD.SHL.U32 R65, R65, 0x100, RZ ;  /* 0x0000010041417824 */ /* 0x000fe200078e00ff */
[----:B------:R-:W-:Y:S02]  /*e430*/  LOP3.LUT R40, R54, 0xff00, R61, 0xf8, !PT ;  /* 0x0000ff0036287812 */ /* 0x000fe400078ef83d */
[----:B------:R-:W-:-:S02]  /*e440*/  LOP3.LUT R44, R44, 0xff0000, R57, 0xf8, !PT ;  /* 0x00ff00002c2c7812 */ /* 0x000fc400078ef839 */
[----:B------:R-:W-:Y:S02]  /*e450*/  SHF.L.U32 R61, R62, 0x10, RZ ;  /* 0x000000103e3d7819 */ /* 0x000fe400000006ff */
[----:B------:R-:W-:Y:S02]  /*e460*/  LOP3.LUT R58, R73, 0xff0000ff, RZ, 0xc0, !PT ;  /* 0xff0000ff493a7812 */ /* 0x000fe400078ec0ff */
[----:B------:R-:W-:Y:S02]  /*e470*/  LOP3.LUT R60, R75, 0xff0000ff, RZ, 0xc0, !PT ;  /* 0xff0000ff4b3c7812 */ /* 0x000fe400078ec0ff */
[----:B------:R-:W-:Y:S02]  /*e480*/  F2FP.F16.E4M3.UNPACK_B R62, R150.H1 ;  /* 0x00000096ff3e723e */ /* 0x000fe400030006ff */
[----:B------:R-:W-:Y:S02]  /*e490*/  F2FP.F16.E4M3.UNPACK_B R57, R56.H1 ;  /* 0x00000038ff39723e */ /* 0x000fe400030006ff */
[----:B------:R-:W-:-:S02]  /*e4a0*/  F2FP.F16.E4M3.UNPACK_B R52, R50.H1 ;  /* 0x00000032ff34723e */ /* 0x000fc400030006ff */
[----:B------:R-:W-:Y:S01]  /*e4b0*/  LOP3.LUT R46, R58, 0xff00, R63, 0xf8, !PT ;  /* 0x0000ff003a2e7812 */ /* 0x000fe200078ef83f */
[----:B------:R-:W-:Y:S01]  /*e4c0*/  HADD2.F32 R63, -RZ, R62.H0_H0 ;  /* 0x2000003eff3f7230 */ /* 0x000fe20000004100 */
[----:B------:R-:W-:Y:S01]  /*e4d0*/  LOP3.LUT R42, R60, 0xff00, R65, 0xf8, !PT ;  /* 0x0000ff003c2a7812 */ /* 0x000fe200078ef841 */
[----:B------:R-:W-:Y:S01]  /*e4e0*/  HADD2.F32 R58, -RZ, R57.H0_H0 ;  /* 0x20000039ff3a7230 */ /* 0x000fe20000004100 */
[----:B------:R-:W-:Y:S01]  /*e4f0*/  F2FP.F16.E4M3.UNPACK_B R60, R148.H1 ;  /* 0x00000094ff3c723e */ /* 0x000fe200030006ff */
[----:B------:R-:W-:Y:S01]  /*e500*/  HADD2.F32 R54, -RZ, R52.H0_H0 ;  /* 0x20000034ff367230 */ /* 0x000fe20000004100 */
[----:B------:R-:W-:Y:S02]  /*e510*/  LOP3.LUT R40, R40, 0xff0000, R61, 0xf8, !PT ;  /* 0x00ff000028287812 */ /* 0x000fe400078ef83d */
[----:B------:R-:W-:Y:S01]  /*e520*/  SHF.R.U32.HI R64, RZ, 0x10, R73 ;  /* 0x00000010ff407819 */ /* 0x000fe20000011649 */
[----:B------:R-:W-:Y:S02]  /*e530*/  HADD2.F32 R61, -RZ, R60.H0_H0 ;  /* 0x2000003cff3d7230 */ /* 0x000fe40000004100 */
[-C--:B------:R-:W-:Y:S01]  /*e540*/  FMUL.FTZ R69, R58, R63.reuse ;  /* 0x0000003f3a457220 */ /* 0x080fe20000410000 */
[----:B------:R-:W-:Y:S01]  /*e550*/  FMUL.FTZ R63, R54, R63 ;  /* 0x0000003f363f7220 */ /* 0x000fe20000410000 */
[----:B------:R-:W-:Y:S01]  /*e560*/  F2FP.F16.E4M3.UNPACK_B R150, R150 ;  /* 0x00000096ff96723e */ /* 0x000fe200020006ff */
[----:B------:R-:W-:-:S02]  /*e570*/  IMAD.U32 R65, R64, 0x10000, RZ ;  /* 0x0001000040417824 */ /* 0x000fc400078e00ff */
[-C--:B------:R-:W-:Y:S01]  /*e580*/  FFMA.FTZ R69, R54, R61.reuse, -R69 ;  /* 0x0000003d36457223 */ /* 0x080fe20000010845 */
[----:B------:R-:W-:Y:S01]  /*e590*/  FFMA.FTZ R66, R58, R61, R63 ;  /* 0x0000003d3a427223 */ /* 0x000fe2000001003f */
[----:B------:R-:W-:Y:S01]  /*e5a0*/  HADD2.F32 R63, -RZ, R62.H1_H1 ;  /* 0x3000003eff3f7230 */ /* 0x000fe20000004100 */
[----:B------:R-:W-:Y:S01]  /*e5b0*/  F2FP.F16.E4M3.UNPACK_B R56, R56 ;  /* 0x00000038ff38723e */ /* 0x000fe200020006ff */
[----:B------:R-:W-:Y:S01]  /*e5c0*/  HADD2.F32 R58, -RZ, R57.H1_H1 ;  /* 0x30000039ff3a7230 */ /* 0x000fe20000004100 */
[----:B------:R-:W-:Y:S01]  /*e5d0*/  F2FP.F16.E4M3.UNPACK_B R50, R50 ;  /* 0x00000032ff32723e */ /* 0x000fe200020006ff */
[----:B------:R-:W-:Y:S01]  /*e5e0*/  HADD2.F32 R54, -RZ, R52.H1_H1 ;  /* 0x30000034ff367230 */ /* 0x000fe20000004100 */
[----:B------:R-:W-:Y:S01]  /*e5f0*/  LOP3.LUT R46, R46, 0xff0000, R65, 0xf8, !PT ;  /* 0x00ff00002e2e7812 */ /* 0x000fe200078ef841 */
[----:B------:R-:W-:Y:S01]  /*e600*/  HADD2.F32 R61, -RZ, R60.H1_H1 ;  /* 0x3000003cff3d7230 */ /* 0x000fe20000004100 */
[----:B------:R-:W-:Y:S01]  /*e610*/  F2FP.F16.E4M3.UNPACK_B R148, R148 ;  /* 0x00000094ff94723e */ /* 0x000fe200020006ff */
[----:B------:R-:W-:Y:S01]  /*e620*/  FMUL.FTZ R65, R58, R63 ;  /* 0x0000003f3a417220 */ /* 0x000fe20000410000 */
[----:B------:R-:W-:-:S02]  /*e630*/  HADD2.F32 R60, -RZ, R150.H0_H0 ;  /* 0x20000096ff3c7230 */ /* 0x000fc40000004100 */
        /* <DEDUP_REMOVED lines=9> */
[----:B------:R-:W-:Y:S01]  /*e6d0*/  HADD2.F32 R56, -RZ, R56.H1_H1 ;  /* 0x30000038ff387230 */ /* 0x000fe20000004100 */
[----:B------:R-:W-:Y:S01]  /*e6e0*/  SHF.R.U32.HI R67, RZ, 0x10, R75 ;  /* 0x00000010ff437819 */ /* 0x000fe2000001164b */
[-C--:B------:R-:W-:Y:S01]  /*e6f0*/  FFMA.FTZ R62, R52, R54.reuse, -R61 ;  /* 0x00000036343e7223 */ /* 0x080fe2000001083d */
[----:B------:R-:W-:Y:S01]  /*e700*/  FFMA.FTZ R64, R57, R54, R60 ;  /* 0x0000003639407223 */ /* 0x000fe2000001003c */
[----:B------:R-:W-:Y:S02]  /*e710*/  HADD2.F32 R50, -RZ, R50.H1_H1 ;  /* 0x30000032ff327230 */ /* 0x000fe40000004100 */
[----:B------:R-:W-:Y:S01]  /*e720*/  FMUL.FTZ R57, R56, R63 ;  /* 0x0000003f38397220 */ /* 0x000fe20000410000 */
[----:B------:R-:W-:Y:S01]  /*e730*/  HADD2.F32 R61, -RZ, R148.H1_H1 ;  /* 0x30000094ff3d7230 */ /* 0x000fe20000004100 */
[----:B------:R-:W-:Y:S01]  /*e740*/  F2FP.F16.E4M3.UNPACK_B R52, R149.H1 ;  /* 0x00000095ff34723e */ /* 0x000fe200030006ff */
[----:B------:R-:W-:Y:S01]  /*e750*/  IMAD.U32 R67, R67, 0x10000, RZ ;  /* 0x0001000043437824 */ /* 0x000fe200078e00ff */
[----:B------:R-:W-:Y:S01]  /*e760*/  F2FP.F16.E4M3.UNPACK_B R54, R59.H1 ;  /* 0x0000003bff36723e */ /* 0x000fe200030006ff */
[C---:B------:R-:W-:Y:S01]  /*e770*/  FMUL.FTZ R63, R50.reuse, R63 ;  /* 0x0000003f323f7220 */ /* 0x040fe20000410000 */
[----:B------:R-:W-:Y:S01]  /*e780*/  FFMA.FTZ R65, R50, R61, -R57 ;  /* 0x0000003d32417223 */ /* 0x000fe20000010839 */
[----:B------:R-:W-:Y:S01]  /*e790*/  F2FP.F16.E4M3.UNPACK_B R50, R55.H1 ;  /* 0x00000037ff32723e */ /* 0x000fe200030006ff */
[----:B------:R-:W-:Y:S01]  /*e7a0*/  HADD2.F32 R60, -RZ, R52.H0_H0 ;  /* 0x20000034ff3c7230 */ /* 0x000fe20000004100 */
[----:B------:R-:W-:Y:S01]  /*e7b0*/  F2FP.F16.E4M3.UNPACK_B R58, R147.H1 ;  /* 0x00000093ff3a723e */ /* 0x000fe200030006ff */
[----:B------:R-:W-:Y:S01]  /*e7c0*/  HADD2.F32 R57, -RZ, R54.H0_H0 ;  /* 0x20000036ff397230 */ /* 0x000fe20000004100 */
[----:B------:R-:W-:Y:S01]  /*e7d0*/  LOP3.LUT R42, R42, 0xff0000, R67, 0xf8, !PT ;  /* 0x00ff00002a2a7812 */ /* 0x000fe200078ef843 */
[----:B------:R-:W-:Y:S01]  /*e7e0*/  FFMA.FTZ R67, R56, R61, R63 ;  /* 0x0000003d38437223 */ /* 0x000fe2000001003f */
[----:B------:R-:W-:Y:S01]  /*e7f0*/  HADD2.F32 R63, -RZ, R52.H1_H1 ;  /* 0x30000034ff3f7230 */ /* 0x000fe20000004100 */
[----:B------:R-:W-:Y:S01]  /*e800*/  F2FP.F16.E4M3.UNPACK_B R149, R149 ;  /* 0x00000095ff95723e */ /* 0x000fe200020006ff */
[----:B------:R-:W-:-:S02]  /*e810*/  HADD2.F32 R52, -RZ, R50.H0_H0 ;  /* 0x20000032ff347230 */ /* 0x000fc40000004100 */
[CC--:B------:R-:W-:Y:S01]  /*e820*/  FMUL.FTZ R61, R57.reuse, R60.reuse ;  /* 0x0000003c393d7220 */ /* 0x0c0fe20000410000 */
[----:B------:R-:W-:Y:S01]  /*e830*/  HADD2.F32 R56, -RZ, R58.H0_H0 ;  /* 0x2000003aff387230 */ /* 0x000fe20000004100 */
[----:B------:R-:W-:Y:S01]  /*e840*/  F2FP.F16.E4M3.UNPACK_B R59, R59 ;  /* 0x0000003bff3b723e */ /* 0x000fe200020006ff */
[----:B------:R-:W-:Y:S02]  /*e850*/  HADD2.F32 R54, -RZ, R54.H1_H1 ;  /* 0x30000036ff367230 */ /* 0x000fe40000004100 */
[C---:B------:R-:W-:Y:S01]  /*e860*/  FMUL.FTZ R70, R52.reuse, R60 ;  /* 0x0000003c34467220 */ /* 0x040fe20000410000 */
[----:B------:R-:W-:Y:S02]  /*e870*/  HADD2.F32 R50, -RZ, R50.H1_H1 ;  /* 0x30000032ff327230 */ /* 0x000fe40000004100 */
[-C--:B------:R-:W-:Y:S01]  /*e880*/  FFMA.FTZ R60, R52, R56.reuse, -R61 ;  /* 0x00000038343c7223 */ /* 0x080fe2000001083d */
[----:B------:R-:W-:Y:S02]  /*e890*/  HADD2.F32 R61, -RZ, R58.H1_H1 ;  /* 0x3000003aff3d7230 */ /* 0x000fe40000004100 */
[----:B------:R-:W-:Y:S01]  /*e8a0*/  FMUL.FTZ R73, R54, R63 ;  /* 0x0000003f36497220 */ /* 0x000fe20000410000 */
[----:B------:R-:W-:Y:S01]  /*e8b0*/  F2FP.F16.E4M3.UNPACK_B R55, R55 ;  /* 0x00000037ff37723e */ /* 0x000fe200020006ff */
[C---:B------:R-:W-:Y:S01]  /*e8c0*/  FMUL.FTZ R63, R50.reuse, R63 ;  /* 0x0000003f323f7220 */ /* 0x040fe20000410000 */
[----:B------:R-:W-:Y:S01]  /*e8d0*/  FFMA.FTZ R74, R57, R56, R70 ;  /* 0x00000038394a7223 */ /* 0x000fe20000010046 */
[----:B------:R-:W-:Y:S01]  /*e8e0*/  FFMA.FTZ R75, R50, R61, -R73 ;  /* 0x0000003d324b7223 */ /* 0x000fe20000010849 */
[----:B------:R-:W-:Y:S01]  /*e8f0*/  F2FP.F16.E4M3.UNPACK_B R147, R147 ;  /* 0x00000093ff93723e */ /* 0x000fe200020006ff */
[----:B------:R-:W-:Y:S01]  /*e900*/  FFMA.FTZ R77, R54, R61, R63 ;  /* 0x0000003d364d7223 */ /* 0x000fe2000001003f */
[----:B------:R-:W-:-:S02]  /*e910*/  HADD2.F32 R61, -RZ, R149.H0_H0 ;  /* 0x20000095ff3d7230 */ /* 0x000fc40000004100 */
[----:B------:R-:W-:Y:S02]  /*e920*/  HADD2.F32 R52, -RZ, R59.H0_H0 ;  /* 0x2000003bff347230 */ /* 0x000fe40000004100 */
[----:B------:R-:W-:Y:S02]  /*e930*/  HADD2.F32 R56, -RZ, R149.H1_H1 ;  /* 0x30000095ff387230 */ /* 0x000fe40000004100 */
[----:B------:R-:W-:Y:S02]  /*e940*/  HADD2.F32 R50, -RZ, R55.H0_H0 ;  /* 0x20000037ff327230 */ /* 0x000fe40000004100 */
[-C--:B------:R-:W-:Y:S01]  /*e950*/  FMUL.FTZ R63, R52, R61.reuse ;  /* 0x0000003d343f7220 */ /* 0x080fe20000410000 */
[----:B------:R-:W-:Y:S02]  /*e960*/  HADD2.F32 R59, -RZ, R59.H1_H1 ;  /* 0x3000003bff3b7230 */ /* 0x000fe40000004100 */
[----:B------:R-:W-:Y:S02]  /*e970*/  HADD2.F32 R55, -RZ, R55.H1_H1 ;  /* 0x30000037ff377230 */ /* 0x000fe40000004100 */
[----:B------:R-:W-:Y:S01]  /*e980*/  FMUL.FTZ R61, R50, R61 ;  /* 0x0000003d323d7220 */ /* 0x000fe20000410000 */
[----:B------:R-:W-:-:S02]  /*e990*/  HADD2.F32 R57, -RZ, R147.H0_H0 ;  /* 0x20000093ff397230 */ /* 0x000fc40000004100 */
[-C--:B------:R-:W-:Y:S01]  /*e9a0*/  FMUL.FTZ R58, R59, R56.reuse ;  /* 0x000000383b3a7220 */ /* 0x080fe20000410000 */
[----:B------:R-:W-:Y:S02]  /*e9b0*/  HADD2.F32 R54, -RZ, R147.H1_H1 ;  /* 0x30000093ff367230 */ /* 0x000fe40000004100 */
[C---:B------:R-:W-:Y:S01]  /*e9c0*/  FMUL.FTZ R56, R55.reuse, R56 ;  /* 0x0000003837387220 */ /* 0x040fe20000410000 */
[-C--:B------:R-:W-:Y:S01]  /*e9d0*/  FFMA.FTZ R63, R50, R57.reuse, -R63 ;  /* 0x00000039323f7223 */ /* 0x080fe2000001083f */
[----:B------:R-:W-:Y:S01]  /*e9e0*/  FFMA.FTZ R70, R52, R57, R61 ;  /* 0x0000003934467223 */ /* 0x000fe2000001003d */
[-C--:B------:R-:W-:Y:S01]  /*e9f0*/  FFMA.FTZ R72, R55, R54.reuse, -R58 ;  /* 0x0000003637487223 */ /* 0x080fe2000001083a */
[----:B------:R-:W-:Y:S01]  /*ea00*/  FFMA.FTZ R73, R59, R54, R56 ;  /* 0x000000363b497223 */ /* 0x000fe20000010038 */
[----:B------:R-:W-:Y:S02]  /*ea10*/  F2FP.SATFINITE.E4M3.F32.PACK_AB_MERGE_C R50, R71, R66, RZ ;  /* 0x000000424732723e */ /* 0x000fe400048070ff */
[----:B------:R-:W-:-:S02]  /*ea20*/  F2FP.F16.E4M3.UNPACK_B R58, R45 ;  /* 0x0000002dff3a723e */ /* 0x000fc400020006ff */
[----:B------:R-:W-:Y:S02]  /*ea30*/  F2FP.F16.E4M3.UNPACK_B R61, R46 ;  /* 0x0000002eff3d723e */ /* 0x000fe400020006ff */
[----:B------:R-:W-:Y:S01]  /*ea40*/  F2FP.F16.E4M3.UNPACK_B R56, R41 ;  /* 0x00000029ff38723e */ /* 0x000fe200020006ff */
[--C-:B------:R-:W-:Y:S01]  /*ea50*/  HADD2.F32 R59, -RZ, R58.reuse.H0_H0 ;  /* 0x2000003aff3b7230 */ /* 0x100fe20000004100 */
[----:B------:R-:W-:Y:S01]  /*ea60*/  F2FP.SATFINITE.E4M3.F32.PACK_AB_MERGE_C R55, R75, R60, RZ ;  /* 0x0000003c4b37723e */ /* 0x000fe200048070ff */
[----:B------:R-:W-:Y:S01]  /*ea70*/  HADD2.F32 R58, -RZ, R58.H1_H1 ;  /* 0x3000003aff3a7230 */ /* 0x000fe20000004100 */
[----:B------:R-:W-:Y:S01]  /*ea80*/  F2FP.SATFINITE.E4M3.F32.PACK_AB_MERGE_C R50, R67, R64, R50 ;  /* 0x000000404332723e */ /* 0x000fe20004807032 */
[--C-:B------:R-:W-:Y:S01]  /*ea90*/  HADD2.F32 R64, -RZ, R61.reuse.H0_H0 ;  /* 0x2000003dff407230 */ /* 0x100fe20000004100 */
[----:B------:R-:W-:Y:S01]  /*eaa0*/  F2FP.SATFINITE.E4M3.F32.PACK_AB_MERGE_C R52, R68, R69, RZ ;  /* 0x000000454434723e */ /* 0x000fe200048070ff */
[----:B------:R-:W-:Y:S01]  /*eab0*/  HADD2.F32 R57, -RZ, R56.H0_H0 ;  /* 0x20000038ff397230 */ /* 0x000fe20000004100 */
[----:B------:R-:W-:Y:S01]  /*eac0*/  F2FP.F16.E4M3.UNPACK_B R60, R44 ;  /* 0x0000002cff3c723e */ /* 0x000fe200020006ff */
[----:B------:R-:W-:Y:S01]  /*ead0*/  HADD2.F32 R61, -RZ, R61.H1_H1 ;  /* 0x3000003dff3d7230 */ /* 0x000fe20000004100 */
[----:B------:R-:W-:Y:S01]  /*eae0*/  F2FP.SATFINITE.E4M3.F32.PACK_AB_MERGE_C R52, R65, R62, R52 ;  /* 0x0000003e4134723e */ /* 0x000fe20004807034 */
[-C--:B------:R-:W-:Y:S01]  /*eaf0*/  FMUL.FTZ R66, R59, R64.reuse ;  /* 0x000000403b427220 */ /* 0x080fe20000410000 */
[----:B------:R-:W-:Y:S01]  /*eb00*/  FMUL.FTZ R64, R57, R64 ;  /* 0x0000004039407220 */ /* 0x000fe20000410000 */
[----:B------:R-:W-:Y:S01]  /*eb10*/  HADD2.F32 R62, -RZ, R60.H0_H0 ;  /* 0x2000003cff3e7230 */ /* 0x000fe20000004100 */
[----:B------:R-:W-:Y:S01]  /*eb20*/  F2FP.SATFINITE.E4M3.F32.PACK_AB_MERGE_C R55, R72, R63, R55 ;  /* 0x0000003f4837723e */ /* 0x000fe20004807037 */
[----:B------:R-:W-:-:S02]  /*eb30*/  HADD2.F32 R56, -RZ, R56.H1_H1 ;  /* 0x30000038ff387230 */ /* 0x000fc40000004100 */
[----:B------:R-:W-:Y:S01]  /*eb40*/  FMUL.FTZ R63, R58, R61 ;  /* 0x0000003d3a3f7220 */ /* 0x000fe20000410000 */
[----:B------:R-:W-:Y:S01]  /*eb50*/  F2FP.F16.E4M3.UNPACK_B R41, R41.H1 ;  /* 0x00000029ff29723e */ /* 0x000fe200030006ff */
[-C--:B------:R-:W-:Y:S01]  /*eb60*/  FFMA.FTZ R64, R59, R62.reuse, R64 ;  /* 0x0000003e3b407223 */ /* 0x080fe20000010040 */
[----:B------:R-:W-:Y:S02]  /*eb70*/  HADD2.F32 R59, -RZ, R60.H1_H1 ;  /* 0x3000003cff3b7230 */ /* 0x000fe40000004100 */
[----:B------:R-:W-:Y:S01]  /*eb80*/  FFMA.FTZ R66, R57, R62, -R66 ;  /* 0x0000003e39427223 */ /* 0x000fe20000010842 */
[C---:B------:R-:W-:Y:S01]  /*eb90*/  FMUL.FTZ R61, R56.reuse, R61 ;  /* 0x0000003d383d7220 */ /* 0x040fe20000410000 */
[----:B------:R-:W-:Y:S01]  /*eba0*/  F2FP.F16.E4M3.UNPACK_B R57, R45.H1 ;  /* 0x0000002dff39723e */ /* 0x000fe200030006ff */
[----:B------:R-:W-:Y:S02]  /*ebb0*/  HADD2.F32 R45, -RZ, R41.H0_H0 ;  /* 0x20000029ff2d7230 */ /* 0x000fe40000004100 */
[-C--:B------:R-:W-:Y:S01]  /*ebc0*/  FFMA.FTZ R65, R56, R59.reuse, -R63 ;  /* 0x0000003b38417223 */ /* 0x080fe2000001083f */
[----:B------:R-:W-:Y:S01]  /*ebd0*/  F2FP.F16.E4M3.UNPACK_B R56, R46.H1 ;  /* 0x0000002eff38723e */ /* 0x000fe200030006ff */
[----:B------:R-:W-:Y:S01]  /*ebe0*/  FFMA.FTZ R67, R58, R59, R61 ;  /* 0x0000003b3a437223 */ /* 0x000fe2000001003d */
[--C-:B------:R-:W-:Y:S01]  /*ebf0*/  HADD2.F32 R46, -RZ, R57.reuse.H0_H0 ;  /* 0x20000039ff2e7230 */ /* 0x100fe20000004100 */
[----:B------:R-:W-:Y:S01]  /*ec00*/  F2FP.F16.E4M3.UNPACK_B R44, R44.H1 ;  /* 0x0000002cff2c723e */ /* 0x000fe200030006ff */
[----:B------:R-:W-:Y:S01]  /*ec10*/  HADD2.F32 R57, -RZ, R57.H1_H1 ;  /* 0x30000039ff397230 */ /* 0x000fe20000004100 */
[----:B------:R-:W-:Y:S01]  /*ec20*/  F2FP.SATFINITE.E4M3.F32.PACK_AB_MERGE_C R54, R77, R74, RZ ;  /* 0x0000004a4d36723e */ /* 0x000fe200048070ff */
[--C-:B------:R-:W-:Y:S01]  /*ec30*/  HADD2.F32 R58, -RZ, R56.reuse.H0_H0 ;  /* 0x20000038ff3a7230 */ /* 0x100fe20000004100 */
        /* <DEDUP_REMOVED lines=59> */
[----:B------:R-:W-:Y:S02]  /*eff0*/  F2FP.SATFINITE.E4M3.F32.PACK_AB_MERGE_C R43, R44, R73, R43 ;  /* 0x000000492c2b723e */ /* 0x000fe4000480702b */
[----:B------:R-:W-:Y:S01]  /*f000*/  F2FP.SATFINITE.E4M3.F32.PACK_AB_MERGE_C R47, R42, R63, R58 ;  /* 0x0000003f2a2f723e */ /* 0x000fe2000480703a */
[----:B------:R-:W-:Y:S01]  /*f010*/  IMAD.MOV.U32 R42, RZ, RZ, R55 ;  /* 0x000000ffff2a7224 */ /* 0x000fe200078e0037 */
[----:B------:R-:W-:Y:S02]  /*f020*/  F2FP.SATFINITE.E4M3.F32.PACK_AB_MERGE_C R41, R65, R66, R68 ;  /* 0x000000424129723e */ /* 0x000fe40004807044 */
[----:B------:R-:W-:Y:S02]  /*f030*/  F2FP.SATFINITE.E4M3.F32.PACK_AB_MERGE_C R45, R67, R64, R69 ;  /* 0x00000040432d723e */ /* 0x000fe40004807045 */
[----:B------:R-:W-:-:S07]  /*f040*/  MOV R44, R50 ;  /* 0x00000032002c7202 */ /* 0x000fce0000000f00 */
.L_x_2253:
[----:B------:R-:W-:Y:S05]  /*f050*/  BSYNC B1 ;  /* 0x0000000000017941 */ /* 0x000fea0003800000 */
.L_x_2252:
        /* <DEDUP_REMOVED lines=10> */
.L_x_2169:
[----:B------:R-:W-:-:S06]  /*f100*/  UISETP.NE.AND UP0, UPT, UR53, 0x3, UPT ;  /* 0x000000033500788c */ /* 0x000fcc000bf05270 */
[----:B------:R-:W-:-:S13]  /*f110*/  PLOP3.LUT P1, PT, PT, PT, UP0, 0x80, 0x0 ;  /* 0x000000000000781c */ /* 0x000fda0003f2f008 */
[----:B------:R-:W-:Y:S05]  /*f120*/  @!P1 BRA `(.L_x_2254) ;  /* 0x0000000000049947 */ /* 0x000fea0003800000 */
[----:B------:R-:W-:Y:S01]  /*f130*/  BPT.TRAP 0x1 ;  /* 0x000000040000795c */ /* 0x000fe20000300000 */
.L_x_2254:
[----:B------:R-:W-:Y:S01]  /*f140*/  LEA R39, R17, R16, 0x3 ;  /* 0x0000001011277211 */ /* 0x000fe200078e18ff */
[----:B------:R-:W-:Y:S01]  /*f150*/  IMAD R38, R24, -0xa0, R2 ;  /* 0xffffff6018267824 */ /* 0x000fe200078e0202 */
[----:B------:R-:W-:Y:S01]  /*f160*/  SHF.L.U32 R96, R190, 0x1f, RZ ;  /* 0x0000001fbe607819 */ /* 0x000fe200000006ff */
[----:B------:R-:W-:Y:S03]  /*f170*/  BSSY B1, `(.L_x_2255) ;  /* 0x0000004000017945 */ /* 0x000fe60003800000 */
[----:B------:R-:W1:Y:S01]  /*f180*/  SYNCS.PHASECHK.TRANS64.TRYWAIT P2, [R39+URZ+0x29890], R96 ;  /* 0x02989060270075a7 */ /* 0x000e62000804017f */
[----:B------:R-:W-:Y:S01]  /*f190*/  VIMNMX R38, R38, 0xa0, PT ;  /* 0x000000a026267848 */ /* 0x000fe20003fe0100 */
[----:B-1----:R-:W-:Y:S06]  /*f1a0*/  @!P2 BRA `(.L_x_2256) ;  /* 0x000001e000bca947 */ /* 0x002fec0003800000 */
.L_x_2497:
[----:B------:R-:W-:Y:S05]  /*f1b0*/  BSYNC B1 ;  /* 0x0000000000017941 */ /* 0x000fea0003800000 */
.L_x_2255:
        /* <DEDUP_REMOVED lines=21> */
.L_x_2258:
[----:B------:R-:W-:Y:S05]  /*f310*/  BSYNC B1 ;  /* 0x0000000000017941 */ /* 0x000fea0003800000 */
.L_x_2257:
        /* <DEDUP_REMOVED lines=20> */
.L_x_2202:
[----:B------:R-:W-:Y:S05]  /*f460*/  BSYNC B0 ;  /* 0x0000000000007941 */ /* 0x000fea0003800000 */
.L_x_2168:
        /* <DEDUP_REMOVED lines=17> */
.L_x_2260:
[----:B------:R-:W-:Y:S05]  /*f580*/  BSYNC B0 ;  /* 0x0000000000007941 */ /* 0x000fea0003800000 */
.L_x_2259:
[----:B------:R-:W1:Y:S01]  /*f590*/  SYNCS.PHASECHK.TRANS64.TRYWAIT P1, [R39+URZ+0x298b0], R96 ;  /* 0x0298b060270075a7 */ /* 0x000e62000802017f */
[----:B------:R-:W-:Y:S01]  /*f5a0*/  ULDC UR42, c[0x0][0x310] ;  /* 0x0000c400002a7ab9 */ /* 0x000fe20000000800 */
[----:B------:R-:W-:Y:S01]  /*f5b0*/  ULDC.64 UR38, c[0x0][0x318] ;  /* 0x0000c60000267ab9 */ /* 0x000fe20000000a00 */
[----:B------:R-:W-:Y:S01]  /*f5c0*/  ULDC.64 UR40, c[0x0][0x308] ;  /* 0x0000c20000287ab9 */ /* 0x000fe20000000a00 */
[----:B------:R-:W-:Y:S01]  /*f5d0*/  BSSY B0, `(.L_x_2261) ;  /* 0x0000003000007945 */ /* 0x000fe20003800000 */
[----:B------:R-:W-:-:S03]  /*f5e0*/  IMAD R41, R17, 0x5000, R209 ;  /* 0x0000500011297824 */ /* 0x000fc600078e02d1 */
[----:B-1----:R-:W-:Y:S05]  /*f5f0*/  @!P1 BRA `(.L_x_2262) ;  /* 0x000001dc00bc9947 */ /* 0x002fea0003800000 */
.L_x_2498:
[----:B------:R-:W-:Y:S05]  /*f600*/  BSYNC B0 ;  /* 0x0000000000007941 */ /* 0x000fea0003800000 */
.L_x_2261:
[----:B------:R-:W-:Y:S01]  /*f610*/  ISETP.GE.AND P1, PT, R23, R38, PT ;  /* 0x000000261700720c */ /* 0x000fe20003f26270 */
[----:B------:R-:W-:Y:S01]  /*f620*/  BSSY B0, `(.L_x_2263) ;  /* 0x000001a000007945 */ /* 0x000fe20003800000 */
[C---:B------:R-:W-:Y:S01]  /*f630*/  IMAD.IADD R48, R16.reuse, 0x1, R41 ;  /* 0x0000000110307824 */ /* 0x040fe200078e0229 */
[-C--:B------:R-:W-:Y:S01]  /*f640*/  IADD3 R49, R16, R41.reuse, R119 ;  /* 0x0000002910317210 */ /* 0x080fe20007ffe077 */
[----:B------:R-:W-:Y:S01]  /*f650*/  IMAD.WIDE R44, R24, 0xa0, R98 ;  /* 0x000000a0182c7825 */ /* 0x000fe200078e0262 */
[CC--:B------:R-:W-:Y:S02]  /*f660*/  IADD3 R50, R16.reuse, R41.reuse, R120 ;  /* 0x0000002910327210 */ /* 0x0c0fe40007ffe078 */
[----:B------:R-:W-:-:S06]  /*f670*/  IADD3 R51, R16, R41, R129 ;  /* 0x0000002910337210 */ /* 0x000fcc0007ffe081 */
[----:B------:R-:W-:Y:S05]  /*f680*/  @P1 BRA `(.L_x_2264) ;  /* 0x00000000004c1947 */ /* 0x000fea0003800000 */
[----:B------:R-:W-:Y:S01]  /*f690*/  MOV R41, R31 ;  /* 0x0000001f00297202 */ /* 0x000fe20000000f00 */
[----:B0-----:R-:W-:Y:S02]  /*f6a0*/  IMAD.MOV.U32 R40, RZ, RZ, R114 ;  /* 0x000000ffff287224 */ /* 0x001fe400078e0072 */
        /* <DEDUP_REMOVED lines=17> */
.L_x_2264:
[----:B------:R-:W-:Y:S05]  /*f7c0*/  BSYNC B0 ;  /* 0x0000000000007941 */ /* 0x000fea0003800000 */
.L_x_2263:
[----:B------:R-:W-:Y:S01]  /*f7d0*/  ISETP.GE.AND P1, PT, R216, R38, PT ;  /* 0x00000026d800720c */ /* 0x000fe20003f26270 */
[----:B------:R-:W-:-:S12]  /*f7e0*/  BSSY B0, `(.L_x_2265) ;  /* 0x0000017000007945 */ /* 0x000fd80003800000 */
[----:B------:R-:W-:Y:S05]  /*f7f0*/  @P1 BRA `(.L_x_2266) ;  /* 0x0000000000541947 */ /* 0x000fea0003800000 */
[----:B--2---:R-:W-:Y:S01]  /*f800*/  IADD3 R43, P1, R44, 0x80, RZ ;  /* 0x000000802c2b7810 */ /* 0x004fe20007f3e0ff */
[----:B0-----:R-:W-:Y:S02]  /*f810*/  IMAD.MOV.U32 R40, RZ, RZ, R114 ;  /* 0x000000ffff287224 */ /* 0x001fe400078e0072 */
[----:B------:R-:W-:Y:S02]  /*f820*/  IMAD.MOV.U32 R41, RZ, RZ, R31 ;  /* 0x000000ffff297224 */ /* 0x000fe400078e001f */
        /* <DEDUP_REMOVED lines=18> */
.L_x_2266:
[----:B------:R-:W-:Y:S05]  /*f950*/  BSYNC B0 ;  /* 0x0000000000007941 */ /* 0x000fea0003800000 */
.L_x_2265:
[----:B------:R-:W4:Y:S01]  /*f960*/  LDL R38, [R1+0x20] ;  /* 0x0000200001267983 */ /* 0x000f220000100800 */
[----:B-1----:R-:W-:Y:S01]  /*f970*/  @!P2 IADD3 R39, R39, 0x298c0, RZ ;  /* 0x000298c02727a810 */ /* 0x002fe20007ffe0ff */
[----:B------:R-:W-:Y:S01]  /*f980*/  VIADD R17, R17, 0x1 ;  /* 0x0000000111117836 */ /* 0x000fe20000000000 */
[----:B------:R-:W-:Y:S01]  /*f990*/  @!PT LDS RZ, [RZ] ;  /* 0x00000000fffff984 */ /* 0x000fe20000000800 */
[----:B------:R-:W-:Y:S01]  /*f9a0*/  @!PT LDS RZ, [RZ] ;  /* 0x00000000fffff984 */ /* 0x000fe20000000800 */
[----:B------:R-:W-:Y:S01]  /*f9b0*/  @!PT LDS RZ, [RZ] ;  /* 0x00000000fffff984 */ /* 0x000fe20000000800 */
[----:B------:R-:W-:Y:S01]  /*f9c0*/  @!PT LDS RZ, [RZ] ;  /* 0x00000000fffff984 */ /* 0x000fe20000000800 */
[----:B------:R1:W-:Y:S06]  /*f9d0*/  MEMBAR.ALL.CTA ;  /* 0x0000000000007992 */ /* 0x0003ec0000008000 */
[----:B-1----:R-:W1:Y:S01]  /*f9e0*/  FENCE.VIEW.ASYNC.S ;  /* 0x00000000000073c6 */ /* 0x002e620000000000 */
[----:B------:R-:W-:Y:S01]  /*f9f0*/  @!P2 PRMT R39, RZ, 0x654, R39 ;  /* 0x00000654ff27a816 */ /* 0x000fe20000000027 */
[----:B-1----:R1:W-:Y:S01]  /*fa00*/  BAR.SYNC.DEFER_BLOCKING R156, 0x80 ;  /* 0x0002009c0000751d */ /* 0x0023e20000010000 */
[----:B------:R-:W-:-:S04]  /*fa10*/  ISETP.NE.AND P1, PT, R17, 0x2, PT ;  /* 0x000000021100780c */ /* 0x000fc80003f25270 */
[----:B------:R-:W-:Y:S01]  /*fa20*/  SEL R17, R17, RZ, P1 ;  /* 0x000000ff11117207 */ /* 0x000fe20000800000 */
[----:B------:R5:W-:Y:S02]  /*fa30*/  @!P2 SYNCS.ARRIVE.TRANS64.RED.A1T0 RZ, [R39+URZ], RZ ;  /* 0x000000ff27ffa9a7 */ /* 0x000be4000810043f */
[----:B-----5:R-:W-:-:S04]  /*fa40*/  SEL R39, RZ, 0x1, P1 ;  /* 0x00000001ff277807 */ /* 0x020fc80000800000 */
[----:B------:R-:W-:Y:S02]  /*fa50*/  LOP3.LUT R190, R190, R39, RZ, 0x3c, !PT ;  /* 0x00000027bebe7212 */ /* 0x000fe400078e3cff */
[----:B----4-:R-:W-:-:S13]  /*fa60*/  LOP3.LUT P4, RZ, R38, 0x2, RZ, 0xc0, !PT ;  /* 0x0000000226ff7812 */ /* 0x010fda000788c0ff */
[----:B-1----:R-:W-:Y:S05]  /*fa70*/  @P4 BRA `(.L_x_2267) ;  /* 0xffffff2c00a84947 */ /* 0x002fea000383ffff */
[----:B------:R-:W1:Y:S01]  /*fa80*/  S2R R38, SR_TID.X ;  /* 0x0000000000267919 */ /* 0x000e620000002100 */
[----:B------:R-:W-:Y:S02]  /*fa90*/  PLOP3.LUT P0, PT, PT, PT, PT, 0x8, 0x0 ;  /* 0x000000000000781c */ /* 0x000fe40003f0e170 */
[----:B-1----:R-:W-:-:S04]  /*faa0*/  SHF.R.U32.HI R38, RZ, 0x7, R38 ;  /* 0x00000007ff267819 */ /* 0x002fc80000011626 */
[----:B------:R-:W-:-:S13]  /*fab0*/  ISETP.NE.AND P4, PT, R38, 0x1, PT ;  /* 0x000000012600780c */ /* 0x000fda0003f85270 */
[----:B------:R-:W-:Y:S06]  /*fac0*/  @!P4 BAR.ARV 0x9, 0x100 ;  /* 0x024400000000cb1d */ /* 0x000fec0000002000 */
.L_x_2163:
[----:B------:R-:W1:Y:S01]  /*fad0*/  LDC R0, c[0x0][0x428] ;  /* 0x00010a00ff007b82 */ /* 0x000e620000000800 */
[----:B------:R-:W-:Y:S02]  /*fae0*/  PLOP3.LUT P1, PT, PT, PT, PT, 0x80, 0x0 ;  /* 0x000000000000781c */ /* 0x000fe40003f2f070 */
[----:B------:R-:W-:Y:S01]  /*faf0*/  CS2R R90, SRZ ;  /* 0x00000000005a7805 */ /* 0x000fe2000001ff00 */
[----:B------:R-:W-:Y:S01]  /*fb00*/  IMAD.MOV.U32 R87, RZ, RZ, RZ ;  /* 0x000000ffff577224 */ /* 0x000fe200078e00ff */
        /* <DEDUP_REMOVED lines=14> */
[----:B0-23--:R-:W-:Y:S02]  /*fbf0*/  CS2R R40, SRZ ;  /* 0x0000000000287805 */ /* 0x00dfe4000001ff00 */
[----:B------:R-:W-:-:S02]  /*fc00*/  CS2R R42, SRZ ;  /* 0x00000000002a7805 */ /* 0x000fc4000001ff00 */
[----:B------:R-:W-:Y:S02]  /*fc10*/  CS2R R44, SRZ ;  /* 0x00000000002c7805 */ /* 0x000fe4000001ff00 */
[----:B------:R-:W-:Y:S02]  /*fc20*/  CS2R R46, SRZ ;  /* 0x00000000002e7805 */ /* 0x000fe4000001ff00 */
[----:B------:R-:W-:Y:S02]  /*fc30*/  CS2R R48, SRZ ;  /* 0x0000000000307805 */ /* 0x000fe4000001ff00 */
[----:B------:R-:W-:Y:S02]  /*fc40*/  CS2R R88, SRZ ;  /* 0x0000000000587805 */ /* 0x000fe4000001ff00 */
[----:B-1----:R-:W-:Y:S02]  /*fc50*/  ISETP.NE.AND P2, PT, R0, 0x1, PT ;  /* 0x000000010000780c */ /* 0x002fe40003f45270 */
[----:B------:R-:W-:-:S02]  /*fc60*/  CS2R R52, SRZ ;  /* 0x0000000000347805 */ /* 0x000fc4000001ff00 */
[----:B------:R-:W-:Y:S02]  /*fc70*/  IADD3 R0, R202, 0x11f, -R195 ;  /* 0x0000011fca007810 */ /* 0x000fe40007ffe8c3 */
[----:B------:R-:W-:Y:S02]  /*fc80*/  CS2R R92, SRZ ;  /* 0x00000000005c7805 */ /* 0x000fe4000001ff00 */
[----:B------:R-:W-:Y:S02]  /*fc90*/  CS2R R56, SRZ ;  /* 0x0000000000387805 */ /* 0x000fe4000001ff00 */
[----:B------:R-:W-:Y:S02]  /*fca0*/  CS2R R94, SRZ ;  /* 0x00000000005e7805 */ /* 0x000fe4000001ff00 */
[----:B------:R-:W-:Y:S01]  /*fcb0*/  CS2R R60, SRZ ;  /* 0x00000000003c7805 */ /* 0x000fe2000001ff00 */
[----:B------:R-:W-:Y:S01]  /*fcc0*/  IMAD R0, R193, 0x80, R0 ;  /* 0x00000080c1007824 */ /* 0x000fe200078e0200 */
[----:B------:R-:W-:-:S02]  /*fcd0*/  CS2R R96, SRZ ;  /* 0x0000000000607805 */ /* 0x000fc4000001ff00 */
[----:B------:R-:W-:Y:S02]  /*fce0*/  CS2R R64, SRZ ;  /* 0x0000000000407805 */ /* 0x000fe4000001ff00 */
[----:B------:R-:W-:Y:S01]  /*fcf0*/  CS2R R98, SRZ ;  /* 0x0000000000627805 */ /* 0x000fe2000001ff00 */
[----:B------:R-:W-:Y:S01]  /*fd00*/  IMAD.HI R0, R0, 0x66666667, RZ ;  /* 0x6666666700007827 */ /* 0x000fe200078e02ff */
[----:B------:R-:W-:Y:S01]  /*fd10*/  MOV R68, RZ ;  /* 0x000000ff00447202 */ /* 0x000fe20000000f00 */
[----:B------:R-:W0:Y:S02]  /*fd20*/  @P2 LDC R5, c[0x0][0x42c] ;  /* 0x00010b00ff052b82 */ /* 0x000e240000000800 */
[----:B------:R-:W-:Y:S01]  /*fd30*/  IMAD.MOV.U32 R101, RZ, RZ, RZ ;  /* 0x000000ffff657224 */ /* 0x000fe200078e00ff */
[----:B------:R-:W-:Y:S01]  /*fd40*/  SHF.R.U32.HI R3, RZ, 0x1f, R0 ;  /* 0x0000001fff037819 */ /* 0x000fe20000011600 */
[----:B------:R-:W-:-:S03]  /*fd50*/  IMAD.MOV.U32 R72, RZ, RZ, RZ ;  /* 0x000000ffff487224 */ /* 0x000fc600078e00ff */
[----:B------:R-:W-:Y:S01]  /*fd60*/  LEA.HI.SX32 R0, R0, R3, 0x1a ;  /* 0x0000000300007211 */ /* 0x000fe200078fd2ff */
[----:B------:R-:W1:Y:S03]  /*fd70*/  @P2 LDC R2, c[0x0][0x430] ;  /* 0x00010c00ff022b82 */ /* 0x000e660000000800 */
[----:B------:R-:W-:Y:S01]  /*fd80*/  VIMNMX R157, R157, R0, PT ;  /* 0x000000009d9d7248 */ /* 0x000fe20003fe0100 */
[----:B0-----:R-:W-:-:S05]  /*fd90*/  @P2 IMAD.HI.U32 R5, R194, R5, RZ ;  /* 0x00000005c2052227 */ /* 0x001fca00078e00ff */
[----:B-1----:R-:W-:Y:S02]  /*fda0*/  @P2 SHF.R.U32.HI R194, RZ, R2, R5 ;  /* 0x00000002ffc22219 */ /* 0x002fe40000011605 */
[----:B------:R-:W-:Y:S02]  /*fdb0*/  CS2R R4, SRZ ;  /* 0x0000000000047805 */ /* 0x000fe4000001ff00 */
[----:B------:R-:W-:Y:S01]  /*fdc0*/  ISETP.GE.AND P2, PT, R157, 0x1, PT ;  /* 0x000000019d00780c */ /* 0x000fe20003f46270 */
[----:B------:R-:W-:-:S12]  /*fdd0*/  @P0 BRA `(.L_x_2268) ;  /* 0x00000000000c0947 */ /* 0x000fd80003800000 */
[----:B------:R-:W0:Y:S01]  /*fde0*/  FENCE.VIEW.ASYNC.G ;  /* 0x00000000000073c6 */ /* 0x000e220000000100 */
[----:B------:R-:W-:Y:S05]  /*fdf0*/  WARPSYNC.ALL ;  /* 0x0000000000007948 */ /* 0x000fea0003800000 */
[----:B0-----:R-:W-:Y:S06]  /*fe00*/  BAR.ARV 0xc, 0x180 ;  /* 0x0306000000007b1d */ /* 0x001fec0000002000 */
.L_x_2268:
[----:B------:R-:W-:Y:S01]  /*fe10*/  IMAD.MOV.U32 R100, RZ, RZ, RZ ;  /* 0x000000ffff647224 */ /* 0x000fe200078e00ff */
[----:B------:R-:W-:Y:S01]  /*fe20*/  MOV R103, RZ ;  /* 0x000000ff00677202 */ /* 0x000fe20000000f00 */
[----:B------:R-:W-:Y:S06]  /*fe30*/  @!P2 BRA `(.L_x_2269) ;  /* 0x0000014400eca947 */ /* 0x000fec0003800000 */
[----:B------:R-:W-:-:S03]  /*fe40*/  UMOV UR4, 0xffffffff ;  /* 0xffffffff00047882 */ /* 0x000fc60000000000 */
[----:B------:R-:W-:Y:S05]  /*fe50*/  BRA.DIV UR4, `(.L_x_2270) ;  /* 0x000001d604b87947 */ /* 0x000fea000b800000 */
[----:B------:R0:W1:Y:S02]  /*fe60*/  SHFL.IDX PT, R192, R223, RZ, 0x1f ;  /* 0x00001fffdfc07589 */ /* 0x00006400000e0000 */
.L_x_2501:
        /* <DEDUP_REMOVED lines=17> */
[----:B------:R-:W-:Y:S01]  /*ff80*/  IMAD.U32 R7, RZ, RZ, UR7 ;  /* 0x00000007ff077e24 */ /* 0x000fe2000f8e00ff */
[----:B------:R-:W-:Y:S01]  /*ff90*/  MOV R8, 0x70 ;  /* 0x0000007000087802 */ /* 0x000fe20000000f00 */
[----:B------:R-:W-:-:S02]  /*ffa0*/  IMAD.U32 R10, RZ, RZ, UR4 ;  /* 0x00000004ff0a7e24 */ /* 0x000fc4000f8e00ff */
[----:B------:R-:W-:Y:S02]  /*ffb0*/  IMAD.U32 R11, RZ, RZ, UR5 ;  /* 0x00000005ff0b7e24 */ /* 0x000fe4000f8e00ff */
[----:B------:R-:W-:Y:S02]  /*ffc0*/  IMAD.MOV.U32 R12, RZ, RZ, 0x1 ;  /* 0x00000001ff0c7424 */ /* 0x000fe400078e00ff */
[----:B-1----:R-:W-:-:S07]  /*ffd0*/  IMAD.MOV.U32 R13, RZ, RZ, RZ ;  /* 0x000000ffff0d7224 */ /* 0x002fce00078e00ff */
[----:B------:R-:W-:-:S07]  /*ffe0*/  LEPC R20, `(.L_x_2271) ;  /* 0x000000001014794e */ /* 0x000fce0000000000 */
[----:B0-2--5:R-:W-:Y:S05]  /*fff0*/  CALL.ABS.NOINC R2 ;  /* 0x0000000002007343 */ /* 0x025fea0003c00000 */
.L_x_2271:
        /* <DEDUP_REMOVED lines=19> */
[-C--:B---3--:R-:W-:Y:S01]  /*10130*/  @P0 IMAD R7, R7, R12.reuse, RZ ;  /* 0x0000000c07070224 */ /* 0x088fe200078e02ff */
[----:B------:R-:W-:Y:S01]  /*10140*/  @P1 IADD3 R5, R5, R11, RZ ;  /* 0x0000000b05051210 */ /* 0x000fe20007ffe0ff */
[----:B------:R-:W-:-:S04]  /*10150*/  @P0 IMAD.WIDE.U32 R2, R194, R12, R2 ;  /* 0x0000000cc2020225 */ /* 0x000fc800078e0002 */
[-C--:B----4-:R-:W-:Y:S02]  /*10160*/  @P1 IMAD R0, R9, R14.reuse, RZ ;  /* 0x0000000e09001224 */ /* 0x090fe400078e02ff */
[C---:B------:R-:W-:Y:S02]  /*10170*/  @P0 IMAD R9, R194.reuse, R13, R7 ;  /* 0x0000000dc2090224 */ /* 0x040fe400078e0207 */
[C---:B------:R-:W-:Y:S01]  /*10180*/  @P1 IMAD R11, R194.reuse, R15, R0 ;  /* 0x0000000fc20b1224 */ /* 0x040fe200078e0200 */
[----:B------:R-:W-:Y:S01]  /*10190*/  MOV R0, 0x3f800000 ;  /* 0x3f80000000007802 */ /* 0x000fe20000000f00 */
[----:B------:R-:W-:Y:S01]  /*101a0*/  @P1 IMAD.WIDE.U32 R6, R194, R14, R4 ;  /* 0x0000000ec2061225 */ /* 0x000fe200078e0004 */
[----:B------:R-:W-:Y:S01]  /*101b0*/  @P0 LEA R4, P2, R2, UR4, 0x2 ;  /* 0x0000000402040c11 */ /* 0x000fe2000f8410ff */
[----:B------:R-:W-:Y:S02]  /*101c0*/  ULDC UR4, c[0x0][0x3d4] ;  /* 0x0000f50000047ab9 */ /* 0x000fe40000000800 */
[----:B------:R-:W-:Y:S01]  /*101d0*/  @P0 IMAD.IADD R5, R3, 0x1, R9 ;  /* 0x0000000103050824 */ /* 0x000fe200078e0209 */
[----:B------:R-:W-:Y:S01]  /*101e0*/  @P1 LEA R8, P3, R6, UR6, 0x2 ;  /* 0x0000000606081c11 */ /* 0x000fe2000f8610ff */
[----:B------:R-:W-:-:S03]  /*101f0*/  @P1 IMAD.IADD R3, R7, 0x1, R11 ;  /* 0x0000000107031824 */ /* 0x000fc600078e020b */
        /* <DEDUP_REMOVED lines=20> */
.L_x_2275:
[----:B--2---:R2:W3:Y:S02]  /*10340*/  SYNCS.PHASECHK.TRANS64.TRYWAIT P0, [R16+URZ+0x29800], R3 ;  /* 0x02980003100075a7 */ /* 0x0044e4000800017f */
[----:B---3--:R-:W-:Y:S05]  /*10350*/  @!P0 NANOSLEEP.SYNCS 0x989680 ;  /* 0x009896800000895d */ /* 0x008fea0003900000 */
[----:B------:R-:W3:Y:S02]  /*10360*/  @!P0 SYNCS.PHASECHK.TRANS64 P0, [R16+URZ+0x29800], R3 ;  /* 0x02980003100085a7 */ /* 0x000ee4000800007f */
[----:B---3--:R-:W-:Y:S05]  /*10370*/  @!P0 BRA `(.L_x_2275) ;  /* 0xfffffffc00f08947 */ /* 0x008fea000383ffff */
.L_x_2274:
[----:B------:R-:W-:Y:S05]  /*10380*/  BSYNC B0 ;  /* 0x0000000000007941 */ /* 0x000fea0003800000 */
.L_x_2273:
[----:B------:R-:W-:Y:S05]  /*10390*/  BRA `(.L_x_2276) ;  /* 0x0000006c00d87947 */ /* 0x000fea0003800000 */
.L_x_2272:
        /* <DEDUP_REMOVED lines=32> */
.L_x_2277:
        /* <DEDUP_REMOVED lines=12> */
[----:B------:R-:W-:Y:S01]  /*10660*/  IMAD R9, R193, R11, R8 ;  /* 0x0000000bc1097224 */ /* 0x000fe200078e0208 */
[----:B------:R-:W-:Y:S01]  /*10670*/  SHF.L.U32 R57, R6, 0x7, RZ ;  /* 0x0000000706397819 */ /* 0x000fe200000006ff */
[----:B------:R-:W-:Y:S02]  /*10680*/  IMAD.IADD R5, R5, 0x1, R3 ;  /* 0x0000000105057824 */ /* 0x000fe400078e0203 */
[----:B------:R-:W-:Y:S02]  /*10690*/  IMAD R0, R193, -0x80, R195 ;  /* 0xffffff80c1007824 */ /* 0x000fe400078e02c3 */
[----:B------:R-:W-:Y:S01]  /*106a0*/  IMAD.IADD R3, R7, 0x1, R9 ;  /* 0x0000000107037824 */ /* 0x000fe200078e0209 */
[----:B------:R-:W-:Y:S02]  /*106b0*/  SHF.L.U64.HI R52, R4, 0x7, R5 ;  /* 0x0000000704347819 */ /* 0x000fe40000010205 */
        /* <DEDUP_REMOVED lines=19> */
[----:B------:R-:W-:Y:S01]  /*107f0*/  IMAD.MOV.U32 R4, RZ, RZ, R46 ;  /* 0x000000ffff047224 */ /* 0x000fe200078e002e */
[----:B------:R-:W-:Y:S01]  /*10800*/  MOV R6, R48 ;  /* 0x0000003000067202 */ /* 0x000fe20000000f00 */
        /* <DEDUP_REMOVED lines=9> */
[-C--:B------:R-:W-:Y:S01]  /*108a0*/  IMAD R0, R215, R12.reuse, RZ ;  /* 0x0000000cd7007224 */ /* 0x080fe200078e02ff */
[----:B------:R-:W-:Y:S01]  /*108b0*/  ULDC UR4, c[0x0][0x3d4] ;  /* 0x0000f50000047ab9 */ /* 0x000fe20000000800 */
[----:B------:R-:W-:Y:S01]  /*108c0*/  IMAD.MOV.U32 R8, RZ, RZ, R19 ;  /* 0x000000ffff087224 */ /* 0x000fe200078e0013 */
[----:B------:R-:W-:Y:S01]  /*108d0*/  ULDC.64 UR6, c[0x0][0x3c8] ;  /* 0x0000f20000067ab9 */ /* 0x000fe20000000a00 */
[----:B------:R-:W-:Y:S01]  /*108e0*/  IMAD.MOV.U32 R9, RZ, RZ, R50 ;  /* 0x000000ffff097224 */ /* 0x000fe200078e0032 */
[----:B------:R-:W-:Y:S01]  /*108f0*/  ULDC.64 UR8, c[0x0][0x3e0] ;  /* 0x0000f80000087ab9 */ /* 0x000fe20000000a00 */
[C---:B------:R-:W-:Y:S01]  /*10900*/  IMAD R21, R23.reuse, R13, R0 ;  /* 0x0000000d17157224 */ /* 0x040fe200078e0200 */
[----:B------:R-:W-:Y:S01]  /*10910*/  CS2R R42, SRZ ;  /* 0x00000000002a7805 */ /* 0x000fe2000001ff00 */
[----:B------:R-:W-:Y:S01]  /*10920*/  IMAD.WIDE.U32 R14, R23, R12, R8 ;  /* 0x0000000c170e7225 */ /* 0x000fe200078e0008 */
[----:B------:R-:W-:-:S03]  /*10930*/  CS2R R40, SRZ ;  /* 0x0000000000287805 */ /* 0x000fc6000001ff00 */
[-C--:B------:R-:W-:Y:S01]  /*10940*/  IMAD R0, R215, R10.reuse, RZ ;  /* 0x0000000ad7007224 */ /* 0x080fe200078e02ff */
[----:B------:R-:W-:Y:S01]  /*10950*/  IADD3 R21, R15, R21, RZ ;  /* 0x000000150f157210 */ /* 0x000fe20007ffe0ff */
[----:B------:R-:W-:Y:S01]  /*10960*/  IMAD.WIDE.U32 R8, R23, R10, R8 ;  /* 0x0000000a17087225 */ /* 0x000fe200078e0008 */
[----:B------:R-:W-:-:S03]  /*10970*/  IADD3 R14, P2, P5, R55, R46, R14 ;  /* 0x0000002e370e7210 */ /* 0x000fc60007d5e00e */
[----:B------:R-:W-:Y:S01]  /*10980*/  IMAD R15, R23, R11, R0 ;  /* 0x0000000b170f7224 */ /* 0x000fe200078e0200 */
[----:B------:R-:W-:Y:S01]  /*10990*/  IADD3 R46, P3, P4, R57, R48, R8 ;  /* 0x00000030392e7210 */ /* 0x000fe20007c7e008 */
[----:B------:R-:W-:Y:S02]  /*109a0*/  VIADD R8, R19, 0x10 ;  /* 0x0000001013087836 */ /* 0x000fe40000000000 */
[----:B------:R-:W-:Y:S01]  /*109b0*/  IMAD.IADD R0, R9, 0x1, R15 ;  /* 0x0000000109007824 */ /* 0x000fe200078e020f */
[C---:B------:R-:W-:Y:S01]  /*109c0*/  IADD3 R9, R19.reuse, 0x30, RZ ;  /* 0x0000003013097810 */ /* 0x040fe20007ffe0ff */
[C---:B------:R-:W-:Y:S01]  /*109d0*/  VIADD R20, R19.reuse, 0x20 ;  /* 0x0000002013147836 */ /* 0x040fe20000000000 */
[----:B------:R-:W-:Y:S02]  /*109e0*/  ISETP.GE.AND P1, PT, R8, UR4, PT ;  /* 0x0000000408007c0c */ /* 0x000fe4000bf26270 */
[----:B------:R-:W-:Y:S02]  /*109f0*/  IADD3.X R0, R54, R51, R0, P3, P4 ;  /* 0x0000003336007210 */ /* 0x000fe40001fe8400 */
[----:B------:R-:W-:-:S02]  /*10a00*/  ISETP.GE.AND P4, PT, R19, UR4, PT ;  /* 0x0000000413007c0c */ /* 0x000fc4000bf86270 */
[----:B------:R-:W-:Y:S02]  /*10a10*/  IADD3.X R8, R52, R53, R21, P2, P5 ;  /* 0x0000003534087210 */ /* 0x000fe400017ea415 */
[----:B------:R-:W-:Y:S02]  /*10a20*/  IADD3 R14, P3, R14, UR6, RZ ;  /* 0x000000060e0e7c10 */ /* 0x000fe4000ff7e0ff */
[----:B------:R-:W-:Y:S02]  /*10a30*/  IADD3 R46, P5, R46, UR8, RZ ;  /* 0x000000082e2e7c10 */ /* 0x000fe4000ffbe0ff */
[----:B------:R-:W-:Y:S01]  /*10a40*/  ISETP.GE.AND P2, PT, R20, UR4, PT ;  /* 0x0000000414007c0c */ /* 0x000fe2000bf46270 */
[C---:B------:R-:W-:Y:S01]  /*10a50*/  VIADD R20, R19.reuse, 0x40 ;  /* 0x0000004013147836 */ /* 0x040fe20000000000 */
        /* <DEDUP_REMOVED lines=28> */
.L_x_2281:
[----:B------:R-:W-:Y:S05]  /*10c20*/  BSYNC B1 ;  /* 0x0000000000017941 */ /* 0x000fea0003800000 */
.L_x_2280:
        /* <DEDUP_REMOVED lines=14> */
.L_x_2504:
[----:B------:R-:W-:-:S03]  /*10d10*/  UMOV UR4, 0xffffffff ;  /* 0xffffffff00047882 */ /* 0x000fc60000000000 */
[----:B------:R-:W-:Y:S05]  /*10d20*/  BRA.DIV UR4, `(.L_x_2283) ;  /* 0x000001ca04547947 */ /* 0x000fea000b800000 */
.L_x_2507:
[----:B------:R-:W-:-:S03]  /*10d30*/  UMOV UR4, 0xffffffff ;  /* 0xffffffff00047882 */ /* 0x000fc60000000000 */
[----:B------:R-:W-:Y:S05]  /*10d40*/  BRA.DIV UR4, `(.L_x_2284) ;  /* 0x000001ca04747947 */ /* 0x000fea000b800000 */
.L_x_2510:
[----:B------:R-:W-:-:S03]  /*10d50*/  UMOV UR4, 0xffffffff ;  /* 0xffffffff00047882 */ /* 0x000fc60000000000 */
[----:B------:R-:W-:Y:S05]  /*10d60*/  BRA.DIV UR4, `(.L_x_2285) ;  /* 0x000001ca04947947 */ /* 0x000fea000b800000 */
.L_x_2513:
        /* <DEDUP_REMOVED lines=8> */
.L_x_2514:
[----:B------:R-:W-:Y:S05]  /*10df0*/  BSYNC B1 ;  /* 0x0000000000017941 */ /* 0x000fea0003800000 */
.L_x_2286:
[----:B------:R-:W-:Y:S05]  /*10e00*/  @P0 BRA `(.L_x_2288) ;  /* 0x0000006400180947 */ /* 0x000fea0003800000 */
[----:B------:R-:W3:Y:S01]  /*10e10*/  LDC R0, c[0x0][0x3d4] ;  /* 0x0000f500ff007b82 */ /* 0x000ee20000000800 */
[C---:B--2---:R-:W-:Y:S01]  /*10e20*/  IADD3 R3, R19.reuse, 0x10, RZ ;  /* 0x0000001013037810 */ /* 0x044fe20007ffe0ff */
[C---:B------:R-:W-:Y:S01]  /*10e30*/  VIADD R5, R19.reuse, 0x20 ;  /* 0x0000002013057836 */ /* 0x040fe20000000000 */
[----:B------:R-:W-:Y:S01]  /*10e40*/  BSSY B1, `(.L_x_2289) ;  /* 0x0000082000017945 */ /* 0x000fe20003800000 */
[C---:B------:R-:W-:Y:S01]  /*10e50*/  VIADD R7, R19.reuse, 0x30 ;  /* 0x0000003013077836 */ /* 0x040fe20000000000 */
[-C--:B---3--:R-:W-:Y:S02]  /*10e60*/  ISETP.GE.AND P0, PT, R19, R0.reuse, PT ;  /* 0x000000001300720c */ /* 0x088fe40003f06270 */
[-C--:B------:R-:W-:Y:S01]  /*10e70*/  ISETP.GE.AND P1, PT, R3, R0.reuse, PT ;  /* 0x000000000300720c */ /* 0x080fe20003f26270 */
[----:B------:R-:W-:Y:S01]  /*10e80*/  VIADD R3, R19, 0x40 ;  /* 0x0000004013037836 */ /* 0x000fe20000000000 */
[----:B------:R-:W-:Y:S02]  /*10e90*/  ISETP.GE.AND P2, PT, R5, R0, PT ;  /* 0x000000000500720c */ /* 0x000fe40003f46270 */
[----:B------:R-:W-:-:S02]  /*10ea0*/  IADD3 R5, R19, 0x50, RZ ;  /* 0x0000005013057810 */ /* 0x000fc40007ffe0ff */
[-C--:B------:R-:W-:Y:S02]  /*10eb0*/  ISETP.GE.AND P3, PT, R7, R0.reuse, PT ;  /* 0x000000000700720c */ /* 0x080fe40003f66270 */
[-C--:B------:R-:W-:Y:S02]  /*10ec0*/  ISETP.GE.AND P4, PT, R3, R0.reuse, PT ;  /* 0x000000000300720c */ /* 0x080fe40003f86270 */
[----:B------:R-:W-:Y:S01]  /*10ed0*/  ISETP.GE.AND P5, PT, R5, R0, PT ;  /* 0x000000000500720c */ /* 0x000fe20003fa6270 */
[----:B------:R-:W-:Y:S01]  /*10ee0*/  IMAD.IADD R0, R16, 0x1, R207 ;  /* 0x0000000110007824 */ /* 0x000fe200078e02cf */
[----:B------:R-:W-:Y:S11]  /*10ef0*/  @P0 BRA `(.L_x_2290) ;  /* 0x0000000400d80947 */ /* 0x000ff60003800000 */
        /* <DEDUP_REMOVED lines=118> */
.L_x_2290:
[----:B------:R-:W-:Y:S05]  /*11660*/  BSYNC B1 ;  /* 0x0000000000017941 */ /* 0x000fea0003800000 */
.L_x_2289:
        /* <DEDUP_REMOVED lines=124> */
.L_x_2292:
[----:B------:R-:W-:Y:S05]  /*11e30*/  BSYNC B1 ;  /* 0x0000000000017941 */ /* 0x000fea0003800000 */
.L_x_2291:
        /* <DEDUP_REMOVED lines=11> */
[----:B------:R-:W-:Y:S02]  /*11ef0*/  SHF.R.U32.HI R10, RZ, 0x8, R34 ;  /* 0x00000008ff0a7819 */ /* 0x000fe40000011622 */
[----:B------:R-:W-:Y:S02]  /*11f00*/  SHF.R.U32.HI R36, RZ, 0x10, R33 ;  /* 0x00000010ff247819 */ /* 0x000fe40000011621 */
[----:B------:R-:W-:Y:S02]  /*11f10*/  SHF.R.U32.HI R37, RZ, 0x10, R35 ;  /* 0x00000010ff257819 */ /* 0x000fe40000011623 */
[----:B------:R-:W-:-:S02]  /*11f20*/  PRMT R11, R11, 0x7604, R12 ;  /* 0x000076040b0b7816 */ /* 0x000fc4000000000c */
[----:B------:R-:W-:Y:S01]  /*11f30*/  LOP3.LUT R15, R35, 0xff, RZ, 0xc0, !PT ;  /* 0x000000ff230f7812 */ /* 0x000fe200078ec0ff */
[----:B------:R-:W-:Y:S01]  /*11f40*/  IMAD.U32 R37, R37, 0x10000, RZ ;  /* 0x0001000025257824 */ /* 0x000fe200078e00ff */
[----:B------:R-:W-:Y:S02]  /*11f50*/  LOP3.LUT R14, R14, 0xff, RZ, 0xc0, !PT ;  /* 0x000000ff0e0e7812 */ /* 0x000fe400078ec0ff */
[----:B------:R-:W-:Y:S02]  /*11f60*/  LOP3.LUT R13, R34, 0xff, RZ, 0xc0, !PT ;  /* 0x000000ff220d7812 */ /* 0x000fe400078ec0ff */
[----:B------:R-:W-:Y:S02]  /*11f70*/  LOP3.LUT R12, R10, 0xff, RZ, 0xc0, !PT ;  /* 0x000000ff0a0c7812 */ /* 0x000fe400078ec0ff */
[----:B------:R-:W-:Y:S02]  /*11f80*/  SHF.L.U32 R10, R36, 0x10, RZ ;  /* 0x00000010240a7819 */ /* 0x000fe400000006ff */
[----:B------:R-:W-:-:S02]  /*11f90*/  PRMT R14, R14, 0x7604, R15 ;  /* 0x000076040e0e7816 */ /* 0x000fc4000000000f */
        /* <DEDUP_REMOVED lines=98> */
.L_x_2294:
[----:B------:R-:W-:Y:S05]  /*125c0*/  BSYNC B1 ;  /* 0x0000000000017941 */ /* 0x000fea0003800000 */
.L_x_2293:
        /* <DEDUP_REMOVED lines=124> */
.L_x_2296:
[----:B------:R-:W-:Y:S05]  /*12d90*/  BSYNC B1 ;  /* 0x0000000000017941 */ /* 0x000fea0003800000 */
.L_x_2295:
        /* <DEDUP_REMOVED lines=120> */
.L_x_2298:
[----:B------:R-:W-:Y:S05]  /*13520*/  BSYNC B1 ;  /* 0x0000000000017941 */ /* 0x000fea0003800000 */
.L_x_2297:
        /* <DEDUP_REMOVED lines=124> */
.L_x_2279:
[----:B------:R-:W1:Y:S01]  /*13cf0*/  LDC R0, c[0x0][0x428] ;  /* 0x00010a00ff007b82 */ /* 0x000e620000000800 */
[----:B------:R-:W-:Y:S01]  /*13d00*/  ISETP.GE.AND P0, PT, R23, R4, PT ;  /* 0x000000041700720c */ /* 0x000fe20003f06270 */
[----:B------:R-:W-:Y:S01]  /*13d10*/  BSSY B1, `(.L_x_2299) ;  /* 0x0000042000017945 */ /* 0x000fe20003800000 */
[----:B------:R-:W-:Y:S01]  /*13d20*/  LEA R3, R193, R23, 0x7 ;  /* 0x00000017c1037211 */ /* 0x000fe200078e38ff */
        /* <DEDUP_REMOVED lines=64> */
.L_x_2300:
[----:B------:R-:W-:Y:S05]  /*14130*/  BSYNC B1 ;  /* 0x0000000000017941 */ /* 0x000fea0003800000 */
.L_x_2299:
        /* <DEDUP_REMOVED lines=14> */
.L_x_2517:
[----:B------:R-:W-:-:S03]  /*14220*/  UMOV UR4, 0xffffffff ;  /* 0xffffffff00047882 */ /* 0x000fc60000000000 */
[----:B------:R-:W-:Y:S05]  /*14230*/  BRA.DIV UR4, `(.L_x_2302) ;  /* 0x0000019604c07947 */ /* 0x000fea000b800000 */
.L_x_2520:
[----:B------:R-:W-:-:S03]  /*14240*/  UMOV UR4, 0xffffffff ;  /* 0xffffffff00047882 */ /* 0x000fc60000000000 */
[----:B------:R-:W-:Y:S05]  /*14250*/  BRA.DIV UR4, `(.L_x_2303) ;  /* 0x0000019604e07947 */ /* 0x000fea000b800000 */
.L_x_2523:
[----:B------:R-:W-:-:S03]  /*14260*/  UMOV UR4, 0xffffffff ;  /* 0xffffffff00047882 */ /* 0x000fc60000000000 */
[----:B------:R-:W-:Y:S05]  /*14270*/  BRA.DIV UR4, `(.L_x_2304) ;  /* 0x0000019a04007947 */ /* 0x000fea000b800000 */
.L_x_2526:
[----:B------:R-:W-:Y:S01]  /*14280*/  ULEA.HI UR4, UR43, UR43, URZ, 0x1 ;  /* 0x0000002b2b047291 */ /* 0x000fe2000f8f083f */
[----:B------:R-:W-:Y:S03]  /*14290*/  BSSY B1, `(.L_x_2305) ;  /* 0x0000007000017945 */ /* 0x000fe60003800000 */
[----:B------:R-:W-:-:S04]  /*142a0*/  ULOP3.LUT UR4, UR4, 0xfffffffe, URZ, 0xc0, !UPT ;  /* 0xfffffffe04047892 */ /* 0x000fc8000f8ec03f */
[----:B------:R-:W-:-:S06]  /*142b0*/  UIADD3 UR4, UR43, -UR4, URZ ;  /* 0x800000042b047290 */ /* 0x000fcc000fffe03f */
[----:B------:R-:W-:-:S04]  /*142c0*/  MOV R3, UR4 ;  /* 0x0000000400037c02 */ /* 0x000fc80008000f00 */
[----:B------:R-:W-:-:S04]  /*142d0*/  SHF.L.U32 R3, R3, 0x1f, RZ ;  /* 0x0000001f03037819 */ /* 0x000fc800000006ff */
[----:B------:R-:W1:Y:S02]  /*142e0*/  SYNCS.PHASECHK.TRANS64.TRYWAIT P1, [R16+URZ+0x29800], R3 ;  /* 0x02980003100075a7 */ /* 0x000e64000802017f */
[----:B-1----:R-:W-:Y:S05]  /*142f0*/  @!P1 BRA `(.L_x_2306) ;  /* 0x0000019800089947 */ /* 0x002fea0003800000 */
.L_x_2527:
[----:B------:R-:W-:Y:S05]  /*14300*/  BSYNC B1 ;  /* 0x0000000000017941 */ /* 0x000fea0003800000 */
.L_x_2305:
        /* <DEDUP_REMOVED lines=18> */
[----:B------:R-:W-:Y:S02]  /*14430*/  SHF.R.U32.HI R10, RZ, 0x8, R33 ;  /* 0x00000008ff0a7819 */ /* 0x000fe40000011621 */
[----:B------:R-:W-:Y:S01]  /*14440*/  PRMT R47, R12, 0x7604, R13 ;  /* 0x000076040c2f7816 */ /* 0x000fe2000000000d */
[----:B------:R-:W-:Y:S01]  /*14450*/  IMAD.SHL.U32 R9, R9, 0x800, RZ ;  /* 0x0000080009097824 */ /* 0x000fe200078e00ff */
[----:B------:R-:W-:-:S02]  /*14460*/  SHF.R.U32.HI R12, RZ, 0x8, R4 ;  /* 0x00000008ff0c7819 */ /* 0x000fc40000011604 */
[----:B------:R-:W-:Y:S02]  /*14470*/  LOP3.LUT R8, R196, 0x30, R3, 0xf8, !PT ;  /* 0x00000030c4087812 */ /* 0x000fe400078ef803 */
[----:B------:R-:W-:Y:S02]  /*14480*/  LOP3.LUT R11, R33, 0xff, RZ, 0xc0, !PT ;  /* 0x000000ff210b7812 */ /* 0x000fe400078ec0ff */
[----:B------:R-:W-:Y:S02]  /*14490*/  LOP3.LUT R10, R10, 0xff, RZ, 0xc0, !PT ;  /* 0x000000ff0a0a7812 */ /* 0x000fe400078ec0ff */
[----:B------:R-:W-:Y:S02]  /*144a0*/  LOP3.LUT R13, R12, 0xff, RZ, 0xc0, !PT ;  /* 0x000000ff0c0d7812 */ /* 0x000fe400078ec0ff */
[----:B------:R-:W-:Y:S02]  /*144b0*/  LOP3.LUT R12, R8, R197, RZ, 0x3c, !PT ;  /* 0x000000c5080c7212 */ /* 0x000fe400078e3cff */
[----:B------:R-:W-:-:S02]  /*144c0*/  LOP3.LUT R3, R9, 0xffffe000, RZ, 0xc0, !PT ;  /* 0xffffe00009037812 */ /* 0x000fc400078ec0ff */
[----:B------:R-:W-:Y:S02]  /*144d0*/  PRMT R20, R10, 0x7604, R11 ;  /* 0x000076040a147816 */ /* 0x000fe4000000000b */
[----:B------:R-:W-:Y:S02]  /*144e0*/  SHF.R.U32.HI R10, RZ, 0x8, R35 ;  /* 0x00000008ff0a7819 */ /* 0x000fe40000011623 */
[----:B------:R-:W-:Y:S02]  /*144f0*/  IADD3 R3, R12, R198, R3 ;  /* 0x000000c60c037210 */ /* 0x000fe40007ffe003 */
[----:B------:R-:W-:Y:S02]  /*14500*/  LOP3.LUT R11, R35, 0xff, RZ, 0xc0, !PT ;  /* 0x000000ff230b7812 */ /* 0x000fe400078ec0ff */
[----:B------:R-:W-:Y:S01]  /*14510*/  LOP3.LUT R10, R10, 0xff, RZ, 0xc0, !PT ;  /* 0x000000ff0a0a7812 */ /* 0x000fe200078ec0ff */
[----:B------:R-:W-:Y:S01]  /*14520*/  IMAD.IADD R3, R16, 0x1, R3 ;  /* 0x0000000110037824 */ /* 0x000fe200078e0203 */
[----:B------:R-:W-:-:S02]  /*14530*/  LOP3.LUT R14, R4, 0xff, RZ, 0xc0, !PT ;  /* 0x000000ff040e7812 */ /* 0x000fc400078ec0ff */
[----:B------:R-:W-:Y:S02]  /*14540*/  PRMT R46, R10, 0x7604, R11 ;  /* 0x000076040a2e7816 */ /* 0x000fe4000000000b */
[----:B------:R-:W1:Y:S01]  /*14550*/  LDS.128 R8, [R222+0x14400] ;  /* 0x01440000de087984 */ /* 0x000e620000000c00 */
[----:B------:R-:W-:Y:S02]  /*14560*/  PRMT R51, R13, 0x7604, R14 ;  /* 0x000076040d337816 */ /* 0x000fe4000000000e */
[----:B------:R-:W-:Y:S01]  /*14570*/  SHF.R.U32.HI R49, RZ, 0x8, R6 ;  /* 0x00000008ff317819 */ /* 0x000fe20000011606 */
[----:B------:R-:W2:Y:S01]  /*14580*/  LDS.128 R12, [R3+0x14400] ;  /* 0x01440000030c7984 */ /* 0x000ea20000000c00 */
[----:B------:R-:W-:Y:S02]  /*14590*/  LOP3.LUT R50, R6, 0xff, RZ, 0xc0, !PT ;  /* 0x000000ff06327812 */ /* 0x000fe400078ec0ff */
[----:B------:R-:W-:Y:S02]  /*145a0*/  LOP3.LUT R49, R49, 0xff, RZ, 0xc0, !PT ;  /* 0x000000ff31317812 */ /* 0x000fe400078ec0ff */
[----:B------:R-:W-:-:S02]  /*145b0*/  SHF.R.U32.HI R45, RZ, 0x8, R5 ;  /* 0x00000008ff2d7819 */ /* 0x000fc40000011605 */
[----:B------:R-:W-:Y:S02]  /*145c0*/  PRMT R57, R49, 0x7604, R50 ;  /* 0x0000760431397816 */ /* 0x000fe40000000032 */
[----:B------:R-:W-:Y:S02]  /*145d0*/  LOP3.LUT R48, R5, 0xff, RZ, 0xc0, !PT ;  /* 0x000000ff05307812 */ /* 0x000fe400078ec0ff */
[----:B------:R-:W-:Y:S02]  /*145e0*/  LOP3.LUT R45, R45, 0xff, RZ, 0xc0, !PT ;  /* 0x000000ff2d2d7812 */ /* 0x000fe400078ec0ff */
[----:B------:R-:W-:Y:S02]  /*145f0*/  SHF.R.U32.HI R49, RZ, 0x10, R35 ;  /* 0x00000010ff317819 */ /* 0x000fe40000011623 */
[----:B------:R-:W-:Y:S02]  /*14600*/  SHF.R.U32.HI R52, RZ, 0x8, R7 ;  /* 0x00000008ff347819 */ /* 0x000fe40000011607 */
[----:B------:R-:W-:Y:S01]  /*14610*/  SHF.R.U32.HI R55, RZ, 0x10, R5 ;  /* 0x00000010ff377819 */ /* 0x000fe20000011605 */
[----:B------:R-:W-:Y:S01]  /*14620*/  IMAD.U32 R49, R49, 0x10000, RZ ;  /* 0x0001000031317824 */ /* 0x000fe200078e00ff */
[----:B------:R-:W-:-:S02]  /*14630*/  PRMT R48, R45, 0x7604, R48 ;  /* 0x000076042d307816 */ /* 0x000fc40000000030 */
[----:B------:R-:W-:Y:S01]  /*14640*/  LOP3.LUT R53, R7, 0xff, RZ, 0xc0, !PT ;  /* 0x000000ff07357812 */ /* 0x000fe200078ec0ff */
[----:B------:R-:W-:Y:S01]  /*14650*/  IMAD.U32 R55, R55, 0x10000, RZ ;  /* 0x0001000037377824 */ /* 0x000fe200078e00ff */
[----:B------:R-:W-:Y:S02]  /*14660*/  LOP3.LUT R52, R52, 0xff, RZ, 0xc0, !PT ;  /* 0x000000ff34347812 */ /* 0x000fe400078ec0ff */
[----:B------:R-:W-:Y:S02]  /*14670*/  SHF.R.U32.HI R45, RZ, 0x10, R33 ;  /* 0x00000010ff2d7819 */ /* 0x000fe40000011621 */
[----:B------:R-:W-:Y:S02]  /*14680*/  SHF.R.U32.HI R59, RZ, 0x10, R7 ;  /* 0x00000010ff3b7819 */ /* 0x000fe40000011607 */
[----:B------:R-:W-:Y:S02]  /*14690*/  LOP3.LUT R21, R21, 0xff0000, R32, 0xf8, !PT ;  /* 0x00ff000015157812 */ /* 0x000fe400078ef820 */
[----:B------:R-:W-:Y:S01]  /*146a0*/  PRMT R52, R52, 0x7604, R53 ;  /* 0x0000760434347816 */ /* 0x000fe20000000035 */
[----:B------:R-:W-:Y:S01]  /*146b0*/  IMAD.U32 R59, R59, 0x10000, RZ ;  /* 0x000100003b3b7824 */ /* 0x000fe200078e00ff */
[----:B------:R-:W-:-:S02]  /*146c0*/  SHF.L.U32 R45, R45, 0x10, RZ ;  /* 0x000000102d2d7819 */ /* 0x000fc400000006ff */
        /* <DEDUP_REMOVED lines=9> */
[----:B------:R-:W-:Y:S02]  /*14760*/  LOP3.LUT R52, R21, 0xff000000, R4, 0xf8, !PT ;  /* 0xff00000015347812 */ /* 0x000fe400078ef804 */
[-C--:B-1----:R-:W-:Y:S02]  /*14770*/  F2FP.F16.E4M3.UNPACK_B R21, R11.reuse ;  /* 0x0000000bff15723e */ /* 0x082fe400020006ff */
[----:B------:R-:W-:-:S02]  /*14780*/  F2FP.F16.E4M3.UNPACK_B R32, R11.H1 ;  /* 0x0000000bff20723e */ /* 0x000fc400030006ff */
[----:B------:R-:W-:Y:S02]  /*14790*/  LOP3.LUT R57, R57, 0xff0000, R6, 0xf8, !PT ;  /* 0x00ff000039397812 */ /* 0x000fe400078ef806 */
[-C--:B------:R-:W-:Y:S02]  /*147a0*/  F2FP.F16.E4M3.UNPACK_B R11, R10.reuse ;  /* 0x0000000aff0b723e */ /* 0x080fe400020006ff */
[----:B------:R-:W-:Y:S02]  /*147b0*/  F2FP.F16.E4M3.UNPACK_B R20, R10.H1 ;  /* 0x0000000aff14723e */ /* 0x000fe400030006ff */
[----:B------:R-:W-:Y:S02]  /*147c0*/  LOP3.LUT R51, R49, 0xff000000, R34, 0xf8, !PT ;  /* 0xff00000031337812 */ /* 0x000fe400078ef822 */
[----:B------:R-:W-:Y:S02]  /*147d0*/  F2FP.F16.E4M3.UNPACK_B R54, R55 ;  /* 0x00000037ff36723e */ /* 0x000fe400020006ff */
[----:B--2---:R-:W-:-:S02]  /*147e0*/  F2FP.F16.E4M3.UNPACK_B R10, R13 ;  /* 0x0000000dff0a723e */ /* 0x004fc400020006ff */
[----:B------:R-:W-:Y:S01]  /*147f0*/  F2FP.F16.E4M3.UNPACK_B R49, R48 ;  /* 0x00000030ff31723e */ /* 0x000fe200020006ff */
[----:B------:R-:W-:Y:S01]  /*14800*/  HADD2.F32 R56, -RZ, R54.H0_H0 ;  /* 0x20000036ff387230 */ /* 0x000fe20000004100 */
[----:B------:R-:W-:Y:S01]  /*14810*/  LOP3.LUT R58, R57, 0xff000000, R6, 0xf8, !PT ;  /* 0xff000000393a7812 */ /* 0x000fe200078ef806 */
[----:B------:R-:W-:Y:S01]  /*14820*/  HADD2.F32 R5, -RZ, R10.H0_H0 ;  /* 0x2000000aff057230 */ /* 0x000fe20000004100 */
[-C--:B------:R-:W-:Y:S01]  /*14830*/  F2FP.F16.E4M3.UNPACK_B R6, R9.reuse ;  /* 0x00000009ff06723e */ /* 0x080fe200020006ff */
[--C-:B------:R-:W-:Y:S01]  /*14840*/  HADD2.F32 R50, -RZ, R49.reuse.H0_H0 ;  /* 0x20000031ff327230 */ /* 0x100fe20000004100 */
[----:B------:R-:W-:Y:S01]  /*14850*/  LOP3.LUT R59, R59, 0xff000000, R7, 0xf8, !PT ;  /* 0xff0000003b3b7812 */ /* 0x000fe200078ef807 */
[----:B------:R-:W-:Y:S01]  /*14860*/  HADD2.F32 R57, -RZ, R54.H1_H1 ;  /* 0x30000036ff397230 */ /* 0x000fe20000004100 */
[----:B------:R-:W-:Y:S01]  /*14870*/  F2FP.F16.E4M3.UNPACK_B R7, R9.H1 ;  /* 0x00000009ff07723e */ /* 0x000fe200030006ff */
[----:B------:R-:W-:Y:S01]  /*14880*/  HADD2.F32 R9, -RZ, R6.H0_H0 ;  /* 0x20000006ff097230 */ /* 0x000fe20000004100 */
[----:B------:R-:W-:Y:S01]  /*14890*/  LOP3.LUT R53, R53, 0xff000000, R35, 0xf8, !PT ;  /* 0xff00000035357812 */ /* 0x000fe200078ef823 */
[C---:B------:R-:W-:Y:S01]  /*148a0*/  FMUL.FTZ R60, R5.reuse, R56 ;  /* 0x00000038053c7220 */ /* 0x040fe20000410000 */
[-C--:B------:R-:W-:Y:S01]  /*148b0*/  F2FP.F16.E4M3.UNPACK_B R45, R15.reuse ;  /* 0x0000000fff2d723e */ /* 0x080fe200020006ff */
[----:B------:R-:W-:Y:S01]  /*148c0*/  HADD2.F32 R49, -RZ, R49.H1_H1 ;  /* 0x30000031ff317230 */ /* 0x000fe20000004100 */
[----:B------:R-:W-:Y:S01]  /*148d0*/  F2FP.F16.E4M3.UNPACK_B R46, R15.H1 ;  /* 0x0000000fff2e723e */ /* 0x000fe200030006ff */
[-C--:B------:R-:W-:Y:S01]  /*148e0*/  FMUL.FTZ R15, R5, R50.reuse ;  /* 0x00000032050f7220 */ /* 0x080fe20000410000 */
[----:B------:R-:W-:Y:S01]  /*148f0*/  F2FP.F16.E4M3.UNPACK_B R33, R13.H1 ;  /* 0x0000000dff21723e */ /* 0x000fe200030006ff */
[C---:B------:R-:W-:Y:S01]  /*14900*/  FFMA.FTZ R5, R9.reuse, R50, -R60 ;  /* 0x0000003209057223 */ /* 0x040fe2000001083c */
[----:B------:R-:W-:Y:S01]  /*14910*/  F2FP.F16.E4M3.UNPACK_B R34, R14 ;  /* 0x0000000eff22723e */ /* 0x000fe200020006ff */
[----:B------:R-:W-:Y:S01]  /*14920*/  FFMA.FTZ R9, R9, R56, R15 ;  /* 0x0000003809097223 */ /* 0x000fe2000001000f */
[----:B------:R-:W-:Y:S01]  /*14930*/  F2FP.F16.E4M3.UNPACK_B R35, R14.H1 ;  /* 0x0000000eff23723e */ /* 0x000fe200030006ff */
[----:B------:R-:W-:Y:S01]  /*14940*/  HADD2.F32 R14, -RZ, R10.H1_H1 ;  /* 0x3000000aff0e7230 */ /* 0x000fe20000004100 */
[----:B------:R-:W-:Y:S01]  /*14950*/  F2FP.F16.E4M3.UNPACK_B R55, R55.H1 ;  /* 0x00000037ff37723e */ /* 0x000fe200030006ff */
[----:B------:R-:W-:Y:S01]  /*14960*/  HADD2.F32 R6, -RZ, R6.H1_H1 ;  /* 0x30000006ff067230 */ /* 0x000fe20000004100 */
[----:B------:R-:W-:Y:S01]  /*14970*/  F2FP.F16.E4M3.UNPACK_B R48, R48.H1 ;  /* 0x00000030ff30723e */ /* 0x000fe200030006ff */
[----:B------:R-:W-:-:S02]  /*14980*/  HADD2.F32 R15, -RZ, R33.H0_H0 ;  /* 0x20000021ff0f7230 */ /* 0x000fc40000004100 */
[C---:B------:R-:W-:Y:S01]  /*14990*/  FMUL.FTZ R61, R14.reuse, R57 ;  /* 0x000000390e3d7220 */ /* 0x040fe20000410000 */
[----:B------:R-:W-:Y:S02]  /*149a0*/  HADD2.F32 R54, -RZ, R55.H0_H0 ;  /* 0x20000037ff367230 */ /* 0x000fe40000004100 */
[-C--:B------:R-:W-:Y:S01]  /*149b0*/  FMUL.FTZ R14, R14, R49.reuse ;  /* 0x000000310e0e7220 */ /* 0x080fe20000410000 */
[----:B------:R-:W-:Y:S02]  /*149c0*/  HADD2.F32 R50, -RZ, R48.H0_H0 ;  /* 0x20000030ff327230 */ /* 0x000fe40000004100 */
[C---:B------:R-:W-:Y:S01]  /*149d0*/  FFMA.FTZ R56, R6.reuse, R49, -R61 ;  /* 0x0000003106387223 */ /* 0x040fe2000001083d */
[----:B------:R-:W-:Y:S02]  /*149e0*/  HADD2.F32 R10, -RZ, R7.H0_H0 ;  /* 0x20000007ff0a7230 */ /* 0x000fe40000004100 */
[C---:B------:R-:W-:Y:S01]  /*149f0*/  FMUL.FTZ R63, R15.reuse, R54 ;  /* 0x000000360f3f7220 */ /* 0x040fe20000410000 */
[----:B------:R-:W-:Y:S01]  /*14a00*/  F2FP.F16.E4M3.UNPACK_B R49, R59 ;  /* 0x0000003bff31723e */ /* 0x000fe200020006ff */
[-C--:B------:R-:W-:Y:S01]  /*14a10*/  FMUL.FTZ R15, R15, R50.reuse ;  /* 0x000000320f0f7220 */ /* 0x080fe20000410000 */
[----:B------:R-:W-:Y:S01]  /*14a20*/  FFMA.FTZ R60, R6, R57, R14 ;  /* 0x00000039063c7223 */ /* 0x000fe2000001000e */
[----:B------:R-:W-:Y:S01]  /*14a30*/  FFMA.FTZ R63, R10, R50, -R63 ;  /* 0x000000320a3f7223 */ /* 0x000fe2000001083f */
[----:B------:R-:W-:-:S02]  /*14a40*/  HADD2.F32 R50, -RZ, R55.H1_H1 ;  /* 0x30000037ff327230 */ /* 0x000fc40000004100 */
[----:B------:R-:W-:Y:S01]  /*14a50*/  FFMA.FTZ R54, R10, R54, R15 ;  /* 0x000000360a367223 */ /* 0x000fe2000001000f */
[----:B------:R-:W-:Y:S01]  /*14a60*/  F2FP.F16.E4M3.UNPACK_B R14, R53 ;  /* 0x00000035ff0e723e */ /* 0x000fe200020006ff */
[----:B------:R-:W-:Y:S01]  /*14a70*/  HADD2.F32 R33, -RZ, R33.H1_H1 ;  /* 0x30000021ff217230 */ /* 0x000fe20000004100 */
[----:B------:R-:W-:Y:S01]  /*14a80*/  F2FP.F16.E4M3.UNPACK_B R59, R59.H1 ;  /* 0x0000003bff3b723e */ /* 0x000fe200030006ff */
[----:B------:R-:W-:Y:S01]  /*14a90*/  HADD2.F32 R48, -RZ, R48.H1_H1 ;  /* 0x30000030ff307230 */ /* 0x000fe20000004100 */
[----:B------:R-:W-:Y:S01]  /*14aa0*/  F2FP.F16.E4M3.UNPACK_B R53, R53.H1 ;  /* 0x00000035ff35723e */ /* 0x000fe200030006ff */
[----:B------:R-:W-:Y:S02]  /*14ab0*/  HADD2.F32 R55, -RZ, R49.H0_H0 ;  /* 0x20000031ff377230 */ /* 0x000fe40000004100 */
[C---:B------:R-:W-:Y:S01]  /*14ac0*/  FMUL.FTZ R62, R33.reuse, R50 ;  /* 0x00000032213e7220 */ /* 0x040fe20000410000 */
[----:B------:R-:W-:Y:S02]  /*14ad0*/  HADD2.F32 R10, -RZ, R45.H0_H0 ;  /* 0x2000002dff0a7230 */ /* 0x000fe40000004100 */
[----:B------:R-:W-:Y:S01]  /*14ae0*/  FMUL.FTZ R33, R33, R48 ;  /* 0x0000003021217220 */ /* 0x000fe20000410000 */
[----:B------:R-:W-:Y:S01]  /*14af0*/  HADD2.F32 R7, -RZ, R7.H1_H1 ;  /* 0x30000007ff077230 */ /* 0x000fe20000004100 */
[----:B------:R-:W-:Y:S01]  /*14b00*/  F2FP.F16.E4M3.UNPACK_B R13, R12 ;  /* 0x0000000cff0d723e */ /* 0x000fe200020006ff */
[----:B------:R-:W-:-:S02]  /*14b10*/  HADD2.F32 R15, -RZ, R14.H0_H0 ;  /* 0x2000000eff0f7230 */ /* 0x000fc40000004100 */
[C---:B------:R-:W-:Y:S01]  /*14b20*/  FMUL.FTZ R61, R10.reuse, R55 ;  /* 0x000000370a3d7220 */ /* 0x040fe20000410000 */
[----:B------:R-:W-:Y:S02]  /*14b30*/  HADD2.F32 R6, -RZ, R21.H0_H0 ;  /* 0x20000015ff067230 */ /* 0x000fe40000004100 */
[C---:B------:R-:W-:Y:S01]  /*14b40*/  FFMA.FTZ R62, R7.reuse, R48, -R62 ;  /* 0x00000030073e7223 */ /* 0x040fe2000001083e */
[----:B------:R-:W-:Y:S01]  /*14b50*/  FFMA.FTZ R57, R7, R50, R33 ;  /* 0x0000003207397223 */ /* 0x000fe20000010021 */
[-C--:B------:R-:W-:Y:S01]  /*14b60*/  FMUL.FTZ R10, R10, R15.reuse ;  /* 0x0000000f0a0a7220 */ /* 0x080fe20000410000 */
[----:B------:R-:W-:Y:S02]  /*14b70*/  HADD2.F32 R7, -RZ, R46.H0_H0 ;  /* 0x2000002eff077230 */ /* 0x000fe40000004100 */
[C---:B------:R-:W-:Y:S01]  /*14b80*/  FFMA.FTZ R61, R6.reuse, R15, -R61 ;  /* 0x0000000f063d7223 */ /* 0x040fe2000001083d */
[----:B------:R-:W-:Y:S02]  /*14b90*/  HADD2.F32 R15, -RZ, R59.H0_H0 ;  /* 0x2000003bff0f7230 */ /* 0x000fe40000004100 */
        /* <DEDUP_REMOVED lines=13> */
[-C--:B------:R-:W-:Y:S01]  /*14c70*/  F2FP.F16.E4M3.UNPACK_B R4, R8.reuse ;  /* 0x00000008ff04723e */ /* 0x080fe200020006ff */
[----:B------:R-:W-:Y:S01]  /*14c80*/  FFMA.FTZ R66, R6, R15, R66 ;  /* 0x0000000f06427223 */ /* 0x000fe20000010042 */
[----:B------:R-:W-:Y:S01]  /*14c90*/  F2FP.F16.E4M3.UNPACK_B R8, R8.H1 ;  /* 0x00000008ff08723e */ /* 0x000fe200030006ff */
[-C--:B------:R-:W-:Y:S01]  /*14ca0*/  FMUL.FTZ R45, R45, R14.reuse ;  /* 0x0000000e2d2d7220 */ /* 0x080fe20000410000 */
[----:B------:R-:W-:Y:S01]  /*14cb0*/  FFMA.FTZ R50, R21, R14, -R50 ;  /* 0x0000000e15327223 */ /* 0x000fe20000010832 */
[----:B------:R-:W-:Y:S01]  /*14cc0*/  HADD2.F32 R53, -RZ, R53.H1_H1 ;  /* 0x30000035ff357230 */ /* 0x000fe20000004100 */
[----:B------:R-:W-:Y:S01]  /*14cd0*/  F2FP.F16.E4M3.UNPACK_B R15, R52.H1 ;  /* 0x00000034ff0f723e */ /* 0x000fe200030006ff */
[----:B------:R-:W-:-:S02]  /*14ce0*/  HADD2.F32 R59, -RZ, R59.H1_H1 ;  /* 0x3000003bff3b7230 */ /* 0x000fc40000004100 */
[----:B------:R-:W-:Y:S01]  /*14cf0*/  FFMA.FTZ R64, R21, R48, R45 ;  /* 0x0000003015407223 */ /* 0x000fe2000001002d */
[----:B------:R-:W-:Y:S01]  /*14d00*/  HADD2.F32 R46, -RZ, R46.H1_H1 ;  /* 0x3000002eff2e7230 */ /* 0x000fe20000004100 */
[----:B------:R-:W-:Y:S01]  /*14d10*/  F2FP.F16.E4M3.UNPACK_B R52, R52 ;  /* 0x00000034ff34723e */ /* 0x000fe200020006ff */
[----:B------:R-:W-:Y:S01]  /*14d20*/  HADD2.F32 R7, -RZ, R12.H0_H0 ;  /* 0x2000000cff077230 */ /* 0x000fe20000004100 */
[----:B------:R-:W-:Y:S01]  /*14d30*/  F2FP.F16.E4M3.UNPACK_B R47, R47 ;  /* 0x0000002fff2f723e */ /* 0x000fe200020006ff */
[----:B------:R-:W-:Y:S02]  /*14d40*/  HADD2.F32 R14, -RZ, R10.H0_H0 ;  /* 0x2000000aff0e7230 */ /* 0x000fe40000004100 */
[C---:B------:R-:W-:Y:S01]  /*14d50*/  FMUL.FTZ R45, R46.reuse, R59 ;  /* 0x0000003b2e2d7220 */ /* 0x040fe20000410000 */
[----:B------:R-:W-:Y:S02]  /*14d60*/  HADD2.F32 R21, -RZ, R15.H0_H0 ;  /* 0x2000000fff157230 */ /* 0x000fe40000004100 */
[----:B------:R-:W-:Y:S01]  /*14d70*/  FMUL.FTZ R48, R46, R53 ;  /* 0x000000352e307220 */ /* 0x000fe20000410000 */
[----:B------:R-:W-:-:S02]  /*14d80*/  HADD2.F32 R6, -RZ, R8.H0_H0 ;  /* 0x20000008ff067230 */ /* 0x000fc40000004100 */
[C---:B------:R-:W-:Y:S01]  /*14d90*/  FMUL.FTZ R46, R7.reuse, R14 ;  /* 0x0000000e072e7220 */ /* 0x040fe20000410000 */
[----:B------:R-:W-:Y:S02]  /*14da0*/  HADD2.F32 R32, -RZ, R32.H1_H1 ;  /* 0x30000020ff207230 */ /* 0x000fe40000004100 */
[-C--:B------:R-:W-:Y:S01]  /*14db0*/  FMUL.FTZ R33, R7, R21.reuse ;  /* 0x0000001507217220 */ /* 0x080fe20000410000 */
[----:B------:R-:W-:Y:S02]  /*14dc0*/  HADD2.F32 R12, -RZ, R12.H1_H1 ;  /* 0x3000000cff0c7230 */ /* 0x000fe40000004100 */
[----:B------:R-:W-:Y:S01]  /*14dd0*/  FFMA.FTZ R46, R6, R21, R46 ;  /* 0x00000015062e7223 */ /* 0x000fe2000001002e */
[----:B------:R-:W-:Y:S02]  /*14de0*/  HADD2.F32 R21, -RZ, R15.H1_H1 ;  /* 0x3000000fff157230 */ /* 0x000fe40000004100 */
[----:B------:R-:W-:Y:S01]  /*14df0*/  FFMA.FTZ R68, R32, R53, -R45 ;  /* 0x0000003520447223 */ /* 0x000fe2000001082d */
[----:B------:R-:W-:-:S02]  /*14e00*/  HADD2.F32 R15, -RZ, R10.H1_H1 ;  /* 0x3000000aff0f7230 */ /* 0x000fc40000004100 */
[----:B------:R-:W-:Y:S01]  /*14e10*/  FFMA.FTZ R33, R6, R14, -R33 ;  /* 0x0000000e06217223 */ /* 0x000fe20000010821 */
[----:B------:R-:W-:Y:S02]  /*14e20*/  HADD2.F32 R8, -RZ, R8.H1_H1 ;  /* 0x30000008ff087230 */ /* 0x000fe40000004100 */
[C---:B------:R-:W-:Y:S01]  /*14e30*/  FMUL.FTZ R45, R12.reuse, R21 ;  /* 0x000000150c2d7220 */ /* 0x040fe20000410000 */
[----:B------:R-:W-:Y:S02]  /*14e40*/  HADD2.F32 R10, -RZ, R52.H0_H0 ;  /* 0x20000034ff0a7230 */ /* 0x000fe40000004100 */
[-C--:B------:R-:W-:Y:S01]  /*14e50*/  FMUL.FTZ R12, R12, R15.reuse ;  /* 0x0000000f0c0c7220 */ /* 0x080fe20000410000 */
[----:B------:R-:W-:Y:S02]  /*14e60*/  HADD2.F32 R7, -RZ, R13.H0_H0 ;  /* 0x2000000dff077230 */ /* 0x000fe40000004100 */
[----:B------:R-:W-:Y:S01]  /*14e70*/  FFMA.FTZ R14, R8, R15, -R45 ;  /* 0x0000000f080e7223 */ /* 0x000fe2000001082d */
[----:B------:R-:W-:-:S02]  /*14e80*/  HADD2.F32 R6, -RZ, R4.H0_H0 ;  /* 0x20000004ff067230 */ /* 0x000fc40000004100 */
[----:B------:R-:W-:Y:S01]  /*14e90*/  FFMA.FTZ R45, R8, R21, R12 ;  /* 0x00000015082d7223 */ /* 0x000fe2000001000c */
[----:B------:R-:W-:Y:S02]  /*14ea0*/  HADD2.F32 R8, -RZ, R47.H0_H0 ;  /* 0x2000002fff087230 */ /* 0x000fe40000004100 */
[C---:B------:R-:W-:Y:S01]  /*14eb0*/  FMUL.FTZ R15, R7.reuse, R10 ;  /* 0x0000000a070f7220 */ /* 0x040fe20000410000 */
[----:B------:R-:W-:Y:S02]  /*14ec0*/  HADD2.F32 R52, -RZ, R52.H1_H1 ;  /* 0x30000034ff347230 */ /* 0x000fe40000004100 */
[----:B------:R-:W-:Y:S01]  /*14ed0*/  FFMA.FTZ R59, R32, R59, R48 ;  /* 0x0000003b203b7223 */ /* 0x000fe20000010030 */
[----:B------:R-:W-:Y:S02]  /*14ee0*/  HADD2.F32 R13, -RZ, R13.H1_H1 ;  /* 0x3000000dff0d7230 */ /* 0x000fe40000004100 */
[----:B------:R-:W-:Y:S01]  /*14ef0*/  FMUL.FTZ R7, R7, R8 ;  /* 0x0000000807077220 */ /* 0x000fe20000410000 */
[----:B------:R-:W-:-:S02]  /*14f00*/  HADD2.F32 R47, -RZ, R47.H1_H1 ;  /* 0x3000002fff2f7230 */ /* 0x000fc40000004100 */
[C---:B------:R-:W-:Y:S01]  /*14f10*/  FFMA.FTZ R12, R6.reuse, R8, -R15 ;  /* 0x00000008060c7223 */ /* 0x040fe2000001080f */
[----:B------:R-:W-:Y:S01]  /*14f20*/  HADD2.F32 R4, -RZ, R4.H1_H1 ;  /* 0x30000004ff047230 */ /* 0x000fe20000004100 */
[----:B------:R-:W-:Y:S01]  /*14f30*/  F2FP.F16.E4M3.UNPACK_B R8, R58.H1 ;  /* 0x0000003aff08723e */ /* 0x000fe200030006ff */
[C---:B------:R-:W-:Y:S01]  /*14f40*/  FMUL.FTZ R15, R13.reuse, R52 ;  /* 0x000000340d0f7220 */ /* 0x040fe20000410000 */
[----:B------:R-:W-:Y:S01]  /*14f50*/  FFMA.FTZ R10, R6, R10, R7 ;  /* 0x0000000a060a7223 */ /* 0x000fe20000010007 */
[----:B------:R-:W-:Y:S01]  /*14f60*/  FMUL.FTZ R13, R13, R47 ;  /* 0x0000002f0d0d7220 */ /* 0x000fe20000410000 */
[----:B------:R-:W-:Y:S01]  /*14f70*/  F2FP.F16.E4M3.UNPACK_B R7, R51.H1 ;  /* 0x00000033ff07723e */ /* 0x000fe200030006ff */
[C---:B------:R-:W-:Y:S01]  /*14f80*/  FFMA.FTZ R47, R4.reuse, R47, -R15 ;  /* 0x0000002f042f7223 */ /* 0x040fe2000001080f */
[----:B------:R-:W-:Y:S02]  /*14f90*/  HADD2.F32 R15, -RZ, R8.H0_H0 ;  /* 0x20000008ff0f7230 */ /* 0x000fe40000004100 */
[----:B------:R-:W-:Y:S01]  /*14fa0*/  FFMA.FTZ R21, R4, R52, R13 ;  /* 0x0000003404157223 */ /* 0x000fe2000001000d */
[----:B------:R-:W-:Y:S01]  /*14fb0*/  HADD2.F32 R6, -RZ, R35.H0_H0 ;  /* 0x20000023ff067230 */ /* 0x000fe20000004100 */
[----:B------:R-:W-:Y:S01]  /*14fc0*/  F2FP.F16.E4M3.UNPACK_B R58, R58 ;  /* 0x0000003aff3a723e */ /* 0x000fe200020006ff */
        /* <DEDUP_REMOVED lines=16> */
[--C-:B------:R-:W-:Y:S02]  /*150d0*/  HADD2.F32 R13, -RZ, R58.reuse.H0_H0 ;  /* 0x2000003aff0d7230 */ /* 0x100fe40000004100 */
        /* <DEDUP_REMOVED lines=8> */
[CC--:B------:R-:W-:Y:S01]  /*15160*/  FMUL.FTZ R20, R34.reuse, R58.reuse ;  /* 0x0000003a22147220 */ /* 0x0c0fe20000410000 */
        /* <DEDUP_REMOVED lines=23> */
.L_x_2308:
[----:B------:R-:W-:Y:S05]  /*152e0*/  BSYNC B1 ;  /* 0x0000000000017941 */ /* 0x000fea0003800000 */
.L_x_2307:
        /* <DEDUP_REMOVED lines=9> */
[----:B------:R-:W-:Y:S02]  /*15380*/  LEA.HI R5, R4, R3, RZ, 0x2 ;  /* 0x0000000304057211 */ /* 0x000fe400078f10ff */
[----:B------:R-:W-:Y:S02]  /*15390*/  SHF.L.U32 R3, R3, 0x4, RZ ;  /* 0x0000000403037819 */ /* 0x000fe400000006ff */
[----:B------:R-:W-:Y:S01]  /*153a0*/  SHF.R.U32.HI R10, RZ, 0x8, R24 ;  /* 0x00000008ff0a7819 */ /* 0x000fe20000011618 */
[----:B------:R-:W-:Y:S01]  /*153b0*/  IMAD.SHL.U32 R5, R5, 0x800, RZ ;  /* 0x0000080005057824 */ /* 0x000fe200078e00ff */
[----:B------:R-:W-:Y:S02]  /*153c0*/  LOP3.LUT R4, R196, 0x30, R3, 0xf8, !PT ;  /* 0x00000030c4047812 */ /* 0x000fe400078ef803 */
[----:B------:R-:W-:-:S02]  /*153d0*/  SHF.R.U32.HI R7, RZ, 0x8, R37 ;  /* 0x00000008ff077819 */ /* 0x000fc40000011625 */
[----:B------:R-:W-:Y:S02]  /*153e0*/  LOP3.LUT R8, R39, 0xff, RZ, 0xc0, !PT ;  /* 0x000000ff27087812 */ /* 0x000fe400078ec0ff */
[----:B------:R-:W-:Y:S02]  /*153f0*/  LOP3.LUT R9, R24, 0xff, RZ, 0xc0, !PT ;  /* 0x000000ff18097812 */ /* 0x000fe400078ec0ff */
[----:B------:R-:W-:Y:S02]  /*15400*/  LOP3.LUT R3, R11, 0xff, RZ, 0xc0, !PT ;  /* 0x000000ff0b037812 */ /* 0x000fe400078ec0ff */
[----:B------:R-:W-:Y:S02]  /*15410*/  LOP3.LUT R10, R10, 0xff, RZ, 0xc0, !PT ;  /* 0x000000ff0a0a7812 */ /* 0x000fe400078ec0ff */
[----:B------:R-:W-:Y:S02]  /*15420*/  LOP3.LUT R4, R4, R197, RZ, 0x3c, !PT ;  /* 0x000000c504047212 */ /* 0x000fe400078e3cff */
[----:B------:R-:W-:-:S02]  /*15430*/  LOP3.LUT R5, R5, 0xffffe000, RZ, 0xc0, !PT ;  /* 0xffffe00005057812 */ /* 0x000fc400078ec0ff */
[----:B------:R-:W-:Y:S02]  /*15440*/  LOP3.LUT R6, R37, 0xff, RZ, 0xc0, !PT ;  /* 0x000000ff25067812 */ /* 0x000fe400078ec0ff */
[----:B------:R-:W-:Y:S02]  /*15450*/  LOP3.LUT R7, R7, 0xff, RZ, 0xc0, !PT ;  /* 0x000000ff07077812 */ /* 0x000fe400078ec0ff */
[----:B------:R-:W-:Y:S02]  /*15460*/  PRMT R33, R3, 0x7604, R8 ;  /* 0x0000760403217816 */ /* 0x000fe40000000008 */
[----:B------:R-:W-:Y:S02]  /*15470*/  PRMT R45, R10, 0x7604, R9 ;  /* 0x000076040a2d7816 */ /* 0x000fe40000000009 */
[----:B------:R-:W-:Y:S02]  /*15480*/  IADD3 R3, R4, R198, R5 ;  /* 0x000000c604037210 */ /* 0x000fe40007ffe005 */
[----:B------:R-:W-:-:S02]  /*15490*/  SHF.R.U32.HI R9, RZ, 0x8, R25 ;  /* 0x00000008ff097819 */ /* 0x000fc40000011619 */
[----:B------:R-:W-:Y:S01]  /*154a0*/  SHF.R.U32.HI R11, RZ, 0x8, R26 ;  /* 0x00000008ff0b7819 */ /* 0x000fe2000001161a */
[----:B------:R-:W-:Y:S01]  /*154b0*/  IMAD.IADD R3, R16, 0x1, R3 ;  /* 0x0000000110037824 */ /* 0x000fe200078e0203 */
[----:B------:R-:W-:Y:S02]  /*154c0*/  PRMT R15, R7, 0x7604, R6 ;  /* 0x00007604070f7816 */ /* 0x000fe40000000006 */
[----:B------:R-:W-:Y:S02]  /*154d0*/  SHF.R.U32.HI R7, RZ, 0x8, R38 ;  /* 0x00000008ff077819 */ /* 0x000fe40000011626 */
[----:B------:R-:W-:Y:S02]  /*154e0*/  LOP3.LUT R8, R25, 0xff, RZ, 0xc0, !PT ;  /* 0x000000ff19087812 */ /* 0x000fe400078ec0ff */
[----:B------:R-:W-:Y:S02]  /*154f0*/  LOP3.LUT R10, R26, 0xff, RZ, 0xc0, !PT ;  /* 0x000000ff1a0a7812 */ /* 0x000fe400078ec0ff */
[----:B------:R-:W-:-:S02]  /*15500*/  LOP3.LUT R9, R9, 0xff, RZ, 0xc0, !PT ;  /* 0x000000ff09097812 */ /* 0x000fc400078ec0ff */
[----:B------:R-:W-:Y:S02]  /*15510*/  LOP3.LUT R11, R11, 0xff, RZ, 0xc0, !PT ;  /* 0x000000ff0b0b7812 */ /* 0x000fe400078ec0ff */
[----:B------:R-:W-:Y:S02]  /*15520*/  LOP3.LUT R6, R38, 0xff, RZ, 0xc0, !PT ;  /* 0x000000ff26067812 */ /* 0x000fe400078ec0ff */
[----:B------:R-:W-:Y:S02]  /*15530*/  LOP3.LUT R7, R7, 0xff, RZ, 0xc0, !PT ;  /* 0x000000ff07077812 */ /* 0x000fe400078ec0ff */
[----:B------:R-:W-:Y:S02]  /*15540*/  PRMT R47, R9, 0x7604, R8 ;  /* 0x00007604092f7816 */ /* 0x000fe40000000008 */
[----:B------:R-:W-:Y:S02]  /*15550*/  PRMT R49, R11, 0x7604, R10 ;  /* 0x000076040b317816 */ /* 0x000fe4000000000a */
[----:B------:R-:W1:Y:S01]  /*15560*/  LDS.128 R8, [R3+0x14400] ;  /* 0x0144000003087984 */ /* 0x000e620000000c00 */
[----:B------:R-:W-:-:S02]  /*15570*/  PRMT R21, R7, 0x7604, R6 ;  /* 0x0000760407157816 */ /* 0x000fc40000000006 */
[----:B------:R-:W-:Y:S01]  /*15580*/  SHF.R.U32.HI R35, RZ, 0x8, R27 ;  /* 0x00000008ff237819 */ /* 0x000fe2000001161b */
[----:B------:R-:W2:Y:S01]  /*15590*/  LDS.128 R4, [R221+0x14400] ;  /* 0x01440000dd047984 */ /* 0x000ea20000000c00 */
[----:B------:R-:W-:Y:S02]  /*155a0*/  LOP3.LUT R12, R27, 0xff, RZ, 0xc0, !PT ;  /* 0x000000ff1b0c7812 */ /* 0x000fe400078ec0ff */
[----:B------:R-:W-:Y:S02]  /*155b0*/  LOP3.LUT R35, R35, 0xff, RZ, 0xc0, !PT ;  /* 0x000000ff23237812 */ /* 0x000fe400078ec0ff */
[----:B------:R-:W-:Y:S02]  /*155c0*/  SHF.R.U32.HI R14, RZ, 0x10, R37 ;  /* 0x00000010ff0e7819 */ /* 0x000fe40000011625 */
[----:B------:R-:W-:Y:S02]  /*155d0*/  PRMT R51, R35, 0x7604, R12 ;  /* 0x0000760423337816 */ /* 0x000fe4000000000c */
[----:B------:R-:W-:-:S02]  /*155e0*/  SHF.R.U32.HI R12, RZ, 0x10, R36 ;  /* 0x00000010ff0c7819 */ /* 0x000fc40000011624 */
[----:B------:R-:W-:Y:S02]  /*155f0*/  LOP3.LUT R14, R14, 0xff, RZ, 0xc0, !PT ;  /* 0x000000ff0e0e7812 */ /* 0x000fe400078ec0ff */
[----:B------:R-:W-:Y:S02]  /*15600*/  LOP3.LUT R12, R12, 0xff, RZ, 0xc0, !PT ;  /* 0x000000ff0c0c7812 */ /* 0x000fe400078ec0ff */
[----:B------:R-:W-:Y:S02]  /*15610*/  PRMT R15, R14, 0x7054, R15 ;  /* 0x000070540e0f7816 */ /* 0x000fe4000000000f */
[----:B------:R-:W-:Y:S02]  /*15620*/  SHF.R.U32.HI R14, RZ, 0x10, R25 ;  /* 0x00000010ff0e7819 */ /* 0x000fe40000011619 */
[----:B------:R-:W-:Y:S02]  /*15630*/  PRMT R13, R12, 0x7054, R13 ;  /* 0x000070540c0d7816 */ /* 0x000fe4000000000d */
[----:B------:R-:W-:-:S02]  /*15640*/  SHF.R.U32.HI R12, RZ, 0x10, R24 ;  /* 0x00000010ff0c7819 */ /* 0x000fc40000011618 */
[----:B------:R-:W-:Y:S02]  /*15650*/  SHF.R.U32.HI R20, RZ, 0x10, R38 ;  /* 0x00000010ff147819 */ /* 0x000fe40000011626 */
[----:B------:R-:W-:Y:S02]  /*15660*/  LOP3.LUT R14, R14, 0xff, RZ, 0xc0, !PT ;  /* 0x000000ff0e0e7812 */ /* 0x000fe400078ec0ff */
[----:B------:R-:W-:Y:S02]  /*15670*/  SHF.R.U32.HI R32, RZ, 0x10, R39 ;  /* 0x00000010ff207819 */ /* 0x000fe40000011627 */
[----:B------:R-:W-:Y:S02]  /*15680*/  LOP3.LUT R12, R12, 0xff, RZ, 0xc0, !PT ;  /* 0x000000ff0c0c7812 */ /* 0x000fe400078ec0ff */
[----:B------:R-:W-:Y:S02]  /*15690*/  LOP3.LUT R20, R20, 0xff, RZ, 0xc0, !PT ;  /* 0x000000ff14147812 */ /* 0x000fe400078ec0ff */
[----:B------:R-:W-:-:S02]  /*156a0*/  PRMT R47, R14, 0x7054, R47 ;  /* 0x000070540e2f7816 */ /* 0x000fc4000000002f */
[----:B------:R-:W-:Y:S02]  /*156b0*/  LOP3.LUT R32, R32, 0xff, RZ, 0xc0, !PT ;  /* 0x000000ff20207812 */ /* 0x000fe400078ec0ff */
[----:B------:R-:W-:Y:S02]  /*156c0*/  PRMT R45, R12, 0x7054, R45 ;  /* 0x000070540c2d7816 */ /* 0x000fe4000000002d */
[----:B------:R-:W-:Y:S02]  /*156d0*/  PRMT R21, R20, 0x7054, R21 ;  /* 0x0000705414157816 */ /* 0x000fe40000000015 */
[----:B------:R-:W-:Y:S02]  /*156e0*/  LOP3.LUT R47, R47, 0xff000000, R25, 0xf8, !PT ;  /* 0xff0000002f2f7812 */ /* 0x000fe400078ef819 */
[----:B------:R-:W-:Y:S02]  /*156f0*/  PRMT R35, R32, 0x7054, R33 ;  /* 0x0000705420237816 */ /* 0x000fe40000000021 */
[----:B------:R-:W-:-:S02]  /*15700*/  SHF.R.U32.HI R20, RZ, 0x10, R26 ;  /* 0x00000010ff147819 */ /* 0x000fc4000001161a */
[----:B------:R-:W-:Y:S02]  /*15710*/  LOP3.LUT R33, R13, 0xff000000, R36, 0xf8, !PT ;  /* 0xff0000000d217812 */ /* 0x000fe400078ef824 */
[----:B------:R-:W-:Y:S02]  /*15720*/  LOP3.LUT R36, R15, 0xff000000, R37, 0xf8, !PT ;  /* 0xff0000000f247812 */ /* 0x000fe400078ef825 */
[----:B------:R-:W-:Y:S02]  /*15730*/  LOP3.LUT R45, R45, 0xff000000, R24, 0xf8, !PT ;  /* 0xff0000002d2d7812 */ /* 0x000fe400078ef818 */
[----:B------:R-:W-:Y:S02]  /*15740*/  SHF.R.U32.HI R32, RZ, 0x10, R27 ;  /* 0x00000010ff207819 */ /* 0x000fe4000001161b */
[----:B------:R-:W-:Y:S02]  /*15750*/  F2FP.F16.E4M3.UNPACK_B R37, R47 ;  /* 0x0000002fff25723e */ /* 0x000fe400020006ff */
[----:B-1----:R-:W-:-:S02]  /*15760*/  F2FP.F16.E4M3.UNPACK_B R24, R9 ;  /* 0x00000009ff18723e */ /* 0x002fc400020006ff */
[----:B------:R-:W-:Y:S01]  /*15770*/  LOP3.LUT R20, R20, 0xff, RZ, 0xc0, !PT ;  /* 0x000000ff14147812 */ /* 0x000fe200078ec0ff */
[----:B------:R-:W-:Y:S01]  /*15780*/  HADD2.F32 R46, -RZ, R37.H0_H0 ;  /* 0x20000025ff2e7230 */ /* 0x000fe20000004100 */
[----:B------:R-:W-:Y:S02]  /*15790*/  F2FP.F16.E4M3.UNPACK_B R34, R36 ;  /* 0x00000024ff22723e */ /* 0x000fe400020006ff */
[----:B------:R-:W-:Y:S02]  /*157a0*/  LOP3.LUT R32, R32, 0xff, RZ, 0xc0, !PT ;  /* 0x000000ff20207812 */ /* 0x000fe400078ec0ff */
[-C--:B--2---:R-:W-:Y:S02]  /*157b0*/  F2FP.F16.E4M3.UNPACK_B R12, R5.reuse ;  /* 0x00000005ff0c723e */ /* 0x084fe400020006ff */
[----:B------:R-:W-:Y:S01]  /*157c0*/  F2FP.F16.E4M3.UNPACK_B R13, R5.H1 ;  /* 0x00000005ff0d723e */ /* 0x000fe200030006ff */
[--C-:B------:R-:W-:Y:S01]  /*157d0*/  HADD2.F32 R5, -RZ, R24.reuse.H0_H0 ;  /* 0x20000018ff057230 */ /* 0x100fe20000004100 */
[----:B------:R-:W-:Y:S01]  /*157e0*/  PRMT R49, R20, 0x7054, R49 ;  /* 0x0000705414317816 */ /* 0x000fe20000000031 */
[----:B------:R-:W-:Y:S01]  /*157f0*/  HADD2.F32 R24, -RZ, R24.H1_H1 ;  /* 0x30000018ff187230 */ /* 0x000fe20000004100 */
[----:B------:R-:W-:Y:S01]  /*15800*/  LOP3.LUT R39, R35, 0xff000000, R39, 0xf8, !PT ;  /* 0xff00000023277812 */ /* 0x000fe200078ef827 */
[----:B------:R-:W-:Y:S01]  /*15810*/  HADD2.F32 R35, -RZ, R34.H0_H0 ;  /* 0x20000022ff237230 */ /* 0x000fe20000004100 */
[----:B------:R-:W-:-:S02]  /*15820*/  PRMT R51, R32, 0x7054, R51 ;  /* 0x0000705420337816 */ /* 0x000fc40000000033 */
[-C--:B------:R-:W-:Y:S02]  /*15830*/  F2FP.F16.E4M3.UNPACK_B R14, R6.reuse ;  /* 0x00000006ff0e723e */ /* 0x080fe400020006ff */
[----:B------:R-:W-:Y:S01]  /*15840*/  F2FP.F16.E4M3.UNPACK_B R15, R6.H1 ;  /* 0x00000006ff0f723e */ /* 0x000fe200030006ff */
[----:B------:R-:W-:Y:S01]  /*15850*/  HADD2.F32 R6, -RZ, R12.H0_H0 ;  /* 0x2000000cff067230 */ /* 0x000fe20000004100 */
[----:B------:R-:W-:Y:S01]  /*15860*/  LOP3.LUT R48, R49, 0xff000000, R26, 0xf8, !PT ;  /* 0xff00000031307812 */ /* 0x000fe200078ef81a */
[----:B------:R-:W-:Y:S01]  /*15870*/  FMUL.FTZ R49, R5, R46 ;  /* 0x0000002e05317220 */ /* 0x000fe20000410000 */
[----:B------:R-:W-:Y:S01]  /*15880*/  LOP3.LUT R50, R51, 0xff000000, R27, 0xf8, !PT ;  /* 0xff00000033327812 */ /* 0x000fe200078ef81b */
[----:B------:R-:W-:Y:S01]  /*15890*/  FMUL.FTZ R51, R5, R35 ;  /* 0x0000002305337220 */ /* 0x000fe20000410000 */
[----:B------:R-:W-:Y:S01]  /*158a0*/  F2FP.F16.E4M3.UNPACK_B R25, R9.H1 ;  /* 0x00000009ff19723e */ /* 0x000fe200030006ff */
[C---:B------:R-:W-:Y:S01]  /*158b0*/  FFMA.FTZ R5, R6.reuse, R35, -R49 ;  /* 0x0000002306057223 */ /* 0x040fe20000010831 */
[----:B------:R-:W-:Y:S01]  /*158c0*/  F2FP.F16.E4M3.UNPACK_B R47, R47.H1 ;  /* 0x0000002fff2f723e */ /* 0x000fe200030006ff */
[----:B------:R-:W-:Y:S01]  /*158d0*/  HADD2.F32 R49, -RZ, R37.H1_H1 ;  /* 0x30000025ff317230 */ /* 0x000fe20000004100 */
[----:B------:R-:W-:Y:S01]  /*158e0*/  F2FP.F16.E4M3.UNPACK_B R36, R36.H1 ;  /* 0x00000024ff24723e */ /* 0x000fe200030006ff */
[----:B------:R-:W-:Y:S01]  /*158f0*/  HADD2.F32 R35, -RZ, R34.H1_H1 ;  /* 0x30000022ff237230 */ /* 0x000fe20000004100 */
[-C--:B------:R-:W-:Y:S01]  /*15900*/  F2FP.F16.E4M3.UNPACK_B R27, R11.reuse ;  /* 0x0000000bff1b723e */ /* 0x080fe200020006ff */
[----:B------:R-:W-:Y:S01]  /*15910*/  FFMA.FTZ R46, R6, R46, R51 ;  /* 0x0000002e062e7223 */ /* 0x000fe20000010033 */
[----:B------:R-:W-:Y:S01]  /*15920*/  F2FP.F16.E4M3.UNPACK_B R32, R11.H1 ;  /* 0x0000000bff20723e */ /* 0x000fe200030006ff */
[----:B------:R-:W-:Y:S01]  /*15930*/  HADD2.F32 R51, -RZ, R47.H0_H0 ;  /* 0x2000002fff337230 */ /* 0x000fe20000004100 */
[-C--:B------:R-:W-:Y:S01]  /*15940*/  F2FP.F16.E4M3.UNPACK_B R11, R10.reuse ;  /* 0x0000000aff0b723e */ /* 0x080fe200020006ff */
[----:B------:R-:W-:Y:S01]  /*15950*/  HADD2.F32 R12, -RZ, R12.H1_H1 ;  /* 0x3000000cff0c7230 */ /* 0x000fe20000004100 */
[----:B------:R-:W-:Y:S01]  /*15960*/  F2FP.F16.E4M3.UNPACK_B R26, R10.H1 ;  /* 0x0000000aff1a723e */ /* 0x000fe200030006ff */
[----:B------:R-:W-:-:S02]  /*15970*/  HADD2.F32 R10, -RZ, R25.H0_H0 ;  /* 0x20000019ff0a7230 */ /* 0x000fc40000004100 */
[C---:B------:R-:W-:Y:S01]  /*15980*/  FMUL.FTZ R53, R24.reuse, R49 ;  /* 0x0000003118357220 */ /* 0x040fe20000410000 */
[----:B------:R-:W-:Y:S02]  /*15990*/  HADD2.F32 R37, -RZ, R36.H0_H0 ;  /* 0x20000024ff257230 */ /* 0x000fe40000004100 */
[----:B------:R-:W-:Y:S01]  /*159a0*/  FMUL.FTZ R24, R24, R35 ;  /* 0x0000002318187220 */ /* 0x000fe20000410000 */
[----:B------:R-:W-:Y:S02]  /*159b0*/  HADD2.F32 R6, -RZ, R13.H0_H0 ;  /* 0x2000000dff067230 */ /* 0x000fe40000004100 */
[----:B------:R-:W-:Y:S01]  /*159c0*/  FMUL.FTZ R55, R10, R51 ;  /* 0x000000330a377220 */ /* 0x000fe20000410000 */
        /* <DEDUP_REMOVED lines=13> */
[----:B------:R-:W-:Y:S01]  /*15aa0*/  LOP3.LUT R38, R21, 0xff000000, R38, 0xf8, !PT ;  /* 0xff00000015267812 */ /* 0x000fe200078ef826 */
        /* <DEDUP_REMOVED lines=29> */
[----:B------:R-:W-:Y:S01]  /*15c80*/  FMUL.FTZ R10, R10, R13 ;  /* 0x0000000d0a0a7220 */ /* 0x000fe20000410000 */
        /* <DEDUP_REMOVED lines=17> */
[----:B------:R-:W-:Y:S02]  /*15da0*/  HADD2.F32 R6, -RZ, R4.H0_H0 ;  /* 0x20000004ff067230 */ /* 0x000fe40000004100 */
[C---:B------:R-:W-:Y:S01]  /*15db0*/  FMUL.FTZ R24, R32.reuse, R50 ;  /* 0x0000003220187220 */ /* 0x040fe20000410000 */
[----:B------:R-:W-:Y:S02]  /*15dc0*/  HADD2.F32 R21, -RZ, R21.H1_H1 ;  /* 0x30000015ff157230 */ /* 0x000fe40000004100 */
[----:B------:R-:W-:Y:S01]  /*15dd0*/  FMUL.FTZ R35, R32, R39 ;  /* 0x0000002720237220 */ /* 0x000fe20000410000 */
[----:B------:R-:W-:-:S02]  /*15de0*/  HADD2.F32 R8, -RZ, R8.H1_H1 ;  /* 0x30000008ff087230 */ /* 0x000fc40000004100 */
[C---:B------:R-:W-:Y:S01]  /*15df0*/  FFMA.FTZ R32, R6.reuse, R25, R10 ;  /* 0x0000001906207223 */ /* 0x040fe2000001000a */
[----:B------:R-:W-:Y:S02]  /*15e00*/  HADD2.F32 R25, -RZ, R20.H1_H1 ;  /* 0x30000014ff197230 */ /* 0x000fe40000004100 */
[C---:B------:R-:W-:Y:S01]  /*15e10*/  FFMA.FTZ R60, R21.reuse, R39, -R24 ;  /* 0x00000027153c7223 */ /* 0x040fe20000010818 */
        /* <DEDUP_REMOVED lines=11> */
[----:B------:R-:W-:Y:S02]  /*15ed0*/  HADD2.F32 R8, -RZ, R45.H1_H1 ;  /* 0x3000002dff087230 */ /* 0x000fe40000004100 */
[----:B------:R-:W-:Y:S01]  /*15ee0*/  FMUL.FTZ R25, R6, R21 ;  /* 0x0000001506197220 */ /* 0x000fe20000410000 */
[----:B------:R-:W-:-:S02]  /*15ef0*/  HADD2.F32 R9, -RZ, R9.H1_H1 ;  /* 0x30000009ff097230 */ /* 0x000fc40000004100 */
[-C--:B------:R-:W-:Y:S01]  /*15f00*/  FMUL.FTZ R27, R6, R13.reuse ;  /* 0x0000000d061b7220 */ /* 0x080fe20000410000 */
[----:B------:R-:W-:Y:S01]  /*15f10*/  HADD2.F32 R4, -RZ, R7.H0_H0 ;  /* 0x20000007ff047230 */ /* 0x000fe20000004100 */
        /* <DEDUP_REMOVED lines=19> */
[----:B------:R-:W-:Y:S01]  /*16050*/  HADD2.F32 R10, -RZ, R10.H1_H1 ;  /* 0x3000000aff0a7230 */ /* 0x000fe20000004100 */
[----:B------:R-:W-:Y:S01]  /*16060*/  F2FP.SATFINITE.E4M3.F32.PACK_AB_MERGE_C R5, R52, R5, R54 ;  /* 0x000000053405723e */ /* 0x000fe20004807036 */
[----:B------:R-:W-:-:S02]  /*16070*/  HADD2.F32 R26, -RZ, R26.H1_H1 ;  /* 0x3000001aff1a7230 */ /* 0x000fc40000004100 */
[C---:B------:R-:W-:Y:S01]  /*16080*/  FFMA.FTZ R21, R4.reuse, R7, -R13 ;  /* 0x0000000704157223 */ /* 0x040fe2000001080d */
[----:B------:R-:W-:Y:S02]  /*16090*/  HADD2.F32 R15, -RZ, R15.H1_H1 ;  /* 0x3000000fff0f7230 */ /* 0x000fe40000004100 */
[----:B------:R-:W-:Y:S01]  /*160a0*/  FFMA.FTZ R33, R4, R9, R33 ;  /* 0x0000000904217223 */ /* 0x000fe20000010021 */
[--C-:B------:R-:W-:Y:S02]  /*160b0*/  HADD2.F32 R9, -RZ, R48.reuse.H0_H0 ;  /* 0x20000030ff097230 */ /* 0x100fe40000004100 */
[C---:B------:R-:W-:Y:S01]  /*160c0*/  FMUL.FTZ R6, R26.reuse, R10 ;  /* 0x0000000a1a067220 */ /* 0x040fe20000410000 */
[-C--:B------:R-:W-:Y:S01]  /*160d0*/  FMUL.FTZ R7, R26, R8.reuse ;  /* 0x000000081a077220 */ /* 0x080fe20000410000 */
[----:B------:R-:W-:Y:S02]  /*160e0*/  HADD2.F32 R48, -RZ, R48.H1_H1 ;  /* 0x30000030ff307230 */ /* 0x000fe40000004100 */
[C---:B------:R-:W-:Y:S01]  /*160f0*/  FFMA.FTZ R26, R15.reuse, R8, -R6 ;  /* 0x000000080f1a7223 */ /* 0x040fe20000010806 */
[----:B------:R-:W-:Y:S01]  /*16100*/  FFMA.FTZ R34, R15, R10, R7 ;  /* 0x0000000a0f227223 */ /* 0x000fe20000010007 */
[----:B------:R-:W-:-:S02]  /*16110*/  HADD2.F32 R6, -RZ, R11.H0_H0 ;  /* 0x2000000bff067230 */ /* 0x000fc40000004100 */
[--C-:B------:R-:W-:Y:S01]  /*16120*/  HADD2.F32 R7, -RZ, R38.reuse.H0_H0 ;  /* 0x20000026ff077230 */ /* 0x100fe20000004100 */
[----:B------:R-:W-:Y:S01]  /*16130*/  F2FP.SATFINITE.E4M3.F32.PACK_AB_MERGE_C R21, R26, R21, RZ ;  /* 0x000000151a15723e */ /* 0x000fe200048070ff */
[----:B------:R-:W-:Y:S02]  /*16140*/  HADD2.F32 R11, -RZ, R11.H1_H1 ;  /* 0x3000000bff0b7230 */ /* 0x000fe40000004100 */
[C---:B------:R-:W-:Y:S01]  /*16150*/  FMUL.FTZ R13, R6.reuse, R9 ;  /* 0x00000009060d7220 */ /* 0x040fe20000410000 */
[----:B------:R-:W-:Y:S02]  /*16160*/  HADD2.F32 R38, -RZ, R38.H1_H1 ;  /* 0x30000026ff267230 */ /* 0x000fe40000004100 */
[----:B------:R-:W-:Y:S01]  /*16170*/  FMUL.FTZ R8, R6, R7 ;  /* 0x0000000706087220 */ /* 0x000fe20000410000 */
[--C-:B------:R-:W-:Y:S02]  /*16180*/  HADD2.F32 R4, -RZ, R14.reuse.H0_H0 ;  /* 0x2000000eff047230 */ /* 0x100fe40000004100 */
[----:B------:R-:W-:Y:S01]  /*16190*/  FMUL.FTZ R15, R11, R48 ;  /* 0x000000300b0f7220 */ /* 0x000fe20000410000 */
[----:B------:R-:W-:-:S02]  /*161a0*/  HADD2.F32 R14, -RZ, R14.H1_H1 ;  /* 0x3000000eff0e7230 */ /* 0x000fc40000004100 */
[-C--:B------:R-:W-:Y:S01]  /*161b0*/  FMUL.FTZ R11, R11, R38.reuse ;  /* 0x000000260b0b7220 */ /* 0x080fe20000410000 */
        /* <DEDUP_REMOVED lines=10> */
[----:B------:R-:W-:Y:S02]  /*16260*/  F2FP.SATFINITE.E4M3.F32.PACK_AB_MERGE_C R7, R56, R47, R7 ;  /* 0x0000002f3807723e */ /* 0x000fe40004807007 */
[----:B------:R-:W-:Y:S02]  /*16270*/  F2FP.SATFINITE.E4M3.F32.PACK_AB_MERGE_C R4, R12, R25, R4 ;  /* 0x000000190c04723e */ /* 0x000fe40004807004 */
[----:B------:R-:W-:Y:S02]  /*16280*/  F2FP.SATFINITE.E4M3.F32.PACK_AB_MERGE_C R6, R15, R6, R21 ;  /* 0x000000060f06723e */ /* 0x000fe40004807015 */
[----:B------:R-:W-:-:S02]  /*16290*/  F2FP.SATFINITE.E4M3.F32.PACK_AB_MERGE_C R9, R49, R46, R9 ;  /* 0x0000002e3109723e */ /* 0x000fc40004807009 */
[----:B------:R-:W-:Y:S01]  /*162a0*/  F2FP.SATFINITE.E4M3.F32.PACK_AB_MERGE_C R11, R58, R53, R11 ;  /* 0x000000353a0b723e */ /* 0x000fe2000480700b */
[----:B------:R3:W-:Y:S01]  /*162b0*/  STS.128 [R221+0x14400], R4 ;  /* 0x01440004dd007388 */ /* 0x0007e20000000c00 */
[----:B------:R-:W-:Y:S02]  /*162c0*/  F2FP.SATFINITE.E4M3.F32.PACK_AB_MERGE_C R8, R20, R27, R8 ;  /* 0x0000001b1408723e */ /* 0x000fe40004807008 */
[----:B------:R-:W-:-:S05]  /*162d0*/  F2FP.SATFINITE.E4M3.F32.PACK_AB_MERGE_C R10, R13, R10, R33 ;  /* 0x0000000a0d0a723e */ /* 0x000fca0004807021 */
[----:B------:R3:W-:Y:S02]  /*162e0*/  STS.128 [R3+0x14400], R8 ;  /* 0x0144000803007388 */ /* 0x0007e40000000c00 */
.L_x_2310:
[----:B------:R-:W-:Y:S05]  /*162f0*/  BSYNC B1 ;  /* 0x0000000000017941 */ /* 0x000fea0003800000 */
.L_x_2309:
        /* <DEDUP_REMOVED lines=11> */
[----:B------:R-:W-:Y:S02]  /*163b0*/  LOP3.LUT R7, R7, 0xff, RZ, 0xc0, !PT ;  /* 0x000000ff07077812 */ /* 0x000fe400078ec0ff */
[----:B------:R-:W-:Y:S02]  /*163c0*/  LOP3.LUT R0, R196, 0x30, R3, 0xf8, !PT ;  /* 0x00000030c4007812 */ /* 0x000fe400078ef803 */
[----:B------:R-:W-:-:S02]  /*163d0*/  SHF.L.U32 R4, R4, 0xb, RZ ;  /* 0x0000000b04047819 */ /* 0x000fc400000006ff */
[----:B------:R-:W-:Y:S02]  /*163e0*/  PRMT R15, R7, 0x7604, R8 ;  /* 0x00007604070f7816 */ /* 0x000fe40000000008 */
[----:B------:R-:W-:Y:S02]  /*163f0*/  SHF.R.U32.HI R5, RZ, 0x8, R41 ;  /* 0x00000008ff057819 */ /* 0x000fe40000011629 */
[----:B------:R-:W-:Y:S02]  /*16400*/  SHF.R.U32.HI R7, RZ, 0x8, R28 ;  /* 0x00000008ff077819 */ /* 0x000fe4000001161c */
[----:B------:R-:W-:Y:S02]  /*16410*/  LOP3.LUT R0, R0, R197, RZ, 0x3c, !PT ;  /* 0x000000c500007212 */ /* 0x000fe400078e3cff */
[----:B------:R-:W-:Y:S02]  /*16420*/  LOP3.LUT R3, R4, 0xffffe000, RZ, 0xc0, !PT ;  /* 0xffffe00004037812 */ /* 0x000fe400078ec0ff */
[----:B------:R-:W-:-:S02]  /*16430*/  LOP3.LUT R6, R41, 0xff, RZ, 0xc0, !PT ;  /* 0x000000ff29067812 */ /* 0x000fc400078ec0ff */
[----:B------:R-:W-:Y:S02]  /*16440*/  LOP3.LUT R5, R5, 0xff, RZ, 0xc0, !PT ;  /* 0x000000ff05057812 */ /* 0x000fe400078ec0ff */
        /* <DEDUP_REMOVED lines=13> */
[----:B------:R-:W-:Y:S01]  /*16520*/  LOP3.LUT R20, R29, 0xff, RZ, 0xc0, !PT ;  /* 0x000000ff1d147812 */ /* 0x000fe200078ec0ff */
[----:B------:R-:W2:Y:S01]  /*16530*/  LDS.128 R4, [R220+0x14400] ;  /* 0x01440000dc047984 */ /* 0x000ea20000000c00 */
[----:B------:R-:W-:-:S02]  /*16540*/  SHF.R.U32.HI R26, RZ, 0x8, R31 ;  /* 0x00000008ff1a7819 */ /* 0x000fc4000001161f */
[----:B------:R-:W-:Y:S02]  /*16550*/  LOP3.LUT R27, R31, 0xff, RZ, 0xc0, !PT ;  /* 0x000000ff1f1b7812 */ /* 0x000fe400078ec0ff */
[----:B------:R-:W-:Y:S02]  /*16560*/  LOP3.LUT R26, R26, 0xff, RZ, 0xc0, !PT ;  /* 0x000000ff1a1a7812 */ /* 0x000fe400078ec0ff */
[----:B------:R-:W-:Y:S02]  /*16570*/  PRMT R20, R3, 0x7604, R20 ;  /* 0x0000760403147816 */ /* 0x000fe40000000014 */
[----:B------:R-:W-:Y:S02]  /*16580*/  SHF.R.U32.HI R3, RZ, 0x10, R41 ;  /* 0x00000010ff037819 */ /* 0x000fe40000011629 */
[----:B------:R-:W-:Y:S02]  /*16590*/  SHF.R.U32.HI R21, RZ, 0x8, R30 ;  /* 0x00000008ff157819 */ /* 0x000fe4000001161e */
[----:B------:R-:W-:Y:S01]  /*165a0*/  PRMT R26, R26, 0x7604, R27 ;  /* 0x000076041a1a7816 */ /* 0x000fe2000000001b */
[----:B------:R-:W-:Y:S01]  /*165b0*/  IMAD.U32 R3, R3, 0x10000, RZ ;  /* 0x0001000003037824 */ /* 0x000fe200078e00ff */
[----:B------:R-:W-:-:S02]  /*165c0*/  SHF.R.U32.HI R27, RZ, 0x10, R29 ;  /* 0x00000010ff1b7819 */ /* 0x000fc4000001161d */
[----:B------:R-:W-:Y:S02]  /*165d0*/  LOP3.LUT R24, R30, 0xff, RZ, 0xc0, !PT ;  /* 0x000000ff1e187812 */ /* 0x000fe400078ec0ff */
[----:B------:R-:W-:Y:S02]  /*165e0*/  LOP3.LUT R21, R21, 0xff, RZ, 0xc0, !PT ;  /* 0x000000ff15157812 */ /* 0x000fe400078ec0ff */
[----:B------:R-:W-:Y:S02]  /*165f0*/  SHF.L.U32 R27, R27, 0x10, RZ ;  /* 0x000000101b1b7819 */ /* 0x000fe400000006ff */
[----:B------:R-:W-:Y:S02]  /*16600*/  LOP3.LUT R13, R13, 0xff0000, R40, 0xf8, !PT ;  /* 0x00ff00000d0d7812 */ /* 0x000fe400078ef828 */
        /* <DEDUP_REMOVED lines=8> */
[----:B------:R-:W-:-:S02]  /*16690*/  SHF.R.U32.HI R21, RZ, 0x10, R43 ;  /* 0x00000010ff157819 */ /* 0x000fc4000001162b */
[----:B------:R-:W-:Y:S02]  /*166a0*/  LOP3.LUT R35, R35, 0xff000000, R29, 0xf8, !PT ;  /* 0xff00000023237812 */ /* 0x000fe400078ef81d */
[----:B------:R-:W-:Y:S01]  /*166b0*/  LOP3.LUT R25, R25, 0xff0000, R28, 0xf8, !PT ;  /* 0x00ff000019197812 */ /* 0x000fe200078ef81c */
[----:B------:R-:W-:Y:S01]  /*166c0*/  IMAD.U32 R21, R21, 0x10000, RZ ;  /* 0x0001000015157824 */ /* 0x000fe200078e00ff */
[----:B------:R-:W-:Y:S02]  /*166d0*/  LOP3.LUT R34, R3, 0xff000000, R30, 0xf8, !PT ;  /* 0xff00000003227812 */ /* 0x000fe400078ef81e */
[----:B------:R-:W-:Y:S02]  /*166e0*/  LOP3.LUT R37, R26, 0xff0000, R37, 0xf8, !PT ;  /* 0x00ff00001a257812 */ /* 0x000fe400078ef825 */
[----:B------:R-:W-:Y:S02]  /*166f0*/  F2FP.F16.E4M3.UNPACK_B R30, R35 ;  /* 0x00000023ff1e723e */ /* 0x000fe400020006ff */
[----:B-1----:R-:W-:-:S02]  /*16700*/  F2FP.F16.E4M3.UNPACK_B R20, R9 ;  /* 0x00000009ff14723e */ /* 0x002fc400020006ff */
[----:B------:R-:W-:Y:S02]  /*16710*/  LOP3.LUT R15, R15, 0xff0000, R42, 0xf8, !PT ;  /* 0x00ff00000f0f7812 */ /* 0x000fe400078ef82a */
[----:B------:R-:W-:Y:S01]  /*16720*/  LOP3.LUT R33, R25, 0xff000000, R28, 0xf8, !PT ;  /* 0xff00000019217812 */ /* 0x000fe200078ef81c */
[----:B------:R-:W-:Y:S01]  /*16730*/  HADD2.F32 R24, -RZ, R20.H0_H0 ;  /* 0x20000014ff187230 */ /* 0x000fe20000004100 */
[----:B------:R-:W-:Y:S01]  /*16740*/  LOP3.LUT R36, R37, 0xff000000, R31, 0xf8, !PT ;  /* 0xff00000025247812 */ /* 0x000fe200078ef81f */
[----:B------:R-:W-:Y:S01]  /*16750*/  HADD2.F32 R31, -RZ, R30.H0_H0 ;  /* 0x2000001eff1f7230 */ /* 0x000fe20000004100 */
[----:B--2---:R-:W-:Y:S01]  /*16760*/  F2FP.F16.E4M3.UNPACK_B R12, R5 ;  /* 0x00000005ff0c723e */ /* 0x004fe200020006ff */
[----:B------:R-:W-:Y:S01]  /*16770*/  HADD2.F32 R20, -RZ, R20.H1_H1 ;  /* 0x30000014ff147230 */ /* 0x000fe20000004100 */
[----:B------:R-:W-:Y:S02]  /*16780*/  F2FP.F16.E4M3.UNPACK_B R28, R40 ;  /* 0x00000028ff1c723e */ /* 0x000fe400020006ff */
[----:B------:R-:W-:Y:S01]  /*16790*/  LOP3.LUT R21, R14, 0xff0000, R21, 0xf8, !PT ;  /* 0x00ff00000e157812 */ /* 0x000fe200078ef815 */
[----:B------:R-:W-:Y:S01]  /*167a0*/  FMUL.FTZ R37, R24, R31 ;  /* 0x0000001f18257220 */ /* 0x000fe20000410000 */
[----:B------:R-:W-:Y:S01]  /*167b0*/  LOP3.LUT R32, R15, 0xff000000, R42, 0xf8, !PT ;  /* 0xff0000000f207812 */ /* 0x000fe200078ef82a */
[----:B------:R-:W-:Y:S01]  /*167c0*/  HADD2.F32 R29, -RZ, R28.H0_H0 ;  /* 0x2000001cff1d7230 */ /* 0x000fe20000004100 */
[----:B------:R-:W-:-:S02]  /*167d0*/  F2FP.F16.E4M3.UNPACK_B R14, R7 ;  /* 0x00000007ff0e723e */ /* 0x000fc400020006ff */
[----:B------:R-:W-:Y:S02]  /*167e0*/  F2FP.F16.E4M3.UNPACK_B R15, R7.H1 ;  /* 0x00000007ff0f723e */ /* 0x000fe400030006ff */
[-C--:B------:R-:W-:Y:S01]  /*167f0*/  F2FP.F16.E4M3.UNPACK_B R7, R6.reuse ;  /* 0x00000006ff07723e */ /* 0x080fe200020006ff */
[----:B------:R-:W-:Y:S01]  /*16800*/  FMUL.FTZ R46, R24, R29 ;  /* 0x0000001d182e7220 */ /* 0x000fe20000410000 */
[----:B------:R-:W-:Y:S01]  /*16810*/  F2FP.F16.E4M3.UNPACK_B R13, R6.H1 ;  /* 0x00000006ff0d723e */ /* 0x000fe200030006ff */
[--C-:B------:R-:W-:Y:S01]  /*16820*/  HADD2.F32 R6, -RZ, R12.reuse.H0_H0 ;  /* 0x2000000cff067230 */ /* 0x100fe20000004100 */
[----:B------:R-:W-:Y:S01]  /*16830*/  LOP3.LUT R42, R21, 0xff000000, R43, 0xf8, !PT ;  /* 0xff000000152a7812 */ /* 0x000fe200078ef82b */
[----:B------:R-:W-:Y:S01]  /*16840*/  HADD2.F32 R12, -RZ, R12.H1_H1 ;  /* 0x3000000cff0c7230 */ /* 0x000fe20000004100 */
[----:B------:R-:W-:Y:S02]  /*16850*/  F2FP.F16.E4M3.UNPACK_B R21, R9.H1 ;  /* 0x00000009ff15723e */ /* 0x000fe400030006ff */
        /* <DEDUP_REMOVED lines=129> */
[--C-:B------:R-:W-:Y:S01]  /*17070*/  HADD2.F32 R4, -RZ, R11.reuse.H0_H0 ;  /* 0x2000000bff047230 */ /* 0x100fe20000004100 */
[----:B------:R-:W-:Y:S01]  /*17080*/  F2FP.SATFINITE.E4M3.F32.PACK_AB_MERGE_C R27, R36, R27, RZ ;  /* 0x0000001b241b723e */ /* 0x000fe200048070ff */
        /* <DEDUP_REMOVED lines=30> */
.L_x_2288:
[----:B------:R-:W-:Y:S05]  /*17270*/  BSYNC B0 ;  /* 0x0000000000007941 */ /* 0x000fea0003800000 */
.L_x_2278:
        /* <DEDUP_REMOVED lines=8> */
.L_x_2276:
[----:B-12-4-:R-:W-:-:S05]  /*17300*/  IMAD.U32 R0, RZ, RZ, UR53 ;  /* 0x00000035ff007e24 */ /* 0x016fca000f8e00ff */
[----:B------:R-:W-:-:S13]  /*17310*/  ISETP.NE.AND P1, PT, R0, 0x3, PT ;  /* 0x000000030000780c */ /* 0x000fda0003f25270 */
[----:B------:R-:W-:Y:S05]  /*17320*/  @!P1 BRA `(.L_x_2311) ;  /* 0x0000000000049947 */ /* 0x000fea0003800000 */
[----:B------:R-:W-:Y:S01]  /*17330*/  BPT.TRAP 0x1 ;  /* 0x000000040000795c */ /* 0x000fe20000300000 */
.L_x_2311:
[----:B------:R-:W-:Y:S01]  /*17340*/  IMAD R0, R145, 0x8, R16 ;  /* 0x0000000891007824 */ /* 0x000fe200078e0210 */
[----:B---3--:R-:W-:-:S04]  /*17350*/  SHF.L.U32 R3, R188, 0x1f, RZ ;  /* 0x0000001fbc037819 */ /* 0x008fc800000006ff */
[----:B------:R1:W2:Y:S01]  /*17360*/  SYNCS.PHASECHK.TRANS64.TRYWAIT P2, [R0+URZ+0x29830], R3 ;  /* 0x02983003000075a7 */ /* 0x0002a2000804017f */
[----:B------:R-:W-:Y:S05]  /*17370*/  @!P1 BRA `(.L_x_2312) ;  /* 0x0000000000049947 */ /* 0x000fea0003800000 */
[----:B------:R-:W-:Y:S01]  /*17380*/  BPT.TRAP 0x1 ;  /* 0x000000040000795c */ /* 0x000fe20000300000 */
.L_x_2312:
[----:B-----5:R-:W3:Y:S01]  /*17390*/  S2R R4, SR_TID.X ;  /* 0x0000000000047919 */ /* 0x020ee20000002100 */
[----:B------:R-:W-:Y:S02]  /*173a0*/  MOV R87, RZ ;  /* 0x000000ff00577202 */ /* 0x000fe40000000f00 */
[----:B---3--:R-:W-:-:S04]  /*173b0*/  LOP3.LUT R4, R4, 0x7f, RZ, 0xc0, !PT ;  /* 0x0000007f04047812 */ /* 0x008fc800078ec0ff */
[----:B------:R-:W-:Y:S01]  /*173c0*/  ISETP.NE.AND P0, PT, R4, RZ, PT ;  /* 0x000000ff0400720c */ /* 0x000fe20003f05270 */
[----:B--2---:R-:W-:-:S12]  /*173d0*/  @P2 BRA `(.L_x_2313) ;  /* 0x0000000000082947 */ /* 0x004fd80003800000 */
[----:B------:R-:W2:Y:S02]  /*173e0*/  SYNCS.PHASECHK.TRANS64.TRYWAIT P2, [R0+URZ+0x29830], R3 ;  /* 0x02983003000075a7 */ /* 0x000ea4000804017f */
[----:B--2---:R-:W-:Y:S05]  /*173f0*/  @!P2 BRA `(.L_x_2314) ;  /* 0x0000016400dca947 */ /* 0x004fea0003800000 */
.L_x_2313:
        /* <DEDUP_REMOVED lines=9> */
[----:B------:R-:W-:Y:S01]  /*17490*/  IMAD.MOV.U32 R11, RZ, RZ, -0x7fffffe0 ;  /* 0x80000020ff0b7424 */ /* 0x000fe200078e00ff */
[----:B------:R-:W-:Y:S01]  /*174a0*/  LOP3.LUT R3, R3, 0x3fff, RZ, 0xc0, !PT ;  /* 0x00003fff03037812 */ /* 0x000fe200078ec0ff */
[----:B------:R-:W-:Y:S01]  /*174b0*/  UMOV UR9, UR25 ;  /* 0x0000001900097c82 */ /* 0x000fe20008000000 */
[----:B------:R-:W-:Y:S01]  /*174c0*/  UMOV UR13, UR25 ;  /* 0x00000019000d7c82 */ /* 0x000fe20008000000 */
[----:B------:R-:W-:Y:S01]  /*174d0*/  UMOV UR17, UR25 ;  /* 0x0000001900117c82 */ /* 0x000fe20008000000 */
[----:B------:R-:W-:Y:S01]  /*174e0*/  LOP3.LUT R4, R3, 0x10000, RZ, 0xfc, !PT ;  /* 0x0001000003047812 */ /* 0x000fe200078efcff */
[----:B------:R-:W-:Y:S01]  /*174f0*/  ULOP3.LUT UR44, UR44, 0x10000, URZ, 0xfc, !UPT ;  /* 0x000100002c2c7892 */ /* 0x000fe2000f8efc3f */
[----:B------:R-:W-:Y:S01]  /*17500*/  R2UR UR11, R11 ;  /* 0x000000000b0b72ca */ /* 0x000fe200000e0000 */
[----:B------:R-:W-:Y:S01]  /*17510*/  IMAD.MOV.U32 R11, RZ, RZ, -0x7fffffe0 ;  /* 0x80000020ff0b7424 */ /* 0x000fe200078e00ff */
[----:B------:R-:W-:Y:S01]  /*17520*/  MOV R13, 0x80000020 ;  /* 0x80000020000d7802 */ /* 0x000fe20000000f00 */
[----:B------:R-:W-:Y:S01]  /*17530*/  IMAD R6, R145, 0x780, R4 ;  /* 0x0000078091067824 */ /* 0x000fe200078e0204 */
[----:B------:R-:W-:Y:S01]  /*17540*/  UIADD3 UR4, UR44, 0x2, URZ ;  /* 0x000000022c047890 */ /* 0x000fe2000fffe03f */
[----:B------:R-:W-:Y:S01]  /*17550*/  MOV R15, 0x80000020 ;  /* 0x80000020000f7802 */ /* 0x000fe20000000f00 */
[----:B------:R-:W-:Y:S01]  /*17560*/  UMOV UR24, UR44 ;  /* 0x0000002c00187c82 */ /* 0x000fe20008000000 */
[C---:B------:R-:W-:Y:S01]  /*17570*/  VIADD R8, R6.reuse, 0x80 ;  /* 0x0000008006087836 */ /* 0x040fe20000000000 */
[C---:B------:R-:W-:Y:S01]  /*17580*/  R2UR UR26, R6.reuse ;  /* 0x00000000061a72ca */ /* 0x040fe200000e0000 */
[----:B------:R-:W-:Y:S01]  /*17590*/  UMOV UR8, UR24 ;  /* 0x0000001800087c82 */ /* 0x000fe20008000000 */
[----:B------:R-:W-:Y:S01]  /*175a0*/  IADD3 R10, R6, 0x100, RZ ;  /* 0x00000100060a7810 */ /* 0x000fe20007ffe0ff */
[----:B------:R-:W-:Y:S01]  /*175b0*/  UMOV UR12, UR24 ;  /* 0x00000018000c7c82 */ /* 0x000fe20008000000 */
[----:B------:R-:W-:Y:S01]  /*175c0*/  R2UR UR19, R11 ;  /* 0x000000000b1372ca */ /* 0x000fe200000e0000 */
[----:B------:R-:W-:Y:S01]  /*175d0*/  UMOV UR16, UR24 ;  /* 0x0000001800107c82 */ /* 0x000fe20008000000 */
[----:B------:R-:W-:Y:S01]  /*175e0*/  R2UR UR10, R10 ;  /* 0x000000000a0a72ca */ /* 0x000fe200000e0000 */
[C---:B------:R-:W-:Y:S01]  /*175f0*/  VIADD R12, R6.reuse, 0x2 ;  /* 0x00000002060c7836 */ /* 0x040fe20000000000 */
[----:B------:R-:W-:Y:S01]  /*17600*/  IADD3 R10, R6, 0x200, RZ ;  /* 0x00000200060a7810 */ /* 0x000fe20007ffe0ff */
[----:B------:R-:W-:Y:S01]  /*17610*/  UMOV UR5, 0x80000020 ;  /* 0x8000002000057882 */ /* 0x000fe20000000000 */
[----:B------:R-:W-:Y:S01]  /*17620*/  R2UR UR7, R13 ;  /* 0x000000000d0772ca */ /* 0x000fe200000e0000 */
[----:B------:R-:W-:Y:S01]  /*17630*/  IMAD.MOV.U32 R11, RZ, RZ, -0x7fffffe0 ;  /* 0x80000020ff0b7424 */ /* 0x000fe200078e00ff */
[----:B------:R-:W-:Y:S01]  /*17640*/  R2UR UR18, R10 ;  /* 0x000000000a1272ca */ /* 0x000fe200000e0000 */
[----:B------:R-:W-:Y:S01]  /*17650*/  QGMMA.64x32x32.F32.E4M3.E4M3 R104, gdesc[UR24], RZ, !UPT, gsb0 ;  /* 0x00600000186879f3 */ /* 0x000fe2000c0008ff */
[----:B------:R-:W-:Y:S01]  /*17660*/  R2UR UR26, R8 ;  /* 0x00000000081a72ca */ /* 0x000fe200000e0000 */
[----:B------:R-:W-:Y:S01]  /*17670*/  VIADD R8, R6, 0x180 ;  /* 0x0000018006087836 */ /* 0x000fe20000000000 */
[----:B------:R-:W-:Y:S01]  /*17680*/  R2UR UR27, R9 ;  /* 0x00000000091b72ca */ /* 0x000fe200000e0000 */
[----:B------:R-:W-:Y:S01]  /*17690*/  IMAD.MOV.U32 R9, RZ, RZ, -0x7fffffe0 ;  /* 0x80000020ff097424 */ /* 0x000fe200078e00ff */
[----:B------:R-:W-:Y:S01]  /*176a0*/  R2UR UR6, R12 ;  /* 0x000000000c0672ca */ /* 0x000fe200000e0000 */
[----:B------:R-:W-:Y:S01]  /*176b0*/  VIADD R10, R6, 0x102 ;  /* 0x00000102060a7836 */ /* 0x000fe20000000000 */
[----:B------:R-:W-:Y:S01]  /*176c0*/  R2UR UR14, R8 ;  /* 0x00000000080e72ca */ /* 0x000fe200000e0000 */
[C---:B------:R-:W-:Y:S01]  /*176d0*/  VIADD R8, R6.reuse, 0x82 ;  /* 0x0000008206087836 */ /* 0x040fe20000000000 */
[----:B------:R-:W-:Y:S01]  /*176e0*/  R2UR UR15, R9 ;  /* 0x00000000090f72ca */ /* 0x000fe200000e0000 */
[----:B------:R-:W-:Y:S01]  /*176f0*/  IMAD.MOV.U32 R9, RZ, RZ, -0x7fffffe0 ;  /* 0x80000020ff097424 */ /* 0x000fe200078e00ff */
[----:B------:R-:W-:Y:S01]  /*17700*/  UMOV UR20, UR4 ;  /* 0x0000000400147c82 */ /* 0x000fe20008000000 */
[----:B------:R-:W-:Y:S01]  /*17710*/  UMOV UR21, UR5 ;  /* 0x0000000500157c82 */ /* 0x000fe20008000000 */
[C---:B------:R-:W-:Y:S01]  /*17720*/  VIADD R12, R6.reuse, 0x280 ;  /* 0x00000280060c7836 */ /* 0x040fe20000000000 */
[----:B------:R-:W-:Y:S01]  /*17730*/  ULDC UR54, c[0x0][0x988] ;  /* 0x0002620000367ab9 */ /* 0x000fe20000000800 */
[----:B------:R-:W-:Y:S01]  /*17740*/  IMAD.MOV.U32 R13, RZ, RZ, -0x7fffffe0 ;  /* 0x80000020ff0d7424 */ /* 0x000fe200078e00ff */
[----:B------:R-:W-:Y:S01]  /*17750*/  ULDC UR55, c[0x0][0x988] ;  /* 0x0002620000377ab9 */ /* 0x000fe20000000800 */
[----:B------:R-:W-:Y:S01]  /*17760*/  VIADD R14, R6, 0x602 ;  /* 0x00000602060e7836 */ /* 0x000fe20000000000 */
[----:B------:R-:W-:Y:S01]  /*17770*/  MOV R86, R87 ;  /* 0x0000005700567202 */ /* 0x000fe20000000f00 */
[----:B------:R-:W-:Y:S01]  /*17780*/  @!P0 VIADD R0, R0, 0x29840 ;  /* 0x0002984000008836 */ /* 0x000fe20000000000 */
        /* <DEDUP_REMOVED lines=10> */
[----:B------:R-:W-:Y:S01]  /*17830*/  VIADD R12, R6, 0x282 ;  /* 0x00000282060c7836 */ /* 0x000fe20000000000 */
        /* <DEDUP_REMOVED lines=24> */
[----:B------:R-:W-:Y:S02]  /*179c0*/  R2UR UR6, R8 ;  /* 0x00000000080672ca */ /* 0x000fe400000e0000 */
[----:B------:R-:W-:Y:S02]  /*179d0*/  R2UR UR7, R9 ;  /* 0x00000000090772ca */ /* 0x000fe400000e0000 */
[----:B------:R-:W-:Y:S02]  /*179e0*/  IADD3 R8, R6, 0x182, RZ ;  /* 0x0000018206087810 */ /* 0x000fe40007ffe0ff */
[----:B------:R-:W-:Y:S02]  /*179f0*/  MOV R9, 0x80000020 ;  /* 0x8000002000097802 */ /* 0x000fe40000000f00 */
[----:B------:R-:W-:Y:S01]  /*17a00*/  R2UR UR18, R8 ;  /* 0x00000000081272ca */ /* 0x000fe200000e0000 */
[----:B------:R-:W-:Y:S01]  /*17a10*/  VIADD R8, R6, 0x300 ;  /* 0x0000030006087836 */ /* 0x000fe20000000000 */
[----:B------:R-:W-:Y:S01]  /*17a20*/  R2UR UR19, R9 ;  /* 0x00000000091372ca */ /* 0x000fe200000e0000 */
[----:B------:R-:W-:Y:S01]  /*17a30*/  IMAD.MOV.U32 R9, RZ, RZ, -0x7fffffe0 ;  /* 0x80000020ff097424 */ /* 0x000fe200078e00ff */
        /* <DEDUP_REMOVED lines=106> */
[----:B------:R-:W-:Y:S02]  /*180e0*/  R2UR UR46, R10 ;  /* 0x000000000a2e72ca */ /* 0x000fe400000e0000 */
[----:B------:R-:W-:Y:S01]  /*180f0*/  R2UR UR47, R11 ;  /* 0x000000000b2f72ca */ /* 0x000fe200000e0000 */
        /* <DEDUP_REMOVED lines=42> */
[----:B------:R-:W-:Y:S01]  /*183a0*/  VIADD R14, R6, 0x682 ;  /* 0x00000682060e7836 */ /* 0x000fe20000000000 */
[----:B------:R-:W-:Y:S01]  /*183b0*/  R2UR UR23, R15 ;  /* 0x000000000f1772ca */ /* 0x000fe200000e0000 */
[----:B------:R-:W-:Y:S01]  /*183c0*/  IMAD.MOV.U32 R15, RZ, RZ, -0x7fffffe0 ;  /* 0x80000020ff0f7424 */ /* 0x000fe200078e00ff */
        /* <DEDUP_REMOVED lines=12> */
[----:B------:R-:W-:-:S04]  /*18490*/  FMUL.FTZ R11, R2, R118 ;  /* 0x00000076020b7220 */ /* 0x000fc80000410000 */
[----:B------:R-:W3:Y:S08]  /*184a0*/  MUFU.TANH R79, R79 ;  /* 0x0000004f004f7308 */ /* 0x000ef00000002400 */
[----:B------:R-:W4:Y:S08]  /*184b0*/  MUFU.TANH R80, R80 ;  /* 0x0000005000507308 */ /* 0x000f300000002400 */
[----:B------:R-:W5:Y:S08]  /*184c0*/  MUFU.TANH R131, R131 ;  /* 0x0000008300837308 */ /* 0x000f700000002400 */
[----:B------:R-:W0:Y:S08]  /*184d0*/  MUFU.TANH R133, R133 ;  /* 0x0000008500857308 */ /* 0x000e300000002400 */
[----:B------:R-:W0:Y:S01]  /*184e0*/  MUFU.TANH R135, R135 ;  /* 0x0000008700877308 */ /* 0x000e220000002400 */
[----:B------:R-:W-:-:S02]  /*184f0*/  WARPGROUP.DEPBAR.LE gsb0, 0x0 ;  /* 0x00008000000079c5 */ /* 0x000fc40000010000 */
[----:B------:R-:W-:Y:S01]  /*18500*/  WARPGROUP.ARRIVE ;  /* 0x00000000000079c5 */ /* 0x000fe20000000000 */
[C---:B------:R-:W-:Y:S01]  /*18510*/  FMUL.FTZ R93, R2.reuse, R93 ;  /* 0x0000005d025d7220 */ /* 0x040fe20000410000 */
[----:B------:R-:W-:-:S03]  /*18520*/  FMUL.FTZ R88, R2, R88 ;  /* 0x0000005802587220 */ /* 0x000fc60000410000 */
[----:B------:R-:W0:Y:S01]  /*18530*/  MUFU.TANH R129, R129 ;  /* 0x0000008100817308 */ /* 0x000e220000002400 */
[C---:B------:R-:W-:Y:S01]  /*18540*/  FMUL.FTZ R123, R2.reuse, R89 ;  /* 0x00000059027b7220 */ /* 0x040fe20000410000 */
[----:B------:R-:W-:Y:S01]  /*18550*/  FMUL.FTZ R92, R2, R92 ;  /* 0x0000005c025c7220 */ /* 0x000fe20000410000 */
[----:B------:R-:W-:Y:S01]  /*18560*/  QGMMA.64x32x32.F32.E4M3.E4M3 R56, gdesc[UR20], R56, gsb0 ;  /* 0x00600000143879f3 */ /* 0x000fe20008000838 */
[----:B------:R-:W-:Y:S01]  /*18570*/  R2UR UR22, R14 ;  /* 0x000000000e1672ca */ /* 0x000fe200000e0000 */
[----:B------:R-:W-:Y:S01]  /*18580*/  IMAD R14, R157, -0xa0, R202 ;  /* 0xffffff609d0e7824 */ /* 0x000fe200078e02ca */
[----:B------:R-:W-:Y:S01]  /*18590*/  R2UR UR23, R15 ;  /* 0x000000000f1772ca */ /* 0x000fe200000e0000 */
[----:B------:R-:W-:Y:S01]  /*185a0*/  IMAD.MOV.U32 R15, RZ, RZ, -0x7fffffe0 ;  /* 0x80000020ff0f7424 */ /* 0x000fe200078e00ff */
[----:B------:R1:W-:Y:S01]  /*185b0*/  MUFU.TANH R119, R93 ;  /* 0x0000005d00777308 */ /* 0x0003e20000002400 */
        /* <DEDUP_REMOVED lines=8> */
[----:B-1----:R-:W-:Y:S01]  /*18640*/  LEA R93, R193, R206, 0x7 ;  /* 0x000000cec15d7211 */ /* 0x002fe200078e38ff */
[C---:B------:R-:W-:Y:S01]  /*18650*/  FMUL.FTZ R72, R2.reuse, R91 ;  /* 0x0000005b02487220 */ /* 0x040fe20000410000 */
[C---:B------:R-:W-:Y:S01]  /*18660*/  FMUL.FTZ R74, R2.reuse, R90 ;  /* 0x0000005a024a7220 */ /* 0x040fe20000410000 */
[C---:B------:R-:W-:Y:S01]  /*18670*/  FMUL.FTZ R21, R2.reuse, R94 ;  /* 0x0000005e02157220 */ /* 0x040fe20000410000 */
[C---:B------:R-:W-:Y:S01]  /*18680*/  FMUL.FTZ R75, R2.reuse, R98 ;  /* 0x00000062024b7220 */ /* 0x040fe20000410000 */
[----:B------:R-:W-:-:S02]  /*18690*/  FMUL.FTZ R77, R2, R102 ;  /* 0x00000066024d7220 */ /* 0x000fc40000410000 */
        /* <DEDUP_REMOVED lines=14> */
[C---:B------:R-:W-:Y:S01]  /*18780*/  FMUL.FTZ R62, R2.reuse, R70 ;  /* 0x00000046023e7220 */ /* 0x040fe20000410000 */
[----:B------:R-:W-:Y:S01]  /*18790*/  R2UR UR23, R15 ;  /* 0x000000000f1772ca */ /* 0x000fe200000e0000 */
[C---:B------:R-:W-:Y:S01]  /*187a0*/  FMUL.FTZ R82, R2.reuse, R57 ;  /* 0x0000003902527220 */ /* 0x040fe20000410000 */
[C---:B------:R-:W-:Y:S01]  /*187b0*/  FMUL.FTZ R61, R2.reuse, R61 ;  /* 0x0000003d023d7220 */ /* 0x040fe20000410000 */
[C---:B------:R-:W-:Y:S01]  /*187c0*/  FMUL.FTZ R65, R2.reuse, R65 ;  /* 0x0000004102417220 */ /* 0x040fe20000410000 */
[----:B------:R3:W-:Y:S01]  /*187d0*/  MUFU.TANH R83, R64 ;  /* 0x0000004000537308 */ /* 0x0007e20000002400 */
[C---:B--2---:R-:W-:Y:S01]  /*187e0*/  FMUL.FTZ R60, R2.reuse, R66 ;  /* 0x00000042023c7220 */ /* 0x044fe20000410000 */
[----:B------:R-:W-:Y:S01]  /*187f0*/  IADD3 R66, -R195, 0xa1, R14 ;  /* 0x000000a1c3427810 */ /* 0x000fe20007ffe10e */
[C---:B------:R-:W-:Y:S01]  /*18800*/  FMUL.FTZ R68, R2.reuse, R68 ;  /* 0x0000004402447220 */ /* 0x040fe20000410000 */
[C---:B------:R-:W-:Y:S01]  /*18810*/  FMUL.FTZ R69, R2.reuse, R69 ;  /* 0x0000004502457220 */ /* 0x040fe20000410000 */
[C---:B------:R-:W-:Y:S01]  /*18820*/  FMUL.FTZ R57, R2.reuse, R59 ;  /* 0x0000003b02397220 */ /* 0x040fe20000410000 */
[----:B------:R-:W-:Y:S01]  /*18830*/  FMUL.FTZ R59, R2, R63 ;  /* 0x0000003f023b7220 */ /* 0x000fe20000410000 */
[----:B------:R-:W-:Y:S01]  /*18840*/  IMAD R66, R203, -0x2, R66 ;  /* 0xfffffffecb427824 */ /* 0x000fe200078e0242 */
[----:B------:R-:W2:Y:S01]  /*18850*/  MUFU.TANH R101, R101 ;  /* 0x0000006500657308 */ /* 0x000ea20000002400 */
[----:B---3--:R-:W-:-:S02]  /*18860*/  VIADD R64, R14, 0xa0 ;  /* 0x000000a00e407836 */ /* 0x008fc40000000000 */
[----:B------:R-:W-:Y:S01]  /*18870*/  FMUL.FTZ R63, R2, R71 ;  /* 0x00000047023f7220 */ /* 0x000fe20000410000 */
[----:B------:R-:W-:Y:S02]  /*18880*/  VIADD R14, R6, 0x702 ;  /* 0x00000702060e7836 */ /* 0x000fe40000000000 */
[----:B------:R-:W-:-:S03]  /*18890*/  IMAD R64, R203, -0x2, R64 ;  /* 0xfffffffecb407824 */ /* 0x000fc600078e0240 */
[----:B------:R-:W-:Y:S01]  /*188a0*/  R2UR UR22, R14 ;  /* 0x000000000e1672ca */ /* 0x000fe200000e0000 */
[----:B------:R-:W3:Y:S01]  /*188b0*/  MUFU.TANH R81, R81 ;  /* 0x0000005100517308 */ /* 0x000ee20000002400 */
[----:B------:R-:W-:Y:S02]  /*188c0*/  VIADDMNMX R6, R93, R66, R64, PT ;  /* 0x000000425d067246 */ /* 0x000fe40003800140 */
[----:B------:R-:W-:Y:S02]  /*188d0*/  IADD3 R93, R66, 0x8, R93 ;  /* 0x00000008425d7810 */ /* 0x000fe40007ffe05d */
[C---:B------:R-:W-:Y:S02]  /*188e0*/  ISETP.GT.AND P4, PT, R6.reuse, RZ, PT ;  /* 0x000000ff0600720c */ /* 0x040fe40003f84270 */
[C---:B------:R-:W-:Y:S01]  /*188f0*/  ISETP.GT.AND P5, PT, R6.reuse, 0x1, PT ;  /* 0x000000010600780c */ /* 0x040fe20003fa4270 */
[----:B------:R-:W3:Y:S01]  /*18900*/  MUFU.TANH R82, R82 ;  /* 0x0000005200527308 */ /* 0x000ee20000002400 */
[----:B------:R-:W-:-:S02]  /*18910*/  ISETP.GT.AND P2, PT, R6, 0x8, PT ;  /* 0x000000080600780c */ /* 0x000fc40003f44270 */
[----:B------:R-:W-:Y:S02]  /*18920*/  FSEL R13, R13, -INF , P4 ;  /* 0xff8000000d0d7808 */ /* 0x000fe40002000000 */
[----:B------:R-:W-:Y:S02]  /*18930*/  FSEL R20, R20, -INF , P5 ;  /* 0xff80000014147808 */ /* 0x000fe40002800000 */
[C---:B------:R-:W-:Y:S01]  /*18940*/  ISETP.GT.AND P3, PT, R6.reuse, 0x9, PT ;  /* 0x000000090600780c */ /* 0x040fe20003f64270 */
[----:B------:R5:W3:Y:S01]  /*18950*/  MUFU.TANH R103, R61 ;  /* 0x0000003d00677308 */ /* 0x000ae20000002400 */
[----:B------:R-:W-:Y:S02]  /*18960*/  FSEL R15, R79, -INF , P2 ;  /* 0xff8000004f0f7808 */ /* 0x000fe40001000000 */
[----:B------:R-:W-:Y:S02]  /*18970*/  FMNMX.FTZ R70, R13, R20, !PT ;  /* 0x000000140d467209 */ /* 0x000fe40007810000 */
[----:B------:R-:W-:-:S02]  /*18980*/  ISETP.GT.AND P4, PT, R6, 0x10, PT ;  /* 0x000000100600780c */ /* 0x000fc40003f84270 */
[----:B----4-:R-:W-:Y:S01]  /*18990*/  FSEL R127, R80, -INF , P3 ;  /* 0xff800000507f7808 */ /* 0x010fe20001800000 */
[----:B------:R-:W4:Y:S01]  /*189a0*/  MUFU.TANH R65, R65 ;  /* 0x0000004100417308 */ /* 0x000f220000002400 */
[----:B------:R-:W-:Y:S01]  /*189b0*/  FMNMX.FTZ R70, R15, R70, !PT ;  /* 0x000000460f467209 */ /* 0x000fe20007810000 */
[----:B-----5:R-:W-:Y:S01]  /*189c0*/  FMUL.FTZ R61, R2, R67 ;  /* 0x00000043023d7220 */ /* 0x020fe20000410000 */
[C---:B------:R-:W-:Y:S02]  /*189d0*/  ISETP.GT.AND P5, PT, R6.reuse, 0x11, PT ;  /* 0x000000110600780c */ /* 0x040fe40003fa4270 */
[----:B------:R-:W-:Y:S02]  /*189e0*/  FSEL R131, R131, -INF , P4 ;  /* 0xff80000083837808 */ /* 0x000fe40002000000 */
[----:B------:R-:W-:Y:S01]  /*189f0*/  FMNMX.FTZ R70, R127, R70, !PT ;  /* 0x000000467f467209 */ /* 0x000fe20007810000 */
[----:B------:R-:W5:Y:S01]  /*18a00*/  MUFU.TANH R68, R68 ;  /* 0x0000004400447308 */ /* 0x000f620000002400 */
[----:B------:R-:W-:-:S02]  /*18a10*/  ISETP.GT.AND P2, PT, R6, 0x18, PT ;  /* 0x000000180600780c */ /* 0x000fc40003f44270 */
[----:B0-----:R-:W-:Y:S01]  /*18a20*/  FSEL R133, R133, -INF , P5 ;  /* 0xff80000085857808 */ /* 0x001fe20002800000 */
[----:B------:R-:W-:Y:S02]  /*18a30*/  WARPGROUP.DEPBAR.LE gsb0, 0x0 ;  /* 0x00008000000079c5 */ /* 0x000fe40000010000 */
[----:B------:R-:W-:Y:S01]  /*18a40*/  FMNMX.FTZ R70, R131, R70, !PT ;  /* 0x0000004683467209 */ /* 0x000fe20007810000 */
[----:B------:R-:W-:Y:S01]  /*18a50*/  WARPGROUP.ARRIVE ;  /* 0x00000000000079c5 */ /* 0x000fe20000000000 */
[----:B------:R-:W-:Y:S01]  /*18a60*/  ISETP.GT.AND P3, PT, R6, 0x19, PT ;  /* 0x000000190600780c */ /* 0x000fe20003f64270 */
[----:B------:R-:W0:Y:S01]  /*18a70*/  MUFU.TANH R69, R69 ;  /* 0x0000004500457308 */ /* 0x000e220000002400 */
[----:B------:R-:W-:Y:S01]  /*18a80*/  FSEL R135, R135, -INF , P2 ;  /* 0xff80000087877808 */ /* 0x000fe20001000000 */
[----:B------:R-:W-:Y:S01]  /*18a90*/  FMUL.FTZ R40, R2, R40 ;  /* 0x0000002802287220 */ /* 0x000fe20000410000 */
[----:B------:R-:W-:Y:S01]  /*18aa0*/  FMNMX.FTZ R70, R133, R70, !PT ;  /* 0x0000004685467209 */ /* 0x000fe20007810000 */
[----:B------:R-:W-:Y:S01]  /*18ab0*/  QGMMA.64x32x32.F32.E4M3.E4M3 R24, gdesc[UR20], R24, gsb0 ;  /* 0x00600000141879f3 */ /* 0x000fe20008000818 */
[----:B------:R-:W-:Y:S01]  /*18ac0*/  ISETP.GT.AND P2, PT, R6, 0x20, PT ;  /* 0x000000200600780c */ /* 0x000fe20003f44270 */
[C---:B------:R-:W-:Y:S01]  /*18ad0*/  FMUL.FTZ R41, R2.reuse, R41 ;  /* 0x0000002902297220 */ /* 0x040fe20000410000 */
[----:B------:R-:W-:Y:S01]  /*18ae0*/  FSEL R129, R129, -INF , P3 ;  /* 0xff80000081817808 */ /* 0x000fe20001800000 */
[----:B------:R2:W0:Y:S01]  /*18af0*/  MUFU.TANH R14, R40 ;  /* 0x00000028000e7308 */ /* 0x0004220000002400 */
[----:B------:R-:W-:Y:S01]  /*18b00*/  FMNMX.FTZ R70, R135, R70, !PT ;  /* 0x0000004687467209 */ /* 0x000fe20007810000 */
[----:B------:R-:W-:Y:S01]  /*18b10*/  FMUL.FTZ R44, R2, R44 ;  /* 0x0000002c022c7220 */ /* 0x000fe20000410000 */
[----:B------:R-:W-:Y:S01]  /*18b20*/  ISETP.GT.AND P3, PT, R6, 0x21, PT ;  /* 0x000000210600780c */ /* 0x000fe20003f64270 */
[----:B------:R-:W-:Y:S01]  /*18b30*/  FMUL.FTZ R45, R2, R45 ;  /* 0x0000002d022d7220 */ /* 0x000fe20000410000 */
[----:B------:R-:W-:Y:S01]  /*18b40*/  FSEL R125, R88, -INF , P2 ;  /* 0xff800000587d7808 */ /* 0x000fe20001000000 */
[----:B------:R-:W-:Y:S01]  /*18b50*/  FMUL.FTZ R48, R2, R48 ;  /* 0x0000003002307220 */ /* 0x000fe20000410000 */
[----:B------:R-:W-:Y:S01]  /*18b60*/  FMNMX.FTZ R70, R129, R70, !PT ;  /* 0x0000004681467209 */ /* 0x000fe20007810000 */
[----:B------:R3:W0:Y:S01]  /*18b70*/  MUFU.TANH R67, R41 ;  /* 0x0000002900437308 */ /* 0x0006220000002400 */
[----:B------:R-:W-:Y:S01]  /*18b80*/  ISETP.GT.AND P2, PT, R6, 0x28, PT ;  /* 0x000000280600780c */ /* 0x000fe20003f44270 */
[C---:B------:R-:W-:Y:S01]  /*18b90*/  FMUL.FTZ R49, R2.reuse, R49 ;  /* 0x0000003102317220 */ /* 0x040fe20000410000 */
[----:B-1----:R-:W-:Y:S01]  /*18ba0*/  FSEL R123, R123, -INF , P3 ;  /* 0xff8000007b7b7808 */ /* 0x002fe20001800000 */
[C---:B------:R-:W-:Y:S01]  /*18bb0*/  FMUL.FTZ R52, R2.reuse, R52 ;  /* 0x0000003402347220 */ /* 0x040fe20000410000 */
[----:B------:R-:W-:Y:S01]  /*18bc0*/  FMNMX.FTZ R70, R125, R70, !PT ;  /* 0x000000467d467209 */ /* 0x000fe20007810000 */
[----:B------:R-:W-:Y:S01]  /*18bd0*/  FMUL.FTZ R53, R2, R53 ;  /* 0x0000003502357220 */ /* 0x000fe20000410000 */
[----:B------:R-:W-:Y:S01]  /*18be0*/  ISETP.GT.AND P3, PT, R6, 0x29, PT ;  /* 0x000000290600780c */ /* 0x000fe20003f64270 */
[----:B------:R-:W1:Y:S01]  /*18bf0*/  MUFU.TANH R44, R44 ;  /* 0x0000002c002c7308 */ /* 0x000e620000002400 */
[----:B------:R-:W-:Y:S01]  /*18c00*/  FSEL R121, R92, -INF , P2 ;  /* 0xff8000005c797808 */ /* 0x000fe20001000000 */
[C---:B--2---:R-:W-:Y:S01]  /*18c10*/  FMUL.FTZ R40, R2.reuse, R42 ;  /* 0x0000002a02287220 */ /* 0x044fe20000410000 */
[----:B------:R-:W-:Y:S01]  /*18c20*/  FMNMX.FTZ R70, R123, R70, !PT ;  /* 0x000000467b467209 */ /* 0x000fe20007810000 */
[----:B---3--:R-:W-:Y:S01]  /*18c30*/  FMUL.FTZ R41, R2, R43 ;  /* 0x0000002b02297220 */ /* 0x008fe20000410000 */
[----:B------:R-:W-:Y:S01]  /*18c40*/  ISETP.GT.AND P2, PT, R6, 0x30, PT ;  /* 0x000000300600780c */ /* 0x000fe20003f44270 */
[----:B------:R-:W-:Y:S01]  /*18c50*/  IMAD.U32 R88, RZ, RZ, UR6 ;  /* 0x00000006ff587e24 */ /* 0x000fe2000f8e00ff */
[----:B------:R-:W-:Y:S01]  /*18c60*/  FSEL R119, R119, -INF , P3 ;  /* 0xff80000077777808 */ /* 0x000fe20001800000 */
[----:B------:R-:W2:Y:S01]  /*18c70*/  MUFU.TANH R45, R45 ;  /* 0x0000002d002d7308 */ /* 0x000ea20000002400 */
[----:B------:R-:W-:-:S02]  /*18c80*/  FMNMX.FTZ R70, R121, R70, !PT ;  /* 0x0000004679467209 */ /* 0x000fc40007810000 */
[----:B------:R-:W-:Y:S02]  /*18c90*/  ISETP.GT.AND P3, PT, R6, 0x31, PT ;  /* 0x000000310600780c */ /* 0x000fe40003f64270 */
[----:B------:R-:W-:Y:S02]  /*18ca0*/  FSEL R117, R96, -INF , P2 ;  /* 0xff80000060757808 */ /* 0x000fe40001000000 */
[----:B------:R-:W-:Y:S01]  /*18cb0*/  FMNMX.FTZ R70, R119, R70, !PT ;  /* 0x0000004677467209 */ /* 0x000fe20007810000 */
[----:B------:R-:W3:Y:S01]  /*18cc0*/  MUFU.TANH R48, R48 ;  /* 0x0000003000307308 */ /* 0x000ee20000002400 */
[----:B------:R-:W-:Y:S02]  /*18cd0*/  ISETP.GT.AND P2, PT, R6, 0x38, PT ;  /* 0x000000380600780c */ /* 0x000fe40003f44270 */
[----:B------:R-:W-:Y:S02]  /*18ce0*/  FSEL R115, R97, -INF , P3 ;  /* 0xff80000061737808 */ /* 0x000fe40001800000 */
[----:B------:R-:W-:-:S02]  /*18cf0*/  FMNMX.FTZ R70, R117, R70, !PT ;  /* 0x0000004675467209 */ /* 0x000fc40007810000 */
[----:B------:R-:W-:Y:S01]  /*18d00*/  ISETP.GT.AND P3, PT, R6, 0x39, PT ;  /* 0x000000390600780c */ /* 0x000fe20003f64270 */
[----:B------:R1:W3:Y:S01]  /*18d10*/  MUFU.TANH R71, R49 ;  /* 0x0000003100477308 */ /* 0x0002e20000002400 */
[----:B------:R-:W-:Y:S02]  /*18d20*/  FSEL R113, R100, -INF , P2 ;  /* 0xff80000064717808 */ /* 0x000fe40001000000 */
[----:B------:R-:W-:Y:S02]  /*18d30*/  FMNMX.FTZ R70, R115, R70, !PT ;  /* 0x0000004673467209 */ /* 0x000fe40007810000 */
[----:B------:R-:W-:Y:S02]  /*18d40*/  ISETP.GT.AND P2, PT, R6, 0x40, PT ;  /* 0x000000400600780c */ /* 0x000fe40003f44270 */
[----:B------:R-:W-:Y:S01]  /*18d50*/  FSEL R111, R101, -INF , P3 ;  /* 0xff800000656f7808 */ /* 0x000fe20001800000 */
[----:B------:R-:W3:Y:S01]  /*18d60*/  MUFU.TANH R52, R52 ;  /* 0x0000003400347308 */ /* 0x000ee20000002400 */
[----:B------:R-:W-:-:S02]  /*18d70*/  FMNMX.FTZ R70, R113, R70, !PT ;  /* 0x0000004671467209 */ /* 0x000fc40007810000 */
[C---:B------:R-:W-:Y:S02]  /*18d80*/  ISETP.GT.AND P3, PT, R6.reuse, 0x41, PT ;  /* 0x000000410600780c */ /* 0x040fe40003f64270 */
[----:B------:R-:W-:Y:S02]  /*18d90*/  FSEL R109, R81, -INF , P2 ;  /* 0xff800000516d7808 */ /* 0x000fe40001000000 */
[----:B------:R-:W-:Y:S01]  /*18da0*/  FMNMX.FTZ R70, R111, R70, !PT ;  /* 0x000000466f467209 */ /* 0x000fe20007810000 */
[----:B------:R2:W3:Y:S01]  /*18db0*/  MUFU.TANH R42, R53 ;  /* 0x00000035002a7308 */ /* 0x0004e20000002400 */
[----:B------:R-:W-:Y:S01]  /*18dc0*/  ISETP.GT.AND P2, PT, R6, 0x48, PT ;  /* 0x000000480600780c */ /* 0x000fe20003f44270 */
[----:B------:R-:W-:Y:S02]  /*18dd0*/  WARPGROUP.DEPBAR.LE gsb0, 0x0 ;  /* 0x00008000000079c5 */ /* 0x000fe40000010000 */
[----:B------:R-:W-:Y:S01]  /*18de0*/  FSEL R107, R82, -INF , P3 ;  /* 0xff800000526b7808 */ /* 0x000fe20001800000 */
[C---:B------:R-:W-:Y:S01]  /*18df0*/  FMUL.FTZ R24, R2.reuse, R24 ;  /* 0x0000001802187220 */ /* 0x040fe20000410000 */
[----:B------:R-:W-:Y:S01]  /*18e00*/  FMNMX.FTZ R70, R109, R70, !PT ;  /* 0x000000466d467209 */ /* 0x000fe20007810000 */
[----:B------:R-:W-:Y:S01]  /*18e10*/  FMUL.FTZ R25, R2, R25 ;  /* 0x0000001902197220 */ /* 0x000fe20000410000 */
[----:B------:R-:W-:Y:S01]  /*18e20*/  ISETP.GT.AND P3, PT, R6, 0x49, PT ;  /* 0x000000490600780c */ /* 0x000fe20003f64270 */
[C---:B------:R-:W-:Y:S01]  /*18e30*/  FMUL.FTZ R28, R2.reuse, R28 ;  /* 0x0000001c021c7220 */ /* 0x040fe20000410000 */
[----:B------:R-:W-:Y:S01]  /*18e40*/  FSEL R105, R105, -INF , P2 ;  /* 0xff80000069697808 */ /* 0x000fe20001000000 */
[----:B------:R-:W3:Y:S01]  /*18e50*/  MUFU.TANH R24, R24 ;  /* 0x0000001800187308 */ /* 0x000ee20000002400 */
[----:B------:R-:W-:Y:S01]  /*18e60*/  FMNMX.FTZ R70, R107, R70, !PT ;  /* 0x000000466b467209 */ /* 0x000fe20007810000 */
[----:B------:R-:W-:Y:S01]  /*18e70*/  FMUL.FTZ R29, R2, R29 ;  /* 0x0000001d021d7220 */ /* 0x000fe20000410000 */
[----:B------:R-:W-:Y:S01]  /*18e80*/  ISETP.GT.AND P2, PT, R6, 0x50, PT ;  /* 0x000000500600780c */ /* 0x000fe20003f44270 */
[C---:B------:R-:W-:Y:S01]  /*18e90*/  FMUL.FTZ R32, R2.reuse, R32 ;  /* 0x0000002002207220 */ /* 0x040fe20000410000 */
[----:B------:R-:W-:Y:S01]  /*18ea0*/  FSEL R103, R103, -INF , P3 ;  /* 0xff80000067677808 */ /* 0x000fe20001800000 */
[----:B------:R-:W-:Y:S01]  /*18eb0*/  FMUL.FTZ R33, R2, R33 ;  /* 0x0000002102217220 */ /* 0x000fe20000410000 */
[----:B------:R-:W-:Y:S01]  /*18ec0*/  FMNMX.FTZ R70, R105, R70, !PT ;  /* 0x0000004669467209 */ /* 0x000fe20007810000 */
[----:B------:R-:W3:Y:S01]  /*18ed0*/  MUFU.TANH R25, R25 ;  /* 0x0000001900197308 */ /* 0x000ee20000002400 */
[----:B------:R-:W-:Y:S01]  /*18ee0*/  ISETP.GT.AND P3, PT, R6, 0x51, PT ;  /* 0x000000510600780c */ /* 0x000fe20003f64270 */
[C---:B------:R-:W-:Y:S01]  /*18ef0*/  FMUL.FTZ R36, R2.reuse, R36 ;  /* 0x0000002402247220 */ /* 0x040fe20000410000 */
[----:B------:R-:W-:Y:S01]  /*18f00*/  FSEL R101, R83, -INF , P2 ;  /* 0xff80000053657808 */ /* 0x000fe20001000000 */
[C---:B------:R-:W-:Y:S01]  /*18f10*/  FMUL.FTZ R30, R2.reuse, R30 ;  /* 0x0000001e021e7220 */ /* 0x040fe20000410000 */
[----:B------:R-:W-:Y:S01]  /*18f20*/  FMNMX.FTZ R70, R103, R70, !PT ;  /* 0x0000004667467209 */ /* 0x000fe20007810000 */
[----:B------:R-:W-:Y:S01]  /*18f30*/  FMUL.FTZ R34, R2, R34 ;  /* 0x0000002202227220 */ /* 0x000fe20000410000 */
[----:B------:R-:W-:Y:S01]  /*18f40*/  ISETP.GT.AND P2, PT, R6, 0x58, PT ;  /* 0x000000580600780c */ /* 0x000fe20003f44270 */
[----:B------:R-:W3:Y:S01]  /*18f50*/  MUFU.TANH R28, R28 ;  /* 0x0000001c001c7308 */ /* 0x000ee20000002400 */
[----:B----4-:R-:W-:-:S02]  /*18f60*/  FSEL R99, R65, -INF , P3 ;  /* 0xff80000041637808 */ /* 0x010fc40001800000 */
[----:B------:R-:W-:Y:S02]  /*18f70*/  FMNMX.FTZ R70, R101, R70, !PT ;  /* 0x0000004665467209 */ /* 0x000fe40007810000 */
[----:B------:R-:W-:Y:S02]  /*18f80*/  ISETP.GT.AND P3, PT, R6, 0x59, PT ;  /* 0x000000590600780c */ /* 0x000fe40003f64270 */
[----:B-----5:R-:W-:Y:S01]  /*18f90*/  FSEL R97, R68, -INF , P2 ;  /* 0xff80000044617808 */ /* 0x020fe20001000000 */
[----:B------:R-:W4:Y:S01]  /*18fa0*/  MUFU.TANH R29, R29 ;  /* 0x0000001d001d7308 */ /* 0x000f220000002400 */
[----:B------:R-:W-:Y:S02]  /*18fb0*/  FMNMX.FTZ R70, R99, R70, !PT ;  /* 0x0000004663467209 */ /* 0x000fe40007810000 */
[----:B------:R-:W-:Y:S02]  /*18fc0*/  ISETP.GT.AND P2, PT, R6, 0x60, PT ;  /* 0x000000600600780c */ /* 0x000fe40003f44270 */
[----:B0-----:R-:W-:-:S02]  /*18fd0*/  FSEL R95, R69, -INF , P3 ;  /* 0xff800000455f7808 */ /* 0x001fc40001800000 */
[----:B------:R-:W-:Y:S01]  /*18fe0*/  FMNMX.FTZ R70, R97, R70, !PT ;  /* 0x0000004661467209 */ /* 0x000fe20007810000 */
[----:B------:R-:W0:Y:S01]  /*18ff0*/  MUFU.TANH R32, R32 ;  /* 0x0000002000207308 */ /* 0x000e220000002400 */
[----:B------:R-:W-:Y:S02]  /*19000*/  ISETP.GT.AND P3, PT, R6, 0x61, PT ;  /* 0x000000610600780c */ /* 0x000fe40003f64270 */
[----:B------:R-:W-:Y:S01]  /*19010*/  FSEL R81, R14, -INF , P2 ;  /* 0xff8000000e517808 */ /* 0x000fe20001000000 */
[----:B------:R-:W-:Y:S01]  /*19020*/  FMUL.FTZ R14, R2, R37 ;  /* 0x00000025020e7220 */ /* 0x000fe20000410000 */
[----:B------:R-:W-:Y:S02]  /*19030*/  FMNMX.FTZ R70, R95, R70, !PT ;  /* 0x000000465f467209 */ /* 0x000fe40007810000 */
[----:B------:R-:W-:Y:S01]  /*19040*/  ISETP.GT.AND P2, PT, R6, 0x68, PT ;  /* 0x000000680600780c */ /* 0x000fe20003f44270 */
[----:B------:R-:W5:Y:S01]  /*19050*/  MUFU.TANH R33, R33 ;  /* 0x0000002100217308 */ /* 0x000f620000002400 */
[----:B-1----:R-:W-:-:S02]  /*19060*/  FSEL R49, R67, -INF , P3 ;  /* 0xff80000043317808 */ /* 0x002fc40001800000 */
[----:B------:R-:W-:Y:S02]  /*19070*/  FMNMX.FTZ R70, R81, R70, !PT ;  /* 0x0000004651467209 */ /* 0x000fe40007810000 */
[----:B------:R-:W-:Y:S02]  /*19080*/  ISETP.GT.AND P3, PT, R6, 0x69, PT ;  /* 0x000000690600780c */ /* 0x000fe40003f64270 */
[----:B--2---:R-:W-:Y:S01]  /*19090*/  FSEL R53, R44, -INF , P2 ;  /* 0xff8000002c357808 */ /* 0x004fe20001000000 */
[----:B------:R-:W1:Y:S01]  /*190a0*/  MUFU.TANH R36, R36 ;  /* 0x0000002400247308 */ /* 0x000e620000002400 */
[----:B------:R-:W-:Y:S01]  /*190b0*/  FMNMX.FTZ R70, R49, R70, !PT ;  /* 0x0000004631467209 */ /* 0x000fe20007810000 */
[----:B------:R-:W-:Y:S01]  /*190c0*/  FMUL.FTZ R44, R2, R51 ;  /* 0x00000033022c7220 */ /* 0x000fe20000410000 */
[----:B------:R-:W-:Y:S02]  /*190d0*/  ISETP.GT.AND P2, PT, R6, 0x70, PT ;  /* 0x000000700600780c */ /* 0x000fe40003f44270 */
[----:B------:R-:W-:-:S02]  /*190e0*/  FSEL R65, R45, -INF , P3 ;  /* 0xff8000002d417808 */ /* 0x000fc40001800000 */
[----:B------:R-:W-:Y:S01]  /*190f0*/  FMNMX.FTZ R70, R53, R70, !PT ;  /* 0x0000004635467209 */ /* 0x000fe20007810000 */
[----:B------:R-:W2:Y:S01]  /*19100*/  MUFU.TANH R14, R14 ;  /* 0x0000000e000e7308 */ /* 0x000ea20000002400 */
[----:B------:R-:W-:Y:S02]  /*19110*/  ISETP.GT.AND P3, PT, R6, 0x71, PT ;  /* 0x000000710600780c */ /* 0x000fe40003f64270 */
[----:B---3--:R-:W-:Y:S01]  /*19120*/  FSEL R79, R48, -INF , P2 ;  /* 0xff800000304f7808 */ /* 0x008fe20001000000 */
[----:B------:R-:W-:Y:S01]  /*19130*/  FMUL.FTZ R48, R2, R27 ;  /* 0x0000001b02307220 */ /* 0x000fe20000410000 */
[----:B------:R-:W-:Y:S02]  /*19140*/  FMNMX.FTZ R70, R65, R70, !PT ;  /* 0x0000004641467209 */ /* 0x000fe40007810000 */
[----:B------:R-:W-:Y:S01]  /*19150*/  ISETP.GT.AND P2, PT, R6, 0x78, PT ;  /* 0x000000780600780c */ /* 0x000fe20003f44270 */
[----:B------:R-:W-:Y:S01]  /*19160*/  MUFU.TANH R5, R5 ;  /* 0x0000000500057308 */ /* 0x000fe20000002400 */
[----:B------:R-:W-:-:S02]  /*19170*/  FSEL R71, R71, -INF , P3 ;  /* 0xff80000047477808 */ /* 0x000fc40001800000 */
[----:B------:R-:W-:Y:S02]  /*19180*/  FMNMX.FTZ R70, R79, R70, !PT ;  /* 0x000000464f467209 */ /* 0x000fe40007810000 */
[----:B------:R-:W-:Y:S02]  /*19190*/  ISETP.GT.AND P3, PT, R6, 0x79, PT ;  /* 0x000000790600780c */ /* 0x000fe40003f64270 */
[----:B------:R-:W-:Y:S01]  /*191a0*/  FSEL R91, R52, -INF , P2 ;  /* 0xff800000345b7808 */ /* 0x000fe20001000000 */
[----:B------:R-:W3:Y:S01]  /*191b0*/  MUFU.TANH R3, R3 ;  /* 0x0000000300037308 */ /* 0x000ee20000002400 */
[----:B------:R-:W-:Y:S01]  /*191c0*/  FMNMX.FTZ R70, R71, R70, !PT ;  /* 0x0000004647467209 */ /* 0x000fe20007810000 */
[----:B------:R-:W-:Y:S01]  /*191d0*/  FMUL.FTZ R52, R2, R35 ;  /* 0x0000002302347220 */ /* 0x000fe20000410000 */
[----:B------:R-:W-:Y:S02]  /*191e0*/  ISETP.GT.AND P2, PT, R6, 0x80, PT ;  /* 0x000000800600780c */ /* 0x000fe40003f44270 */
[----:B------:R-:W-:Y:S01]  /*191f0*/  FSEL R83, R42, -INF , P3 ;  /* 0xff8000002a537808 */ /* 0x000fe20001800000 */
[----:B------:R-:W-:Y:S01]  /*19200*/  FMUL.FTZ R42, R2, R54 ;  /* 0x00000036022a7220 */ /* 0x000fe20000410000 */
[----:B------:R-:W-:Y:S01]  /*19210*/  FMNMX.FTZ R70, R91, R70, !PT ;  /* 0x000000465b467209 */ /* 0x000fe20007810000 */
[----:B------:R-:W3:Y:S01]  /*19220*/  MUFU.TANH R7, R7 ;  /* 0x0000000700077308 */ /* 0x000ee20000002400 */
[----:B------:R-:W-:Y:S01]  /*19230*/  ISETP.GT.AND P3, PT, R6, 0x81, PT ;  /* 0x000000810600780c */ /* 0x000fe20003f64270 */
[----:B------:R-:W-:Y:S01]  /*19240*/  FMUL.FTZ R54, R2, R38 ;  /* 0x0000002602367220 */ /* 0x000fe20000410000 */
[----:B------:R-:W-:-:S02]  /*19250*/  FSEL R85, R24, -INF , P2 ;  /* 0xff80000018557808 */ /* 0x000fc40001000000 */
[----:B------:R-:W-:Y:S02]  /*19260*/  FMNMX.FTZ R70, R83, R70, !PT ;  /* 0x0000004653467209 */ /* 0x000fe40007810000 */
[C---:B------:R-:W-:Y:S01]  /*19270*/  ISETP.GT.AND P2, PT, R6.reuse, 0x88, PT ;  /* 0x000000880600780c */ /* 0x040fe20003f44270 */
[----:B------:R-:W-:Y:S01]  /*19280*/  MUFU.TANH R8, R8 ;  /* 0x0000000800087308 */ /* 0x000fe20000002400 */
[----:B------:R-:W-:Y:S02]  /*19290*/  FSEL R67, R25, -INF , P3 ;  /* 0xff80000019437808 */ /* 0x000fe40001800000 */
[----:B------:R-:W-:Y:S02]  /*192a0*/  FMNMX.FTZ R70, R85, R70, !PT ;  /* 0x0000004655467209 */ /* 0x000fe40007810000 */
[----:B------:R-:W-:Y:S02]  /*192b0*/  ISETP.GT.AND P3, PT, R6, 0x89, PT ;  /* 0x000000890600780c */ /* 0x000fe40003f64270 */
[----:B------:R-:W-:Y:S01]  /*192c0*/  FSEL R69, R28, -INF , P2 ;  /* 0xff8000001c457808 */ /* 0x000fe20001000000 */
[----:B------:R-:W3:Y:S01]  /*192d0*/  MUFU.TANH R10, R10 ;  /* 0x0000000a000a7308 */ /* 0x000ee20000002400 */
[----:B------:R-:W-:Y:S01]  /*192e0*/  FMNMX.FTZ R70, R67, R70, !PT ;  /* 0x0000004643467209 */ /* 0x000fe20007810000 */
[----:B------:R-:W-:Y:S01]  /*192f0*/  FMUL.FTZ R28, R2, R46 ;  /* 0x0000002e021c7220 */ /* 0x000fe20000410000 */
[----:B------:R-:W-:Y:S01]  /*19300*/  ISETP.GT.AND P2, PT, R6, 0x90, PT ;  /* 0x000000900600780c */ /* 0x000fe20003f44270 */
[----:B------:R-:W-:Y:S01]  /*19310*/  FMUL.FTZ R46, R2, R26 ;  /* 0x0000001a022e7220 */ /* 0x000fe20000410000 */
[----:B----4-:R-:W-:-:S02]  /*19320*/  FSEL R29, R29, -INF , P3 ;  /* 0xff8000001d1d7808 */ /* 0x010fc40001800000 */
[----:B------:R-:W-:Y:S01]  /*19330*/  FMNMX.FTZ R70, R69, R70, !PT ;  /* 0x0000004645467209 */ /* 0x000fe20007810000 */
[----:B------:R-:W-:Y:S01]  /*19340*/  MUFU.TANH R9, R9 ;  /* 0x0000000900097308 */ /* 0x000fe20000002400 */
[----:B------:R-:W-:Y:S02]  /*19350*/  ISETP.GT.AND P3, PT, R6, 0x91, PT ;  /* 0x000000910600780c */ /* 0x000fe40003f64270 */
[----:B0-----:R-:W-:Y:S01]  /*19360*/  FSEL R45, R32, -INF , P2 ;  /* 0xff800000202d7808 */ /* 0x001fe20001000000 */
[C---:B------:R-:W-:Y:S01]  /*19370*/  FMUL.FTZ R32, R2.reuse, R47 ;  /* 0x0000002f02207220 */ /* 0x040fe20000410000 */
[----:B------:R-:W-:Y:S01]  /*19380*/  FMNMX.FTZ R70, R29, R70, !PT ;  /* 0x000000461d467209 */ /* 0x000fe20007810000 */
[----:B------:R-:W-:Y:S01]  /*19390*/  FMUL.FTZ R47, R2, R55 ;  /* 0x00000037022f7220 */ /* 0x000fe20000410000 */
[----:B------:R-:W-:Y:S01]  /*193a0*/  ISETP.GT.AND P2, PT, R6, 0x98, PT ;  /* 0x000000980600780c */ /* 0x000fe20003f44270 */
[----:B------:R-:W0:Y:S01]  /*193b0*/  MUFU.TANH R11, R11 ;  /* 0x0000000b000b7308 */ /* 0x000e220000002400 */
[----:B-----5:R-:W-:Y:S01]  /*193c0*/  FSEL R37, R33, -INF , P3 ;  /* 0xff80000021257808 */ /* 0x020fe20001800000 */
[----:B------:R-:W-:Y:S01]  /*193d0*/  FMUL.FTZ R55, R2, R39 ;  /* 0x0000002702377220 */ /* 0x000fe20000410000 */
[----:B------:R-:W-:-:S02]  /*193e0*/  FMNMX.FTZ R70, R45, R70, !PT ;  /* 0x000000462d467209 */ /* 0x000fc40007810000 */
[----:B------:R-:W-:Y:S02]  /*193f0*/  ISETP.GT.AND P3, PT, R6, 0x99, PT ;  /* 0x000000990600780c */ /* 0x000fe40003f64270 */
[----:B-1----:R-:W-:Y:S01]  /*19400*/  FSEL R33, R36, -INF , P2 ;  /* 0xff80000024217808 */ /* 0x002fe20001000000 */
[C---:B------:R-:W-:Y:S01]  /*19410*/  FMUL.FTZ R36, R2.reuse, R50 ;  /* 0x0000003202247220 */ /* 0x040fe20000410000 */
[----:B------:R-:W-:Y:S01]  /*19420*/  FMNMX.FTZ R70, R37, R70, !PT ;  /* 0x0000004625467209 */ /* 0x000fe20007810000 */
[----:B------:R-:W-:Y:S01]  /*19430*/  FMUL.FTZ R50, R2, R31 ;  /* 0x0000001f02327220 */ /* 0x000fe20000410000 */
[----:B--2---:R-:W-:Y:S01]  /*19440*/  FSEL R43, R14, -INF , P3 ;  /* 0xff8000000e2b7808 */ /* 0x004fe20001800000 */
[----:B------:R-:W1:Y:S01]  /*19450*/  MUFU.TANH R12, R12 ;  /* 0x0000000c000c7308 */ /* 0x000e620000002400 */
[----:B------:R-:W-:Y:S02]  /*19460*/  FMNMX.FTZ R70, R33, R70, !PT ;  /* 0x0000004621467209 */ /* 0x000fe40007810000 */
[----:B------:R-:W-:-:S02]  /*19470*/  VIMNMX R64, R64, R93, PT ;  /* 0x0000005d40407248 */ /* 0x000fc40003fe0100 */
[----:B------:R-:W-:Y:S02]  /*19480*/  FMNMX.FTZ R70, R43, R70, !PT ;  /* 0x000000462b467209 */ /* 0x000fe40007810000 */
[C---:B------:R-:W-:Y:S01]  /*19490*/  ISETP.GT.AND P3, PT, R64.reuse, 0x1, PT ;  /* 0x000000014000780c */ /* 0x040fe20003f64270 */
[----:B------:R-:W2:Y:S01]  /*194a0*/  MUFU.TANH R74, R74 ;  /* 0x0000004a004a7308 */ /* 0x000ea20000002400 */
[C---:B------:R-:W-:Y:S01]  /*194b0*/  ISETP.GT.AND P4, PT, R64.reuse, 0x8, PT ;  /* 0x000000084000780c */ /* 0x040fe20003f84270 */
[----:B------:R-:W4:Y:S01]  /*194c0*/  SHFL.BFLY PT, R25, R70, 0x2, 0x1f ;  /* 0x0c401f0046197f89 */ /* 0x000f2200000e0000 */
[----:B---3--:R-:W-:Y:S02]  /*194d0*/  FSEL R26, R3, -INF , P3 ;  /* 0xff800000031a7808 */ /* 0x008fe40001800000 */
[----:B------:R-:W-:Y:S02]  /*194e0*/  FSEL R31, R7, -INF , P4 ;  /* 0xff800000071f7808 */ /* 0x000fe40002000000 */
[----:B------:R-:W-:Y:S01]  /*194f0*/  ISETP.GT.AND P3, PT, R64, 0x10, PT ;  /* 0x000000104000780c */ /* 0x000fe20003f64270 */
[----:B------:R-:W3:Y:S03]  /*19500*/  MUFU.TANH R72, R72 ;  /* 0x0000004800487308 */ /* 0x000ee60000002400 */
[----:B------:R-:W-:-:S02]  /*19510*/  FSEL R39, R10, -INF , P3 ;  /* 0xff8000000a277808 */ /* 0x000fc40001800000 */
[----:B------:R-:W-:-:S03]  /*19520*/  ISETP.GT.AND P3, PT, R64, 0x18, PT ;  /* 0x000000184000780c */ /* 0x000fc60003f64270 */
[----:B------:R-:W5:Y:S01]  /*19530*/  MUFU.TANH R21, R21 ;  /* 0x0000001500157308 */ /* 0x000f620000002400 */
[----:B0-----:R-:W-:Y:S02]  /*19540*/  FSEL R11, R11, -INF , P3 ;  /* 0xff8000000b0b7808 */ /* 0x001fe40001800000 */
[----:B------:R-:W-:-:S05]  /*19550*/  ISETP.GT.AND P3, PT, R64, 0x20, PT ;  /* 0x000000204000780c */ /* 0x000fca0003f64270 */
[----:B------:R-:W0:Y:S01]  /*19560*/  MUFU.TANH R73, R73 ;  /* 0x0000004900497308 */ /* 0x000e220000002400 */
[----:B----4-:R-:W-:-:S05]  /*19570*/  FMNMX.FTZ R25, R70, R25, !PT ;  /* 0x0000001946197209 */ /* 0x010fca0007810000 */
[----:B------:R-:W4:Y:S02]  /*19580*/  SHFL.BFLY PT, R6, R25, 0x1, 0x1f ;  /* 0x0c201f0019067f89 */ /* 0x000f2400000e0000 */
[----:B------:R-:W0:Y:S08]  /*19590*/  MUFU.TANH R75, R75 ;  /* 0x0000004b004b7308 */ /* 0x000e300000002400 */
[----:B------:R-:W0:Y:S08]  /*195a0*/  MUFU.TANH R76, R76 ;  /* 0x0000004c004c7308 */ /* 0x000e300000002400 */
[----:B------:R-:W0:Y:S01]  /*195b0*/  MUFU.TANH R77, R77 ;  /* 0x0000004d004d7308 */ /* 0x000e220000002400 */
[----:B----4-:R-:W-:-:S07]  /*195c0*/  FMNMX.FTZ R89, R25, R6, !PT ;  /* 0x0000000619597209 */ /* 0x010fce0007810000 */
[----:B------:R-:W4:Y:S01]  /*195d0*/  MUFU.TANH R78, R78 ;  /* 0x0000004e004e7308 */ /* 0x000f220000002400 */
[C---:B------:R-:W-:Y:S01]  /*195e0*/  FSETP.NEU.FTZ.AND P2, PT, R89.reuse, -INF , PT ;  /* 0xff8000005900780b */ /* 0x040fe20003f5d000 */
[----:B------:R-:W-:-:S06]  /*195f0*/  FFMA.FTZ R24, R89, R88, -8 ;  /* 0xc100000059187423 */ /* 0x000fcc0000010058 */
[----:B------:R-:W4:Y:S01]  /*19600*/  MUFU.TANH R56, R56 ;  /* 0x0000003800387308 */ /* 0x000f220000002400 */
[----:B------:R-:W-:Y:S02]  /*19610*/  FSEL R24, R24, RZ, P2 ;  /* 0x000000ff18187208 */ /* 0x000fe40001000000 */
[----:B------:R-:W-:-:S03]  /*19620*/  ISETP.GT.AND P2, PT, R64, RZ, PT ;  /* 0x000000ff4000720c */ /* 0x000fc60003f44270 */
[-CC-:B------:R-:W-:Y:S01]  /*19630*/  FFMA.FTZ R10, R123, R88.reuse, -R24.reuse ;  /* 0x000000587b0a7223 */ /* 0x180fe20000010818 */
[----:B------:R-:W-:Y:S01]  /*19640*/  FSEL R27, R5, -INF , P2 ;  /* 0xff800000051b7808 */ /* 0x000fe20001000000 */
        /* <DEDUP_REMOVED lines=9> */
[C---:B------:R-:W-:Y:S01]  /*196e0*/  ISETP.GT.AND P2, PT, R64.reuse, 0x11, PT ;  /* 0x000000114000780c */ /* 0x040fe20003f44270 */
        /* <DEDUP_REMOVED lines=11> */
[----:B-1----:R-:W-:Y:S01]  /*197a0*/  FSEL R93, R12, -INF , P2 ;  /* 0xff8000000c5d7808 */ /* 0x002fe20001000000 */
[--C-:B------:R-:W-:Y:S01]  /*197b0*/  FFMA.FTZ R12, R119, R88, -R24.reuse ;  /* 0x00000058770c7223 */ /* 0x100fe20000010818 */
[----:B------:R-:W-:Y:S01]  /*197c0*/  FMNMX.FTZ R38, R11, R38, !PT ;  /* 0x000000260b267209 */ /* 0x000fe20007810000 */
[-CC-:B------:R-:W-:Y:S01]  /*197d0*/  FFMA.FTZ R6, R13, R88.reuse, -R24.reuse ;  /* 0x000000580d067223 */ /* 0x180fe20000010818 */
[----:B------:R-:W-:Y:S01]  /*197e0*/  ISETP.GT.AND P2, PT, R64, 0x21, PT ;  /* 0x000000214000780c */ /* 0x000fe20003f44270 */
[--C-:B------:R-:W-:Y:S01]  /*197f0*/  FFMA.FTZ R13, R20, R88, -R24.reuse ;  /* 0x00000058140d7223 */ /* 0x100fe20000010818 */
[----:B--2---:R-:W-:Y:S01]  /*19800*/  FSEL R123, R74, -INF , P3 ;  /* 0xff8000004a7b7808 */ /* 0x004fe20001800000 */
[----:B------:R-:W1:Y:S01]  /*19810*/  MUFU.TANH R60, R60 ;  /* 0x0000003c003c7308 */ /* 0x000e620000002400 */
[----:B------:R-:W-:Y:S01]  /*19820*/  FMNMX.FTZ R38, R93, R38, !PT ;  /* 0x000000265d267209 */ /* 0x000fe20007810000 */
[-CC-:B------:R-:W-:Y:S01]  /*19830*/  FFMA.FTZ R20, R133, R88.reuse, -R24.reuse ;  /* 0x0000005885147223 */ /* 0x180fe20000010818 */
[----:B------:R-:W-:Y:S01]  /*19840*/  ISETP.GT.AND P3, PT, R64, 0x28, PT ;  /* 0x000000284000780c */ /* 0x000fe20003f64270 */
[-CC-:B------:R-:W-:Y:S01]  /*19850*/  FFMA.FTZ R135, R135, R88.reuse, -R24.reuse ;  /* 0x0000005887877223 */ /* 0x180fe20000010818 */
[----:B---3--:R-:W-:Y:S01]  /*19860*/  FSEL R121, R72, -INF , P2 ;  /* 0xff80000048797808 */ /* 0x008fe20001000000 */
[--C-:B------:R-:W-:Y:S01]  /*19870*/  FFMA.FTZ R37, R37, R88, -R24.reuse ;  /* 0x0000005825257223 */ /* 0x100fe20000010818 */
[----:B------:R-:W-:Y:S01]  /*19880*/  FMNMX.FTZ R38, R123, R38, !PT ;  /* 0x000000267b267209 */ /* 0x000fe20007810000 */
[----:B------:R-:W2:Y:S01]  /*19890*/  MUFU.TANH R61, R61 ;  /* 0x0000003d003d7308 */ /* 0x000ea20000002400 */
[C---:B------:R-:W-:Y:S01]  /*198a0*/  ISETP.GT.AND P2, PT, R64.reuse, 0x29, PT ;  /* 0x000000294000780c */ /* 0x040fe20003f44270 */
[-CC-:B------:R-:W-:Y:S01]  /*198b0*/  FFMA.FTZ R95, R95, R88.reuse, -R24.reuse ;  /* 0x000000585f5f7223 */ /* 0x180fe20000010818 */
[----:B-----5:R-:W-:Y:S01]  /*198c0*/  FSEL R125, R21, -INF , P3 ;  /* 0xff800000157d7808 */ /* 0x020fe20001800000 */
[--C-:B------:R-:W-:Y:S01]  /*198d0*/  FFMA.FTZ R21, R115, R88, -R24.reuse ;  /* 0x0000005873157223 */ /* 0x100fe20000010818 */
[----:B------:R-:W-:Y:S01]  /*198e0*/  FMNMX.FTZ R38, R121, R38, !PT ;  /* 0x0000002679267209 */ /* 0x000fe20007810000 */
[-CC-:B------:R-:W-:Y:S01]  /*198f0*/  FFMA.FTZ R49, R49, R88.reuse, -R24.reuse ;  /* 0x0000005831317223 */ /* 0x180fe20000010818 */
[C---:B------:R-:W-:Y:S01]  /*19900*/  ISETP.GT.AND P3, PT, R64.reuse, 0x30, PT ;  /* 0x000000304000780c */ /* 0x040fe20003f64270 */
[----:B------:R-:W3:Y:S01]  /*19910*/  MUFU.TANH R62, R62 ;  /* 0x0000003e003e7308 */ /* 0x000ee20000002400 */
[----:B0-----:R-:W-:Y:S01]  /*19920*/  FSEL R73, R73, -INF , P2 ;  /* 0xff80000049497808 */ /* 0x001fe20001000000 */
[--C-:B------:R-:W-:Y:S01]  /*19930*/  FFMA.FTZ R67, R67, R88, -R24.reuse ;  /* 0x0000005843437223 */ /* 0x100fe20000010818 */
[----:B------:R-:W-:Y:S01]  /*19940*/  FMNMX.FTZ R38, R125, R38, !PT ;  /* 0x000000267d267209 */ /* 0x000fe20007810000 */
[-CC-:B------:R-:W-:Y:S01]  /*19950*/  FFMA.FTZ R29, R29, R88.reuse, -R24.reuse ;  /* 0x000000581d1d7223 */ /* 0x180fe20000010818 */
[C---:B------:R-:W-:Y:S01]  /*19960*/  ISETP.GT.AND P2, PT, R64.reuse, 0x31, PT ;  /* 0x000000314000780c */ /* 0x040fe20003f44270 */
[--C-:B------:R-:W-:Y:S01]  /*19970*/  FFMA.FTZ R45, R45, R88, -R24.reuse ;  /* 0x000000582d2d7223 */ /* 0x100fe20000010818 */
[----:B------:R-:W-:Y:S01]  /*19980*/  FSEL R75, R75, -INF , P3 ;  /* 0xff8000004b4b7808 */ /* 0x000fe20001800000 */
[----:B------:R-:W0:Y:S01]  /*19990*/  MUFU.TANH R63, R63 ;  /* 0x0000003f003f7308 */ /* 0x000e220000002400 */
[----:B------:R-:W-:Y:S01]  /*199a0*/  FMNMX.FTZ R38, R73, R38, !PT ;  /* 0x0000002649267209 */ /* 0x000fe20007810000 */
[----:B------:R-:W-:Y:S01]  /*199b0*/  FFMA.FTZ R33, R33, R88, -R24 ;  /* 0x0000005821217223 */ /* 0x000fe20000010818 */
[----:B------:R-:W-:-:S02]  /*199c0*/  ISETP.GT.AND P3, PT, R64, 0x38, PT ;  /* 0x000000384000780c */ /* 0x000fc40003f64270 */
[----:B------:R-:W-:Y:S02]  /*199d0*/  FSEL R117, R76, -INF , P2 ;  /* 0xff8000004c757808 */ /* 0x000fe40001000000 */
[----:B------:R-:W-:Y:S01]  /*199e0*/  FMNMX.FTZ R38, R75, R38, !PT ;  /* 0x000000264b267209 */ /* 0x000fe20007810000 */
[----:B------:R-:W5:Y:S01]  /*199f0*/  MUFU.TANH R40, R40 ;  /* 0x0000002800287308 */ /* 0x000f620000002400 */
[C---:B------:R-:W-:Y:S02]  /*19a00*/  ISETP.GT.AND P2, PT, R64.reuse, 0x39, PT ;  /* 0x000000394000780c */ /* 0x040fe40003f44270 */
[----:B------:R-:W-:Y:S02]  /*19a10*/  FSEL R77, R77, -INF , P3 ;  /* 0xff8000004d4d7808 */ /* 0x000fe40001800000 */
[----:B------:R-:W-:Y:S02]  /*19a20*/  FMNMX.FTZ R66, R117, R38, !PT ;  /* 0x0000002675427209 */ /* 0x000fe40007810000 */
[----:B------:R-:W-:Y:S01]  /*19a30*/  ISETP.GT.AND P3, PT, R64, 0x40, PT ;  /* 0x000000404000780c */ /* 0x000fe20003f64270 */
[----:B------:R1:W-:Y:S01]  /*19a40*/  MUFU.EX2 R38, R21 ;  /* 0x0000001500267308 */ /* 0x0003e20000000800 */
[----:B----4-:R-:W-:-:S02]  /*19a50*/  FSEL R115, R78, -INF , P2 ;  /* 0xff8000004e737808 */ /* 0x010fc40001000000 */
[----:B------:R-:W-:Y:S02]  /*19a60*/  FMNMX.FTZ R66, R77, R66, !PT ;  /* 0x000000424d427209 */ /* 0x000fe40007810000 */
[----:B------:R-:W-:Y:S02]  /*19a70*/  ISETP.GT.AND P2, PT, R64, 0x41, PT ;  /* 0x000000414000780c */ /* 0x000fe40003f44270 */
[----:B------:R-:W-:Y:S01]  /*19a80*/  FSEL R119, R56, -INF , P3 ;  /* 0xff80000038777808 */ /* 0x000fe20001800000 */
[----:B------:R-:W-:-:S01]  /*19a90*/  FFMA.FTZ R56, R113, R88, -R24 ;  /* 0x0000005871387223 */ /* 0x000fc20000010818 */
[----:B------:R-:W-:Y:S01]  /*19aa0*/  FMNMX.FTZ R66, R115, R66, !PT ;  /* 0x0000004273427209 */ /* 0x000fe20007810000 */
[----:B-1----:R-:W-:-:S01]  /*19ab0*/  FFMA.FTZ R21, R111, R88, -R24 ;  /* 0x000000586f157223 */ /* 0x002fc20000010818 */
[----:B------:R-:W-:Y:S01]  /*19ac0*/  ISETP.GT.AND P3, PT, R64, 0x48, PT ;  /* 0x000000484000780c */ /* 0x000fe20003f64270 */
[----:B------:R1:W-:Y:S01]  /*19ad0*/  MUFU.EX2 R8, R129 ;  /* 0x0000008100087308 */ /* 0x0003e20000000800 */
[----:B------:R-:W-:Y:S01]  /*19ae0*/  FSEL R113, R57, -INF , P2 ;  /* 0xff80000039717808 */ /* 0x000fe20001000000 */
[----:B------:R-:W-:Y:S01]  /*19af0*/  FFMA.FTZ R57, R109, R88, -R24 ;  /* 0x000000586d397223 */ /* 0x000fe20000010818 */
[----:B------:R-:W-:-:S02]  /*19b00*/  FMNMX.FTZ R66, R119, R66, !PT ;  /* 0x0000004277427209 */ /* 0x000fc40007810000 */
[----:B------:R-:W-:Y:S02]  /*19b10*/  ISETP.GT.AND P2, PT, R64, 0x49, PT ;  /* 0x000000494000780c */ /* 0x000fe40003f44270 */
[----:B------:R-:W-:Y:S01]  /*19b20*/  FSEL R127, R58, -INF , P3 ;  /* 0xff8000003a7f7808 */ /* 0x000fe20001800000 */
[----:B------:R-:W4:Y:S01]  /*19b30*/  MUFU.TANH R41, R41 ;  /* 0x0000002900297308 */ /* 0x000f220000002400 */
[----:B------:R-:W-:Y:S01]  /*19b40*/  FMNMX.FTZ R66, R113, R66, !PT ;  /* 0x0000004271427209 */ /* 0x000fe20007810000 */
[----:B------:R-:W-:Y:S01]  /*19b50*/  FFMA.FTZ R58, R107, R88, -R24 ;  /* 0x000000586b3a7223 */ /* 0x000fe20000010818 */
[C---:B------:R-:W-:Y:S02]  /*19b60*/  ISETP.GT.AND P3, PT, R64.reuse, 0x50, PT ;  /* 0x000000504000780c */ /* 0x040fe40003f64270 */
[----:B------:R-:W-:Y:S02]  /*19b70*/  FSEL R111, R59, -INF , P2 ;  /* 0xff8000003b6f7808 */ /* 0x000fe40001000000 */
[----:B------:R-:W-:Y:S01]  /*19b80*/  FMNMX.FTZ R66, R127, R66, !PT ;  /* 0x000000427f427209 */ /* 0x000fe20007810000 */
[----:B------:R-:W4:Y:S01]  /*19b90*/  MUFU.TANH R28, R28 ;  /* 0x0000001c001c7308 */ /* 0x000f220000002400 */
[----:B------:R-:W-:-:S02]  /*19ba0*/  ISETP.GT.AND P2, PT, R64, 0x51, PT ;  /* 0x000000514000780c */ /* 0x000fc40003f44270 */
[----:B-1----:R-:W-:Y:S02]  /*19bb0*/  FSEL R129, R60, -INF , P3 ;  /* 0xff8000003c817808 */ /* 0x002fe40001800000 */
[----:B------:R-:W-:Y:S02]  /*19bc0*/  FMNMX.FTZ R66, R111, R66, !PT ;  /* 0x000000426f427209 */ /* 0x000fe40007810000 */
[C---:B------:R-:W-:Y:S01]  /*19bd0*/  ISETP.GT.AND P3, PT, R64.reuse, 0x58, PT ;  /* 0x000000584000780c */ /* 0x040fe20003f64270 */
[----:B------:R-:W1:Y:S01]  /*19be0*/  MUFU.TANH R32, R32 ;  /* 0x0000002000207308 */ /* 0x000e620000002400 */
[----:B--2---:R-:W-:Y:S02]  /*19bf0*/  FSEL R61, R61, -INF , P2 ;  /* 0xff8000003d3d7808 */ /* 0x004fe40001000000 */
[----:B------:R-:W-:Y:S02]  /*19c00*/  FMNMX.FTZ R66, R129, R66, !PT ;  /* 0x0000004281427209 */ /* 0x000fe40007810000 */
[----:B------:R-:W-:-:S02]  /*19c10*/  ISETP.GT.AND P2, PT, R64, 0x59, PT ;  /* 0x000000594000780c */ /* 0x000fc40003f44270 */
[----:B---3--:R-:W-:Y:S01]  /*19c20*/  FSEL R109, R62, -INF , P3 ;  /* 0xff8000003e6d7808 */ /* 0x008fe20001800000 */
[----:B------:R-:W2:Y:S01]  /*19c30*/  MUFU.TANH R36, R36 ;  /* 0x0000002400247308 */ /* 0x000ea20000002400 */
[----:B------:R-:W-:Y:S02]  /*19c40*/  FMNMX.FTZ R66, R61, R66, !PT ;  /* 0x000000423d427209 */ /* 0x000fe40007810000 */
[C---:B------:R-:W-:Y:S02]  /*19c50*/  ISETP.GT.AND P3, PT, R64.reuse, 0x60, PT ;  /* 0x000000604000780c */ /* 0x040fe40003f64270 */
[----:B0-----:R-:W-:Y:S02]  /*19c60*/  FSEL R63, R63, -INF , P2 ;  /* 0xff8000003f3f7808 */ /* 0x001fe40001000000 */
[----:B------:R-:W-:Y:S01]  /*19c70*/  FMNMX.FTZ R66, R109, R66, !PT ;  /* 0x000000426d427209 */ /* 0x000fe20007810000 */
[----:B------:R-:W0:Y:S01]  /*19c80*/  MUFU.TANH R44, R44 ;  /* 0x0000002c002c7308 */ /* 0x000e220000002400 */
[----:B------:R-:W-:-:S02]  /*19c90*/  ISETP.GT.AND P2, PT, R64, 0x61, PT ;  /* 0x000000614000780c */ /* 0x000fc40003f44270 */
[----:B-----5:R-:W-:Y:S01]  /*19ca0*/  FSEL R107, R40, -INF , P3 ;  /* 0xff800000286b7808 */ /* 0x020fe20001800000 */
[----:B------:R-:W-:-:S01]  /*19cb0*/  FFMA.FTZ R40, R105, R88, -R24 ;  /* 0x0000005869287223 */ /* 0x000fc20000010818 */
[----:B------:R-:W-:Y:S02]  /*19cc0*/  FMNMX.FTZ R66, R63, R66, !PT ;  /* 0x000000423f427209 */ /* 0x000fe40007810000 */
[C---:B------:R-:W-:Y:S01]  /*19cd0*/  ISETP.GT.AND P3, PT, R64.reuse, 0x68, PT ;  /* 0x000000684000780c */ /* 0x040fe20003f64270 */
[----:B------:R-:W3:Y:S01]  /*19ce0*/  MUFU.TANH R42, R42 ;  /* 0x0000002a002a7308 */ /* 0x000ee20000002400 */
[----:B----4-:R-:W-:Y:S02]  /*19cf0*/  FSEL R41, R41, -INF , P2 ;  /* 0xff80000029297808 */ /* 0x010fe40001000000 */
[----:B------:R-:W-:Y:S02]  /*19d00*/  FMNMX.FTZ R66, R107, R66, !PT ;  /* 0x000000426b427209 */ /* 0x000fe40007810000 */
[----:B------:R-:W-:-:S02]  /*19d10*/  ISETP.GT.AND P2, PT, R64, 0x69, PT ;  /* 0x000000694000780c */ /* 0x000fc40003f44270 */
[----:B------:R-:W-:Y:S01]  /*19d20*/  FSEL R105, R28, -INF , P3 ;  /* 0xff8000001c697808 */ /* 0x000fe20001800000 */
[----:B------:R-:W-:Y:S01]  /*19d30*/  MUFU.TANH R47, R47 ;  /* 0x0000002f002f7308 */ /* 0x000fe20000002400 */
[----:B------:R-:W-:Y:S01]  /*19d40*/  FMNMX.FTZ R66, R41, R66, !PT ;  /* 0x0000004229427209 */ /* 0x000fe20007810000 */
[-CC-:B------:R-:W-:Y:S01]  /*19d50*/  FFMA.FTZ R28, R101, R88.reuse, -R24.reuse ;  /* 0x00000058651c7223 */ /* 0x180fe20000010818 */
[----:B------:R-:W-:Y:S02]  /*19d60*/  ISETP.GT.AND P3, PT, R64, 0x70, PT ;  /* 0x000000704000780c */ /* 0x000fe40003f64270 */
[----:B-1----:R-:W-:Y:S01]  /*19d70*/  FSEL R103, R32, -INF , P2 ;  /* 0xff80000020677808 */ /* 0x002fe20001000000 */
[----:B------:R-:W-:-:S01]  /*19d80*/  FFMA.FTZ R32, R97, R88, -R24 ;  /* 0x0000005861207223 */ /* 0x000fc20000010818 */
[----:B------:R-:W-:Y:S01]  /*19d90*/  FMNMX.FTZ R66, R105, R66, !PT ;  /* 0x0000004269427209 */ /* 0x000fe20007810000 */
[----:B------:R-:W1:Y:S01]  /*19da0*/  MUFU.TANH R46, R46 ;  /* 0x0000002e002e7308 */ /* 0x000e620000002400 */
[----:B------:R-:W-:-:S02]  /*19db0*/  ISETP.GT.AND P2, PT, R64, 0x71, PT ;  /* 0x000000714000780c */ /* 0x000fc40003f44270 */
[----:B--2---:R-:W-:Y:S01]  /*19dc0*/  FSEL R133, R36, -INF , P3 ;  /* 0xff80000024857808 */ /* 0x004fe20001800000 */
[----:B------:R-:W-:-:S01]  /*19dd0*/  FFMA.FTZ R36, R79, R88, -R24 ;  /* 0x000000584f247223 */ /* 0x000fc20000010818 */
[----:B------:R-:W-:Y:S02]  /*19de0*/  FMNMX.FTZ R66, R103, R66, !PT ;  /* 0x0000004267427209 */ /* 0x000fe40007810000 */
[----:B------:R-:W-:Y:S01]  /*19df0*/  ISETP.GT.AND P3, PT, R64, 0x78, PT ;  /* 0x000000784000780c */ /* 0x000fe20003f64270 */
[----:B------:R-:W2:Y:S01]  /*19e00*/  MUFU.TANH R48, R48 ;  /* 0x0000003000307308 */ /* 0x000ea20000002400 */
[----:B0-----:R-:W-:Y:S01]  /*19e10*/  FSEL R101, R44, -INF , P2 ;  /* 0xff8000002c657808 */ /* 0x001fe20001000000 */
[----:B------:R-:W-:Y:S01]  /*19e20*/  FFMA.FTZ R44, R85, R88, -R24 ;  /* 0x00000058552c7223 */ /* 0x000fe20000010818 */
[----:B------:R-:W-:Y:S01]  /*19e30*/  FMNMX.FTZ R66, R133, R66, !PT ;  /* 0x0000004285427209 */ /* 0x000fe20007810000 */
[----:B------:R-:W-:Y:S01]  /*19e40*/  IMAD.MOV.U32 R85, RZ, RZ, R87 ;  /* 0x000000ffff557224 */ /* 0x000fe200078e0057 */
[----:B------:R-:W-:-:S02]  /*19e50*/  ISETP.GT.AND P2, PT, R64, 0x79, PT ;  /* 0x000000794000780c */ /* 0x000fc40003f44270 */
[----:B------:R-:W-:Y:S01]  /*19e60*/  FMNMX.FTZ R66, R101, R66, !PT ;  /* 0x0000004265427209 */ /* 0x000fe20007810000 */
[----:B------:R-:W0:Y:S08]  /*19e70*/  MUFU.TANH R30, R30 ;  /* 0x0000001e001e7308 */ /* 0x000e300000002400 */
[----:B------:R3:W-:Y:S08]  /*19e80*/  MUFU.EX2 R5, R135 ;  /* 0x0000008700057308 */ /* 0x0007f00000000800 */
[----:B------:R4:W-:Y:S01]  /*19e90*/  MUFU.EX2 R59, R21 ;  /* 0x00000015003b7308 */ /* 0x0009e20000000800 */
[----:B---3--:R-:W-:Y:S01]  /*19ea0*/  FSEL R135, R42, -INF , P3 ;  /* 0xff8000002a877808 */ /* 0x008fe20001800000 */
[----:B------:R-:W-:Y:S01]  /*19eb0*/  FFMA.FTZ R42, R91, R88, -R24 ;  /* 0x000000585b2a7223 */ /* 0x000fe20000010818 */
[----:B------:R-:W-:-:S02]  /*19ec0*/  ISETP.GT.AND P3, PT, R64, 0x80, PT ;  /* 0x000000804000780c */ /* 0x000fc40003f64270 */
[----:B------:R-:W-:Y:S02]  /*19ed0*/  FMNMX.FTZ R66, R135, R66, !PT ;  /* 0x0000004287427209 */ /* 0x000fe40007810000 */
[----:B-1----:R-:W-:Y:S01]  /*19ee0*/  FSEL R137, R46, -INF , P3 ;  /* 0xff8000002e897808 */ /* 0x002fe20001800000 */
[----:B------:R-:W1:Y:S01]  /*19ef0*/  MUFU.TANH R50, R50 ;  /* 0x0000003200327308 */ /* 0x000e620000002400 */
[----:B----4-:R-:W-:-:S01]  /*19f00*/  FFMA.FTZ R21, R99, R88, -R24 ;  /* 0x0000005863157223 */ /* 0x010fc20000010818 */
[----:B------:R-:W-:Y:S01]  /*19f10*/  FSEL R99, R47, -INF , P2 ;  /* 0xff8000002f637808 */ /* 0x000fe20001000000 */
[----:B------:R-:W-:-:S01]  /*19f20*/  FFMA.FTZ R46, R69, R88, -R24 ;  /* 0x00000058452e7223 */ /* 0x000fc20000010818 */
[C---:B------:R-:W-:Y:S02]  /*19f30*/  ISETP.GT.AND P2, PT, R64.reuse, 0x81, PT ;  /* 0x000000814000780c */ /* 0x040fe40003f44270 */
[----:B------:R-:W-:Y:S02]  /*19f40*/  FMNMX.FTZ R66, R99, R66, !PT ;  /* 0x0000004263427209 */ /* 0x000fe40007810000 */
[----:B------:R-:W3:Y:S01]  /*19f50*/  MUFU.TANH R34, R34 ;  /* 0x0000002200227308 */ /* 0x000ee20000002400 */
[----:B------:R-:W-:-:S02]  /*19f60*/  ISETP.GT.AND P3, PT, R64, 0x88, PT ;  /* 0x000000884000780c */ /* 0x000fc40003f64270 */
[----:B--2---:R-:W-:Y:S02]  /*19f70*/  FSEL R97, R48, -INF , P2 ;  /* 0xff80000030617808 */ /* 0x004fe40001000000 */
[----:B------:R-:W-:Y:S02]  /*19f80*/  FMNMX.FTZ R66, R137, R66, !PT ;  /* 0x0000004289427209 */ /* 0x000fe40007810000 */
[----:B------:R-:W-:Y:S01]  /*19f90*/  ISETP.GT.AND P2, PT, R64, 0x89, PT ;  /* 0x000000894000780c */ /* 0x000fe20003f44270 */
[----:B------:R-:W2:Y:S01]  /*19fa0*/  MUFU.TANH R52, R52 ;  /* 0x0000003400347308 */ /* 0x000ea20000002400 */
[----:B0-----:R-:W-:Y:S01]  /*19fb0*/  FSEL R139, R30, -INF , P3 ;  /* 0xff8000001e8b7808 */ /* 0x001fe20001800000 */
[----:B------:R-:W-:Y:S01]  /*19fc0*/  FFMA.FTZ R30, R81, R88, -R24 ;  /* 0x00000058511e7223 */ /* 0x000fe20000010818 */
[----:B------:R-:W-:Y:S02]  /*19fd0*/  FMNMX.FTZ R66, R97, R66, !PT ;  /* 0x0000004261427209 */ /* 0x000fe40007810000 */
[----:B------:R-:W-:-:S02]  /*19fe0*/  ISETP.GT.AND P3, PT, R64, 0x90, PT ;  /* 0x000000904000780c */ /* 0x000fc40003f64270 */
[----:B-1----:R-:W-:Y:S01]  /*19ff0*/  FSEL R141, R50, -INF , P2 ;  /* 0xff800000328d7808 */ /* 0x002fe20001000000 */
[----:B------:R-:W0:Y:S01]  /*1a000*/  MUFU.TANH R54, R54 ;  /* 0x0000003600367308 */ /* 0x000e220000002400 */
[----:B------:R-:W-:Y:S02]  /*1a010*/  FMNMX.FTZ R66, R139, R66, !PT ;  /* 0x000000428b427209 */ /* 0x000fe40007810000 */
[----:B------:R-:W-:Y:S02]  /*1a020*/  ISETP.GT.AND P2, PT, R64, 0x91, PT ;  /* 0x000000914000780c */ /* 0x000fe40003f44270 */
[----:B---3--:R-:W-:Y:S01]  /*1a030*/  FSEL R143, R34, -INF , P3 ;  /* 0xff800000228f7808 */ /* 0x008fe20001800000 */
[--C-:B------:R-:W-:Y:S01]  /*1a040*/  FFMA.FTZ R34, R53, R88, -R24.reuse ;  /* 0x0000005835227223 */ /* 0x100fe20000010818 */
[----:B------:R-:W-:Y:S01]  /*1a050*/  FMNMX.FTZ R66, R141, R66, !PT ;  /* 0x000000428d427209 */ /* 0x000fe20007810000 */
[----:B------:R-:W1:Y:S01]  /*1a060*/  MUFU.TANH R55, R55 ;  /* 0x0000003700377308 */ /* 0x000e620000002400 */
[----:B------:R-:W-:Y:S01]  /*1a070*/  ISETP.GT.AND P3, PT, R64, 0x98, PT ;  /* 0x000000984000780c */ /* 0x000fe20003f64270 */
[-CC-:B------:R-:W-:Y:S01]  /*1a080*/  FFMA.FTZ R53, R65, R88.reuse, -R24.reuse ;  /* 0x0000005841357223 */ /* 0x180fe20000010818 */
[----:B--2---:R-:W-:Y:S01]  /*1a090*/  FSEL R81, R52, -INF , P2 ;  /* 0xff80000034517808 */ /* 0x004fe20001000000 */
[--C-:B------:R-:W-:Y:S01]  /*1a0a0*/  FFMA.FTZ R65, R71, R88, -R24.reuse ;  /* 0x0000005847417223 */ /* 0x100fe20000010818 */
[----:B------:R-:W-:Y:S01]  /*1a0b0*/  FMNMX.FTZ R66, R143, R66, !PT ;  /* 0x000000428f427209 */ /* 0x000fe20007810000 */
[-CC-:B------:R-:W-:Y:S01]  /*1a0c0*/  FFMA.FTZ R71, R83, R88.reuse, -R24.reuse ;  /* 0x0000005853477223 */ /* 0x180fe20000010818 */
[----:B------:R-:W-:Y:S01]  /*1a0d0*/  ISETP.GT.AND P2, PT, R64, 0x99, PT ;  /* 0x000000994000780c */ /* 0x000fe20003f44270 */
[----:B------:R2:W-:Y:S01]  /*1a0e0*/  MUFU.EX2 R47, R21 ;  /* 0x00000015002f7308 */ /* 0x0005e20000000800 */
[----:B0-----:R-:W-:Y:S01]  /*1a0f0*/  FSEL R147, R54, -INF , P3 ;  /* 0xff80000036937808 */ /* 0x001fe20001800000 */
[----:B------:R-:W-:Y:S01]  /*1a100*/  FFMA.FTZ R24, R43, R88, -R24 ;  /* 0x000000582b187223 */ /* 0x000fe20000010818 */
[----:B------:R-:W-:Y:S01]  /*1a110*/  FMNMX.FTZ R66, R81, R66, !PT ;  /* 0x0000004251427209 */ /* 0x000fe20007810000 */
[----:B------:R-:W-:Y:S01]  /*1a120*/  IMAD.MOV.U32 R83, RZ, RZ, R87 ;  /* 0x000000ffff537224 */ /* 0x000fe200078e0057 */
[----:B------:R-:W-:-:S02]  /*1a130*/  IADD3 R64, R202, -R195, RZ ;  /* 0x800000c3ca407210 */ /* 0x000fc40007ffe0ff */
[----:B------:R-:W-:Y:S01]  /*1a140*/  FMNMX.FTZ R66, R147, R66, !PT ;  /* 0x0000004293427209 */ /* 0x000fe20007810000 */
[----:B------:R-:W-:Y:S01]  /*1a150*/  MUFU.EX2 R6, R6 ;  /* 0x0000000600067308 */ /* 0x000fe20000000800 */
[----:B-1----:R-:W-:Y:S02]  /*1a160*/  FSEL R55, R55, -INF , P2 ;  /* 0xff80000037377808 */ /* 0x002fe40001000000 */
[----:B------:R-:W-:Y:S02]  /*1a170*/  F2FP.SATFINITE.E4M3.F32.PACK_AB_MERGE_C R186, R8, R5, RZ ;  /* 0x0000000508ba723e */ /* 0x000fe400048070ff */
[----:B------:R-:W-:-:S03]  /*1a180*/  FMNMX.FTZ R66, R55, R66, !PT ;  /* 0x0000004237427209 */ /* 0x000fc60007810000 */
[----:B------:R-:W-:Y:S02]  /*1a190*/  MUFU.EX2 R13, R13 ;  /* 0x0000000d000d7308 */ /* 0x000fe40000000800 */
[----:B--2---:R-:W0:Y:S06]  /*1a1a0*/  SHFL.BFLY PT, R21, R66, 0x2, 0x1f ;  /* 0x0c401f0042157f89 */ /* 0x004e2c00000e0000 */
[----:B------:R-:W-:Y:S08]  /*1a1b0*/  MUFU.EX2 R14, R14 ;  /* 0x0000000e000e7308 */ /* 0x000ff00000000800 */
[----:B------:R-:W1:Y:S08]  /*1a1c0*/  MUFU.EX2 R25, R25 ;  /* 0x0000001900197308 */ /* 0x000e700000000800 */
[----:B------:R-:W-:Y:S01]  /*1a1d0*/  MUFU.EX2 R15, R15 ;  /* 0x0000000f000f7308 */ /* 0x000fe20000000800 */
[----:B0-----:R-:W-:-:S05]  /*1a1e0*/  FMNMX.FTZ R48, R66, R21, !PT ;  /* 0x0000001542307209 */ /* 0x001fca0007810000 */
[----:B------:R-:W0:Y:S02]  /*1a1f0*/  SHFL.BFLY PT, R21, R48, 0x1, 0x1f ;  /* 0x0c201f0030157f89 */ /* 0x000e2400000e0000 */
[----:B------:R-:W2:Y:S01]  /*1a200*/  MUFU.EX2 R20, R20 ;  /* 0x0000001400147308 */ /* 0x000ea20000000800 */
[----:B-1----:R-:W-:-:S04]  /*1a210*/  F2FP.SATFINITE.E4M3.F32.PACK_AB_MERGE_C R184, R25, R14, RZ ;  /* 0x0000000e19b8723e */ /* 0x002fc800048070ff */
[----:B------:R-:W-:-:S03]  /*1a220*/  F2FP.SATFINITE.E4M3.F32.PACK_AB_MERGE_C R184, R13, R6, R184 ;  /* 0x000000060db8723e */ /* 0x000fc600048070b8 */
[----:B------:R-:W-:Y:S08]  /*1a230*/  MUFU.EX2 R3, R3 ;  /* 0x0000000300037308 */ /* 0x000ff00000000800 */
[----:B------:R-:W-:Y:S01]  /*1a240*/  MUFU.EX2 R10, R10 ;  /* 0x0000000a000a7308 */ /* 0x000fe20000000800 */
[----:B--2---:R-:W-:Y:S02]  /*1a250*/  F2FP.SATFINITE.E4M3.F32.PACK_AB_MERGE_C R186, R20, R15, R186 ;  /* 0x0000000f14ba723e */ /* 0x004fe400048070ba */
[----:B0-----:R-:W-:-:S05]  /*1a260*/  FMNMX.FTZ R21, R48, R21, !PT ;  /* 0x0000001530157209 */ /* 0x001fca0007810000 */
[----:B------:R-:W-:Y:S01]  /*1a270*/  MUFU.EX2 R7, R7 ;  /* 0x0000000700077308 */ /* 0x000fe20000000800 */
[C---:B------:R-:W-:Y:S01]  /*1a280*/  FSETP.NEU.FTZ.AND P2, PT, R21.reuse, -INF , PT ;  /* 0xff8000001500780b */ /* 0x040fe20003f5d000 */
[----:B------:R-:W-:-:S06]  /*1a290*/  FFMA.FTZ R50, R21, R88, -8 ;  /* 0xc100000015327423 */ /* 0x000fcc0000010058 */
[----:B------:R0:W-:Y:S01]  /*1a2a0*/  MUFU.EX2 R48, R37 ;  /* 0x0000002500307308 */ /* 0x0001e20000000800 */
[----:B------:R-:W-:-:S05]  /*1a2b0*/  FSEL R50, R50, RZ, P2 ;  /* 0x000000ff32327208 */ /* 0x000fca0001000000 */
        /* <DEDUP_REMOVED lines=8> */
[----:B------:R-:W-:Y:S02]  /*1a340*/  IMAD R11, R193, 0x80, R64 ;  /* 0x00000080c10b7824 */ /* 0x000fe400078e0240 */
[----:B------:R-:W-:-:S01]  /*1a350*/  FFMA.FTZ R64, R61, R88, -R50 ;  /* 0x000000583d407223 */ /* 0x000fc20000010832 */
[----:B------:R-:W-:Y:S01]  /*1a360*/  FADD.FTZ R51, R6, R13 ;  /* 0x0000000d06337221 */ /* 0x000fe20000010000 */
[----:B------:R-:W-:-:S01]  /*1a370*/  FFMA.FTZ R79, R93, R88, -R50 ;  /* 0x000000585d4f7223 */ /* 0x000fc20000010832 */
[-CC-:B------:R-:W-:Y:S01]  /*1a380*/  FFMA.FTZ R35, R123, R88.reuse, -R50.reuse ;  /* 0x000000587b237223 */ /* 0x180fe20000010832 */
[----:B------:R-:W-:-:S01]  /*1a390*/  FFMA.FTZ R54, R121, R88, -R50 ;  /* 0x0000005879367223 */ /* 0x000fc20000010832 */
[----:B------:R-:W1:Y:S01]  /*1a3a0*/  MUFU.EX2 R26, R26 ;  /* 0x0000001a001a7308 */ /* 0x000e620000000800 */
[----:B------:R-:W-:-:S01]  /*1a3b0*/  FADD.FTZ R78, R14, R51 ;  /* 0x000000330e4e7221 */ /* 0x000fc20000010000 */
[----:B------:R-:W-:Y:S01]  /*1a3c0*/  @!P0 PRMT R51, RZ, 0x654, R0 ;  /* 0x00000654ff338816 */ /* 0x000fe20000000000 */
[----:B------:R-:W-:-:S01]  /*1a3d0*/  FFMA.FTZ R70, R125, R88, -R50 ;  /* 0x000000587d467223 */ /* 0x000fc20000010832 */
[----:B------:R-:W-:-:S04]  /*1a3e0*/  IMAD.HI R11, R11, 0x66666667, RZ ;  /* 0x666666670b0b7827 */ /* 0x000fc800078e02ff */
[----:B------:R-:W-:-:S01]  /*1a3f0*/  FADD.FTZ R78, R25, R78 ;  /* 0x0000004e194e7221 */ /* 0x000fc20000010000 */
[----:B------:R2:W-:Y:S01]  /*1a400*/  @!P0 SYNCS.ARRIVE.TRANS64.RED.A1T0 RZ, [R51+URZ], RZ ;  /* 0x000000ff33ff89a7 */ /* 0x0005e2000810043f */
[----:B------:R-:W-:-:S01]  /*1a410*/  FFMA.FTZ R73, R73, R88, -R50 ;  /* 0x0000005849497223 */ /* 0x000fc20000010832 */
[----:B------:R-:W3:Y:S01]  /*1a420*/  MUFU.EX2 R66, R66 ;  /* 0x0000004200427308 */ /* 0x000ee20000000800 */
[----:B0-----:R-:W-:-:S01]  /*1a430*/  FFMA.FTZ R37, R75, R88, -R50 ;  /* 0x000000584b257223 */ /* 0x001fc20000010832 */
[----:B------:R-:W-:Y:S01]  /*1a440*/  SHF.R.U32.HI R76, RZ, 0x1f, R11 ;  /* 0x0000001fff4c7819 */ /* 0x000fe2000001160b */
[----:B------:R-:W-:-:S01]  /*1a450*/  FFMA.FTZ R63, R63, R88, -R50 ;  /* 0x000000583f3f7223 */ /* 0x000fc20000010832 */
[-CC-:B------:R-:W-:Y:S01]  /*1a460*/  FFMA.FTZ R60, R117, R88.reuse, -R50.reuse ;  /* 0x00000058753c7223 */ /* 0x180fe20000010832 */
[----:B------:R-:W-:-:S01]  /*1a470*/  FFMA.FTZ R77, R77, R88, -R50 ;  /* 0x000000584d4d7223 */ /* 0x000fc20000010832 */
[----:B------:R-:W-:Y:S01]  /*1a480*/  LEA.HI.SX32 R11, R11, R76, 0x1a ;  /* 0x0000004c0b0b7211 */ /* 0x000fe200078fd2ff */
[----:B------:R-:W-:-:S01]  /*1a490*/  FFMA.FTZ R115, R115, R88, -R50 ;  /* 0x0000005873737223 */ /* 0x000fc20000010832 */
[----:B------:R-:W0:Y:S01]  /*1a4a0*/  MUFU.EX2 R69, R69 ;  /* 0x0000004500457308 */ /* 0x000e220000000800 */
[----:B-1----:R-:W-:-:S01]  /*1a4b0*/  FADD.FTZ R61, R27, R26 ;  /* 0x0000001a1b3d7221 */ /* 0x002fc20000010000 */
        /* <DEDUP_REMOVED lines=8> */
[----:B------:R-:W-:Y:S01]  /*1a540*/  FADD.FTZ R61, R15, R78 ;  /* 0x0000004e0f3d7221 */ /* 0x000fe20000010000 */
[----:B------:R-:W-:-:S01]  /*1a550*/  FFMA.FTZ R107, R107, R88, -R50 ;  /* 0x000000586b6b7223 */ /* 0x000fc20000010832 */
[-CC-:B------:R-:W-:Y:S01]  /*1a560*/  FFMA.FTZ R41, R41, R88.reuse, -R50.reuse ;  /* 0x0000005829297223 */ /* 0x180fe20000010832 */
[----:B------:R-:W-:-:S01]  /*1a570*/  FFMA.FTZ R105, R105, R88, -R50 ;  /* 0x0000005869697223 */ /* 0x000fc20000010832 */
[----:B------:R-:W-:Y:S01]  /*1a580*/  FADD.FTZ R78, R20, R61 ;  /* 0x0000003d144e7221 */ /* 0x000fe20000010000 */
[----:B------:R-:W-:-:S01]  /*1a590*/  FFMA.FTZ R103, R103, R88, -R50 ;  /* 0x0000005867677223 */ /* 0x000fc20000010832 */
[----:B------:R-:W1:Y:S01]  /*1a5a0*/  MUFU.EX2 R52, R52 ;  /* 0x0000003400347308 */ /* 0x000e620000000800 */
[----:B0-----:R-:W-:-:S01]  /*1a5b0*/  FADD.FTZ R80, R69, R80 ;  /* 0x0000005045507221 */ /* 0x001fc20000010000 */
[----:B------:R-:W-:Y:S01]  /*1a5c0*/  FADD.FTZ R61, R5, R78 ;  /* 0x0000004e053d7221 */ /* 0x000fe20000010000 */
[----:B------:R-:W-:-:S01]  /*1a5d0*/  FFMA.FTZ R101, R101, R88, -R50 ;  /* 0x0000005865657223 */ /* 0x000fc20000010832 */
[-CC-:B------:R-:W-:Y:S01]  /*1a5e0*/  FFMA.FTZ R135, R135, R88.reuse, -R50.reuse ;  /* 0x0000005887877223 */ /* 0x180fe20000010832 */
[----:B------:R-:W-:-:S01]  /*1a5f0*/  FFMA.FTZ R99, R99, R88, -R50 ;  /* 0x0000005863637223 */ /* 0x000fc20000010832 */
[-CC-:B------:R-:W-:Y:S01]  /*1a600*/  FFMA.FTZ R137, R137, R88.reuse, -R50.reuse ;  /* 0x0000005889897223 */ /* 0x180fe20000010832 */
[----:B------:R-:W-:-:S01]  /*1a610*/  FFMA.FTZ R97, R97, R88, -R50 ;  /* 0x0000005861617223 */ /* 0x000fc20000010832 */
[----:B------:R-:W0:Y:S01]  /*1a620*/  MUFU.EX2 R68, R68 ;  /* 0x0000004400447308 */ /* 0x000e220000000800 */
[----:B--2---:R-:W-:-:S01]  /*1a630*/  FADD.FTZ R51, R31, R80 ;  /* 0x000000501f337221 */ /* 0x004fc20000010000 */
        /* <DEDUP_REMOVED lines=10> */
[----:B------:R-:W-:Y:S01]  /*1a6e0*/  F2FP.SATFINITE.E4M3.F32.PACK_AB_MERGE_C R185, R69, R66, RZ ;  /* 0x0000004245b9723e */ /* 0x000fe200048070ff */
[----:B------:R-:W-:-:S02]  /*1a6f0*/  IMAD.MOV.U32 R75, RZ, RZ, R87 ;  /* 0x000000ffff4b7224 */ /* 0x000fc400078e0057 */
[----:B------:R-:W-:Y:S01]  /*1a700*/  FADD.FTZ R61, R7, R80 ;  /* 0x00000050073d7221 */ /* 0x000fe20000010000 */
[----:B------:R-:W-:Y:S01]  /*1a710*/  IMAD.MOV.U32 R69, RZ, RZ, R87 ;  /* 0x000000ffff457224 */ /* 0x000fe200078e0057 */
[----:B------:R-:W-:Y:S01]  /*1a720*/  MUFU.EX2 R35, R35 ;  /* 0x0000002300237308 */ /* 0x000fe20000000800 */
[----:B0-----:R-:W-:-:S01]  /*1a730*/  FADD.FTZ R78, R68, R51 ;  /* 0x00000033444e7221 */ /* 0x001fc20000010000 */
[-CC-:B------:R-:W-:Y:S01]  /*1a740*/  FFMA.FTZ R51, R133, R88.reuse, -R50.reuse ;  /* 0x0000005885337223 */ /* 0x180fe20000010832 */
[----:B------:R-:W-:-:S01]  /*1a750*/  FFMA.FTZ R50, R55, R88, -R50 ;  /* 0x0000005837327223 */ /* 0x000fc20000010832 */
[----:B------:R-:W-:Y:S01]  /*1a760*/  F2FP.SATFINITE.E4M3.F32.PACK_AB_MERGE_C R185, R26, R27, R185 ;  /* 0x0000001b1ab9723e */ /* 0x000fe200048070b9 */
[----:B------:R-:W-:Y:S01]  /*1a770*/  IMAD.MOV.U32 R27, RZ, RZ, R87 ;  /* 0x000000ffff1b7224 */ /* 0x000fe200078e0057 */
[----:B------:R-:W-:Y:S02]  /*1a780*/  MOV R66, R87 ;  /* 0x0000005700427202 */ /* 0x000fe40000000f00 */
[----:B------:R-:W-:Y:S01]  /*1a790*/  MUFU.EX2 R54, R54 ;  /* 0x0000003600367308 */ /* 0x000fe20000000800 */
[----:B--2---:R-:W-:-:S01]  /*1a7a0*/  FADD.FTZ R78, R79, R78 ;  /* 0x0000004e4f4e7221 */ /* 0x004fc20000010000 */
[----:B------:R-:W-:Y:S01]  /*1a7b0*/  F2FP.SATFINITE.E4M3.F32.PACK_AB_MERGE_C R187, R79, R68, RZ ;  /* 0x000000444fbb723e */ /* 0x000fe200048070ff */
[--C-:B------:R-:W-:Y:S01]  /*1a7c0*/  IMAD.MOV.U32 R79, RZ, RZ, R87.reuse ;  /* 0x000000ffff4f7224 */ /* 0x100fe200078e0057 */
[----:B------:R-:W-:Y:S01]  /*1a7d0*/  MOV R26, R87 ;  /* 0x00000057001a7202 */ /* 0x000fe20000000f00 */
[----:B------:R-:W-:Y:S01]  /*1a7e0*/  IMAD.MOV.U32 R68, RZ, RZ, R87 ;  /* 0x000000ffff447224 */ /* 0x000fe200078e0057 */
[----:B------:R-:W-:Y:S01]  /*1a7f0*/  F2FP.SATFINITE.E4M3.F32.PACK_AB_MERGE_C R187, R52, R31, R187 ;  /* 0x0000001f34bb723e */ /* 0x000fe200048070bb */
[--C-:B------:R-:W-:Y:S01]  /*1a800*/  IMAD.MOV.U32 R52, RZ, RZ, R87.reuse ;  /* 0x000000ffff347224 */ /* 0x100fe200078e0057 */
[----:B------:R-:W-:Y:S01]  /*1a810*/  MUFU.EX2 R70, R70 ;  /* 0x0000004600467308 */ /* 0x000fe20000000800 */
[----:B------:R-:W-:-:S07]  /*1a820*/  IMAD.MOV.U32 R31, RZ, RZ, R87 ;  /* 0x000000ffff1f7224 */ /* 0x000fce00078e0057 */
[----:B------:R-:W0:Y:S08]  /*1a830*/  MUFU.EX2 R73, R73 ;  /* 0x0000004900497308 */ /* 0x000e300000000800 */
[----:B------:R-:W1:Y:S08]  /*1a840*/  MUFU.EX2 R12, R12 ;  /* 0x0000000c000c7308 */ /* 0x000e700000000800 */
[----:B------:R-:W2:Y:S01]  /*1a850*/  MUFU.EX2 R37, R37 ;  /* 0x0000002500257308 */ /* 0x000ea20000000800 */
[----:B0-----:R-:W-:-:S04]  /*1a860*/  F2FP.SATFINITE.E4M3.F32.PACK_AB_MERGE_C R181, R73, R70, RZ ;  /* 0x0000004649b5723e */ /* 0x001fc800048070ff */
[----:B------:R-:W-:-:S03]  /*1a870*/  F2FP.SATFINITE.E4M3.F32.PACK_AB_MERGE_C R181, R54, R35, R181 ;  /* 0x0000002336b5723e */ /* 0x000fc600048070b5 */
[----:B------:R0:W-:Y:S01]  /*1a880*/  MUFU.EX2 R76, R63 ;  /* 0x0000003f004c7308 */ /* 0x0001e20000000800 */
[----:B-1----:R-:W-:-:S01]  /*1a890*/  FADD.FTZ R82, R12, R61 ;  /* 0x0000003d0c527221 */ /* 0x002fc20000010000 */
[----:B------:R-:W-:-:S04]  /*1a8a0*/  F2FP.SATFINITE.E4M3.F32.PACK_AB_MERGE_C R180, R12, R7, RZ ;  /* 0x000000070cb4723e */ /* 0x000fc800048070ff */
[----:B------:R-:W-:Y:S02]  /*1a8b0*/  F2FP.SATFINITE.E4M3.F32.PACK_AB_MERGE_C R180, R10, R3, R180 ;  /* 0x000000030ab4723e */ /* 0x000fe400048070b4 */
[----:B------:R-:W1:Y:S01]  /*1a8c0*/  MUFU.EX2 R9, R9 ;  /* 0x0000000900097308 */ /* 0x000e620000000800 */
[----:B0-----:R-:W-:-:S01]  /*1a8d0*/  FADD.FTZ R63, R35, R78 ;  /* 0x0000004e233f7221 */ /* 0x001fc20000010000 */
[----:B------:R-:W-:-:S03]  /*1a8e0*/  IMAD.MOV.U32 R35, RZ, RZ, R87 ;  /* 0x000000ffff237224 */ /* 0x000fc600078e0057 */
[----:B------:R-:W-:Y:S01]  /*1a8f0*/  FADD.FTZ R63, R54, R63 ;  /* 0x0000003f363f7221 */ /* 0x000fe20000010000 */
[----:B------:R-:W-:Y:S02]  /*1a900*/  MOV R54, R87 ;  /* 0x0000005700367202 */ /* 0x000fe40000000f00 */
[----:B------:R-:W0:Y:S01]  /*1a910*/  MUFU.EX2 R60, R60 ;  /* 0x0000003c003c7308 */ /* 0x000e220000000800 */
[----:B------:R-:W-:-:S01]  /*1a920*/  FADD.FTZ R80, R70, R63 ;  /* 0x0000003f46507221 */ /* 0x000fc20000010000 */
[----:B------:R-:W-:-:S03]  /*1a930*/  MOV R70, R87 ;  /* 0x0000005700467202 */ /* 0x000fc60000000f00 */
[----:B------:R-:W-:Y:S01]  /*1a940*/  FADD.FTZ R80, R73, R80 ;  /* 0x0000005049507221 */ /* 0x000fe20000010000 */
[----:B------:R-:W-:Y:S02]  /*1a950*/  IMAD.MOV.U32 R73, RZ, RZ, R87 ;  /* 0x000000ffff497224 */ /* 0x000fe400078e0057 */
[----:B------:R-:W3:Y:S01]  /*1a960*/  MUFU.EX2 R77, R77 ;  /* 0x0000004d004d7308 */ /* 0x000ee20000000800 */
[----:B--2---:R-:W-:-:S01]  /*1a970*/  FADD.FTZ R63, R37, R80 ;  /* 0x00000050253f7221 */ /* 0x004fc20000010000 */
[----:B-1----:R-:W-:-:S04]  /*1a980*/  FADD.FTZ R61, R9, R82 ;  /* 0x00000052093d7221 */ /* 0x002fc80000010000 */
[----:B------:R-:W-:Y:S02]  /*1a990*/  FADD.FTZ R61, R38, R61 ;  /* 0x0000003d263d7221 */ /* 0x000fe40000010000 */
[----:B------:R-:W1:Y:S01]  /*1a9a0*/  MUFU.EX2 R56, R56 ;  /* 0x0000003800387308 */ /* 0x000e620000000800 */
[----:B0-----:R-:W-:-:S01]  /*1a9b0*/  FADD.FTZ R82, R60, R63 ;  /* 0x0000003f3c527221 */ /* 0x001fc20000010000 */
[----:B------:R-:W-:-:S06]  /*1a9c0*/  IMAD.MOV.U32 R63, RZ, RZ, R87 ;  /* 0x000000ffff3f7224 */ /* 0x000fcc00078e0057 */
[----:B------:R-:W0:Y:S01]  /*1a9d0*/  MUFU.EX2 R72, R115 ;  /* 0x0000007300487308 */ /* 0x000e220000000800 */
[----:B---3--:R-:W-:-:S01]  /*1a9e0*/  FADD.FTZ R55, R77, R82 ;  /* 0x000000524d377221 */ /* 0x008fc20000010000 */
[----:B------:R-:W-:-:S06]  /*1a9f0*/  MOV R82, R87 ;  /* 0x0000005700527202 */ /* 0x000fcc0000000f00 */
[----:B------:R-:W2:Y:S01]  /*1aa00*/  MUFU.EX2 R39, R39 ;  /* 0x0000002700277308 */ /* 0x000ea20000000800 */
[----:B-1----:R-:W-:-:S01]  /*1aa10*/  FADD.FTZ R84, R56, R61 ;  /* 0x0000003d38547221 */ /* 0x002fc20000010000 */
[C---:B------:R-:W-:Y:S01]  /*1aa20*/  F2FP.SATFINITE.E4M3.F32.PACK_AB_MERGE_C R56, R59.reuse, R56, RZ ;  /* 0x000000383b38723e */ /* 0x040fe200048070ff */
[--C-:B------:R-:W-:Y:S02]  /*1aa30*/  IMAD.MOV.U32 R61, RZ, RZ, R87.reuse ;  /* 0x000000ffff3d7224 */ /* 0x100fe400078e0057 */
[----:B------:R-:W-:Y:S01]  /*1aa40*/  FADD.FTZ R84, R59, R84 ;  /* 0x000000543b547221 */ /* 0x000fe20000010000 */
[----:B------:R-:W-:Y:S01]  /*1aa50*/  F2FP.SATFINITE.E4M3.F32.PACK_AB_MERGE_C R182, R38, R9, R56 ;  /* 0x0000000926b6723e */ /* 0x000fe20004807038 */
[----:B------:R-:W-:Y:S01]  /*1aa60*/  IMAD.MOV.U32 R59, RZ, RZ, R87 ;  /* 0x000000ffff3b7224 */ /* 0x000fe200078e0057 */
[----:B------:R-:W1:Y:S01]  /*1aa70*/  MUFU.EX2 R57, R57 ;  /* 0x0000003900397308 */ /* 0x000e620000000800 */
[----:B0-----:R-:W-:-:S01]  /*1aa80*/  FADD.FTZ R14, R72, R55 ;  /* 0x00000037480e7221 */ /* 0x001fc20000010000 */
[----:B------:R-:W-:Y:S01]  /*1aa90*/  F2FP.SATFINITE.E4M3.F32.PACK_AB_MERGE_C R72, R72, R77, RZ ;  /* 0x0000004d4848723e */ /* 0x000fe200048070ff */
[--C-:B------:R-:W-:Y:S01]  /*1aaa0*/  IMAD.MOV.U32 R77, RZ, RZ, R87.reuse ;  /* 0x000000ffff4d7224 */ /* 0x100fe200078e0057 */
[----:B------:R-:W-:Y:S01]  /*1aab0*/  MOV R38, R87 ;  /* 0x0000005700267202 */ /* 0x000fe20000000f00 */
[--C-:B------:R-:W-:Y:S01]  /*1aac0*/  IMAD.MOV.U32 R56, RZ, RZ, R87.reuse ;  /* 0x000000ffff387224 */ /* 0x100fe200078e0057 */
[----:B------:R-:W-:Y:S01]  /*1aad0*/  F2FP.SATFINITE.E4M3.F32.PACK_AB_MERGE_C R183, R60, R37, R72 ;  /* 0x000000253cb7723e */ /* 0x000fe20004807048 */
[----:B------:R-:W-:Y:S01]  /*1aae0*/  IMAD.MOV.U32 R72, RZ, RZ, R87 ;  /* 0x000000ffff487224 */ /* 0x000fe200078e0057 */
[----:B------:R-:W0:Y:S01]  /*1aaf0*/  MUFU.EX2 R62, R62 ;  /* 0x0000003e003e7308 */ /* 0x000e220000000800 */
[----:B--2---:R-:W-:-:S01]  /*1ab00*/  FADD.FTZ R5, R39, R14 ;  /* 0x0000000e27057221 */ /* 0x004fc20000010000 */
[----:B------:R-:W-:-:S02]  /*1ab10*/  IMAD.MOV.U32 R60, RZ, RZ, R87 ;  /* 0x000000ffff3c7224 */ /* 0x000fc400078e0057 */
[--C-:B------:R-:W-:Y:S02]  /*1ab20*/  IMAD.MOV.U32 R55, RZ, RZ, R87.reuse ;  /* 0x000000ffff377224 */ /* 0x100fe400078e0057 */
[----:B------:R-:W-:Y:S02]  /*1ab30*/  IMAD.MOV.U32 R37, RZ, RZ, R87 ;  /* 0x000000ffff257224 */ /* 0x000fe400078e0057 */
[----:B------:R-:W2:Y:S01]  /*1ab40*/  MUFU.EX2 R58, R58 ;  /* 0x0000003a003a7308 */ /* 0x000ea20000000800 */
[----:B-1----:R-:W-:-:S01]  /*1ab50*/  FADD.FTZ R25, R57, R84 ;  /* 0x0000005439197221 */ /* 0x002fc20000010000 */
[----:B------:R-:W-:-:S06]  /*1ab60*/  IMAD.MOV.U32 R84, RZ, RZ, R87 ;  /* 0x000000ffff547224 */ /* 0x000fcc00078e0057 */
        /* <DEDUP_REMOVED lines=8> */
[----:B------:R-:W-:-:S06]  /*1abf0*/  IMAD.MOV.U32 R25, RZ, RZ, R87 ;  /* 0x000000ffff197224 */ /* 0x000fcc00078e0057 */
[----:B------:R-:W0:Y:S01]  /*1ac00*/  MUFU.EX2 R43, R43 ;  /* 0x0000002b002b7308 */ /* 0x000e220000000800 */
[----:B--2---:R-:W-:-:S01]  /*1ac10*/  FADD.FTZ R12, R74, R5 ;  /* 0x000000054a0c7221 */ /* 0x004fc20000010000 */
[----:B------:R-:W-:-:S04]  /*1ac20*/  F2FP.SATFINITE.E4M3.F32.PACK_AB_MERGE_C R74, R74, R127, RZ ;  /* 0x0000007f4a4a723e */ /* 0x000fc800048070ff */
[----:B------:R-:W-:Y:S01]  /*1ac30*/  F2FP.SATFINITE.E4M3.F32.PACK_AB_MERGE_C R177, R62, R39, R74 ;  /* 0x000000273eb1723e */ /* 0x000fe2000480704a */
[----:B------:R-:W-:Y:S01]  /*1ac40*/  IMAD.MOV.U32 R39, RZ, RZ, R87 ;  /* 0x000000ffff277224 */ /* 0x000fe200078e0057 */
[----:B------:R-:W2:Y:S01]  /*1ac50*/  MUFU.EX2 R28, R28 ;  /* 0x0000001c001c7308 */ /* 0x000ea20000000800 */
[----:B-1----:R-:W-:-:S01]  /*1ac60*/  FADD.FTZ R7, R131, R14 ;  /* 0x0000000e83077221 */ /* 0x002fc20000010000 */
[----:B------:R-:W-:Y:S02]  /*1ac70*/  F2FP.SATFINITE.E4M3.F32.PACK_AB_MERGE_C R40, R131, R40, RZ ;  /* 0x000000288328723e */ /* 0x000fe400048070ff */
[----:B------:R-:W-:Y:S02]  /*1ac80*/  MOV R74, R87 ;  /* 0x00000057004a7202 */ /* 0x000fe40000000f00 */
[----:B------:R-:W-:Y:S01]  /*1ac90*/  F2FP.SATFINITE.E4M3.F32.PACK_AB_MERGE_C R176, R58, R57, R40 ;  /* 0x000000393ab0723e */ /* 0x000fe20004807028 */
[----:B------:R-:W-:Y:S01]  /*1aca0*/  IMAD.MOV.U32 R57, RZ, RZ, R87 ;  /* 0x000000ffff397224 */ /* 0x000fe200078e0057 */
[----:B------:R-:W1:Y:S01]  /*1acb0*/  MUFU.EX2 R64, R64 ;  /* 0x0000004000407308 */ /* 0x000e620000000800 */
[----:B0-----:R-:W-:-:S01]  /*1acc0*/  FADD.FTZ R5, R43, R12 ;  /* 0x0000000c2b057221 */ /* 0x001fc20000010000 */
[-C--:B------:R-:W-:Y:S01]  /*1acd0*/  MOV R62, R87.reuse ;  /* 0x00000057003e7202 */ /* 0x080fe20000000f00 */
[----:B------:R-:W-:Y:S01]  /*1ace0*/  IMAD.MOV.U32 R40, RZ, RZ, R87 ;  /* 0x000000ffff287224 */ /* 0x000fe200078e0057 */
[----:B------:R-:W-:-:S04]  /*1acf0*/  MOV R58, R87 ;  /* 0x00000057003a7202 */ /* 0x000fc80000000f00 */
[----:B------:R-:W0:Y:S01]  /*1ad00*/  MUFU.EX2 R109, R109 ;  /* 0x0000006d006d7308 */ /* 0x000e220000000800 */
[----:B--2---:R-:W-:-:S04]  /*1ad10*/  FADD.FTZ R14, R28, R7 ;  /* 0x000000071c0e7221 */ /* 0x004fc80000010000 */
[----:B------:R-:W-:-:S03]  /*1ad20*/  FADD.FTZ R7, R47, R14 ;  /* 0x0000000e2f077221 */ /* 0x000fc60000010000 */
        /* <DEDUP_REMOVED lines=10> */
[--C-:B------:R-:W-:Y:S02]  /*1add0*/  IMAD.MOV.U32 R64, RZ, RZ, R87.reuse ;  /* 0x000000ffff407224 */ /* 0x100fe400078e0057 */
[----:B------:R-:W-:-:S04]  /*1ade0*/  IMAD.MOV.U32 R43, RZ, RZ, R87 ;  /* 0x000000ffff2b7224 */ /* 0x000fc800078e0057 */
[----:B------:R-:W2:Y:S01]  /*1adf0*/  MUFU.EX2 R41, R41 ;  /* 0x0000002900297308 */ /* 0x000ea20000000800 */
[C---:B-1----:R-:W-:Y:S01]  /*1ae00*/  F2FP.SATFINITE.E4M3.F32.PACK_AB_MERGE_C R32, R95.reuse, R32, RZ ;  /* 0x000000205f20723e */ /* 0x042fe200048070ff */
[----:B------:R-:W-:-:S03]  /*1ae10*/  FADD.FTZ R95, R95, R14 ;  /* 0x0000000e5f5f7221 */ /* 0x000fc60000010000 */
[----:B------:R-:W-:Y:S01]  /*1ae20*/  F2FP.SATFINITE.E4M3.F32.PACK_AB_MERGE_C R178, R47, R28, R32 ;  /* 0x0000001c2fb2723e */ /* 0x000fe20004807020 */
[----:B------:R-:W-:Y:S02]  /*1ae30*/  IMAD.MOV.U32 R47, RZ, RZ, R87 ;  /* 0x000000ffff2f7224 */ /* 0x000fe400078e0057 */
[----:B------:R-:W1:Y:S01]  /*1ae40*/  MUFU.EX2 R30, R30 ;  /* 0x0000001e001e7308 */ /* 0x000e620000000800 */
[----:B0-----:R-:W-:-:S01]  /*1ae50*/  FADD.FTZ R14, R0, R5 ;  /* 0x00000005000e7221 */ /* 0x001fc20000010000 */
[--C-:B------:R-:W-:Y:S02]  /*1ae60*/  IMAD.MOV.U32 R32, RZ, RZ, R87.reuse ;  /* 0x000000ffff207224 */ /* 0x100fe400078e0057 */
[----:B------:R-:W-:-:S04]  /*1ae70*/  IMAD.MOV.U32 R28, RZ, RZ, R87 ;  /* 0x000000ffff1c7224 */ /* 0x000fc800078e0057 */
        /* <DEDUP_REMOVED lines=14> */
[----:B0-----:R-:W-:-:S07]  /*1af60*/  FADD.FTZ R12, R34, R5 ;  /* 0x00000005220c7221 */ /* 0x001fce0000010000 */
[----:B------:R-:W0:Y:S01]  /*1af70*/  MUFU.EX2 R80, R101 ;  /* 0x0000006500507308 */ /* 0x000e220000000800 */
[----:B--2---:R-:W-:-:S01]  /*1af80*/  FADD.FTZ R3, R51, R78 ;  /* 0x0000004e33037221 */ /* 0x004fc20000010000 */
[----:B------:R-:W-:-:S06]  /*1af90*/  MOV R78, R87 ;  /* 0x00000057004e7202 */ /* 0x000fcc0000000f00 */
[----:B------:R-:W2:Y:S01]  /*1afa0*/  MUFU.EX2 R36, R36 ;  /* 0x0000002400247308 */ /* 0x000ea20000000800 */
[C---:B-1----:R-:W-:Y:S01]  /*1afb0*/  F2FP.SATFINITE.E4M3.F32.PACK_AB_MERGE_C R34, R53.reuse, R34, RZ ;  /* 0x000000223522723e */ /* 0x042fe200048070ff */
[----:B------:R-:W-:-:S03]  /*1afc0*/  FADD.FTZ R53, R53, R12 ;  /* 0x0000000c35357221 */ /* 0x000fc60000010000 */
[----:B------:R-:W-:Y:S01]  /*1afd0*/  F2FP.SATFINITE.E4M3.F32.PACK_AB_MERGE_C R172, R49, R30, R34 ;  /* 0x0000001e31ac723e */ /* 0x000fe20004807022 */
[----:B------:R-:W-:Y:S01]  /*1afe0*/  IMAD.MOV.U32 R49, RZ, RZ, R87 ;  /* 0x000000ffff317224 */ /* 0x000fe200078e0057 */
[----:B------:R-:W-:Y:S01]  /*1aff0*/  MOV R34, R87 ;  /* 0x0000005700227202 */ /* 0x000fe20000000f00 */
[----:B------:R-:W1:Y:S01]  /*1b000*/  MUFU.EX2 R135, R135 ;  /* 0x0000008700877308 */ /* 0x000e620000000800 */
[----:B0-----:R-:W-:-:S01]  /*1b010*/  FADD.FTZ R14, R80, R3 ;  /* 0x00000003500e7221 */ /* 0x001fc20000010000 */
[----:B------:R-:W-:-:S06]  /*1b020*/  MOV R30, R87 ;  /* 0x00000057001e7202 */ /* 0x000fcc0000000f00 */
[----:B------:R-:W0:Y:S01]  /*1b030*/  MUFU.EX2 R65, R65 ;  /* 0x0000004100417308 */ /* 0x000e220000000800 */
[----:B--2---:R-:W-:-:S01]  /*1b040*/  FADD.FTZ R12, R36, R53 ;  /* 0x00000035240c7221 */ /* 0x004fc20000010000 */
[----:B------:R-:W-:-:S06]  /*1b050*/  IMAD.MOV.U32 R53, RZ, RZ, R87 ;  /* 0x000000ffff357224 */ /* 0x000fcc00078e0057 */
[----:B------:R-:W2:Y:S01]  /*1b060*/  MUFU.EX2 R8, R99 ;  /* 0x0000006300087308 */ /* 0x000ea20000000800 */
[----:B-1----:R-:W-:-:S07]  /*1b070*/  FADD.FTZ R3, R135, R14 ;  /* 0x0000000e87037221 */ /* 0x002fce0000010000 */
[----:B------:R-:W1:Y:S01]  /*1b080*/  MUFU.EX2 R42, R42 ;  /* 0x0000002a002a7308 */ /* 0x000e620000000800 */
[----:B0-----:R-:W-:-:S07]  /*1b090*/  FADD.FTZ R5, R65, R12 ;  /* 0x0000000c41057221 */ /* 0x001fce0000010000 */
[----:B------:R-:W0:Y:S01]  /*1b0a0*/  MUFU.EX2 R137, R137 ;  /* 0x0000008900897308 */ /* 0x000e220000000800 */
[C---:B--2---:R-:W-:Y:S01]  /*1b0b0*/  F2FP.SATFINITE.E4M3.F32.PACK_AB_MERGE_C R135, R8.reuse, R135, RZ ;  /* 0x000000870887723e */ /* 0x044fe200048070ff */
[----:B------:R-:W-:-:S03]  /*1b0c0*/  FADD.FTZ R8, R8, R3 ;  /* 0x0000000308087221 */ /* 0x000fc60000010000 */
[----:B------:R-:W-:Y:S01]  /*1b0d0*/  F2FP.SATFINITE.E4M3.F32.PACK_AB_MERGE_C R175, R80, R51, R135 ;  /* 0x0000003350af723e */ /* 0x000fe20004807087 */
[----:B------:R-:W-:Y:S02]  /*1b0e0*/  IMAD.MOV.U32 R80, RZ, RZ, R87 ;  /* 0x000000ffff507224 */ /* 0x000fe400078e0057 */
[----:B------:R-:W2:Y:S01]  /*1b0f0*/  MUFU.EX2 R71, R71 ;  /* 0x0000004700477308 */ /* 0x000ea20000000800 */
[----:B-1----:R-:W-:-:S01]  /*1b100*/  FADD.FTZ R20, R42, R5 ;  /* 0x000000052a147221 */ /* 0x002fc20000010000 */
[----:B------:R-:W-:-:S06]  /*1b110*/  IMAD.MOV.U32 R51, RZ, RZ, R87 ;  /* 0x000000ffff337224 */ /* 0x000fcc00078e0057 */
[----:B------:R-:W1:Y:S01]  /*1b120*/  MUFU.EX2 R6, R97 ;  /* 0x0000006100067308 */ /* 0x000e620000000800 */
[----:B0-----:R-:W-:-:S07]  /*1b130*/  FADD.FTZ R3, R137, R8 ;  /* 0x0000000889037221 */ /* 0x001fce0000010000 */
[----:B------:R-:W0:Y:S01]  /*1b140*/  MUFU.EX2 R44, R44 ;  /* 0x0000002c002c7308 */ /* 0x000e220000000800 */
[C---:B--2---:R-:W-:Y:S01]  /*1b150*/  F2FP.SATFINITE.E4M3.F32.PACK_AB_MERGE_C R42, R71.reuse, R42, RZ ;  /* 0x0000002a472a723e */ /* 0x044fe200048070ff */
[----:B------:R-:W-:-:S03]  /*1b160*/  FADD.FTZ R71, R71, R20 ;  /* 0x0000001447477221 */ /* 0x000fc60000010000 */
[----:B------:R-:W-:Y:S01]  /*1b170*/  F2FP.SATFINITE.E4M3.F32.PACK_AB_MERGE_C R174, R65, R36, R42 ;  /* 0x0000002441ae723e */ /* 0x000fe2000480702a */
[----:B------:R-:W-:Y:S01]  /*1b180*/  IMAD.MOV.U32 R65, RZ, RZ, R87 ;  /* 0x000000ffff417224 */ /* 0x000fe200078e0057 */
[----:B------:R-:W-:Y:S01]  /*1b190*/  MOV R42, R87 ;  /* 0x00000057002a7202 */ /* 0x000fe20000000f00 */
[----:B------:R-:W2:Y:S01]  /*1b1a0*/  MUFU.EX2 R139, R139 ;  /* 0x0000008b008b7308 */ /* 0x000ea20000000800 */
[----:B-1----:R-:W-:-:S01]  /*1b1b0*/  FADD.FTZ R8, R6, R3 ;  /* 0x0000000306087221 */ /* 0x002fc20000010000 */
[----:B------:R-:W-:-:S06]  /*1b1c0*/  IMAD.MOV.U32 R36, RZ, RZ, R87 ;  /* 0x000000ffff247224 */ /* 0x000fcc00078e0057 */
[----:B------:R-:W1:Y:S01]  /*1b1d0*/  MUFU.EX2 R67, R67 ;  /* 0x0000004300437308 */ /* 0x000e620000000800 */
[----:B0-----:R-:W-:-:S01]  /*1b1e0*/  FADD.FTZ R14, R44, R71 ;  /* 0x000000472c0e7221 */ /* 0x001fc20000010000 */
[----:B------:R-:W-:-:S06]  /*1b1f0*/  IMAD.MOV.U32 R71, RZ, RZ, R87 ;  /* 0x000000ffff477224 */ /* 0x000fcc00078e0057 */
[----:B------:R-:W0:Y:S01]  /*1b200*/  MUFU.EX2 R10, R141 ;  /* 0x0000008d000a7308 */ /* 0x000e220000000800 */
[----:B--2---:R-:W-:-:S01]  /*1b210*/  FADD.FTZ R3, R139, R8 ;  /* 0x000000088b037221 */ /* 0x004fc20000010000 */
[----:B------:R-:W-:-:S06]  /*1b220*/  VIADD R8, R157, 0xfffffffe ;  /* 0xfffffffe9d087836 */ /* 0x000fcc0000000000 */
[----:B------:R-:W2:Y:S01]  /*1b230*/  MUFU.EX2 R46, R46 ;  /* 0x0000002e002e7308 */ /* 0x000ea20000000800 */
[----:B-1----:R-:W-:-:S07]  /*1b240*/  FADD.FTZ R5, R67, R14 ;  /* 0x0000000e43057221 */ /* 0x002fce0000010000 */
[----:B------:R-:W1:Y:S01]  /*1b250*/  MUFU.EX2 R143, R143 ;  /* 0x0000008f008f7308 */ /* 0x000e620000000800 */
[C---:B0-----:R-:W-:Y:S01]  /*1b260*/  F2FP.SATFINITE.E4M3.F32.PACK_AB_MERGE_C R139, R10.reuse, R139, RZ ;  /* 0x0000008b0a8b723e */ /* 0x041fe200048070ff */
[----:B------:R-:W-:-:S03]  /*1b270*/  FADD.FTZ R10, R10, R3 ;  /* 0x000000030a0a7221 */ /* 0x000fc60000010000 */
[----:B------:R-:W-:-:S03]  /*1b280*/  F2FP.SATFINITE.E4M3.F32.PACK_AB_MERGE_C R169, R6, R137, R139 ;  /* 0x0000008906a9723e */ /* 0x000fc6000480708b */
[----:B------:R0:W3:Y:S01]  /*1b290*/  MUFU.EX2 R12, R81 ;  /* 0x00000051000c7308 */ /* 0x0000e20000000800 */
[----:B--2---:R-:W-:-:S07]  /*1b2a0*/  FADD.FTZ R14, R46, R5 ;  /* 0x000000052e0e7221 */ /* 0x004fce0000010000 */
[----:B------:R-:W-:Y:S01]  /*1b2b0*/  MUFU.EX2 R33, R33 ;  /* 0x0000002100217308 */ /* 0x000fe20000000800 */
[----:B-1----:R-:W-:-:S01]  /*1b2c0*/  FADD.FTZ R5, R143, R10 ;  /* 0x0000000a8f057221 */ /* 0x002fc20000010000 */
[----:B0-----:R-:W-:-:S06]  /*1b2d0*/  IMAD.MOV.U32 R81, RZ, RZ, R87 ;  /* 0x000000ffff517224 */ /* 0x001fcc00078e0057 */
[----:B------:R-:W0:Y:S01]  /*1b2e0*/  MUFU.EX2 R24, R24 ;  /* 0x0000001800187308 */ /* 0x000e220000000800 */
[----:B---3--:R-:W-:-:S07]  /*1b2f0*/  FADD.FTZ R6, R12, R5 ;  /* 0x000000050c067221 */ /* 0x008fce0000010000 */
[----:B------:R-:W1:Y:S08]  /*1b300*/  MUFU.EX2 R45, R45 ;  /* 0x0000002d002d7308 */ /* 0x000e700000000800 */
[----:B------:R-:W2:Y:S01]  /*1b310*/  MUFU.EX2 R29, R29 ;  /* 0x0000001d001d7308 */ /* 0x000ea20000000800 */
[----:B0-----:R-:W-:-:S07]  /*1b320*/  F2FP.SATFINITE.E4M3.F32.PACK_AB_MERGE_C R5, R24, R33, RZ ;  /* 0x000000211805723e */ /* 0x001fce00048070ff */
[----:B------:R-:W-:Y:S01]  /*1b330*/  MUFU.EX2 R147, R147 ;  /* 0x0000009300937308 */ /* 0x000fe20000000800 */
[----:B-1----:R-:W-:Y:S02]  /*1b340*/  F2FP.SATFINITE.E4M3.F32.PACK_AB_MERGE_C R170, R48, R45, R5 ;  /* 0x0000002d30aa723e */ /* 0x002fe40004807005 */
[----:B------:R-:W-:-:S04]  /*1b350*/  VIMNMX R5, RZ, R11, !PT ;  /* 0x0000000bff057248 */ /* 0x000fc80007fe0100 */
[----:B------:R-:W-:Y:S01]  /*1b360*/  ISETP.GE.AND P0, PT, R8, R5, PT ;  /* 0x000000050800720c */ /* 0x000fe20003f06270 */
[----:B------:R-:W0:Y:S01]  /*1b370*/  MUFU.EX2 R50, R50 ;  /* 0x0000003200327308 */ /* 0x000e220000000800 */
[----:B--2---:R-:W-:-:S01]  /*1b380*/  FADD.FTZ R14, R29, R14 ;  /* 0x0000000e1d0e7221 */ /* 0x004fc20000010000 */
[----:B------:R-:W-:Y:S01]  /*1b390*/  F2FP.SATFINITE.E4M3.F32.PACK_AB_MERGE_C R46, R29, R46, RZ ;  /* 0x0000002e1d2e723e */ /* 0x000fe200048070ff */
[--C-:B------:R-:W-:Y:S02]  /*1b3a0*/  IMAD.MOV.U32 R29, RZ, RZ, R87.reuse ;  /* 0x000000ffff1d7224 */ /* 0x100fe400078e0057 */
[----:B------:R-:W-:Y:S01]  /*1b3b0*/  FADD.FTZ R3, R45, R14 ;  /* 0x0000000e2d037221 */ /* 0x000fe20000010000 */
[----:B------:R-:W-:Y:S01]  /*1b3c0*/  F2FP.SATFINITE.E4M3.F32.PACK_AB_MERGE_C R168, R67, R44, R46 ;  /* 0x0000002c43a8723e */ /* 0x000fe2000480702e */
[----:B------:R-:W-:Y:S01]  /*1b3d0*/  IMAD.MOV.U32 R67, RZ, RZ, R87 ;  /* 0x000000ffff437224 */ /* 0x000fe200078e0057 */
[----:B------:R-:W-:Y:S01]  /*1b3e0*/  MOV R46, R87 ;  /* 0x00000057002e7202 */ /* 0x000fe20000000f00 */
[----:B------:R-:W-:Y:S01]  /*1b3f0*/  FADD.FTZ R0, R48, R3 ;  /* 0x0000000330007221 */ /* 0x000fe20000010000 */
[----:B------:R-:W-:-:S02]  /*1b400*/  IMAD.MOV.U32 R48, RZ, RZ, R87 ;  /* 0x000000ffff307224 */ /* 0x000fc400078e0057 */
[----:B------:R-:W-:Y:S02]  /*1b410*/  IMAD.MOV.U32 R45, RZ, RZ, R87 ;  /* 0x000000ffff2d7224 */ /* 0x000fe400078e0057 */
[----:B------:R-:W-:-:S01]  /*1b420*/  FADD.FTZ R3, R33, R0 ;  /* 0x0000000021037221 */ /* 0x000fc20000010000 */
[--C-:B------:R-:W-:Y:S02]  /*1b430*/  IMAD.MOV.U32 R44, RZ, RZ, R87.reuse ;  /* 0x000000ffff2c7224 */ /* 0x100fe400078e0057 */
[----:B------:R-:W-:Y:S01]  /*1b440*/  IMAD.MOV.U32 R33, RZ, RZ, R87 ;  /* 0x000000ffff217224 */ /* 0x000fe200078e0057 */
[----:B0-----:R-:W-:Y:S01]  /*1b450*/  F2FP.SATFINITE.E4M3.F32.PACK_AB_MERGE_C R7, R50, R147, RZ ;  /* 0x000000933207723e */ /* 0x001fe200048070ff */
[----:B------:R-:W-:-:S01]  /*1b460*/  FADD.FTZ R147, R147, R6 ;  /* 0x0000000693937221 */ /* 0x000fc20000010000 */
[----:B------:R-:W-:Y:S01]  /*1b470*/  FADD.FTZ R3, R24, R3 ;  /* 0x0000000318037221 */ /* 0x000fe20000010000 */
[----:B------:R-:W-:Y:S01]  /*1b480*/  IMAD.MOV.U32 R24, RZ, RZ, R87 ;  /* 0x000000ffff187224 */ /* 0x000fe200078e0057 */
[----:B------:R-:W-:Y:S01]  /*1b490*/  F2FP.SATFINITE.E4M3.F32.PACK_AB_MERGE_C R171, R12, R143, R7 ;  /* 0x0000008f0cab723e */ /* 0x000fe20004807007 */
[----:B------:R-:W-:-:S01]  /*1b4a0*/  FADD.FTZ R0, R50, R147 ;  /* 0x0000009332007221 */ /* 0x000fc20000010000 */
[----:B------:R-:W-:Y:S01]  /*1b4b0*/  MOV R50, R87 ;  /* 0x0000005700327202 */ /* 0x000fe20000000f00 */
[----:B------:R-:W-:Y:S06]  /*1b4c0*/  @!P0 BRA `(.L_x_2315) ;  /* 0x0000004800548947 */ /* 0x000fec0003800000 */
[----:B------:R-:W-:Y:S01]  /*1b4d0*/  IMAD.MOV.U32 R6, RZ, RZ, R21 ;  /* 0x000000ffff067224 */ /* 0x000fe200078e0015 */
[----:B------:R-:W-:Y:S01]  /*1b4e0*/  MOV R7, R89 ;  /* 0x0000005900077202 */ /* 0x000fe20000000f00 */
[----:B------:R-:W-:Y:S01]  /*1b4f0*/  IMAD.MOV.U32 R9, RZ, RZ, R188 ;  /* 0x000000ffff097224 */ /* 0x000fe200078e00bc */
[----:B------:R-:W-:Y:S01]  /*1b500*/  CS2R R86, SRZ ;  /* 0x0000000000567805 */ /* 0x000fe2000001ff00 */
        /* <DEDUP_REMOVED lines=31> */
[----:B------:R-:W-:-:S07]  /*1b700*/  CS2R R24, SRZ ;  /* 0x0000000000187805 */ /* 0x000fce000001ff00 */
.L_x_2326:
        /* <DEDUP_REMOVED lines=8> */
.L_x_2317:
[----:B------:R-:W-:Y:S01]  /*1b790*/  VIADD R11, R10, 0x1 ;  /* 0x000000010a0b7836 */ /* 0x000fe20000000000 */
[----:B------:R-:W-:-:S04]  /*1b7a0*/  SHF.L.U32 R12, R188, 0x1f, RZ ;  /* 0x0000001fbc0c7819 */ /* 0x000fc800000006ff */
[----:B------:R-:W-:-:S04]  /*1b7b0*/  ISETP.NE.AND P2, PT, R11, 0x2, PT ;  /* 0x000000020b00780c */ /* 0x000fc80003f45270 */
[----:B------:R-:W-:-:S04]  /*1b7c0*/  SEL R11, R11, RZ, P2 ;  /* 0x000000ff0b0b7207 */ /* 0x000fc80001000000 */
[----:B------:R-:W-:-:S04]  /*1b7d0*/  LEA R11, R11, R16, 0x3 ;  /* 0x000000100b0b7211 */ /* 0x000fc800078e18ff */
[----:B------:R0:W1:Y:S01]  /*1b7e0*/  SYNCS.PHASECHK.TRANS64.TRYWAIT P2, [R11+URZ+0x29830], R12 ;  /* 0x0298300c0b0075a7 */ /* 0x000062000804017f */
[----:B------:R-:W-:Y:S05]  /*1b7f0*/  @!P1 BRA `(.L_x_2318) ;  /* 0x0000000000049947 */ /* 0x000fea0003800000 */
[----:B------:R-:W-:Y:S01]  /*1b800*/  BPT.TRAP 0x1 ;  /* 0x000000040000795c */ /* 0x000fe20000300000 */
.L_x_2318:
[----:B------:R-:W-:Y:S04]  /*1b810*/  BSSY B0, `(.L_x_2316) ;  /* 0x0000004000007945 */ /* 0x000fe80003800000 */
[----:B-1----:R-:W-:Y:S05]  /*1b820*/  @P2 BRA `(.L_x_2319) ;  /* 0x0000000000082947 */ /* 0x002fea0003800000 */
[----:B------:R-:W1:Y:S02]  /*1b830*/  SYNCS.PHASECHK.TRANS64.TRYWAIT P2, [R11+URZ+0x29830], R12 ;  /* 0x0298300c0b0075a7 */ /* 0x000e64000804017f */
[----:B-1----:R-:W-:Y:S05]  /*1b840*/  @!P2 BRA `(.L_x_2320) ;  /* 0x0000012000dca947 */ /* 0x002fea0003800000 */
.L_x_2319:
[----:B------:R-:W-:Y:S05]  /*1b850*/  BSYNC B0 ;  /* 0x0000000000007941 */ /* 0x000fea0003800000 */
.L_x_2316:
[----:B------:R-:W2:Y:S01]  /*1b860*/  S2R R88, SR_TID.X ;  /* 0x0000000000587919 */ /* 0x000ea20000002100 */
[----:B------:R-:W-:Y:S01]  /*1b870*/  MOV R13, 0x80000020 ;  /* 0x80000020000d7802 */ /* 0x000fe20000000f00 */
[----:B------:R-:W-:Y:S05]  /*1b880*/  WARPSYNC.ALL ;  /* 0x0000000000007948 */ /* 0x000fea0003800000 */
[----:B------:R-:W-:Y:S01]  /*1b890*/  R2UR UR27, R13 ;  /* 0x000000000d1b72ca */ /* 0x000fe200000e0000 */
[----:B01----:R-:W-:Y:S01]  /*1b8a0*/  VIADD R11, R10, 0x1 ;  /* 0x000000010a0b7836 */ /* 0x003fe20000000000 */
[----:B------:R-:W-:Y:S01]  /*1b8b0*/  UMOV UR28, UR24 ;  /* 0x00000018001c7c82 */ /* 0x000fe20008000000 */
[----:B------:R-:W-:Y:S01]  /*1b8c0*/  IMAD.MOV.U32 R15, RZ, RZ, -0x7fffffe0 ;  /* 0x80000020ff0f7424 */ /* 0x000fe200078e00ff */
[----:B------:R-:W-:Y:S01]  /*1b8d0*/  UMOV UR29, UR25 ;  /* 0x00000019001d7c82 */ /* 0x000fe20008000000 */
[----:B------:R-:W-:Y:S01]  /*1b8e0*/  MOV R21, 0x80000020 ;  /* 0x8000002000157802 */ /* 0x000fe20000000f00 */
[----:B------:R-:W-:Y:S01]  /*1b8f0*/  UMOV UR32, UR24 ;  /* 0x0000001800207c82 */ /* 0x000fe20008000000 */
[----:B------:R-:W-:Y:S01]  /*1b900*/  ISETP.NE.AND P2, PT, R11, 0x2, PT ;  /* 0x000000020b00780c */ /* 0x000fe20003f45270 */
[----:B------:R-:W-:Y:S01]  /*1b910*/  UMOV UR33, UR25 ;  /* 0x0000001900217c82 */ /* 0x000fe20008000000 */
[----:B------:R-:W-:Y:S01]  /*1b920*/  R2UR UR31, R15 ;  /* 0x000000000f1f72ca */ /* 0x000fe200000e0000 */
[----:B------:R-:W-:Y:S01]  /*1b930*/  UMOV UR44, UR24 ;  /* 0x00000018002c7c82 */ /* 0x000fe20008000000 */
[----:B------:R-:W-:Y:S01]  /*1b940*/  SEL R11, R11, RZ, P2 ;  /* 0x000000ff0b0b7207 */ /* 0x000fe20001000000 */
[----:B------:R-:W-:Y:S01]  /*1b950*/  UMOV UR45, UR25 ;  /* 0x00000019002d7c82 */ /* 0x000fe20008000000 */
[----:B------:R-:W-:Y:S01]  /*1b960*/  R2UR UR35, R21 ;  /* 0x00000000152372ca */ /* 0x000fe200000e0000 */
[----:B------:R-:W-:Y:S01]  /*1b970*/  UMOV UR48, UR24 ;  /* 0x0000001800307c82 */ /* 0x000fe20008000000 */
[----:B------:R-:W-:Y:S01]  /*1b980*/  R2UR UR47, R15 ;  /* 0x000000000f2f72ca */ /* 0x000fe200000e0000 */
[----:B------:R-:W-:Y:S01]  /*1b990*/  IMAD R12, R11, 0x780, R4 ;  /* 0x000007800b0c7824 */ /* 0x000fe200078e0204 */
[----:B------:R-:W-:Y:S01]  /*1b9a0*/  R2UR UR51, R21 ;  /* 0x00000000153372ca */ /* 0x000fe200000e0000 */
[----:B------:R-:W-:Y:S01]  /*1b9b0*/  UMOV UR49, UR25 ;  /* 0x0000001900317c82 */ /* 0x000fe20008000000 */
[----:B------:R-:W-:-:S02]  /*1b9c0*/  IMAD.MOV.U32 R15, RZ, RZ, -0x7fffffe0 ;  /* 0x80000020ff0f7424 */ /* 0x000fc400078e00ff */
[C---:B------:R-:W-:Y:S01]  /*1b9d0*/  R2UR UR26, R12.reuse ;  /* 0x000000000c1a72ca */ /* 0x040fe200000e0000 */
[C---:B------:R-:W-:Y:S02]  /*1b9e0*/  VIADD R14, R12.reuse, 0x80 ;  /* 0x000000800c0e7836 */ /* 0x040fe40000000000 */
[----:B------:R-:W-:Y:S01]  /*1b9f0*/  VIADD R20, R12, 0x100 ;  /* 0x000001000c147836 */ /* 0x000fe20000000000 */
[----:B--2---:R-:W-:Y:S02]  /*1ba00*/  SHF.R.U32.HI R88, RZ, 0x7, R88 ;  /* 0x00000007ff587819 */ /* 0x004fe40000011658 */
[----:B------:R-:W-:Y:S01]  /*1ba10*/  R2UR UR30, R14 ;  /* 0x000000000e1e72ca */ /* 0x000fe200000e0000 */
[----:B------:R-:W-:Y:S01]  /*1ba20*/  VIADD R14, R12, 0x180 ;  /* 0x000001800c0e7836 */ /* 0x000fe20000000000 */
[----:B------:R-:W-:Y:S01]  /*1ba30*/  R2UR UR34, R20 ;  /* 0x00000000142272ca */ /* 0x000fe200000e0000 */
[----:B------:R-:W-:Y:S01]  /*1ba40*/  VIADD R13, R88, 0x8 ;  /* 0x00000008580d7836 */ /* 0x000fe20000000000 */
[----:B------:R-:W-:Y:S01]  /*1ba50*/  R2UR UR7, R15 ;  /* 0x000000000f0772ca */ /* 0x000fe200000e0000 */
[----:B------:R-:W-:Y:S01]  /*1ba60*/  VIADD R20, R12, 0x200 ;  /* 0x000002000c147836 */ /* 0x000fe20000000000 */
[----:B------:R-:W-:Y:S01]  /*1ba70*/  R2UR UR46, R14 ;  /* 0x000000000e2e72ca */ /* 0x000fe200000e0000 */
[----:B------:R-:W-:Y:S01]  /*1ba80*/  VIADD R14, R12, 0x2 ;  /* 0x000000020c0e7836 */ /* 0x000fe20000000000 */
[----:B------:R0:W-:Y:S01]  /*1ba90*/  BAR.SYNC.DEFER_BLOCKING R13, 0x100 ;  /* 0x0004000d0000751d */ /* 0x0001e20000010000 */
[----:B------:R-:W-:Y:S01]  /*1baa0*/  IMAD.MOV.U32 R15, RZ, RZ, -0x7fffffe0 ;  /* 0x80000020ff0f7424 */ /* 0x000fe200078e00ff */
[----:B------:R-:W-:-:S02]  /*1bab0*/  R2UR UR50, R20 ;  /* 0x00000000143272ca */ /* 0x000fc400000e0000 */
[----:B------:R-:W-:Y:S02]  /*1bac0*/  R2UR UR6, R14 ;  /* 0x000000000e0672ca */ /* 0x000fe400000e0000 */
[----:B------:R-:W-:Y:S01]  /*1bad0*/  IADD3 R14, R12, 0x82, RZ ;  /* 0x000000820c0e7810 */ /* 0x000fe20007ffe0ff */
[----:B0-----:R-:W-:Y:S01]  /*1bae0*/  IMAD.MOV.U32 R13, RZ, RZ, -0x7fffffe0 ;  /* 0x80000020ff0d7424 */ /* 0x001fe200078e00ff */
        /* <DEDUP_REMOVED lines=191> */
[C---:B------:R-:W-:Y:S01]  /*1c6e0*/  IADD3 R14, R12.reuse, 0x682, RZ ;  /* 0x000006820c0e7810 */ /* 0x040fe20007ffe0ff */
[----:B------:R-:W-:Y:S01]  /*1c6f0*/  VIADD R12, R12, 0x702 ;  /* 0x000007020c0c7836 */ /* 0x000fe20000000000 */
        /* <DEDUP_REMOVED lines=30> */
[----:B------:R-:W-:Y:S05]  /*1c8e0*/  @P0 BRA `(.L_x_2321) ;  /* 0x0000000000280947 */ /* 0x000fea0003800000 */
[----:B------:R-:W-:Y:S05]  /*1c8f0*/  @!P1 BRA `(.L_x_2322) ;  /* 0x0000000000049947 */ /* 0x000fea0003800000 */
[----:B------:R-:W-:Y:S01]  /*1c900*/  BPT.TRAP 0x1 ;  /* 0x000000040000795c */ /* 0x000fe20000300000 */
.L_x_2322:
[----:B------:R-:W-:Y:S02]  /*1c910*/  SHF.L.U32 R9, R9, 0x1f, RZ ;  /* 0x0000001f09097819 */ /* 0x000fe400000006ff */
[----:B------:R-:W-:-:S04]  /*1c920*/  LEA R12, R10, R16, 0x3 ;  /* 0x000000100a0c7211 */ /* 0x000fc800078e18ff */
[----:B------:R0:W1:Y:S01]  /*1c930*/  SYNCS.PHASECHK.TRANS64.TRYWAIT P0, [R12+URZ+0x29850], R9 ;  /* 0x029850090c0075a7 */ /* 0x000062000800017f */
[----:B------:R-:W-:Y:S05]  /*1c940*/  @!P1 BRA `(.L_x_2323) ;  /* 0x0000000000049947 */ /* 0x000fea0003800000 */
[----:B------:R-:W-:Y:S01]  /*1c950*/  BPT.TRAP 0x1 ;  /* 0x000000040000795c */ /* 0x000fe20000300000 */
.L_x_2323:
[----:B-1----:R-:W-:Y:S05]  /*1c960*/  @P0 BRA `(.L_x_2321) ;  /* 0x0000000000080947 */ /* 0x002fea0003800000 */
[----:B------:R-:W1:Y:S02]  /*1c970*/  SYNCS.PHASECHK.TRANS64.TRYWAIT P0, [R12+URZ+0x29850], R9 ;  /* 0x029850090c0075a7 */ /* 0x000e64000800017f */
[----:B-1----:R-:W-:Y:S05]  /*1c980*/  @!P0 BRA `(.L_x_2324) ;  /* 0x0000011000a08947 */ /* 0x002fea0003800000 */
.L_x_2321:
[----:B01----:R-:W-:Y:S01]  /*1c990*/  VIADD R9, R16, 0x400 ;  /* 0x0000040010097836 */ /* 0x003fe20000000000 */
[----:B------:R-:W-:Y:S05]  /*1c9a0*/  WARPSYNC.ALL ;  /* 0x0000000000007948 */ /* 0x000fea0003800000 */
[----:B------:R-:W-:Y:S01]  /*1c9b0*/  SHF.R.U32.HI R9, RZ, 0x4, R9 ;  /* 0x00000004ff097819 */ /* 0x000fe20000011609 */
[----:B------:R-:W-:Y:S01]  /*1c9c0*/  IMAD.MOV.U32 R13, RZ, RZ, -0x3ffffff0 ;  /* 0xc0000010ff0d7424 */ /* 0x000fe200078e00ff */
[----:B------:R-:W-:Y:S01]  /*1c9d0*/  WARPGROUP.ARRIVE ;  /* 0x00000000000079c5 */ /* 0x000fe20000000000 */
[C---:B------:R-:W-:Y:S01]  /*1c9e0*/  FMUL.FTZ R21, R2.reuse, R156 ;  /* 0x0000009c02157220 */ /* 0x040fe20000410000 */
[----:B------:R-:W-:Y:S01]  /*1c9f0*/  LOP3.LUT R9, R9, 0x3fff, RZ, 0xc0, !PT ;  /* 0x00003fff09097812 */ /* 0x000fe200078ec0ff */
[C---:B------:R-:W-:Y:S01]  /*1ca00*/  FMUL.FTZ R156, R2.reuse, R163 ;  /* 0x000000a3029c7220 */ /* 0x040fe20000410000 */
[----:B------:R-:W-:Y:S01]  /*1ca10*/  R2UR UR7, R13 ;  /* 0x000000000d0772ca */ /* 0x000fe200000e0000 */
[C---:B------:R-:W-:Y:S01]  /*1ca20*/  FMUL.FTZ R163, R2.reuse, R137 ;  /* 0x0000008902a37220 */ /* 0x040fe20000410000 */
[----:B------:R-:W-:Y:S01]  /*1ca30*/  LOP3.LUT R9, R9, 0x10000, RZ, 0xfc, !PT ;  /* 0x0001000009097812 */ /* 0x000fe200078efcff */
[C---:B------:R-:W-:Y:S01]  /*1ca40*/  FMUL.FTZ R137, R2.reuse, R139 ;  /* 0x0000008b02897220 */ /* 0x040fe20000410000 */
[C---:B------:R-:W-:Y:S01]  /*1ca50*/  FMUL.FTZ R139, R2.reuse, R140 ;  /* 0x0000008c028b7220 */ /* 0x040fe20000410000 */
[C---:B------:R-:W-:Y:S01]  /*1ca60*/  FMUL.FTZ R140, R2.reuse, R143 ;  /* 0x0000008f028c7220 */ /* 0x040fe20000410000 */
[----:B------:R-:W-:Y:S01]  /*1ca70*/  FMUL.FTZ R143, R2, R144 ;  /* 0x00000090028f7220 */ /* 0x000fe20000410000 */
[----:B------:R-:W-:-:S02]  /*1ca80*/  IMAD R12, R10, 0x500, R9 ;  /* 0x000005000a0c7824 */ /* 0x000fc400078e0209 */
[C---:B------:R-:W-:Y:S01]  /*1ca90*/  FMUL.FTZ R144, R2.reuse, R145 ;  /* 0x0000009102907220 */ /* 0x040fe20000410000 */
[C---:B------:R-:W-:Y:S01]  /*1caa0*/  FMUL.FTZ R145, R2.reuse, R147 ;  /* 0x0000009302917220 */ /* 0x040fe20000410000 */
[C---:B------:R-:W-:Y:S01]  /*1cab0*/  FMUL.FTZ R147, R2.reuse, R148 ;  /* 0x0000009402937220 */ /* 0x040fe20000410000 */
[----:B------:R-:W-:Y:S01]  /*1cac0*/  FMUL.FTZ R148, R2, R149 ;  /* 0x0000009502947220 */ /* 0x000fe20000410000 */
[----:B------:R-:W-:Y:S01]  /*1cad0*/  R2UR UR6, R12 ;  /* 0x000000000c0672ca */ /* 0x000fe200000e0000 */
[----:B------:R-:W-:Y:S01]  /*1cae0*/  FMUL.FTZ R149, R2, R151 ;  /* 0x0000009702957220 */ /* 0x000fe20000410000 */
[----:B------:R-:W-:Y:S02]  /*1caf0*/  VIADD R14, R12, 0x100 ;  /* 0x000001000c0e7836 */ /* 0x000fe40000000000 */
[C---:B------:R-:W-:Y:S01]  /*1cb00*/  FMUL.FTZ R151, R2.reuse, R129 ;  /* 0x0000008102977220 */ /* 0x040fe20000410000 */
[C---:B------:R-:W-:Y:S01]  /*1cb10*/  FMUL.FTZ R129, R2.reuse, R131 ;  /* 0x0000008302817220 */ /* 0x040fe20000410000 */
[----:B------:R-:W-:Y:S01]  /*1cb20*/  FMUL.FTZ R13, R2, R153 ;  /* 0x00000099020d7220 */ /* 0x000fe20000410000 */
[----:B------:R-:W-:-:S02]  /*1cb30*/  IMAD.SHL.U32 R131, R193, 0x80, RZ ;  /* 0x00000080c1837824 */ /* 0x000fc400078e00ff */
[C---:B------:R-:W-:Y:S01]  /*1cb40*/  FMUL.FTZ R153, R2.reuse, R157 ;  /* 0x0000009d02997220 */ /* 0x040fe20000410000 */
[C---:B------:R-:W-:Y:S01]  /*1cb50*/  FMUL.FTZ R157, R2.reuse, R161 ;  /* 0x000000a1029d7220 */ /* 0x040fe20000410000 */
[----:B------:R-:W-:Y:S01]  /*1cb60*/  FMUL.FTZ R161, R2, R165 ;  /* 0x000000a502a17220 */ /* 0x000fe20000410000 */
[----:B------:R-:W-:Y:S01]  /*1cb70*/  MOV R15, 0xc0000010 ;  /* 0xc0000010000f7802 */ /* 0x000fe20000000f00 */
[----:B------:R-:W-:Y:S02]  /*1cb80*/  IMAD R165, R8, -0xa0, R131 ;  /* 0xffffff6008a57824 */ /* 0x000fe400078e0283 */
[----:B------:R-:W-:Y:S01]  /*1cb90*/  FMUL.FTZ R9, R2, R152 ;  /* 0x0000009802097220 */ /* 0x000fe20000410000 */
[----:B------:R-:W-:Y:S01]  /*1cba0*/  QGMMA.64x128x32.F32.E4M3.E4M3 R24, R184, gdesc[UR4], R24, gsb0 ;  /* 0x01e00004b8187df3 */ /* 0x000fe20008000818 */
[----:B------:R-:W-:Y:S01]  /*1cbb0*/  R2UR UR6, R14 ;  /* 0x000000000e0672ca */ /* 0x000fe200000e0000 */
[C---:B------:R-:W-:Y:S01]  /*1cbc0*/  FMUL.FTZ R14, R2.reuse, R154 ;  /* 0x0000009a020e7220 */ /* 0x040fe20000410000 */
[C---:B------:R-:W-:Y:S01]  /*1cbd0*/  FMUL.FTZ R154, R2.reuse, R162 ;  /* 0x000000a2029a7220 */ /* 0x040fe20000410000 */
[C---:B------:R-:W-:Y:S01]  /*1cbe0*/  FMUL.FTZ R162, R2.reuse, R136 ;  /* 0x0000008802a27220 */ /* 0x040fe20000410000 */
[C---:B------:R-:W-:Y:S01]  /*1cbf0*/  FMUL.FTZ R152, R2.reuse, R159 ;  /* 0x0000009f02987220 */ /* 0x040fe20000410000 */
[C---:B------:R-:W-:Y:S01]  /*1cc00*/  FMUL.FTZ R136, R2.reuse, R138 ;  /* 0x0000008a02887220 */ /* 0x040fe20000410000 */
[----:B------:R-:W-:Y:S01]  /*1cc10*/  R2UR UR7, R15 ;  /* 0x000000000f0772ca */ /* 0x000fe200000e0000 */
[C---:B------:R-:W-:Y:S01]  /*1cc20*/  FMUL.FTZ R159, R2.reuse, R164 ;  /* 0x000000a4029f7220 */ /* 0x040fe20000410000 */
[C---:B------:R-:W-:Y:S01]  /*1cc30*/  FMUL.FTZ R138, R2.reuse, R142 ;  /* 0x0000008e028a7220 */ /* 0x040fe20000410000 */
[C---:B------:R-:W-:Y:S01]  /*1cc40*/  FMUL.FTZ R142, R2.reuse, R146 ;  /* 0x00000092028e7220 */ /* 0x040fe20000410000 */
[----:B------:R-:W-:Y:S01]  /*1cc50*/  IADD3 R164, R165, 0x1, R202 ;  /* 0x00000001a5a47810 */ /* 0x000fe20007ffe0ca */
[C---:B------:R-:W-:Y:S01]  /*1cc60*/  FMUL.FTZ R146, R2.reuse, R150 ;  /* 0x0000009602927220 */ /* 0x040fe20000410000 */
[C---:B------:R-:W-:Y:S01]  /*1cc70*/  FMUL.FTZ R150, R2.reuse, R120 ;  /* 0x0000007802967220 */ /* 0x040fe20000410000 */
[C---:B------:R-:W-:Y:S01]  /*1cc80*/  FMUL.FTZ R120, R2.reuse, R122 ;  /* 0x0000007a02787220 */ /* 0x040fe20000410000 */
[C---:B------:R-:W-:Y:S01]  /*1cc90*/  FMUL.FTZ R122, R2.reuse, R123 ;  /* 0x0000007b027a7220 */ /* 0x040fe20000410000 */
[----:B------:R-:W-:Y:S01]  /*1cca0*/  MUFU.TANH R9, R9 ;  /* 0x0000000900097308 */ /* 0x000fe20000002400 */
[----:B------:R-:W-:Y:S01]  /*1ccb0*/  FMUL.FTZ R123, R2, R124 ;  /* 0x0000007c027b7220 */ /* 0x000fe20000410000 */
[----:B------:R-:W-:-:S02]  /*1ccc0*/  IMAD.IADD R164, R164, 0x1, -R195 ;  /* 0x00000001a4a47824 */ /* 0x000fc400078e0ac3 */
[C---:B------:R-:W-:Y:S01]  /*1ccd0*/  FMUL.FTZ R124, R2.reuse, R126 ;  /* 0x0000007e027c7220 */ /* 0x040fe20000410000 */
[C---:B------:R-:W-:Y:S01]  /*1cce0*/  FMUL.FTZ R126, R2.reuse, R127 ;  /* 0x0000007f027e7220 */ /* 0x040fe20000410000 */
[C---:B------:R-:W-:Y:S01]  /*1ccf0*/  FMUL.FTZ R127, R2.reuse, R128 ;  /* 0x00000080027f7220 */ /* 0x040fe20000410000 */
[C---:B------:R-:W-:Y:S01]  /*1cd00*/  FMUL.FTZ R128, R2.reuse, R130 ;  /* 0x0000008202807220 */ /* 0x040fe20000410000 */
[----:B------:R-:W-:Y:S01]  /*1cd10*/  IMAD R165, R203, -0x2, R164 ;  /* 0xfffffffecba57824 */ /* 0x000fe200078e02a4 */
[----:B------:R-:W0:Y:S01]  /*1cd20*/  MUFU.TANH R13, R13 ;  /* 0x0000000d000d7308 */ /* 0x000e220000002400 */
[C---:B------:R-:W-:Y:S01]  /*1cd30*/  FMUL.FTZ R130, R2.reuse, R132 ;  /* 0x0000008402827220 */ /* 0x040fe20000410000 */
[C---:B------:R-:W-:Y:S01]  /*1cd40*/  FMUL.FTZ R132, R2.reuse, R135 ;  /* 0x0000008702847220 */ /* 0x040fe20000410000 */
[----:B------:R-:W-:Y:S01]  /*1cd50*/  FMUL.FTZ R135, R2, R104 ;  /* 0x0000006802877220 */ /* 0x000fe20000410000 */
[----:B------:R-:W-:Y:S02]  /*1cd60*/  IMAD.IADD R104, R206, 0x1, R165 ;  /* 0x00000001ce687824 */ /* 0x000fe400078e02a5 */
[C---:B------:R-:W-:Y:S01]  /*1cd70*/  FMUL.FTZ R15, R2.reuse, R155 ;  /* 0x0000009b020f7220 */ /* 0x040fe20000410000 */
[C---:B------:R-:W-:Y:S01]  /*1cd80*/  FMUL.FTZ R155, R2.reuse, R160 ;  /* 0x000000a0029b7220 */ /* 0x040fe20000410000 */
[----:B------:R-:W-:Y:S01]  /*1cd90*/  FMUL.FTZ R134, R2, R134 ;  /* 0x0000008602867220 */ /* 0x000fe20000410000 */
[----:B------:R-:W-:Y:S01]  /*1cda0*/  MUFU.TANH R21, R21 ;  /* 0x0000001500157308 */ /* 0x000fe20000002400 */
[----:B------:R-:W-:Y:S01]  /*1cdb0*/  ISETP.GT.AND P0, PT, R104, RZ, PT ;  /* 0x000000ff6800720c */ /* 0x000fe20003f04270 */
[----:B------:R-:W-:Y:S01]  /*1cdc0*/  FMUL.FTZ R141, R2, R141 ;  /* 0x0000008d028d7220 */ /* 0x000fe20000410000 */
[----:B------:R-:W-:Y:S01]  /*1cdd0*/  ISETP.GT.AND P2, PT, R104, 0x1, PT ;  /* 0x000000016800780c */ /* 0x000fe20003f44270 */
[C---:B------:R-:W-:Y:S01]  /*1cde0*/  FMUL.FTZ R20, R2.reuse, R158 ;  /* 0x0000009e02147220 */ /* 0x040fe20000410000 */
[C---:B------:R-:W-:Y:S01]  /*1cdf0*/  FMUL.FTZ R158, R2.reuse, R166 ;  /* 0x000000a6029e7220 */ /* 0x040fe20000410000 */
[C---:B------:R-:W-:Y:S01]  /*1ce00*/  FMUL.FTZ R121, R2.reuse, R121 ;  /* 0x0000007902797220 */ /* 0x040fe20000410000 */
[C---:B------:R-:W-:Y:S01]  /*1ce10*/  FMUL.FTZ R125, R2.reuse, R125 ;  /* 0x0000007d027d7220 */ /* 0x040fe20000410000 */
[----:B------:R-:W1:Y:S01]  /*1ce20*/  MUFU.TANH R153, R153 ;  /* 0x0000009900997308 */ /* 0x000e620000002400 */
[----:B0-----:R-:W-:Y:S01]  /*1ce30*/  FSEL R13, R13, -INF , P2 ;  /* 0xff8000000d0d7808 */ /* 0x001fe20001000000 */
[----:B------:R-:W-:Y:S01]  /*1ce40*/  FMUL.FTZ R160, R2, R167 ;  /* 0x000000a702a07220 */ /* 0x000fe20000410000 */
[----:B------:R-:W-:Y:S01]  /*1ce50*/  ISETP.GT.AND P2, PT, R104, 0x9, PT ;  /* 0x000000096800780c */ /* 0x000fe20003f44270 */
        /* <DEDUP_REMOVED lines=12> */
[----:B------:R2:W-:Y:S01]  /*1cf20*/  MUFU.TANH R131, R134 ;  /* 0x0000008600837308 */ /* 0x0005e20000002400 */
[----:B-1----:R-:W-:Y:S01]  /*1cf30*/  FSEL R153, R153, -INF , P2 ;  /* 0xff80000099997808 */ /* 0x002fe20001000000 */
[----:B------:R-:W-:Y:S01]  /*1cf40*/  FMUL.FTZ R90, R2, R90 ;  /* 0x0000005a025a7220 */ /* 0x000fe20000410000 */
[----:B------:R-:W-:Y:S01]  /*1cf50*/  ISETP.GT.AND P2, PT, R104, 0x11, PT ;  /* 0x000000116800780c */ /* 0x000fe20003f44270 */
[C---:B------:R-:W-:Y:S01]  /*1cf60*/  FMUL.FTZ R91, R2.reuse, R91 ;  /* 0x0000005b025b7220 */ /* 0x040fe20000410000 */
[C---:B------:R-:W-:Y:S01]  /*1cf70*/  FMUL.FTZ R94, R2.reuse, R94 ;  /* 0x0000005e025e7220 */ /* 0x040fe20000410000 */
[C---:B------:R-:W-:Y:S01]  /*1cf80*/  FMUL.FTZ R95, R2.reuse, R95 ;  /* 0x0000005f025f7220 */ /* 0x040fe20000410000 */
[C---:B------:R-:W-:Y:S01]  /*1cf90*/  FMUL.FTZ R98, R2.reuse, R98 ;  /* 0x0000006202627220 */ /* 0x040fe20000410000 */
[----:B------:R-:W1:Y:S01]  /*1cfa0*/  MUFU.TANH R157, R157 ;  /* 0x0000009d009d7308 */ /* 0x000e620000002400 */
[----:B--2---:R-:W-:Y:S01]  /*1cfb0*/  FSEL R134, R9, -INF , P0 ;  /* 0xff80000009867808 */ /* 0x004fe20000000000 */
[----:B------:R-:W-:Y:S01]  /*1cfc0*/  FMUL.FTZ R9, R2, R106 ;  /* 0x0000006a02097220 */ /* 0x000fe20000410000 */
[----:B------:R-:W-:Y:S01]  /*1cfd0*/  ISETP.GT.AND P0, PT, R104, 0x8, PT ;  /* 0x000000086800780c */ /* 0x000fe20003f04270 */
[----:B------:R-:W-:Y:S01]  /*1cfe0*/  FMUL.FTZ R106, R2, R107 ;  /* 0x0000006b026a7220 */ /* 0x000fe20000410000 */
[----:B------:R-:W-:Y:S01]  /*1cff0*/  FMNMX.FTZ R164, R134, R7, !PT ;  /* 0x0000000786a47209 */ /* 0x000fe20007810000 */
[C---:B------:R-:W-:Y:S01]  /*1d000*/  FMUL.FTZ R99, R2.reuse, R99 ;  /* 0x0000006302637220 */ /* 0x040fe20000410000 */
[----:B------:R-:W-:Y:S01]  /*1d010*/  FSEL R21, R21, -INF , P0 ;  /* 0xff80000015157808 */ /* 0x000fe20000000000 */
[----:B------:R-:W2:Y:S01]  /*1d020*/  MUFU.TANH R159, R159 ;  /* 0x0000009f009f7308 */ /* 0x000ea20000002400 */
[----:B------:R-:W-:Y:S01]  /*1d030*/  FMNMX.FTZ R164, R13, R164, !PT ;  /* 0x000000a40da47209 */ /* 0x000fe20007810000 */
[----:B------:R-:W-:Y:S01]  /*1d040*/  FMUL.FTZ R102, R2, R102 ;  /* 0x0000006602667220 */ /* 0x000fe20000410000 */
[----:B------:R-:W-:Y:S01]  /*1d050*/  ISETP.GT.AND P0, PT, R104, 0x10, PT ;  /* 0x000000106800780c */ /* 0x000fe20003f04270 */
[----:B------:R-:W-:Y:S01]  /*1d060*/  FMUL.FTZ R103, R2, R103 ;  /* 0x0000006702677220 */ /* 0x000fe20000410000 */
[----:B------:R-:W-:Y:S01]  /*1d070*/  FMNMX.FTZ R164, R21, R164, !PT ;  /* 0x000000a415a47209 */ /* 0x000fe20007810000 */
[----:B------:R-:W3:Y:S01]  /*1d080*/  S2R R228, SR_TID.X ;  /* 0x0000000000e47919 */ /* 0x000ee20000002100 */
[----:B0-----:R-:W-:Y:S01]  /*1d090*/  FSEL R155, R155, -INF , P0 ;  /* 0xff8000009b9b7808 */ /* 0x001fe20000000000 */
[----:B------:R-:W0:Y:S01]  /*1d0a0*/  MUFU.TANH R161, R161 ;  /* 0x000000a100a17308 */ /* 0x000e220000002400 */
[----:B------:R-:W-:-:S02]  /*1d0b0*/  FMNMX.FTZ R164, R153, R164, !PT ;  /* 0x000000a499a47209 */ /* 0x000fc40007810000 */
[C---:B------:R-:W-:Y:S02]  /*1d0c0*/  ISETP.GT.AND P0, PT, R104.reuse, 0x18, PT ;  /* 0x000000186800780c */ /* 0x040fe40003f04270 */
[----:B-1----:R-:W-:Y:S02]  /*1d0d0*/  FSEL R157, R157, -INF , P2 ;  /* 0xff8000009d9d7808 */ /* 0x002fe40001000000 */
[----:B------:R-:W-:Y:S01]  /*1d0e0*/  FMNMX.FTZ R164, R155, R164, !PT ;  /* 0x000000a49ba47209 */ /* 0x000fe20007810000 */
[----:B------:R-:W1:Y:S01]  /*1d0f0*/  MUFU.TANH R162, R162 ;  /* 0x000000a200a27308 */ /* 0x000e620000002400 */
[----:B------:R-:W-:Y:S02]  /*1d100*/  ISETP.GT.AND P2, PT, R104, 0x19, PT ;  /* 0x000000196800780c */ /* 0x000fe40003f44270 */
[----:B--2---:R-:W-:Y:S02]  /*1d110*/  FSEL R159, R159, -INF , P0 ;  /* 0xff8000009f9f7808 */ /* 0x004fe40000000000 */
[----:B------:R-:W-:-:S02]  /*1d120*/  FMNMX.FTZ R164, R157, R164, !PT ;  /* 0x000000a49da47209 */ /* 0x000fc40007810000 */
[----:B------:R-:W-:Y:S01]  /*1d130*/  ISETP.GT.AND P0, PT, R104, 0x20, PT ;  /* 0x000000206800780c */ /* 0x000fe20003f04270 */
[----:B------:R-:W2:Y:S01]  /*1d140*/  MUFU.TANH R163, R163 ;  /* 0x000000a300a37308 */ /* 0x000ea20000002400 */
[----:B0-----:R-:W-:Y:S02]  /*1d150*/  FSEL R161, R161, -INF , P2 ;  /* 0xff800000a1a17808 */ /* 0x001fe40001000000 */
[----:B------:R-:W-:Y:S01]  /*1d160*/  FMNMX.FTZ R166, R159, R164, !PT ;  /* 0x000000a49fa67209 */ /* 0x000fe20007810000 */
[----:B------:R-:W-:Y:S01]  /*1d170*/  FMUL.FTZ R164, R2, R109 ;  /* 0x0000006d02a47220 */ /* 0x000fe20000410000 */
[----:B------:R-:W-:Y:S01]  /*1d180*/  ISETP.GT.AND P2, PT, R104, 0x21, PT ;  /* 0x000000216800780c */ /* 0x000fe20003f44270 */
[----:B------:R-:W-:Y:S01]  /*1d190*/  FMUL.FTZ R109, R2, R110 ;  /* 0x0000006e026d7220 */ /* 0x000fe20000410000 */
[----:B------:R-:W-:Y:S01]  /*1d1a0*/  FMNMX.FTZ R166, R161, R166, !PT ;  /* 0x000000a6a1a67209 */ /* 0x000fe20007810000 */
[----:B------:R-:W0:Y:S01]  /*1d1b0*/  MUFU.TANH R139, R139 ;  /* 0x0000008b008b7308 */ /* 0x000e220000002400 */
[----:B-1----:R-:W-:Y:S01]  /*1d1c0*/  FSEL R107, R162, -INF , P0 ;  /* 0xff800000a26b7808 */ /* 0x002fe20000000000 */
[----:B------:R-:W-:Y:S01]  /*1d1d0*/  FMUL.FTZ R110, R2, R116 ;  /* 0x00000074026e7220 */ /* 0x000fe20000410000 */
[----:B------:R-:W-:-:S02]  /*1d1e0*/  ISETP.GT.AND P0, PT, R104, 0x28, PT ;  /* 0x000000286800780c */ /* 0x000fc40003f04270 */
[----:B------:R-:W-:Y:S02]  /*1d1f0*/  FMNMX.FTZ R166, R107, R166, !PT ;  /* 0x000000a66ba67209 */ /* 0x000fe40007810000 */
[----:B---3--:R-:W-:Y:S01]  /*1d200*/  LOP3.LUT R230, R228, 0x7f, RZ, 0xc0, !PT ;  /* 0x0000007fe4e67812 */ /* 0x008fe200078ec0ff */
[----:B------:R-:W1:Y:S01]  /*1d210*/  MUFU.TANH R141, R141 ;  /* 0x0000008d008d7308 */ /* 0x000e620000002400 */
[----:B--2---:R-:W-:Y:S01]  /*1d220*/  FSEL R163, R163, -INF , P2 ;  /* 0xff800000a3a37808 */ /* 0x004fe20001000000 */
[----:B------:R-:W2:Y:S01]  /*1d230*/  S2R R228, SR_TID.X ;  /* 0x0000000000e47919 */ /* 0x000ea20000002100 */
[----:B------:R-:W-:Y:S02]  /*1d240*/  ISETP.GT.AND P2, PT, R104, 0x29, PT ;  /* 0x000000296800780c */ /* 0x000fe40003f44270 */
[----:B------:R-:W-:-:S03]  /*1d250*/  FMNMX.FTZ R166, R163, R166, !PT ;  /* 0x000000a6a3a67209 */ /* 0x000fc60007810000 */
[----:B------:R-:W3:Y:S01]  /*1d260*/  MUFU.TANH R143, R143 ;  /* 0x0000008f008f7308 */ /* 0x000ee20000002400 */
[----:B0-----:R-:W-:Y:S02]  /*1d270*/  FSEL R139, R139, -INF , P0 ;  /* 0xff8000008b8b7808 */ /* 0x001fe40000000000 */
[----:B------:R-:W-:Y:S02]  /*1d280*/  ISETP.GT.AND P0, PT, R104, 0x30, PT ;  /* 0x000000306800780c */ /* 0x000fe40003f04270 */
[----:B------:R-:W-:-:S03]  /*1d290*/  FMNMX.FTZ R166, R139, R166, !PT ;  /* 0x000000a68ba67209 */ /* 0x000fc60007810000 */
[----:B------:R-:W0:Y:S01]  /*1d2a0*/  MUFU.TANH R144, R144 ;  /* 0x0000009000907308 */ /* 0x000e220000002400 */
[----:B-1----:R-:W-:Y:S02]  /*1d2b0*/  FSEL R141, R141, -INF , P2 ;  /* 0xff8000008d8d7808 */ /* 0x002fe40001000000 */
[----:B------:R-:W-:Y:S02]  /*1d2c0*/  ISETP.GT.AND P2, PT, R104, 0x31, PT ;  /* 0x000000316800780c */ /* 0x000fe40003f44270 */
[----:B------:R-:W-:-:S03]  /*1d2d0*/  FMNMX.FTZ R166, R141, R166, !PT ;  /* 0x000000a68da67209 */ /* 0x000fc60007810000 */
[----:B------:R-:W1:Y:S01]  /*1d2e0*/  MUFU.TANH R147, R147 ;  /* 0x0000009300937308 */ /* 0x000e620000002400 */
[----:B---3--:R-:W-:Y:S02]  /*1d2f0*/  FSEL R143, R143, -INF , P0 ;  /* 0xff8000008f8f7808 */ /* 0x008fe40000000000 */
[----:B------:R-:W-:Y:S02]  /*1d300*/  ISETP.GT.AND P0, PT, R104, 0x38, PT ;  /* 0x000000386800780c */ /* 0x000fe40003f04270 */
[----:B------:R-:W-:Y:S01]  /*1d310*/  FMNMX.FTZ R166, R143, R166, !PT ;  /* 0x000000a68fa67209 */ /* 0x000fe20007810000 */
[----:B------:R-:W-:Y:S02]  /*1d320*/  WARPGROUP.DEPBAR.LE gsb0, 0x0 ;  /* 0x00008000000079c5 */ /* 0x000fe40000010000 */
[----:B------:R-:W-:Y:S01]  /*1d330*/  WARPGROUP.ARRIVE ;  /* 0x00000000000079c5 */ /* 0x000fe20000000000 */
[----:B------:R-:W3:Y:S01]  /*1d340*/  MUFU.TANH R148, R148 ;  /* 0x0000009400947308 */ /* 0x000ee20000002400 */
[----:B0-----:R-:W-:Y:S01]  /*1d350*/  FSEL R165, R144, -INF , P2 ;  /* 0xff80000090a57808 */ /* 0x001fe20001000000 */
[----:B------:R-:W-:Y:S01]  /*1d360*/  FMUL.FTZ R185, R2, R113 ;  /* 0x0000007102b97220 */ /* 0x000fe20000410000 */
[----:B------:R-:W-:Y:S01]  /*1d370*/  ISETP.GT.AND P2, PT, R104, 0x39, PT ;  /* 0x000000396800780c */ /* 0x000fe20003f44270 */
[----:B------:R-:W-:Y:S01]  /*1d380*/  FMUL.FTZ R187, R2, R117 ;  /* 0x0000007502bb7220 */ /* 0x000fe20000410000 */
[----:B------:R-:W-:Y:S01]  /*1d390*/  QGMMA.64x128x32.F32.E4M3.E4M3 R24, R180, gdesc[UR4], R24, gsb0 ;  /* 0x01e00004b4187df3 */ /* 0x000fe20008000818 */
[----:B------:R-:W-:-:S02]  /*1d3a0*/  FMNMX.FTZ R166, R165, R166, !PT ;  /* 0x000000a6a5a67209 */ /* 0x000fc40007810000 */
[----:B------:R-:W0:Y:S01]  /*1d3b0*/  MUFU.TANH R150, R150 ;  /* 0x0000009600967308 */ /* 0x000e220000002400 */
[----:B-1----:R-:W-:Y:S02]  /*1d3c0*/  FSEL R147, R147, -INF , P0 ;  /* 0xff80000093937808 */ /* 0x002fe40000000000 */
[----:B------:R-:W-:Y:S02]  /*1d3d0*/  ISETP.GT.AND P0, PT, R104, 0x40, PT ;  /* 0x000000406800780c */ /* 0x000fe40003f04270 */
[----:B------:R-:W-:Y:S02]  /*1d3e0*/  FMNMX.FTZ R166, R147, R166, !PT ;  /* 0x000000a693a67209 */ /* 0x000fe40007810000 */
[----:B--2---:R-:W-:Y:S01]  /*1d3f0*/  SHF.R.U32.HI R228, RZ, 0x7, R228 ;  /* 0x00000007ffe47819 */ /* 0x004fe200000116e4 */
[----:B------:R-:W1:Y:S01]  /*1d400*/  MUFU.TANH R121, R121 ;  /* 0x0000007900797308 */ /* 0x000e620000002400 */
[----:B---3--:R-:W-:Y:S02]  /*1d410*/  FSEL R113, R148, -INF , P2 ;  /* 0xff80000094717808 */ /* 0x008fe40001000000 */
[----:B------:R-:W-:-:S02]  /*1d420*/  ISETP.GT.AND P2, PT, R104, 0x41, PT ;  /* 0x000000416800780c */ /* 0x000fc40003f44270 */
[----:B------:R-:W-:-:S03]  /*1d430*/  FMNMX.FTZ R166, R113, R166, !PT ;  /* 0x000000a671a67209 */ /* 0x000fc60007810000 */
[----:B------:R-:W2:Y:S01]  /*1d440*/  MUFU.TANH R123, R123 ;  /* 0x0000007b007b7308 */ /* 0x000ea20000002400 */
        /* <DEDUP_REMOVED lines=8> */
[----:B--2---:R-:W-:Y:S02]  /*1d4d0*/  FSEL R123, R123, -INF , P0 ;  /* 0xff8000007b7b7808 */ /* 0x004fe40000000000 */
[----:B------:R-:W-:Y:S02]  /*1d4e0*/  ISETP.GT.AND P0, PT, R104, 0x50, PT ;  /* 0x000000506800780c */ /* 0x000fe40003f04270 */
        /* <DEDUP_REMOVED lines=30> */
[----:B-1----:R-:W-:Y:S01]  /*1d6d0*/  FSEL R93, R108, -INF , P0 ;  /* 0xff8000006c5d7808 */ /* 0x002fe20000000000 */
[----:B------:R-:W-:Y:S01]  /*1d6e0*/  FMUL.FTZ R108, R2, R101 ;  /* 0x00000065026c7220 */ /* 0x000fe20000410000 */
[----:B------:R-:W-:Y:S02]  /*1d6f0*/  ISETP.GT.AND P0, PT, R104, 0x70, PT ;  /* 0x000000706800780c */ /* 0x000fe40003f04270 */
[----:B------:R-:W-:-:S03]  /*1d700*/  FMNMX.FTZ R166, R93, R166, !PT ;  /* 0x000000a65da67209 */ /* 0x000fc60007810000 */
[----:B------:R-:W-:Y:S08]  /*1d710*/  MUFU.TANH R110, R110 ;  /* 0x0000006e006e7308 */ /* 0x000ff00000002400 */
[----:B------:R-:W1:Y:S08]  /*1d720*/  MUFU.TANH R187, R187 ;  /* 0x000000bb00bb7308 */ /* 0x000e700000002400 */
[----:B------:R-:W-:Y:S08]  /*1d730*/  MUFU.TANH R229, R229 ;  /* 0x000000e500e57308 */ /* 0x000ff00000002400 */
[----:B------:R-:W3:Y:S08]  /*1d740*/  MUFU.TANH R231, R231 ;  /* 0x000000e700e77308 */ /* 0x000ef00000002400 */
[----:B------:R-:W-:Y:S01]  /*1d750*/  MUFU.TANH R233, R233 ;  /* 0x000000e900e97308 */ /* 0x000fe20000002400 */
[----:B------:R-:W-:-:S02]  /*1d760*/  WARPGROUP.DEPBAR.LE gsb0, 0x0 ;  /* 0x00008000000079c5 */ /* 0x000fc40000010000 */
[----:B------:R-:W-:Y:S01]  /*1d770*/  FMUL.FTZ R183, R2, R112 ;  /* 0x0000007002b77220 */ /* 0x000fe20000410000 */
[----:B--2---:R-:W-:Y:S01]  /*1d780*/  FSEL R181, R162, -INF , P2 ;  /* 0xff800000a2b57808 */ /* 0x004fe20001000000 */
[----:B------:R-:W-:Y:S01]  /*1d790*/  FMUL.FTZ R112, R2, R119 ;  /* 0x0000007702707220 */ /* 0x000fe20000410000 */
[C---:B------:R-:W-:Y:S02]  /*1d7a0*/  ISETP.GT.AND P2, PT, R104.reuse, 0x71, PT ;  /* 0x000000716800780c */ /* 0x040fe40003f44270 */
[----:B------:R-:W2:Y:S01]  /*1d7b0*/  MUFU.TANH R88, R88 ;  /* 0x0000005800587308 */ /* 0x000ea20000002400 */
[----:B------:R-:W-:Y:S01]  /*1d7c0*/  FMNMX.FTZ R166, R181, R166, !PT ;  /* 0x000000a6b5a67209 */ /* 0x000fe20007810000 */
[----:B------:R-:W-:Y:S01]  /*1d7d0*/  WARPGROUP.ARRIVE ;  /* 0x00000000000079c5 */ /* 0x000fe20000000000 */
[----:B0-----:R-:W-:Y:S02]  /*1d7e0*/  FSEL R185, R185, -INF , P2 ;  /* 0xff800000b9b97808 */ /* 0x001fe40001000000 */
[----:B------:R-:W-:-:S03]  /*1d7f0*/  ISETP.GT.AND P2, PT, R104, 0x79, PT ;  /* 0x000000796800780c */ /* 0x000fc60003f44270 */
[----:B------:R-:W0:Y:S01]  /*1d800*/  MUFU.TANH R183, R183 ;  /* 0x000000b700b77308 */ /* 0x000e220000002400 */
[----:B-1----:R-:W-:Y:S02]  /*1d810*/  FSEL R187, R187, -INF , P2 ;  /* 0xff800000bbbb7808 */ /* 0x002fe40001000000 */
[----:B------:R-:W-:-:S04]  /*1d820*/  ISETP.GT.AND P2, PT, R104, 0x81, PT ;  /* 0x000000816800780c */ /* 0x000fc80003f44270 */
[----:B---3--:R-:W-:Y:S01]  /*1d830*/  FSEL R231, R231, -INF , P2 ;  /* 0xff800000e7e77808 */ /* 0x008fe20001000000 */
[----:B------:R-:W1:Y:S01]  /*1d840*/  MUFU.TANH R89, R89 ;  /* 0x0000005900597308 */ /* 0x000e620000002400 */
[----:B------:R-:W-:-:S04]  /*1d850*/  ISETP.GT.AND P2, PT, R104, 0x89, PT ;  /* 0x000000896800780c */ /* 0x000fc80003f44270 */
[----:B--2---:R-:W-:Y:S02]  /*1d860*/  FSEL R101, R88, -INF , P2 ;  /* 0xff80000058657808 */ /* 0x004fe40001000000 */
[C---:B------:R-:W-:Y:S01]  /*1d870*/  ISETP.GT.AND P2, PT, R104.reuse, 0x91, PT ;  /* 0x000000916800780c */ /* 0x040fe20003f44270 */
[----:B------:R-:W2:Y:S01]  /*1d880*/  MUFU.TANH R235, R235 ;  /* 0x000000eb00eb7308 */ /* 0x000ea20000002400 */
[----:B0-----:R-:W-:Y:S02]  /*1d890*/  FSEL R183, R183, -INF , P0 ;  /* 0xff800000b7b77808 */ /* 0x001fe40000000000 */
[----:B------:R-:W-:Y:S02]  /*1d8a0*/  ISETP.GT.AND P0, PT, R104, 0x78, PT ;  /* 0x000000786800780c */ /* 0x000fe40003f04270 */
[----:B------:R-:W-:Y:S02]  /*1d8b0*/  FMNMX.FTZ R166, R183, R166, !PT ;  /* 0x000000a6b7a67209 */ /* 0x000fe40007810000 */
[----:B------:R-:W-:Y:S01]  /*1d8c0*/  FSEL R97, R110, -INF , P0 ;  /* 0xff8000006e617808 */ /* 0x000fe20000000000 */
[----:B------:R0:W3:Y:S01]  /*1d8d0*/  MUFU.TANH R96, R100 ;  /* 0x0000006400607308 */ /* 0x0000e20000002400 */
[----:B------:R-:W-:Y:S01]  /*1d8e0*/  FMNMX.FTZ R166, R185, R166, !PT ;  /* 0x000000a6b9a67209 */ /* 0x000fe20007810000 */
[----:B------:R-:W-:Y:S01]  /*1d8f0*/  FMUL.FTZ R110, R2, R118 ;  /* 0x00000076026e7220 */ /* 0x000fe20000410000 */
[----:B------:R-:W-:-:S02]  /*1d900*/  ISETP.GT.AND P0, PT, R104, 0x80, PT ;  /* 0x000000806800780c */ /* 0x000fc40003f04270 */
[----:B------:R-:W-:Y:S02]  /*1d910*/  FMNMX.FTZ R166, R97, R166, !PT ;  /* 0x000000a661a67209 */ /* 0x000fe40007810000 */
[----:B------:R-:W-:Y:S01]  /*1d920*/  FSEL R229, R229, -INF , P0 ;  /* 0xff800000e5e57808 */ /* 0x000fe20000000000 */
[----:B------:R-:W4:Y:S01]  /*1d930*/  MUFU.TANH R108, R108 ;  /* 0x0000006c006c7308 */ /* 0x000f220000002400 */
[----:B------:R-:W-:Y:S01]  /*1d940*/  FMNMX.FTZ R166, R187, R166, !PT ;  /* 0x000000a6bba67209 */ /* 0x000fe20007810000 */
[----:B0-----:R-:W-:Y:S01]  /*1d950*/  FMUL.FTZ R100, R2, R114 ;  /* 0x0000007202647220 */ /* 0x001fe20000410000 */
[----:B------:R-:W-:Y:S02]  /*1d960*/  ISETP.GT.AND P0, PT, R104, 0x88, PT ;  /* 0x000000886800780c */ /* 0x000fe40003f04270 */
[----:B------:R-:W-:Y:S02]  /*1d970*/  FMNMX.FTZ R166, R229, R166, !PT ;  /* 0x000000a6e5a67209 */ /* 0x000fe40007810000 */
[----:B------:R-:W-:Y:S01]  /*1d980*/  FSEL R233, R233, -INF , P0 ;  /* 0xff800000e9e97808 */ /* 0x000fe20000000000 */
[----:B------:R-:W0:Y:S01]  /*1d990*/  MUFU.TANH R15, R15 ;  /* 0x0000000f000f7308 */ /* 0x000e220000002400 */
[----:B------:R-:W-:-:S02]  /*1d9a0*/  FMNMX.FTZ R166, R231, R166, !PT ;  /* 0x000000a6e7a67209 */ /* 0x000fc40007810000 */
[C---:B------:R-:W-:Y:S02]  /*1d9b0*/  ISETP.GT.AND P0, PT, R104.reuse, 0x90, PT ;  /* 0x000000906800780c */ /* 0x040fe40003f04270 */
[----:B------:R-:W-:Y:S02]  /*1d9c0*/  FMNMX.FTZ R166, R233, R166, !PT ;  /* 0x000000a6e9a67209 */ /* 0x000fe40007810000 */
[----:B-1----:R-:W-:Y:S01]  /*1d9d0*/  FSEL R111, R89, -INF , P0 ;  /* 0xff800000596f7808 */ /* 0x002fe20000000000 */
[----:B------:R-:W-:Y:S01]  /*1d9e0*/  MUFU.TANH R14, R14 ;  /* 0x0000000e000e7308 */ /* 0x000fe20000002400 */
[----:B------:R-:W-:Y:S02]  /*1d9f0*/  FMNMX.FTZ R166, R101, R166, !PT ;  /* 0x000000a665a67209 */ /* 0x000fe40007810000 */
[----:B------:R-:W-:Y:S02]  /*1da00*/  ISETP.GT.AND P0, PT, R104, 0x98, PT ;  /* 0x000000986800780c */ /* 0x000fe40003f04270 */
[----:B--2---:R-:W-:-:S02]  /*1da10*/  FSEL R235, R235, -INF , P2 ;  /* 0xff800000ebeb7808 */ /* 0x004fc40001000000 */
[----:B------:R-:W-:Y:S01]  /*1da20*/  FMNMX.FTZ R166, R111, R166, !PT ;  /* 0x000000a66fa67209 */ /* 0x000fe20007810000 */
[----:B------:R-:W1:Y:S01]  /*1da30*/  MUFU.TANH R158, R158 ;  /* 0x0000009e009e7308 */ /* 0x000e620000002400 */
[C---:B------:R-:W-:Y:S01]  /*1da40*/  ISETP.GT.AND P2, PT, R104.reuse, 0x99, PT ;  /* 0x000000996800780c */ /* 0x040fe20003f44270 */
[----:B------:R-:W-:Y:S01]  /*1da50*/  VIADD R104, R104, 0x8 ;  /* 0x0000000868687836 */ /* 0x000fe20000000000 */
[----:B---3--:R-:W-:Y:S02]  /*1da60*/  FSEL R96, R96, -INF , P0 ;  /* 0xff80000060607808 */ /* 0x008fe40000000000 */
[----:B------:R-:W-:Y:S02]  /*1da70*/  FMNMX.FTZ R89, R235, R166, !PT ;  /* 0x000000a6eb597209 */ /* 0x000fe40007810000 */
[----:B----4-:R-:W-:Y:S01]  /*1da80*/  FSEL R237, R108, -INF , P2 ;  /* 0xff8000006ced7808 */ /* 0x010fe20001000000 */
[----:B------:R-:W-:Y:S01]  /*1da90*/  FMUL.FTZ R108, R2, R115 ;  /* 0x00000073026c7220 */ /* 0x000fe20000410000 */
[----:B------:R-:W-:Y:S01]  /*1daa0*/  FMNMX.FTZ R88, R96, R89, !PT ;  /* 0x0000005960587209 */ /* 0x000fe20007810000 */
[----:B------:R-:W2:Y:S01]  /*1dab0*/  MUFU.TANH R20, R20 ;  /* 0x0000001400147308 */ /* 0x000ea20000002400 */
[----:B------:R-:W-:-:S02]  /*1dac0*/  ISETP.GT.AND P4, PT, R104, 0x1, PT ;  /* 0x000000016800780c */ /* 0x000fc40003f84270 */
[----:B------:R-:W-:Y:S02]  /*1dad0*/  FMNMX.FTZ R114, R237, R88, !PT ;  /* 0x00000058ed727209 */ /* 0x000fe40007810000 */
[----:B------:R-:W-:Y:S02]  /*1dae0*/  IADD3 R88, R12, 0x200, RZ ;  /* 0x000002000c587810 */ /* 0x000fe40007ffe0ff */
[----:B------:R-:W-:Y:S01]  /*1daf0*/  ISETP.GT.AND P5, PT, R104, RZ, PT ;  /* 0x000000ff6800720c */ /* 0x000fe20003fa4270 */
[----:B------:R-:W3:Y:S01]  /*1db00*/  SHFL.BFLY PT, R89, R114, 0x2, 0x1f ;  /* 0x0c401f0072597f89 */ /* 0x000ee200000e0000 */
[----:B------:R-:W-:Y:S01]  /*1db10*/  R2UR UR6, R88 ;  /* 0x00000000580672ca */ /* 0x000fe200000e0000 */
[----:B------:R-:W4:Y:S01]  /*1db20*/  MUFU.TANH R152, R152 ;  /* 0x0000009800987308 */ /* 0x000f220000002400 */
[----:B0-----:R-:W-:Y:S02]  /*1db30*/  FSEL R15, R15, -INF , P4 ;  /* 0xff8000000f0f7808 */ /* 0x001fe40002000000 */
[----:B------:R-:W-:-:S02]  /*1db40*/  ISETP.GT.AND P4, PT, R104, 0x18, PT ;  /* 0x000000186800780c */ /* 0x000fc40003f84270 */
[C---:B------:R-:W-:Y:S02]  /*1db50*/  ISETP.GT.AND P0, PT, R104.reuse, 0x8, PT ;  /* 0x000000086800780c */ /* 0x040fe40003f04270 */
[----:B------:R-:W-:Y:S01]  /*1db60*/  ISETP.GT.AND P3, PT, R104, 0x9, PT ;  /* 0x000000096800780c */ /* 0x000fe20003f64270 */
[----:B------:R-:W-:Y:S01]  /*1db70*/  MUFU.TANH R156, R156 ;  /* 0x0000009c009c7308 */ /* 0x000fe20000002400 */
[----:B-1----:R-:W-:Y:S02]  /*1db80*/  FSEL R158, R158, -INF , P4 ;  /* 0xff8000009e9e7808 */ /* 0x002fe40002000000 */
[----:B------:R-:W-:Y:S02]  /*1db90*/  ISETP.GT.AND P4, PT, R104, 0x29, PT ;  /* 0x000000296800780c */ /* 0x000fe40003f84270 */
[----:B--2---:R-:W-:Y:S02]  /*1dba0*/  FSEL R119, R20, -INF , P0 ;  /* 0xff80000014777808 */ /* 0x004fe40000000000 */
[----:B------:R-:W-:Y:S01]  /*1dbb0*/  ISETP.GT.AND P0, PT, R104, 0x19, PT ;  /* 0x000000196800780c */ /* 0x000fe20003f04270 */
[----:B------:R-:W0:Y:S01]  /*1dbc0*/  MUFU.TANH R140, R140 ;  /* 0x0000008c008c7308 */ /* 0x000e220000002400 */
[----:B----4-:R-:W-:-:S02]  /*1dbd0*/  FSEL R152, R152, -INF , P3 ;  /* 0xff80000098987808 */ /* 0x010fc40001800000 */
[C---:B------:R-:W-:Y:S02]  /*1dbe0*/  ISETP.GT.AND P3, PT, R104.reuse, 0x20, PT ;  /* 0x000000206800780c */ /* 0x040fe40003f64270 */
[----:B------:R-:W-:Y:S02]  /*1dbf0*/  ISETP.GT.AND P2, PT, R104, 0x10, PT ;  /* 0x000000106800780c */ /* 0x000fe40003f44270 */
[----:B---3--:R-:W-:Y:S01]  /*1dc00*/  FMNMX.FTZ R115, R114, R89, !PT ;  /* 0x0000005972737209 */ /* 0x008fe20007810000 */
[----:B------:R-:W1:Y:S01]  /*1dc10*/  MUFU.TANH R160, R160 ;  /* 0x000000a000a07308 */ /* 0x000e620000002400 */
[----:B------:R-:W-:-:S03]  /*1dc20*/  IMAD.MOV.U32 R89, RZ, RZ, -0x3ffffff0 ;  /* 0xc0000010ff597424 */ /* 0x000fc600078e00ff */
[----:B------:R-:W2:Y:S02]  /*1dc30*/  SHFL.BFLY PT, R88, R115, 0x1, 0x1f ;  /* 0x0c201f0073587f89 */ /* 0x000ea400000e0000 */
[----:B------:R-:W-:Y:S02]  /*1dc40*/  R2UR UR7, R89 ;  /* 0x00000000590772ca */ /* 0x000fe400000e0000 */
[----:B------:R-:W3:Y:S01]  /*1dc50*/  MUFU.TANH R136, R136 ;  /* 0x0000008800887308 */ /* 0x000ee20000002400 */
[----:B0-----:R-:W-:Y:S02]  /*1dc60*/  FSEL R140, R140, -INF , P4 ;  /* 0xff8000008c8c7808 */ /* 0x001fe40002000000 */
[----:B------:R-:W-:-:S05]  /*1dc70*/  ISETP.GT.AND P4, PT, R104, 0x39, PT ;  /* 0x000000396800780c */ /* 0x000fca0003f84270 */
[----:B------:R-:W-:Y:S01]  /*1dc80*/  MUFU.TANH R138, R138 ;  /* 0x0000008a008a7308 */ /* 0x000fe20000002400 */
[----:B-1----:R-:W-:Y:S02]  /*1dc90*/  FSEL R160, R160, -INF , P0 ;  /* 0xff800000a0a07808 */ /* 0x002fe40000000000 */
[----:B------:R-:W-:Y:S05]  /*1dca0*/  QGMMA.64x128x32.F32.E4M3.E4M3 R24, R176, gdesc[UR4], R24, gsb0 ;  /* 0x01e00004b0187df3 */ /* 0x000fea0008000818 */
[----:B------:R-:W0:Y:S01]  /*1dcb0*/  MUFU.TANH R149, R149 ;  /* 0x0000009500957308 */ /* 0x000e220000002400 */
[----:B---3--:R-:W-:Y:S02]  /*1dcc0*/  FSEL R136, R136, -INF , P3 ;  /* 0xff80000088887808 */ /* 0x008fe40001800000 */
[----:B------:R-:W-:-:S02]  /*1dcd0*/  ISETP.GT.AND P3, PT, R104, 0x30, PT ;  /* 0x000000306800780c */ /* 0x000fc40003f64270 */
[----:B--2---:R-:W-:Y:S01]  /*1dce0*/  FMNMX.FTZ R89, R115, R88, !PT ;  /* 0x0000005873597209 */ /* 0x004fe20007810000 */
[----:B------:R-:W-:Y:S01]  /*1dcf0*/  IMAD.U32 R88, RZ, RZ, UR55 ;  /* 0x00000037ff587e24 */ /* 0x000fe2000f8e00ff */
[----:B------:R-:W-:Y:S01]  /*1dd00*/  FSEL R115, R14, -INF , P5 ;  /* 0xff8000000e737808 */ /* 0x000fe20002800000 */
[----:B------:R-:W1:Y:S01]  /*1dd10*/  MUFU.TANH R142, R142 ;  /* 0x0000008e008e7308 */ /* 0x000e620000002400 */
[----:B------:R-:W-:Y:S01]  /*1dd20*/  ISETP.GT.AND P5, PT, R104, 0x11, PT ;  /* 0x000000116800780c */ /* 0x000fe20003fa4270 */
[----:B------:R-:W-:-:S01]  /*1dd30*/  FFMA.FTZ R14, R89, R88, -8 ;  /* 0xc1000000590e7423 */ /* 0x000fc20000010058 */
[----:B------:R-:W-:Y:S02]  /*1dd40*/  FSETP.NEU.FTZ.AND P0, PT, R89, -INF , PT ;  /* 0xff8000005900780b */ /* 0x000fe40003f1d000 */
[----:B------:R-:W-:Y:S02]  /*1dd50*/  FSEL R156, R156, -INF , P5 ;  /* 0xff8000009c9c7808 */ /* 0x000fe40002800000 */
[----:B------:R-:W-:Y:S01]  /*1dd60*/  ISETP.GT.AND P5, PT, R104, 0x28, PT ;  /* 0x000000286800780c */ /* 0x000fe20003fa4270 */
[----:B------:R-:W2:Y:S01]  /*1dd70*/  MUFU.TANH R146, R146 ;  /* 0x0000009200927308 */ /* 0x000ea20000002400 */
[----:B0-----:R-:W-:-:S02]  /*1dd80*/  FSEL R149, R149, -INF , P4 ;  /* 0xff80000095957808 */ /* 0x001fc40002000000 */
[----:B------:R-:W-:Y:S02]  /*1dd90*/  FSEL R138, R138, -INF , P5 ;  /* 0xff8000008a8a7808 */ /* 0x000fe40002800000 */
[C---:B------:R-:W-:Y:S02]  /*1dda0*/  ISETP.GT.AND P5, PT, R104.reuse, 0x38, PT ;  /* 0x000000386800780c */ /* 0x040fe40003fa4270 */
[----:B------:R-:W-:Y:S01]  /*1ddb0*/  ISETP.GT.AND P4, PT, R104, 0x49, PT ;  /* 0x000000496800780c */ /* 0x000fe20003f84270 */
[----:B------:R-:W0:Y:S01]  /*1ddc0*/  MUFU.TANH R126, R126 ;  /* 0x0000007e007e7308 */ /* 0x000e220000002400 */
[----:B------:R-:W-:Y:S02]  /*1ddd0*/  FSEL R14, R14, RZ, P0 ;  /* 0x000000ff0e0e7208 */ /* 0x000fe40000000000 */
[----:B-1----:R-:W-:Y:S02]  /*1dde0*/  FSEL R142, R142, -INF , P3 ;  /* 0xff8000008e8e7808 */ /* 0x002fe40001800000 */
[----:B------:R-:W-:Y:S01]  /*1ddf0*/  ISETP.GT.AND P3, PT, R104, 0x40, PT ;  /* 0x000000406800780c */ /* 0x000fe20003f64270 */
[-CC-:B------:R-:W-:Y:S01]  /*1de00*/  FFMA.FTZ R114, R13, R88.reuse, -R14.reuse ;  /* 0x000000580d727223 */ /* 0x180fe2000001080e */
[----:B------:R-:W-:-:S01]  /*1de10*/  FFMA.FTZ R118, R157, R88, -R14 ;  /* 0x000000589d767223 */ /* 0x000fc2000001080e */
[----:B------:R-:W1:Y:S01]  /*1de20*/  MUFU.TANH R120, R120 ;  /* 0x0000007800787308 */ /* 0x000e620000002400 */
[----:B--2---:R-:W-:Y:S01]  /*1de30*/  FSEL R146, R146, -INF , P5 ;  /* 0xff80000092927808 */ /* 0x004fe20002800000 */
[-CC-:B------:R-:W-:Y:S01]  /*1de40*/  FFMA.FTZ R116, R21, R88.reuse, -R14.reuse ;  /* 0x0000005815747223 */ /* 0x180fe2000001080e */
[----:B------:R-:W-:Y:S01]  /*1de50*/  ISETP.GT.AND P5, PT, R104, 0x48, PT ;  /* 0x000000486800780c */ /* 0x000fe20003fa4270 */
[-CC-:B------:R-:W-:Y:S01]  /*1de60*/  FFMA.FTZ R21, R155, R88.reuse, -R14.reuse ;  /* 0x000000589b157223 */ /* 0x180fe2000001080e */
[----:B------:R-:W-:-:S01]  /*1de70*/  FFMA.FTZ R20, R134, R88, -R14 ;  /* 0x0000005886147223 */ /* 0x000fc2000001080e */
[-CC-:B------:R-:W-:Y:S01]  /*1de80*/  FFMA.FTZ R133, R133, R88.reuse, -R14.reuse ;  /* 0x0000005885857223 */ /* 0x180fe2000001080e */
[----:B------:R-:W-:-:S01]  /*1de90*/  FFMA.FTZ R151, R151, R88, -R14 ;  /* 0x0000005897977223 */ /* 0x000fc2000001080e */
[----:B------:R-:W2:Y:S01]  /*1dea0*/  MUFU.TANH R124, R124 ;  /* 0x0000007c007c7308 */ /* 0x000ea20000002400 */
[----:B0-----:R-:W-:Y:S01]  /*1deb0*/  FSEL R126, R126, -INF , P4 ;  /* 0xff8000007e7e7808 */ /* 0x001fe20002000000 */
[-CC-:B------:R-:W-:Y:S01]  /*1dec0*/  FFMA.FTZ R180, R101, R88.reuse, -R14.reuse ;  /* 0x0000005865b47223 */ /* 0x180fe2000001080e */
[----:B------:R-:W-:Y:S01]  /*1ded0*/  ISETP.GT.AND P4, PT, R104, 0x59, PT ;  /* 0x000000596800780c */ /* 0x000fe20003f84270 */
[-CC-:B------:R-:W-:Y:S01]  /*1dee0*/  FFMA.FTZ R153, R153, R88.reuse, -R14.reuse ;  /* 0x0000005899997223 */ /* 0x180fe2000001080e */
[----:B------:R-:W-:-:S01]  /*1def0*/  FFMA.FTZ R161, R161, R88, -R14 ;  /* 0x00000058a1a17223 */ /* 0x000fc2000001080e */
[-CC-:B------:R-:W-:Y:S01]  /*1df00*/  FFMA.FTZ R113, R113, R88.reuse, -R14.reuse ;  /* 0x0000005871717223 */ /* 0x180fe2000001080e */
[----:B------:R-:W-:-:S01]  /*1df10*/  FFMA.FTZ R167, R167, R88, -R14 ;  /* 0x00000058a7a77223 */ /* 0x000fc2000001080e */
[----:B------:R-:W0:Y:S01]  /*1df20*/  MUFU.TANH R132, R132 ;  /* 0x0000008400847308 */ /* 0x000e220000002400 */
[----:B-1----:R-:W-:Y:S01]  /*1df30*/  FSEL R13, R120, -INF , P3 ;  /* 0xff800000780d7808 */ /* 0x002fe20001800000 */
[-CC-:B------:R-:W-:Y:S01]  /*1df40*/  FFMA.FTZ R120, R143, R88.reuse, -R14.reuse ;  /* 0x000000588f787223 */ /* 0x180fe2000001080e */
[----:B------:R-:W-:Y:S01]  /*1df50*/  ISETP.GT.AND P3, PT, R104, 0x50, PT ;  /* 0x000000506800780c */ /* 0x000fe20003f64270 */
[-CC-:B------:R-:W-:Y:S01]  /*1df60*/  FFMA.FTZ R143, R125, R88.reuse, -R14.reuse ;  /* 0x000000587d8f7223 */ /* 0x180fe2000001080e */
[----:B------:R-:W-:-:S01]  /*1df70*/  FFMA.FTZ R125, R127, R88, -R14 ;  /* 0x000000587f7d7223 */ /* 0x000fc2000001080e */
        /* <DEDUP_REMOVED lines=9> */
[----:B------:R-:W-:Y:S01]  /*1e010*/  FSEL R131, R131, -INF , P5 ;  /* 0xff80000083837808 */ /* 0x000fe20002800000 */
[----:B------:R-:W2:Y:S01]  /*1e020*/  MUFU.TANH R92, R92 ;  /* 0x0000005c005c7308 */ /* 0x000ea20000002400 */
[----:B0-----:R-:W-:Y:S01]  /*1e030*/  FSEL R132, R132, -INF , P4 ;  /* 0xff80000084847808 */ /* 0x001fe20002000000 */
[-CC-:B------:R-:W-:Y:S01]  /*1e040*/  FFMA.FTZ R97, R97, R88.reuse, -R14.reuse ;  /* 0x0000005861617223 */ /* 0x180fe2000001080e */
[C---:B------:R-:W-:Y:S01]  /*1e050*/  ISETP.GT.AND P4, PT, R104.reuse, 0x69, PT ;  /* 0x000000696800780c */ /* 0x040fe20003f84270 */
[-CC-:B------:R-:W-:Y:S01]  /*1e060*/  FFMA.FTZ R164, R187, R88.reuse, -R14.reuse ;  /* 0x00000058bba47223 */ /* 0x180fe2000001080e */
[----:B------:R-:W-:Y:S01]  /*1e070*/  ISETP.GT.AND P5, PT, R104, 0x68, PT ;  /* 0x000000686800780c */ /* 0x000fe20003fa4270 */
[-CC-:B------:R-:W-:Y:S01]  /*1e080*/  FFMA.FTZ R101, R111, R88.reuse, -R14.reuse ;  /* 0x000000586f657223 */ /* 0x180fe2000001080e */
[----:B------:R-:W-:-:S01]  /*1e090*/  FFMA.FTZ R182, R235, R88, -R14 ;  /* 0x00000058ebb67223 */ /* 0x000fc2000001080e */
[----:B------:R-:W0:Y:S01]  /*1e0a0*/  MUFU.TANH R9, R9 ;  /* 0x0000000900097308 */ /* 0x000e220000002400 */
[----:B-1----:R-:W-:Y:S01]  /*1e0b0*/  FSEL R128, R128, -INF , P3 ;  /* 0xff80000080807808 */ /* 0x002fe20001800000 */
[-CC-:B------:R-:W-:Y:S01]  /*1e0c0*/  FFMA.FTZ R96, R96, R88.reuse, -R14.reuse ;  /* 0x0000005860607223 */ /* 0x180fe2000001080e */
[----:B------:R-:W-:Y:S01]  /*1e0d0*/  ISETP.GT.AND P3, PT, R104, 0x60, PT ;  /* 0x000000606800780c */ /* 0x000fe20003f64270 */
[----:B------:R-:W-:-:S04]  /*1e0e0*/  FFMA.FTZ R237, R237, R88, -R14 ;  /* 0x00000058eded7223 */ /* 0x000fc8000001080e */
[----:B------:R-:W1:Y:S01]  /*1e0f0*/  MUFU.TANH R109, R109 ;  /* 0x0000006d006d7308 */ /* 0x000e620000002400 */
[----:B--2---:R-:W-:Y:S02]  /*1e100*/  FSEL R157, R92, -INF , P4 ;  /* 0xff8000005c9d7808 */ /* 0x004fe40002000000 */
[----:B------:R-:W-:-:S05]  /*1e110*/  ISETP.GT.AND P4, PT, R104, 0x79, PT ;  /* 0x000000796800780c */ /* 0x000fca0003f84270 */
[----:B------:R-:W-:Y:S01]  /*1e120*/  MUFU.TANH R110, R110 ;  /* 0x0000006e006e7308 */ /* 0x000fe20000002400 */
[----:B0-----:R-:W-:Y:S02]  /*1e130*/  FSEL R155, R9, -INF , P3 ;  /* 0xff800000099b7808 */ /* 0x001fe40001800000 */
[----:B------:R-:W-:-:S05]  /*1e140*/  ISETP.GT.AND P3, PT, R104, 0x70, PT ;  /* 0x000000706800780c */ /* 0x000fca0003f64270 */
[----:B------:R-:W0:Y:S01]  /*1e150*/  MUFU.TANH R154, R154 ;  /* 0x0000009a009a7308 */ /* 0x000e220000002400 */
[----:B-1----:R-:W-:Y:S02]  /*1e160*/  FSEL R109, R109, -INF , P5 ;  /* 0xff8000006d6d7808 */ /* 0x002fe40002800000 */
[----:B------:R-:W-:-:S05]  /*1e170*/  ISETP.GT.AND P5, PT, R104, 0x78, PT ;  /* 0x000000786800780c */ /* 0x000fca0003fa4270 */
[----:B------:R1:W-:Y:S08]  /*1e180*/  MUFU.EX2 R92, R118 ;  /* 0x00000076005c7308 */ /* 0x0003f00000000800 */
[----:B------:R2:W-:Y:S01]  /*1e190*/  MUFU.EX2 R9, R21 ;  /* 0x0000001500097308 */ /* 0x0005e20000000800 */
[----:B-1----:R-:W-:Y:S02]  /*1e1a0*/  FMNMX.FTZ R118, R115, R6, !PT ;  /* 0x0000000673767209 */ /* 0x002fe40007810000 */
[----:B0-----:R-:W-:-:S02]  /*1e1b0*/  FSEL R154, R154, -INF , P2 ;  /* 0xff8000009a9a7808 */ /* 0x001fc40001000000 */
[----:B------:R-:W-:Y:S02]  /*1e1c0*/  FMNMX.FTZ R118, R15, R118, !PT ;  /* 0x000000760f767209 */ /* 0x000fe40007810000 */
[----:B------:R-:W-:Y:S01]  /*1e1d0*/  ISETP.GT.AND P2, PT, R104, 0x21, PT ;  /* 0x000000216800780c */ /* 0x000fe20003f44270 */
[----:B------:R-:W0:Y:S01]  /*1e1e0*/  MUFU.TANH R137, R137 ;  /* 0x0000008900897308 */ /* 0x000e220000002400 */
[----:B--2---:R-:W-:-:S01]  /*1e1f0*/  FFMA.FTZ R21, R159, R88, -R14 ;  /* 0x000000589f157223 */ /* 0x004fc2000001080e */
[----:B------:R-:W-:Y:S02]  /*1e200*/  FSEL R159, R110, -INF , P5 ;  /* 0xff8000006e9f7808 */ /* 0x000fe40002800000 */
[----:B------:R-:W-:-:S04]  /*1e210*/  ISETP.GT.AND P5, PT, R104, 0x88, PT ;  /* 0x000000886800780c */ /* 0x000fc80003fa4270 */
[----:B------:R1:W-:Y:S08]  /*1e220*/  MUFU.EX2 R110, R21 ;  /* 0x00000015006e7308 */ /* 0x0003f00000000800 */
[----:B------:R-:W2:Y:S01]  /*1e230*/  MUFU.TANH R145, R145 ;  /* 0x0000009100917308 */ /* 0x000ea20000002400 */
[----:B-1----:R-:W-:Y:S01]  /*1e240*/  FMNMX.FTZ R21, R119, R118, !PT ;  /* 0x0000007677157209 */ /* 0x002fe20007810000 */
[-CC-:B------:R-:W-:Y:S01]  /*1e250*/  FFMA.FTZ R118, R139, R88.reuse, -R14.reuse ;  /* 0x000000588b767223 */ /* 0x180fe2000001080e */
[----:B0-----:R-:W-:Y:S01]  /*1e260*/  FSEL R137, R137, -INF , P2 ;  /* 0xff80000089897808 */ /* 0x001fe20001000000 */
[-CC-:B------:R-:W-:Y:S01]  /*1e270*/  FFMA.FTZ R139, R141, R88.reuse, -R14.reuse ;  /* 0x000000588d8b7223 */ /* 0x180fe2000001080e */
[----:B------:R-:W-:Y:S01]  /*1e280*/  FMNMX.FTZ R21, R152, R21, !PT ;  /* 0x0000001598157209 */ /* 0x000fe20007810000 */
[----:B------:R-:W-:Y:S01]  /*1e290*/  FFMA.FTZ R141, R165, R88, -R14 ;  /* 0x00000058a58d7223 */ /* 0x000fe2000001080e */
[----:B------:R-:W-:Y:S01]  /*1e2a0*/  ISETP.GT.AND P2, PT, R104, 0x31, PT ;  /* 0x000000316800780c */ /* 0x000fe20003f44270 */
[----:B------:R-:W0:Y:S01]  /*1e2b0*/  MUFU.TANH R122, R122 ;  /* 0x0000007a007a7308 */ /* 0x000e220000002400 */
[----:B------:R-:W-:Y:S01]  /*1e2c0*/  FMNMX.FTZ R21, R154, R21, !PT ;  /* 0x000000159a157209 */ /* 0x000fe20007810000 */
[----:B------:R-:W-:-:S02]  /*1e2d0*/  WARPGROUP.DEPBAR.LE gsb0, 0x0 ;  /* 0x00008000000079c5 */ /* 0x000fc40000010000 */
[----:B------:R-:W-:Y:S01]  /*1e2e0*/  WARPGROUP.ARRIVE ;  /* 0x00000000000079c5 */ /* 0x000fe20000000000 */
[----:B------:R-:W-:-:S03]  /*1e2f0*/  FMNMX.FTZ R21, R156, R21, !PT ;  /* 0x000000159c157209 */ /* 0x000fc60007810000 */
[----:B------:R-:W1:Y:S01]  /*1e300*/  MUFU.TANH R129, R129 ;  /* 0x0000008100817308 */ /* 0x000e620000002400 */
[----:B------:R-:W-:Y:S02]  /*1e310*/  FMNMX.FTZ R21, R158, R21, !PT ;  /* 0x000000159e157209 */ /* 0x000fe40007810000 */
[----:B--2---:R-:W-:Y:S02]  /*1e320*/  FSEL R145, R145, -INF , P2 ;  /* 0xff80000091917808 */ /* 0x004fe40001000000 */
[----:B------:R-:W-:Y:S02]  /*1e330*/  FMNMX.FTZ R21, R160, R21, !PT ;  /* 0x00000015a0157209 */ /* 0x000fe40007810000 */
[----:B------:R-:W-:Y:S01]  /*1e340*/  ISETP.GT.AND P2, PT, R104, 0x41, PT ;  /* 0x000000416800780c */ /* 0x000fe20003f44270 */
[----:B------:R-:W2:Y:S01]  /*1e350*/  MUFU.TANH R106, R106 ;  /* 0x0000006a006a7308 */ /* 0x000ea20000002400 */
[----:B------:R-:W-:Y:S02]  /*1e360*/  FMNMX.FTZ R130, R136, R21, !PT ;  /* 0x0000001588827209 */ /* 0x000fe40007810000 */
[----:B0-----:R-:W-:-:S02]  /*1e370*/  FSEL R122, R122, -INF , P2 ;  /* 0xff8000007a7a7808 */ /* 0x001fc40001000000 */
[----:B------:R-:W-:Y:S01]  /*1e380*/  FMNMX.FTZ R21, R137, R130, !PT ;  /* 0x0000008289157209 */ /* 0x000fe20007810000 */
[-CC-:B------:R-:W-:Y:S01]  /*1e390*/  FFMA.FTZ R130, R147, R88.reuse, -R14.reuse ;  /* 0x0000005893827223 */ /* 0x180fe2000001080e */
[----:B------:R-:W-:Y:S01]  /*1e3a0*/  ISETP.GT.AND P2, PT, R104, 0x51, PT ;  /* 0x000000516800780c */ /* 0x000fe20003f44270 */
[----:B------:R-:W0:Y:S01]  /*1e3b0*/  MUFU.TANH R100, R100 ;  /* 0x0000006400647308 */ /* 0x000e220000002400 */
[----:B------:R-:W-:Y:S01]  /*1e3c0*/  FMNMX.FTZ R21, R138, R21, !PT ;  /* 0x000000158a157209 */ /* 0x000fe20007810000 */
[----:B------:R-:W-:Y:S01]  /*1e3d0*/  FFMA.FTZ R147, R233, R88, -R14 ;  /* 0x00000058e9937223 */ /* 0x000fe2000001080e */
[----:B-1----:R-:W-:Y:S02]  /*1e3e0*/  FSEL R129, R129, -INF , P2 ;  /* 0xff80000081817808 */ /* 0x002fe40001000000 */
[----:B------:R-:W-:Y:S02]  /*1e3f0*/  FMNMX.FTZ R21, R140, R21, !PT ;  /* 0x000000158c157209 */ /* 0x000fe40007810000 */
[----:B------:R-:W-:Y:S01]  /*1e400*/  ISETP.GT.AND P2, PT, R104, 0x61, PT ;  /* 0x000000616800780c */ /* 0x000fe20003f44270 */
[----:B------:R-:W1:Y:S01]  /*1e410*/  MUFU.TANH R108, R108 ;  /* 0x0000006c006c7308 */ /* 0x000e620000002400 */
[----:B------:R-:W-:-:S02]  /*1e420*/  FMNMX.FTZ R134, R142, R21, !PT ;  /* 0x000000158e867209 */ /* 0x000fc40007810000 */
[----:B--2---:R-:W-:Y:S02]  /*1e430*/  FSEL R106, R106, -INF , P2 ;  /* 0xff8000006a6a7808 */ /* 0x004fe40001000000 */
[----:B------:R-:W-:Y:S02]  /*1e440*/  FMNMX.FTZ R21, R145, R134, !PT ;  /* 0x0000008691157209 */ /* 0x000fe40007810000 */
[----:B------:R-:W-:Y:S01]  /*1e450*/  ISETP.GT.AND P2, PT, R104, 0x71, PT ;  /* 0x000000716800780c */ /* 0x000fe20003f44270 */
[----:B------:R-:W2:Y:S01]  /*1e460*/  MUFU.TANH R112, R112 ;  /* 0x0000007000707308 */ /* 0x000ea20000002400 */
[----:B------:R-:W-:Y:S02]  /*1e470*/  FMNMX.FTZ R134, R146, R21, !PT ;  /* 0x0000001592867209 */ /* 0x000fe40007810000 */
[----:B0-----:R-:W-:Y:S02]  /*1e480*/  FSEL R100, R100, -INF , P3 ;  /* 0xff80000064647808 */ /* 0x001fe40001800000 */
[----:B------:R-:W-:-:S02]  /*1e490*/  FMNMX.FTZ R134, R149, R134, !PT ;  /* 0x0000008695867209 */ /* 0x000fc40007810000 */
[----:B------:R-:W-:Y:S01]  /*1e4a0*/  ISETP.GT.AND P3, PT, R104, 0x80, PT ;  /* 0x000000806800780c */ /* 0x000fe20003f64270 */
[----:B------:R-:W0:Y:S01]  /*1e4b0*/  MUFU.TANH R90, R90 ;  /* 0x0000005a005a7308 */ /* 0x000e220000002400 */
[----:B------:R-:W-:Y:S02]  /*1e4c0*/  FMNMX.FTZ R21, R13, R134, !PT ;  /* 0x000000860d157209 */ /* 0x000fe40007810000 */
        /* <DEDUP_REMOVED lines=29> */
[----:B------:R-:W-:Y:S01]  /*1e6a0*/  FMNMX.FTZ R21, R100, R21, !PT ;  /* 0x0000001564157209 */ /* 0x000fe20007810000 */
[-CC-:B------:R-:W-:Y:S01]  /*1e6b0*/  FFMA.FTZ R104, R107, R88.reuse, -R14.reuse ;  /* 0x000000586b687223 */ /* 0x180fe2000001080e */
[----:B-1----:R-:W-:Y:S01]  /*1e6c0*/  FSEL R105, R98, -INF , P3 ;  /* 0xff80000062697808 */ /* 0x002fe20001800000 */
[----:B------:R-:W-:Y:S01]  /*1e6d0*/  FFMA.FTZ R107, R163, R88, -R14 ;  /* 0x00000058a36b7223 */ /* 0x000fe2000001080e */
[----:B------:R-:W-:-:S03]  /*1e6e0*/  FMNMX.FTZ R150, R108, R21, !PT ;  /* 0x000000156c967209 */ /* 0x000fc60007810000 */
[----:B------:R-:W1:Y:S01]  /*1e6f0*/  MUFU.TANH R103, R103 ;  /* 0x0000006700677308 */ /* 0x000e620000002400 */
[----:B------:R-:W-:Y:S02]  /*1e700*/  FMNMX.FTZ R21, R159, R150, !PT ;  /* 0x000000969f157209 */ /* 0x000fe40007810000 */
[----:B--2---:R-:W-:Y:S02]  /*1e710*/  FSEL R99, R99, -INF , P2 ;  /* 0xff80000063637808 */ /* 0x004fe40001000000 */
[----:B------:R-:W-:-:S03]  /*1e720*/  FMNMX.FTZ R21, R112, R21, !PT ;  /* 0x0000001570157209 */ /* 0x000fc60007810000 */
[----:B------:R0:W-:Y:S01]  /*1e730*/  MUFU.EX2 R150, R133 ;  /* 0x0000008500967308 */ /* 0x0001e20000000800 */
[----:B------:R-:W-:-:S04]  /*1e740*/  FMNMX.FTZ R162, R90, R21, !PT ;  /* 0x000000155aa27209 */ /* 0x000fc80007810000 */
[----:B------:R-:W-:-:S03]  /*1e750*/  FMNMX.FTZ R21, R91, R162, !PT ;  /* 0x000000a25b157209 */ /* 0x000fc60007810000 */
[----:B------:R-:W-:Y:S01]  /*1e760*/  MUFU.EX2 R148, R151 ;  /* 0x0000009700947308 */ /* 0x000fe20000000800 */
[----:B------:R-:W-:Y:S02]  /*1e770*/  FMNMX.FTZ R162, R94, R21, !PT ;  /* 0x000000155ea27209 */ /* 0x000fe40007810000 */
[----:B0-----:R-:W-:Y:S01]  /*1e780*/  FSEL R133, R102, -INF , P5 ;  /* 0xff80000066857808 */ /* 0x001fe20002800000 */
[----:B------:R-:W-:-:S01]  /*1e790*/  FFMA.FTZ R102, R181, R88, -R14 ;  /* 0x00000058b5667223 */ /* 0x000fc2000001080e */
[----:B------:R-:W-:Y:S02]  /*1e7a0*/  FMNMX.FTZ R162, R95, R162, !PT ;  /* 0x000000a25fa27209 */ /* 0x000fe40007810000 */
[----:B-1----:R-:W-:Y:S01]  /*1e7b0*/  FSEL R103, R103, -INF , P4 ;  /* 0xff80000067677808 */ /* 0x002fe20002000000 */
[----:B------:R0:W-:Y:S01]  /*1e7c0*/  MUFU.EX2 R144, R143 ;  /* 0x0000008f00907308 */ /* 0x0001e20000000800 */
[----:B------:R-:W-:-:S04]  /*1e7d0*/  FMNMX.FTZ R162, R105, R162, !PT ;  /* 0x000000a269a27209 */ /* 0x000fc80007810000 */
[----:B------:R-:W-:-:S03]  /*1e7e0*/  FMNMX.FTZ R162, R99, R162, !PT ;  /* 0x000000a263a27209 */ /* 0x000fc60007810000 */
[----:B------:R1:W-:Y:S01]  /*1e7f0*/  MUFU.EX2 R98, R135 ;  /* 0x0000008700627308 */ /* 0x0003e20000000800 */
[----:B------:R-:W-:Y:S01]  /*1e800*/  FMNMX.FTZ R162, R133, R162, !PT ;  /* 0x000000a285a27209 */ /* 0x000fe20007810000 */
[----:B0-----:R-:W-:-:S03]  /*1e810*/  FFMA.FTZ R143, R229, R88, -R14 ;  /* 0x00000058e58f7223 */ /* 0x001fc6000001080e */
[----:B------:R-:W-:Y:S01]  /*1e820*/  FMNMX.FTZ R21, R103, R162, !PT ;  /* 0x000000a267157209 */ /* 0x000fe20007810000 */
[----:B------:R-:W-:-:S02]  /*1e830*/  FFMA.FTZ R162, R185, R88, -R14 ;  /* 0x00000058b9a27223 */ /* 0x000fc4000001080e */
[----:B------:R-:W-:Y:S01]  /*1e840*/  MUFU.EX2 R20, R20 ;  /* 0x0000001400147308 */ /* 0x000fe20000000800 */
[----:B-1----:R-:W-:-:S01]  /*1e850*/  FFMA.FTZ R135, R183, R88, -R14 ;  /* 0x00000058b7877223 */ /* 0x002fc2000001080e */
[----:B------:R-:W0:Y:S06]  /*1e860*/  SHFL.BFLY PT, R166, R21, 0x2, 0x1f ;  /* 0x0c401f0015a67f89 */ /* 0x000e2c00000e0000 */
[----:B------:R-:W-:Y:S08]  /*1e870*/  MUFU.EX2 R114, R114 ;  /* 0x0000007200727308 */ /* 0x000ff00000000800 */
[----:B------:R-:W-:Y:S08]  /*1e880*/  MUFU.EX2 R116, R116 ;  /* 0x0000007400747308 */ /* 0x000ff00000000800 */
[----:B------:R-:W-:Y:S01]  /*1e890*/  MUFU.EX2 R153, R153 ;  /* 0x0000009900997308 */ /* 0x000fe20000000800 */
[----:B0-----:R-:W-:Y:S01]  /*1e8a0*/  FMNMX.FTZ R151, R21, R166, !PT ;  /* 0x000000a615977209 */ /* 0x001fe20007810000 */
[----:B------:R-:W-:Y:S01]  /*1e8b0*/  FFMA.FTZ R166, R231, R88, -R14 ;  /* 0x00000058e7a67223 */ /* 0x000fe2000001080e */
[----:B------:R-:W-:-:S03]  /*1e8c0*/  FSEL R14, R89, RZ, P0 ;  /* 0x000000ff590e7208 */ /* 0x000fc60000000000 */
[----:B------:R-:W0:Y:S02]  /*1e8d0*/  SHFL.BFLY PT, R184, R151, 0x1, 0x1f ;  /* 0x0c201f0097b87f89 */ /* 0x000e2400000e0000 */
[----:B------:R1:W-:Y:S08]  /*1e8e0*/  MUFU.EX2 R134, R167 ;  /* 0x000000a700867308 */ /* 0x0003f00000000800 */
[----:B------:R-:W-:Y:S08]  /*1e8f0*/  MUFU.EX2 R161, R161 ;  /* 0x000000a100a17308 */ /* 0x000ff00000000800 */
[----:B------:R-:W-:Y:S01]  /*1e900*/  MUFU.EX2 R104, R104 ;  /* 0x0000006800687308 */ /* 0x000fe20000000800 */
[----:B0-----:R-:W-:Y:S01]  /*1e910*/  FMNMX.FTZ R21, R151, R184, !PT ;  /* 0x000000b897157209 */ /* 0x001fe20007810000 */
[----:B------:R-:W-:Y:S01]  /*1e920*/  FADD.FTZ R151, -R14, R7 ;  /* 0x000000070e977221 */ /* 0x000fe20000010100 */
[C---:B------:R-:W-:Y:S01]  /*1e930*/  IADD3 R14, R12.reuse, 0x300, RZ ;  /* 0x000003000c0e7810 */ /* 0x040fe20007ffe0ff */
[----:B------:R-:W-:Y:S01]  /*1e940*/  VIADD R12, R12, 0x400 ;  /* 0x000004000c0c7836 */ /* 0x000fe20000000000 */
[C---:B------:R-:W-:Y:S01]  /*1e950*/  FSETP.NEU.FTZ.AND P0, PT, R21.reuse, -INF , PT ;  /* 0xff8000001500780b */ /* 0x040fe20003f1d000 */
[-C--:B------:R-:W-:Y:S01]  /*1e960*/  FFMA.FTZ R111, R21, R88.reuse, -8 ;  /* 0xc1000000156f7423 */ /* 0x080fe20000010058 */
[----:B------:R-:W-:Y:S01]  /*1e970*/  R2UR UR6, R14 ;  /* 0x000000000e0672ca */ /* 0x000fe200000e0000 */
[----:B------:R-:W-:Y:S01]  /*1e980*/  FMUL.FTZ R151, R151, R88 ;  /* 0x0000005897977220 */ /* 0x000fe20000410000 */
[----:B------:R-:W-:Y:S02]  /*1e990*/  MUFU.EX2 R107, R107 ;  /* 0x0000006b006b7308 */ /* 0x000fe40000000800 */
[----:B------:R-:W-:-:S05]  /*1e9a0*/  FSEL R111, R111, RZ, P0 ;  /* 0x000000ff6f6f7208 */ /* 0x000fca0000000000 */
[-CC-:B------:R-:W-:Y:S01]  /*1e9b0*/  FFMA.FTZ R176, R15, R88.reuse, -R111.reuse ;  /* 0x000000580fb07223 */ /* 0x180fe2000001086f */
[----:B------:R-:W-:Y:S02]  /*1e9c0*/  IMAD.MOV.U32 R15, RZ, RZ, -0x3ffffff0 ;  /* 0xc0000010ff0f7424 */ /* 0x000fe400078e00ff */
[-CC-:B------:R-:W-:Y:S01]  /*1e9d0*/  FFMA.FTZ R14, R13, R88.reuse, -R111.reuse ;  /* 0x000000580d0e7223 */ /* 0x180fe2000001086f */
[----:B------:R-:W-:Y:S01]  /*1e9e0*/  FSEL R13, R21, RZ, P0 ;  /* 0x000000ff150d7208 */ /* 0x000fe20000000000 */
[-CC-:B------:R-:W-:Y:S01]  /*1e9f0*/  FFMA.FTZ R115, R115, R88.reuse, -R111.reuse ;  /* 0x0000005873737223 */ /* 0x180fe2000001086f */
[----:B------:R-:W0:Y:S01]  /*1ea00*/  MUFU.EX2 R151, R151 ;  /* 0x0000009700977308 */ /* 0x000e220000000800 */
[----:B------:R-:W-:Y:S01]  /*1ea10*/  R2UR UR7, R15 ;  /* 0x000000000f0772ca */ /* 0x000fe200000e0000 */
[----:B------:R-:W-:Y:S01]  /*1ea20*/  FFMA.FTZ R15, R122, R88, -R111 ;  /* 0x000000587a0f7223 */ /* 0x000fe2000001086f */
[----:B------:R-:W-:-:S01]  /*1ea30*/  FADD.FTZ R13, -R13, R6 ;  /* 0x000000060d0d7221 */ /* 0x000fc20000010100 */
[-CC-:B------:R-:W-:Y:S01]  /*1ea40*/  FFMA.FTZ R119, R119, R88.reuse, -R111.reuse ;  /* 0x0000005877777223 */ /* 0x180fe2000001086f */
[----:B------:R-:W-:-:S01]  /*1ea50*/  FFMA.FTZ R152, R152, R88, -R111 ;  /* 0x0000005898987223 */ /* 0x000fc2000001086f */
[-CC-:B------:R-:W-:Y:S01]  /*1ea60*/  FFMA.FTZ R154, R154, R88.reuse, -R111.reuse ;  /* 0x000000589a9a7223 */ /* 0x180fe2000001086f */
[-C--:B------:R-:W-:Y:S01]  /*1ea70*/  FMUL.FTZ R13, R13, R88.reuse ;  /* 0x000000580d0d7220 */ /* 0x080fe20000410000 */
[----:B------:R-:W-:Y:S01]  /*1ea80*/  MUFU.EX2 R115, R115 ;  /* 0x0000007300737308 */ /* 0x000fe20000000800 */
[----:B------:R-:W-:-:S01]  /*1ea90*/  FFMA.FTZ R163, R156, R88, -R111 ;  /* 0x000000589ca37223 */ /* 0x000fc2000001086f */
[-CC-:B------:R-:W-:Y:S01]  /*1eaa0*/  FFMA.FTZ R156, R158, R88.reuse, -R111.reuse ;  /* 0x000000589e9c7223 */ /* 0x180fe2000001086f */
[----:B-1----:R-:W-:-:S01]  /*1eab0*/  FFMA.FTZ R167, R140, R88, -R111 ;  /* 0x000000588ca77223 */ /* 0x002fc2000001086f */
[-CC-:B------:R-:W-:Y:S01]  /*1eac0*/  FFMA.FTZ R140, R142, R88.reuse, -R111.reuse ;  /* 0x000000588e8c7223 */ /* 0x180fe2000001086f */
[----:B------:R-:W-:-:S01]  /*1ead0*/  FFMA.FTZ R142, R146, R88, -R111 ;  /* 0x00000058928e7223 */ /* 0x000fc2000001086f */
[----:B------:R-:W-:Y:S01]  /*1eae0*/  QGMMA.64x128x32.F32.E4M3.E4M3 R24, R172, gdesc[UR4], R24, gsb0 ;  /* 0x01e00004ac187df3 */ /* 0x000fe20008000818 */
[----:B------:R-:W-:-:S01]  /*1eaf0*/  FFMA.FTZ R165, R160, R88, -R111 ;  /* 0x00000058a0a57223 */ /* 0x000fc2000001086f */
[----:B------:R1:W2:Y:S01]  /*1eb00*/  MUFU.EX2 R122, R13 ;  /* 0x0000000d007a7308 */ /* 0x0002a20000000800 */
[----:B0-----:R-:W-:-:S01]  /*1eb10*/  FFMA.FTZ R3, R151, R3, R20 ;  /* 0x0000000397037223 */ /* 0x001fc20000010014 */
        /* <DEDUP_REMOVED lines=8> */
[----:B------:R-:W-:Y:S01]  /*1eba0*/  R2UR UR6, R12 ;  /* 0x000000000c0672ca */ /* 0x000fe200000e0000 */
[----:B------:R-:W-:-:S01]  /*1ebb0*/  FFMA.FTZ R145, R145, R88, -R111 ;  /* 0x0000005891917223 */ /* 0x000fc2000001086f */
[----:B------:R-:W-:Y:S01]  /*1ebc0*/  FFMA.FTZ R149, R149, R88, -R111 ;  /* 0x0000005895957223 */ /* 0x000fe2000001086f */
[----:B------:R-:W-:-:S01]  /*1ebd0*/  FADD.FTZ R128, R153, R128 ;  /* 0x0000008099807221 */ /* 0x000fc20000010000 */
[-CC-:B------:R-:W-:Y:S01]  /*1ebe0*/  FFMA.FTZ R129, R129, R88.reuse, -R111.reuse ;  /* 0x0000005881817223 */ /* 0x180fe2000001086f */
[----:B------:R-:W-:-:S01]  /*1ebf0*/  FFMA.FTZ R100, R100, R88, -R111 ;  /* 0x0000005864647223 */ /* 0x000fc2000001086f */
[----:B------:R-:W3:Y:S01]  /*1ec00*/  MUFU.EX2 R119, R119 ;  /* 0x0000007700777308 */ /* 0x000ee20000000800 */
[----:B-1----:R-:W-:-:S01]  /*1ec10*/  FADD.FTZ R13, R9, R128 ;  /* 0x00000080090d7221 */ /* 0x002fc20000010000 */
        /* <DEDUP_REMOVED lines=10> */
[----:B------:R-:W-:Y:S01]  /*1ecc0*/  ISETP.NE.AND P0, PT, R230, RZ, PT ;  /* 0x000000ffe600720c */ /* 0x000fe20003f05270 */
[----:B------:R-:W-:-:S01]  /*1ecd0*/  FFMA.FTZ R95, R95, R88, -R111 ;  /* 0x000000585f5f7223 */ /* 0x000fc2000001086f */
[-CC-:B------:R-:W-:Y:S01]  /*1ece0*/  FFMA.FTZ R105, R105, R88.reuse, -R111.reuse ;  /* 0x0000005869697223 */ /* 0x180fe2000001086f */
[----:B------:R-:W-:-:S01]  /*1ecf0*/  FFMA.FTZ R133, R133, R88, -R111 ;  /* 0x0000005885857223 */ /* 0x000fc2000001086f */
[----:B------:R-:W4:Y:S01]  /*1ed00*/  MUFU.EX2 R154, R154 ;  /* 0x0000009a009a7308 */ /* 0x000f220000000800 */
[----:B------:R-:W-:-:S07]  /*1ed10*/  FFMA.FTZ R103, R103, R88, -R111 ;  /* 0x0000005867677223 */ /* 0x000fce000001086f */
[----:B------:R-:W5:Y:S08]  /*1ed20*/  MUFU.EX2 R163, R163 ;  /* 0x000000a300a37308 */ /* 0x000f700000000800 */
[----:B------:R-:W5:Y:S08]  /*1ed30*/  MUFU.EX2 R156, R156 ;  /* 0x0000009c009c7308 */ /* 0x000f700000000800 */
[----:B------:R-:W5:Y:S08]  /*1ed40*/  MUFU.EX2 R165, R165 ;  /* 0x000000a500a57308 */ /* 0x000f700000000800 */
[----:B------:R-:W5:Y:S08]  /*1ed50*/  MUFU.EX2 R136, R136 ;  /* 0x0000008800887308 */ /* 0x000f700000000800 */
[----:B------:R-:W5:Y:S08]  /*1ed60*/  MUFU.EX2 R137, R137 ;  /* 0x0000008900897308 */ /* 0x000f700000000800 */
[----:B------:R-:W-:Y:S08]  /*1ed70*/  MUFU.EX2 R138, R138 ;  /* 0x0000008a008a7308 */ /* 0x000ff00000000800 */
[----:B------:R-:W-:Y:S08]  /*1ed80*/  MUFU.EX2 R167, R167 ;  /* 0x000000a700a77308 */ /* 0x000ff00000000800 */
[----:B------:R-:W-:Y:S08]  /*1ed90*/  MUFU.EX2 R140, R140 ;  /* 0x0000008c008c7308 */ /* 0x000ff00000000800 */
[----:B------:R-:W5:Y:S08]  /*1eda0*/  MUFU.EX2 R118, R118 ;  /* 0x0000007600767308 */ /* 0x000f700000000800 */
[----:B------:R-:W5:Y:S08]  /*1edb0*/  MUFU.EX2 R139, R139 ;  /* 0x0000008b008b7308 */ /* 0x000f700000000800 */
[----:B------:R-:W5:Y:S08]  /*1edc0*/  MUFU.EX2 R120, R120 ;  /* 0x0000007800787308 */ /* 0x000f700000000800 */
[----:B------:R-:W5:Y:S08]  /*1edd0*/  MUFU.EX2 R141, R141 ;  /* 0x0000008d008d7308 */ /* 0x000f700000000800 */
[----:B------:R-:W5:Y:S01]  /*1ede0*/  MUFU.EX2 R145, R145 ;  /* 0x0000009100917308 */ /* 0x000f620000000800 */
[----:B------:R-:W-:-:S02]  /*1edf0*/  WARPGROUP.DEPBAR.LE gsb0, 0x0 ;  /* 0x00008000000079c5 */ /* 0x000fc40000010000 */
[----:B--2---:R-:W-:Y:S01]  /*1ee00*/  FFMA.FTZ R175, R122, R0, R115 ;  /* 0x000000007aaf7223 */ /* 0x004fe20000010073 */
[----:B------:R-:W-:-:S01]  /*1ee10*/  FFMA.FTZ R173, R126, R88, -R111 ;  /* 0x000000587ead7223 */ /* 0x000fc2000001086f */
[-CC-:B------:R-:W-:Y:S01]  /*1ee20*/  FFMA.FTZ R126, R131, R88.reuse, -R111.reuse ;  /* 0x00000058837e7223 */ /* 0x180fe2000001086f */
[----:B------:R-:W-:-:S01]  /*1ee30*/  FFMA.FTZ R131, R132, R88, -R111 ;  /* 0x0000005884837223 */ /* 0x000fc2000001086f */
[----:B0-----:R-:W-:Y:S01]  /*1ee40*/  FADD.FTZ R0, R176, R175 ;  /* 0x000000afb0007221 */ /* 0x001fe20000010000 */
[----:B------:R-:W-:Y:S01]  /*1ee50*/  WARPGROUP.ARRIVE ;  /* 0x00000000000079c5 */ /* 0x000fe20000000000 */
[----:B------:R-:W0:Y:S02]  /*1ee60*/  MUFU.EX2 R130, R130 ;  /* 0x0000008200827308 */ /* 0x000e240000000800 */
[----:B---3--:R-:W-:-:S04]  /*1ee70*/  FADD.FTZ R3, R119, R0 ;  /* 0x0000000077037221 */ /* 0x008fc80000010000 */
[----:B-1----:R-:W-:Y:S02]  /*1ee80*/  FADD.FTZ R3, R152, R3 ;  /* 0x0000000398037221 */ /* 0x002fe40000010000 */
[----:B------:R-:W1:Y:S02]  /*1ee90*/  MUFU.EX2 R142, R142 ;  /* 0x0000008e008e7308 */ /* 0x000e640000000800 */
[----:B----4-:R-:W-:-:S04]  /*1eea0*/  FADD.FTZ R0, R154, R3 ;  /* 0x000000039a007221 */ /* 0x010fc80000010000 */
[----:B-----5:R-:W-:Y:S01]  /*1eeb0*/  FADD.FTZ R3, R163, R0 ;  /* 0x00000000a3037221 */ /* 0x020fe20000010000 */
[----:B------:R-:W-:-:S01]  /*1eec0*/  FADD.FTZ R0, R110, R13 ;  /* 0x0000000d6e007221 */ /* 0x000fc20000010000 */
[----:B------:R-:W2:Y:S02]  /*1eed0*/  MUFU.EX2 R113, R113 ;  /* 0x0000007100717308 */ /* 0x000ea40000000800 */
[----:B------:R-:W-:-:S01]  /*1eee0*/  FADD.FTZ R132, R156, R3 ;  /* 0x000000039c847221 */ /* 0x000fc20000010000 */
[----:B------:R-:W-:-:S03]  /*1eef0*/  FADD.FTZ R3, R161, R0 ;  /* 0x00000000a1037221 */ /* 0x000fc60000010000 */
[----:B------:R-:W-:Y:S01]  /*1ef00*/  FADD.FTZ R13, R165, R132 ;  /* 0x00000084a50d7221 */ /* 0x000fe20000010000 */
[----:B------:R-:W-:-:S01]  /*1ef10*/  FADD.FTZ R0, R104, R3 ;  /* 0x0000000368007221 */ /* 0x000fc20000010000 */
[----:B------:R-:W3:Y:S02]  /*1ef20*/  MUFU.EX2 R149, R149 ;  /* 0x0000009500957308 */ /* 0x000ee40000000800 */
[----:B------:R-:W-:-:S01]  /*1ef30*/  FADD.FTZ R132, R136, R13 ;  /* 0x0000000d88847221 */ /* 0x000fc20000010000 */
[----:B------:R-:W-:-:S03]  /*1ef40*/  FADD.FTZ R3, R107, R0 ;  /* 0x000000006b037221 */ /* 0x000fc60000010000 */
[----:B------:R-:W-:Y:S01]  /*1ef50*/  FADD.FTZ R13, R137, R132 ;  /* 0x00000084890d7221 */ /* 0x000fe20000010000 */
[----:B------:R-:W-:-:S01]  /*1ef60*/  FADD.FTZ R0, R118, R3 ;  /* 0x0000000376007221 */ /* 0x000fc20000010000 */
[----:B------:R-:W4:Y:S02]  /*1ef70*/  MUFU.EX2 R14, R14 ;  /* 0x0000000e000e7308 */ /* 0x000f240000000800 */
[----:B------:R-:W-:-:S01]  /*1ef80*/  FADD.FTZ R132, R138, R13 ;  /* 0x0000000d8a847221 */ /* 0x000fc20000010000 */
[----:B------:R-:W-:-:S03]  /*1ef90*/  FADD.FTZ R3, R139, R0 ;  /* 0x000000008b037221 */ /* 0x000fc60000010000 */
[----:B------:R-:W-:Y:S01]  /*1efa0*/  FADD.FTZ R13, R167, R132 ;  /* 0x00000084a70d7221 */ /* 0x000fe20000010000 */
[----:B------:R-:W-:-:S01]  /*1efb0*/  FADD.FTZ R0, R120, R3 ;  /* 0x0000000378007221 */ /* 0x000fc20000010000 */
[----:B------:R-:W5:Y:S02]  /*1efc0*/  MUFU.EX2 R121, R121 ;  /* 0x0000007900797308 */ /* 0x000f640000000800 */
[----:B------:R-:W-:-:S01]  /*1efd0*/  FADD.FTZ R132, R140, R13 ;  /* 0x0000000d8c847221 */ /* 0x000fc20000010000 */
[----:B------:R-:W-:Y:S02]  /*1efe0*/  IMAD.MOV.U32 R13, RZ, RZ, -0x3ffffff0 ;  /* 0xc0000010ff0d7424 */ /* 0x000fe400078e00ff */
[----:B------:R-:W-:-:S01]  /*1eff0*/  FADD.FTZ R3, R141, R0 ;  /* 0x000000008d037221 */ /* 0x000fc20000010000 */
[----:B------:R-:W-:Y:S02]  /*1f000*/  FADD.FTZ R157, R145, R132 ;  /* 0x00000084919d7221 */ /* 0x000fe40000010000 */
[----:B------:R-:W-:Y:S01]  /*1f010*/  R2UR UR7, R13 ;  /* 0x000000000d0772ca */ /* 0x000fe200000e0000 */
[----:B------:R-:W5:Y:S01]  /*1f020*/  MUFU.EX2 R15, R15 ;  /* 0x0000000f000f7308 */ /* 0x000f620000000800 */
[----:B0-----:R-:W-:-:S01]  /*1f030*/  FADD.FTZ R0, R130, R3 ;  /* 0x0000000382007221 */ /* 0x001fc20000010000 */
[----:B-1----:R-:W-:Y:S01]  /*1f040*/  FADD.FTZ R132, R142, R157 ;  /* 0x0000009d8e847221 */ /* 0x002fe20000010000 */
[----:B------:R-:W-:-:S02]  /*1f050*/  FFMA.FTZ R13, R108, R88, -R111 ;  /* 0x000000586c0d7223 */ /* 0x000fc4000001086f */
[----:B--2---:R-:W-:Y:S01]  /*1f060*/  FADD.FTZ R3, R113, R0 ;  /* 0x0000000071037221 */ /* 0x004fe20000010000 */
[----:B---3--:R-:W-:-:S02]  /*1f070*/  FADD.FTZ R157, R149, R132 ;  /* 0x00000084959d7221 */ /* 0x008fc40000010000 */
[----:B------:R-:W0:Y:S01]  /*1f080*/  MUFU.EX2 R123, R123 ;  /* 0x0000007b007b7308 */ /* 0x000e220000000800 */
[----:B------:R-:W-:-:S01]  /*1f090*/  FADD.FTZ R0, R134, R3 ;  /* 0x0000000386007221 */ /* 0x000fc20000010000 */
[----:B----4-:R-:W-:Y:S01]  /*1f0a0*/  FADD.FTZ R108, R14, R157 ;  /* 0x0000009d0e6c7221 */ /* 0x010fe20000010000 */
[----:B------:R-:W-:-:S01]  /*1f0b0*/  FFMA.FTZ R157, R112, R88, -R111 ;  /* 0x00000058709d7223 */ /* 0x000fc2000001086f */
[----:B------:R-:W-:Y:S01]  /*1f0c0*/  QGMMA.64x128x32.F32.E4M3.E4M3 R24, R168, gdesc[UR4], R24, gsb0 ;  /* 0x01e00004a8187df3 */ /* 0x000fe20008000818 */
[----:B-----5:R-:W-:-:S03]  /*1f0d0*/  FADD.FTZ R0, R121, R0 ;  /* 0x0000000079007221 */ /* 0x020fc60000010000 */
[----:B------:R1:W2:Y:S01]  /*1f0e0*/  MUFU.EX2 R6, R146 ;  /* 0x0000009200067308 */ /* 0x0002a20000000800 */
[----:B------:R-:W-:-:S07]  /*1f0f0*/  FADD.FTZ R3, R15, R108 ;  /* 0x0000006c0f037221 */ /* 0x000fce0000010000 */
[----:B------:R-:W3:Y:S01]  /*1f100*/  MUFU.EX2 R173, R173 ;  /* 0x000000ad00ad7308 */ /* 0x000ee20000000800 */
[----:B-1----:R-:W-:-:S07]  /*1f110*/  @!P0 LEA R146, R11, R16, 0x3 ;  /* 0x000000100b928211 */ /* 0x002fce00078e18ff */
[----:B------:R-:W1:Y:S08]  /*1f120*/  MUFU.EX2 R125, R125 ;  /* 0x0000007d007d7308 */ /* 0x000e700000000800 */
[----:B------:R-:W4:Y:S08]  /*1f130*/  MUFU.EX2 R124, R124 ;  /* 0x0000007c007c7308 */ /* 0x000f300000000800 */
[----:B------:R-:W5:Y:S08]  /*1f140*/  MUFU.EX2 R129, R129 ;  /* 0x0000008100817308 */ /* 0x000f700000000800 */
[----:B------:R-:W5:Y:S08]  /*1f150*/  MUFU.EX2 R117, R117 ;  /* 0x0000007500757308 */ /* 0x000f700000000800 */
[----:B------:R-:W5:Y:S08]  /*1f160*/  MUFU.EX2 R126, R126 ;  /* 0x0000007e007e7308 */ /* 0x000f700000000800 */
[----:B------:R-:W5:Y:S08]  /*1f170*/  MUFU.EX2 R131, R131 ;  /* 0x0000008300837308 */ /* 0x000f700000000800 */
[----:B------:R-:W5:Y:S08]  /*1f180*/  MUFU.EX2 R127, R127 ;  /* 0x0000007f007f7308 */ /* 0x000f700000000800 */
[----:B------:R-:W5:Y:S08]  /*1f190*/  MUFU.EX2 R128, R128 ;  /* 0x0000008000807308 */ /* 0x000f700000000800 */
[----:B------:R-:W5:Y:S08]  /*1f1a0*/  MUFU.EX2 R155, R155 ;  /* 0x0000009b009b7308 */ /* 0x000f700000000800 */
[----:B------:R-:W-:Y:S08]  /*1f1b0*/  MUFU.EX2 R12, R100 ;  /* 0x00000064000c7308 */ /* 0x000ff00000000800 */
[----:B------:R-:W5:Y:S08]  /*1f1c0*/  MUFU.EX2 R93, R93 ;  /* 0x0000005d005d7308 */ /* 0x000f700000000800 */
[----:B------:R5:W-:Y:S08]  /*1f1d0*/  MUFU.EX2 R100, R159 ;  /* 0x0000009f00647308 */ /* 0x000bf00000000800 */
[----:B------:R-:W5:Y:S08]  /*1f1e0*/  MUFU.EX2 R106, R106 ;  /* 0x0000006a006a7308 */ /* 0x000f700000000800 */
[----:B------:R-:W5:Y:S08]  /*1f1f0*/  MUFU.EX2 R102, R102 ;  /* 0x0000006600667308 */ /* 0x000f700000000800 */
[----:B------:R-:W5:Y:S08]  /*1f200*/  MUFU.EX2 R109, R109 ;  /* 0x0000006d006d7308 */ /* 0x000f700000000800 */
[----:B------:R-:W5:Y:S01]  /*1f210*/  MUFU.EX2 R135, R135 ;  /* 0x0000008700877308 */ /* 0x000f620000000800 */
[----:B------:R-:W-:-:S02]  /*1f220*/  WARPGROUP.DEPBAR.LE gsb0, 0x0 ;  /* 0x00008000000079c5 */ /* 0x000fc40000010000 */
[----:B0-----:R-:W-:Y:S01]  /*1f230*/  FADD.FTZ R169, R123, R0 ;  /* 0x000000007ba97221 */ /* 0x001fe20000010000 */
[----:B--2---:R-:W-:-:S03]  /*1f240*/  FADD.FTZ R0, R6, R3 ;  /* 0x0000000306007221 */ /* 0x004fc60000010000 */
[----:B------:R-:W-:Y:S01]  /*1f250*/  FADD.FTZ R108, R144, R169 ;  /* 0x000000a9906c7221 */ /* 0x000fe20000010000 */
[----:B---3--:R-:W-:-:S01]  /*1f260*/  FADD.FTZ R3, R173, R0 ;  /* 0x00000000ad037221 */ /* 0x008fc20000010000 */
[----:B------:R-:W0:Y:S02]  /*1f270*/  MUFU.EX2 R162, R162 ;  /* 0x000000a200a27308 */ /* 0x000e240000000800 */
[----:B-1----:R-:W-:-:S01]  /*1f280*/  FADD.FTZ R169, R125, R108 ;  /* 0x0000006c7da97221 */ /* 0x002fc20000010000 */
[----:B----4-:R-:W-:-:S03]  /*1f290*/  FADD.FTZ R0, R124, R3 ;  /* 0x000000037c007221 */ /* 0x010fc60000010000 */
[----:B------:R-:W-:Y:S01]  /*1f2a0*/  FADD.FTZ R108, R148, R169 ;  /* 0x000000a9946c7221 */ /* 0x000fe20000010000 */
[----:B-----5:R-:W-:-:S01]  /*1f2b0*/  FADD.FTZ R3, R129, R0 ;  /* 0x0000000081037221 */ /* 0x020fc20000010000 */
[----:B------:R-:W1:Y:S02]  /*1f2c0*/  MUFU.EX2 R13, R13 ;  /* 0x0000000d000d7308 */ /* 0x000e640000000800 */
[----:B------:R-:W-:-:S01]  /*1f2d0*/  FADD.FTZ R159, R117, R108 ;  /* 0x0000006c759f7221 */ /* 0x000fc20000010000 */
[----:B------:R-:W-:-:S03]  /*1f2e0*/  FADD.FTZ R0, R126, R3 ;  /* 0x000000037e007221 */ /* 0x000fc60000010000 */
[----:B------:R-:W-:Y:S01]  /*1f2f0*/  FADD.FTZ R108, R150, R159 ;  /* 0x0000009f966c7221 */ /* 0x000fe20000010000 */
        /* <DEDUP_REMOVED lines=11> */
[----:B------:R-:W4:Y:S01]  /*1f3b0*/  MUFU.EX2 R157, R157 ;  /* 0x0000009d009d7308 */ /* 0x000f220000000800 */
[----:B------:R-:W-:Y:S01]  /*1f3c0*/  IADD3 R0, -R228, 0xb, RZ ;  /* 0x0000000be4007810 */ /* 0x000fe20007ffe1ff */
[----:B------:R-:W-:Y:S01]  /*1f3d0*/  FADD.FTZ R159, R135, R108 ;  /* 0x0000006c879f7221 */ /* 0x000fe20000010000 */
[----:B------:R-:W-:-:S03]  /*1f3e0*/  FADD.FTZ R108, R12, R3 ;  /* 0x000000030c6c7221 */ /* 0x000fc60000010000 */
[----:B0-----:R-:W-:Y:S01]  /*1f3f0*/  FADD.FTZ R112, R162, R159 ;  /* 0x0000009fa2707221 */ /* 0x001fe20000010000 */
[----:B-1----:R-:W-:-:S01]  /*1f400*/  FADD.FTZ R3, R13, R108 ;  /* 0x0000006c0d037221 */ /* 0x002fc20000010000 */
[----:B------:R-:W0:Y:S01]  /*1f410*/  MUFU.EX2 R143, R143 ;  /* 0x0000008f008f7308 */ /* 0x000e220000000800 */
[----:B------:R-:W-:-:S01]  /*1f420*/  FFMA.FTZ R108, R99, R88, -R111 ;  /* 0x00000058636c7223 */ /* 0x000fc2000001086f */
[----:B--2---:R-:W-:Y:S01]  /*1f430*/  FADD.FTZ R159, R97, R112 ;  /* 0x00000070619f7221 */ /* 0x004fe20000010000 */
[----:B------:R-:W-:-:S03]  /*1f440*/  FADD.FTZ R112, R100, R3 ;  /* 0x0000000364707221 */ /* 0x000fc60000010000 */
[----:B---3--:R-:W-:Y:S02]  /*1f450*/  FADD.FTZ R132, R164, R159 ;  /* 0x0000009fa4847221 */ /* 0x008fe40000010000 */
[----:B------:R-:W1:Y:S01]  /*1f460*/  MUFU.EX2 R90, R90 ;  /* 0x0000005a005a7308 */ /* 0x000e620000000800 */
[----:B----4-:R-:W-:-:S07]  /*1f470*/  FADD.FTZ R3, R157, R112 ;  /* 0x000000709d037221 */ /* 0x010fce0000010000 */
[----:B------:R-:W2:Y:S01]  /*1f480*/  MUFU.EX2 R166, R166 ;  /* 0x000000a600a67308 */ /* 0x000ea20000000800 */
[----:B0-----:R-:W-:-:S07]  /*1f490*/  FADD.FTZ R159, R143, R132 ;  /* 0x000000848f9f7221 */ /* 0x001fce0000010000 */
[----:B------:R-:W0:Y:S01]  /*1f4a0*/  MUFU.EX2 R91, R91 ;  /* 0x0000005b005b7308 */ /* 0x000e220000000800 */
[----:B-1----:R-:W-:-:S01]  /*1f4b0*/  FADD.FTZ R112, R90, R3 ;  /* 0x000000035a707221 */ /* 0x002fc20000010000 */
[----:B------:R-:W-:-:S05]  /*1f4c0*/  @!P0 VIADD R3, R146, 0x29840 ;  /* 0x0002984092038836 */ /* 0x000fca0000000000 */
[----:B------:R-:W-:Y:S01]  /*1f4d0*/  @!P0 PRMT R3, RZ, 0x654, R3 ;  /* 0x00000654ff038816 */ /* 0x000fe20000000003 */
[----:B------:R-:W1:Y:S01]  /*1f4e0*/  MUFU.EX2 R147, R147 ;  /* 0x0000009300937308 */ /* 0x000e620000000800 */
[----:B--2---:R-:W-:-:S01]  /*1f4f0*/  FADD.FTZ R132, R166, R159 ;  /* 0x0000009fa6847221 */ /* 0x004fc20000010000 */
[----:B------:R2:W-:Y:S06]  /*1f500*/  BAR.ARV R0, 0x100 ;  /* 0x000400000000751d */ /* 0x0005ec0000002000 */
[----:B------:R-:W2:Y:S01]  /*1f510*/  MUFU.EX2 R94, R94 ;  /* 0x0000005e005e7308 */ /* 0x000ea20000000800 */
[----:B0-----:R-:W-:-:S01]  /*1f520*/  FADD.FTZ R159, R91, R112 ;  /* 0x000000705b9f7221 */ /* 0x001fc20000010000 */
[----:B------:R0:W-:Y:S06]  /*1f530*/  @!P0 SYNCS.ARRIVE.TRANS64.RED.A1T0 RZ, [R3+URZ], RZ ;  /* 0x000000ff03ff89a7 */ /* 0x0001ec000810043f */
[----:B------:R-:W3:Y:S01]  /*1f540*/  MUFU.EX2 R180, R180 ;  /* 0x000000b400b47308 */ /* 0x000ee20000000800 */
[----:B-1----:R-:W-:-:S07]  /*1f550*/  FADD.FTZ R111, R147, R132 ;  /* 0x00000084936f7221 */ /* 0x002fce0000010000 */
[----:B------:R-:W1:Y:S01]  /*1f560*/  MUFU.EX2 R95, R95 ;  /* 0x0000005f005f7308 */ /* 0x000e620000000800 */
[----:B--2---:R-:W-:-:S07]  /*1f570*/  FADD.FTZ R0, R94, R159 ;  /* 0x0000009f5e007221 */ /* 0x004fce0000010000 */
[----:B------:R-:W0:Y:S01]  /*1f580*/  MUFU.EX2 R101, R101 ;  /* 0x0000006500657308 */ /* 0x000e220000000800 */
[----:B---3--:R-:W-:-:S07]  /*1f590*/  FADD.FTZ R112, R180, R111 ;  /* 0x0000006fb4707221 */ /* 0x008fce0000010000 */
        /* <DEDUP_REMOVED lines=14> */
[----:B0-----:R-:W-:-:S03]  /*1f680*/  FADD.FTZ R3, R7, R112 ;  /* 0x0000007007037221 */ /* 0x001fc60000010000 */
[----:B--2---:R-:W-:Y:S01]  /*1f690*/  FADD.FTZ R0, R103, R0 ;  /* 0x0000000067007221 */ /* 0x004fe20000010000 */
[----:B------:R-:W-:Y:S06]  /*1f6a0*/  @!P1 BRA `(.L_x_2325) ;  /* 0x0000000000049947 */ /* 0x000fec0003800000 */
[----:B------:R-:W-:Y:S01]  /*1f6b0*/  BPT.TRAP 0x1 ;  /* 0x000000040000795c */ /* 0x000fe20000300000 */
.L_x_2325:
        /* <DEDUP_REMOVED lines=10> */
[----:B------:R-:W-:Y:S01]  /*1f760*/  IADD3 R6, R6, 0x29860, RZ ;  /* 0x0002986006067810 */ /* 0x000fe20007ffe0ff */
[-C--:B------:R-:W-:Y:S01]  /*1f770*/  FMUL.FTZ R29, R29, R151.reuse ;  /* 0x000000971d1d7220 */ /* 0x080fe20000410000 */
[----:B------:R-:W-:Y:S01]  /*1f780*/  F2FP.SATFINITE.E4M3.F32.PACK_AB_MERGE_C R113, R113, R130, RZ ;  /* 0x000000827171723e */ /* 0x000fe200048070ff */
[-C--:B------:R-:W-:Y:S01]  /*1f790*/  FMUL.FTZ R32, R32, R151.reuse ;  /* 0x0000009720207220 */ /* 0x080fe20000410000 */
[----:B------:R-:W-:Y:S01]  /*1f7a0*/  PRMT R6, R9, 0x654, R6 ;  /* 0x0000065409067816 */ /* 0x000fe20000000006 */
[----:B------:R-:W-:Y:S01]  /*1f7b0*/  FMUL.FTZ R33, R33, R151 ;  /* 0x0000009721217220 */ /* 0x000fe20000410000 */
[----:B------:R-:W-:Y:S01]  /*1f7c0*/  F2FP.SATFINITE.E4M3.F32.PACK_AB_MERGE_C R119, R152, R119, RZ ;  /* 0x000000779877723e */ /* 0x000fe200048070ff */
[-C--:B------:R-:W-:Y:S01]  /*1f7d0*/  FMUL.FTZ R36, R36, R151.reuse ;  /* 0x0000009724247220 */ /* 0x080fe20000410000 */
[----:B------:R-:W-:Y:S01]  /*1f7e0*/  F2FP.SATFINITE.E4M3.F32.PACK_AB_MERGE_C R7, R7, R96, RZ ;  /* 0x000000600707723e */ /* 0x000fe200048070ff */
[----:B------:R0:W-:Y:S01]  /*1f7f0*/  SYNCS.ARRIVE.TRANS64.RED.A1T0 RZ, [R6+URZ], RZ ;  /* 0x000000ff06ff79a7 */ /* 0x0001e2000810043f */
[----:B------:R-:W-:Y:S01]  /*1f800*/  F2FP.SATFINITE.E4M3.F32.PACK_AB_MERGE_C R113, R141, R120, R113 ;  /* 0x000000788d71723e */ /* 0x000fe20004807071 */
        /* <DEDUP_REMOVED lines=91> */
[----:B0-----:R-:W-:-:S02]  /*1fdc0*/  IMAD.MOV.U32 R6, RZ, RZ, R21 ;  /* 0x000000ffff067224 */ /* 0x001fc400078e0015 */
[----:B------:R-:W-:Y:S02]  /*1fdd0*/  IMAD.MOV.U32 R7, RZ, RZ, R89 ;  /* 0x000000ffff077224 */ /* 0x000fe400078e0059 */
[----:B------:R-:W-:Y:S02]  /*1fde0*/  IMAD.MOV.U32 R10, RZ, RZ, R11 ;  /* 0x000000ffff0a7224 */ /* 0x000fe400078e000b */
[----:B------:R-:W-:Y:S01]  /*1fdf0*/  IMAD.MOV.U32 R182, RZ, RZ, R113 ;  /* 0x000000ffffb67224 */ /* 0x000fe200078e0071 */
[----:B------:R-:W-:Y:S06]  /*1fe00*/  @P0 BRA `(.L_x_2326) ;  /* 0xffffffb800400947 */ /* 0x000fec000383ffff */
[----:B------:R-:W-:-:S07]  /*1fe10*/  IMAD.MOV.U32 R145, RZ, RZ, R11 ;  /* 0x000000ffff917224 */ /* 0x000fce00078e000b */
.L_x_2315:
[----:B------:R-:W-:-:S13]  /*1fe20*/  ISETP.GE.AND P0, PT, R8, RZ, PT ;  /* 0x000000ff0800720c */ /* 0x000fda0003f06270 */
[----:B------:R-:W-:Y:S05]  /*1fe30*/  @!P0 BRA `(.L_x_2327) ;  /* 0x0000003c00288947 */ /* 0x000fea0003800000 */
[----:B------:R-:W-:Y:S01]  /*1fe40*/  MOV R5, R21 ;  /* 0x0000001500057202 */ /* 0x000fe20000000f00 */
[----:B------:R-:W-:Y:S02]  /*1fe50*/  IMAD.MOV.U32 R6, RZ, RZ, R89 ;  /* 0x000000ffff067224 */ /* 0x000fe400078e0059 */
[----:B------:R-:W-:Y:S02]  /*1fe60*/  IMAD.MOV.U32 R7, RZ, RZ, R188 ;  /* 0x000000ffff077224 */ /* 0x000fe400078e00bc */
[----:B------:R-:W-:-:S07]  /*1fe70*/  IMAD.MOV.U32 R9, RZ, RZ, R145 ;  /* 0x000000ffff097224 */ /* 0x000fce00078e0091 */
.L_x_2339:
        /* <DEDUP_REMOVED lines=8> */
.L_x_2329:
[----:B------:R-:W-:-:S04]  /*1ff00*/  IADD3 R10, R9, 0x1, RZ ;  /* 0x00000001090a7810 */ /* 0x000fc80007ffe0ff */
[----:B------:R-:W-:-:S04]  /*1ff10*/  ISETP.NE.AND P2, PT, R10, 0x2, PT ;  /* 0x000000020a00780c */ /* 0x000fc80003f45270 */
[----:B------:R-:W-:Y:S02]  /*1ff20*/  SEL R11, R10, RZ, P2 ;  /* 0x000000ff0a0b7207 */ /* 0x000fe40001000000 */
[----:B------:R-:W-:-:S03]  /*1ff30*/  SHF.L.U32 R10, R188, 0x1f, RZ ;  /* 0x0000001fbc0a7819 */ /* 0x000fc600000006ff */
[----:B------:R-:W-:-:S04]  /*1ff40*/  IMAD R11, R11, 0x8, R16 ;  /* 0x000000080b0b7824 */ /* 0x000fc800078e0210 */
[----:B------:R0:W1:Y:S01]  /*1ff50*/  SYNCS.PHASECHK.TRANS64.TRYWAIT P2, [R11+URZ+0x29830], R10 ;  /* 0x0298300a0b0075a7 */ /* 0x000062000804017f */
[----:B------:R-:W-:Y:S05]  /*1ff60*/  @!P1 BRA `(.L_x_2330) ;  /* 0x0000000000049947 */ /* 0x000fea0003800000 */
[----:B------:R-:W-:Y:S01]  /*1ff70*/  BPT.TRAP 0x1 ;  /* 0x000000040000795c */ /* 0x000fe20000300000 */
.L_x_2330:
[----:B------:R-:W-:Y:S04]  /*1ff80*/  BSSY B0, `(.L_x_2328) ;  /* 0x0000004000007945 */ /* 0x000fe80003800000 */
[----:B-1----:R-:W-:Y:S05]  /*1ff90*/  @P2 BRA `(.L_x_2331) ;  /* 0x0000000000082947 */ /* 0x002fea0003800000 */
[----:B------:R-:W1:Y:S02]  /*1ffa0*/  SYNCS.PHASECHK.TRANS64.TRYWAIT P2, [R11+URZ+0x29830], R10 ;  /* 0x0298300a0b0075a7 */ /* 0x000e64000804017f */
[----:B-1----:R-:W-:Y:S05]  /*1ffb0*/  @!P2 BRA `(.L_x_2332) ;  /* 0x000000dc0028a947 */ /* 0x002fea0003800000 */
.L_x_2331:
[----:B------:R-:W-:Y:S05]  /*1ffc0*/  BSYNC B0 ;  /* 0x0000000000007941 */ /* 0x000fea0003800000 */
.L_x_2328:
[----:B01----:R-:W0:Y:S01]  /*1ffd0*/  S2R R11, SR_TID.X ;  /* 0x00000000000b7919 */ /* 0x003e220000002100 */
[----:B------:R-:W-:Y:S01]  /*1ffe0*/  VIADD R10, R9, 0x1 ;  /* 0x00000001090a7836 */ /* 0x000fe20000000000 */
[----:B------:R-:W-:Y:S05]  /*1fff0*/  WARPSYNC.ALL ;  /* 0x0000000000007948 */ /* 0x000fea0003800000 */
[C---:B------:R-:W-:Y:S01]  /*20000*/  ISETP.NE.AND P2, PT, R10.reuse, 0x2, PT ;  /* 0x000000020a00780c */ /* 0x040fe20003f45270 */
[----:B------:R-:W-:Y:S01]  /*20010*/  IMAD.MOV.U32 R13, RZ, RZ, -0x7fffffe0 ;  /* 0x80000020ff0d7424 */ /* 0x000fe200078e00ff */
[----:B------:R-:W-:Y:S01]  /*20020*/  UMOV UR28, UR24 ;  /* 0x00000018001c7c82 */ /* 0x000fe20008000000 */
[----:B------:R-:W-:Y:S01]  /*20030*/  IMAD.MOV.U32 R15, RZ, RZ, -0x7fffffe0 ;  /* 0x80000020ff0f7424 */ /* 0x000fe200078e00ff */
        /* <DEDUP_REMOVED lines=19> */
[----:B------:R-:W-:Y:S01]  /*20170*/  UMOV UR49, UR25 ;  /* 0x0000001900317c82 */ /* 0x000fe20008000000 */
[----:B------:R-:W-:-:S02]  /*20180*/  R2UR UR47, R15 ;  /* 0x000000000f2f72ca */ /* 0x000fc400000e0000 */
[----:B0-----:R-:W-:Y:S02]  /*20190*/  SHF.R.U32.HI R11, RZ, 0x7, R11 ;  /* 0x00000007ff0b7819 */ /* 0x001fe4000001160b */
[----:B------:R-:W-:Y:S01]  /*201a0*/  R2UR UR46, R14 ;  /* 0x000000000e2e72ca */ /* 0x000fe200000e0000 */
[----:B------:R-:W-:Y:S01]  /*201b0*/  VIADD R14, R12, 0x2 ;  /* 0x000000020c0e7836 */ /* 0x000fe20000000000 */
[----:B------:R-:W-:Y:S01]  /*201c0*/  R2UR UR50, R20 ;  /* 0x00000000143272ca */ /* 0x000fe200000e0000 */
[----:B------:R-:W-:Y:S01]  /*201d0*/  VIADD R11, R11, 0x8 ;  /* 0x000000080b0b7836 */ /* 0x000fe20000000000 */
[----:B------:R-:W-:Y:S02]  /*201e0*/  R2UR UR51, R21 ;  /* 0x00000000153372ca */ /* 0x000fe400000e0000 */
[----:B------:R-:W-:Y:S02]  /*201f0*/  MOV R15, 0x80000020 ;  /* 0x80000020000f7802 */ /* 0x000fe40000000f00 */
[----:B------:R0:W-:Y:S01]  /*20200*/  BAR.SYNC.DEFER_BLOCKING R11, 0x100 ;  /* 0x0004000b0000751d */ /* 0x0001e20000010000 */
[----:B------:R-:W-:Y:S01]  /*20210*/  R2UR UR6, R14 ;  /* 0x000000000e0672ca */ /* 0x000fe200000e0000 */
[----:B------:R-:W-:Y:S01]  /*20220*/  VIADD R14, R12, 0x82 ;  /* 0x000000820c0e7836 */ /* 0x000fe20000000000 */
[----:B------:R-:W-:Y:S01]  /*20230*/  R2UR UR7, R15 ;  /* 0x000000000f0772ca */ /* 0x000fe200000e0000 */
[----:B------:R-:W-:Y:S01]  /*20240*/  IMAD.MOV.U32 R15, RZ, RZ, -0x7fffffe0 ;  /* 0x80000020ff0f7424 */ /* 0x000fe200078e00ff */
[----:B------:R-:W-:Y:S01]  /*20250*/  MOV R13, 0x80000020 ;  /* 0x80000020000d7802 */ /* 0x000fe20000000f00 */
        /* <DEDUP_REMOVED lines=190> */
[C---:B------:R-:W-:Y:S02]  /*20e40*/  VIADD R14, R12.reuse, 0x682 ;  /* 0x000006820c0e7836 */ /* 0x040fe40000000000 */
[----:B------:R-:W-:Y:S02]  /*20e50*/  IMAD.MOV.U32 R15, RZ, RZ, -0x7fffffe0 ;  /* 0x80000020ff0f7424 */ /* 0x000fe400078e00ff */
[----:B------:R-:W-:Y:S01]  /*20e60*/  VIADD R12, R12, 0x702 ;  /* 0x000007020c0c7836 */ /* 0x000fe20000000000 */
[----:B------:R-:W-:-:S02]  /*20e70*/  WARPGROUP.DEPBAR.LE gsb0, 0x0 ;  /* 0x00008000000079c5 */ /* 0x000fc40000010000 */
        /* <DEDUP_REMOVED lines=32> */
.L_x_2334:
[----:B------:R-:W-:Y:S01]  /*21080*/  SHF.L.U32 R7, R7, 0x1f, RZ ;  /* 0x0000001f07077819 */ /* 0x000fe200000006ff */
[----:B------:R-:W-:-:S04]  /*21090*/  IMAD R12, R9, 0x8, R16 ;  /* 0x00000008090c7824 */ /* 0x000fc800078e0210 */
[----:B------:R0:W1:Y:S01]  /*210a0*/  SYNCS.PHASECHK.TRANS64.TRYWAIT P0, [R12+URZ+0x29850], R7 ;  /* 0x029850070c0075a7 */ /* 0x000062000800017f */
[----:B------:R-:W-:Y:S05]  /*210b0*/  @!P1 BRA `(.L_x_2335) ;  /* 0x0000000000049947 */ /* 0x000fea0003800000 */
[----:B------:R-:W-:Y:S01]  /*210c0*/  BPT.TRAP 0x1 ;  /* 0x000000040000795c */ /* 0x000fe20000300000 */
.L_x_2335:
[----:B------:R-:W-:Y:S04]  /*210d0*/  BSSY B0, `(.L_x_2333) ;  /* 0x0000004000007945 */ /* 0x000fe80003800000 */
[----:B-1----:R-:W-:Y:S05]  /*210e0*/  @P0 BRA `(.L_x_2336) ;  /* 0x0000000000080947 */ /* 0x002fea0003800000 */
[----:B------:R-:W1:Y:S02]  /*210f0*/  SYNCS.PHASECHK.TRANS64.TRYWAIT P0, [R12+URZ+0x29850], R7 ;  /* 0x029850070c0075a7 */ /* 0x000e64000800017f */
[----:B-1----:R-:W-:Y:S05]  /*21100*/  @!P0 BRA `(.L_x_2337) ;  /* 0x000000c800e88947 */ /* 0x002fea0003800000 */
.L_x_2336:
[----:B------:R-:W-:Y:S05]  /*21110*/  BSYNC B0 ;  /* 0x0000000000007941 */ /* 0x000fea0003800000 */
.L_x_2333:
[C---:B01----:R-:W-:Y:S01]  /*21120*/  FMUL.FTZ R7, R2.reuse, R152 ;  /* 0x0000009802077220 */ /* 0x043fe20000410000 */
        /* <DEDUP_REMOVED lines=25> */
[----:B0-----:R-:W-:Y:S01]  /*212c0*/  FMNMX.FTZ R20, R7, R6, !PT ;  /* 0x0000000607147209 */ /* 0x001fe20007810000 */
        /* <DEDUP_REMOVED lines=77> */
[----:B------:R-:W-:Y:S05]  /*217a0*/  WARPSYNC.ALL ;  /* 0x0000000000007948 */ /* 0x000fea0003800000 */
[----:B------:R-:W-:Y:S01]  /*217b0*/  WARPGROUP.ARRIVE ;  /* 0x00000000000079c5 */ /* 0x000fe20000000000 */
[----:B------:R-:W1:Y:S01]  /*217c0*/  MUFU.TANH R157, R157 ;  /* 0x0000009d009d7308 */ /* 0x000e620000002400 */
[----:B--2---:R-:W-:-:S04]  /*217d0*/  FMNMX.FTZ R20, R156, R20, !PT ;  /* 0x000000149c147209 */ /* 0x004fc80007810000 */
        /* <DEDUP_REMOVED lines=9> */
[----:B--2---:R-:W-:Y:S02]  /*21870*/  LOP3.LUT R228, R202, 0x7f, RZ, 0xc0, !PT ;  /* 0x0000007fcae47812 */ /* 0x004fe400078ec0ff */
[----:B------:R-:W0:Y:S02]  /*21880*/  S2R R202, SR_TID.X ;  /* 0x0000000000ca7919 */ /* 0x000e240000002100 */
[----:B------:R-:W-:Y:S01]  /*21890*/  ISETP.NE.AND P0, PT, R228, RZ, PT ;  /* 0x000000ffe400720c */ /* 0x000fe20003f05270 */
[----:B------:R-:W2:Y:S01]  /*218a0*/  MUFU.TANH R165, R165 ;  /* 0x000000a500a57308 */ /* 0x000ea20000002400 */
[----:B-1----:R-:W-:-:S07]  /*218b0*/  FMNMX.FTZ R88, R137, R88, !PT ;  /* 0x0000005889587209 */ /* 0x002fce0007810000 */
[----:B------:R-:W1:Y:S01]  /*218c0*/  MUFU.TANH R163, R163 ;  /* 0x000000a300a37308 */ /* 0x000e620000002400 */
[----:B---3--:R-:W-:-:S07]  /*218d0*/  FMNMX.FTZ R20, R161, R20, !PT ;  /* 0x00000014a1147209 */ /* 0x008fce0007810000 */
[----:B------:R-:W3:Y:S01]  /*218e0*/  MUFU.TANH R141, R141 ;  /* 0x0000008d008d7308 */ /* 0x000ee20000002400 */
[----:B--2---:R-:W-:-:S07]  /*218f0*/  FMNMX.FTZ R88, R165, R88, !PT ;  /* 0x00000058a5587209 */ /* 0x004fce0007810000 */
[----:B------:R-:W2:Y:S01]  /*21900*/  MUFU.TANH R139, R139 ;  /* 0x0000008b008b7308 */ /* 0x000ea20000002400 */
[----:B-1----:R-:W-:Y:S02]  /*21910*/  FMNMX.FTZ R20, R163, R20, !PT ;  /* 0x00000014a3147209 */ /* 0x002fe40007810000 */
[----:B0-----:R-:W-:-:S05]  /*21920*/  SHF.R.U32.HI R202, RZ, 0x7, R202 ;  /* 0x00000007ffca7819 */ /* 0x001fca00000116ca */
[----:B------:R-:W0:Y:S01]  /*21930*/  MUFU.TANH R193, R193 ;  /* 0x000000c100c17308 */ /* 0x000e220000002400 */
[----:B---3--:R-:W-:-:S07]  /*21940*/  FMNMX.FTZ R88, R141, R88, !PT ;  /* 0x000000588d587209 */ /* 0x008fce0007810000 */
        /* <DEDUP_REMOVED lines=116> */
[----:B---3--:R-:W-:Y:S01]  /*22090*/  FMNMX.FTZ R89, R103, R20, !PT ;  /* 0x0000001467597209 */ /* 0x008fe20007810000 */
[----:B------:R-:W-:Y:S01]  /*220a0*/  VIADD R20, R16, 0x400 ;  /* 0x0000040010147836 */ /* 0x000fe20000000000 */
[----:B0-----:R-:W-:Y:S01]  /*220b0*/  FMNMX.FTZ R102, R88, R21, !PT ;  /* 0x0000001558667209 */ /* 0x001fe20007810000 */
[----:B------:R-:W-:-:S03]  /*220c0*/  IMAD.MOV.U32 R21, RZ, RZ, -0x3ffffff0 ;  /* 0xc0000010ff157424 */ /* 0x000fc600078e00ff */
[----:B------:R-:W-:Y:S01]  /*220d0*/  SHF.R.U32.HI R20, RZ, 0x4, R20 ;  /* 0x00000004ff147819 */ /* 0x000fe20000011614 */
[----:B------:R-:W0:Y:S03]  /*220e0*/  SHFL.BFLY PT, R138, R89, 0x2, 0x1f ;  /* 0x0c401f00598a7f89 */ /* 0x000e2600000e0000 */
[----:B------:R-:W-:Y:S02]  /*220f0*/  LOP3.LUT R20, R20, 0x3fff, RZ, 0xc0, !PT ;  /* 0x00003fff14147812 */ /* 0x000fe400078ec0ff */
[----:B------:R-:W-:Y:S02]  /*22100*/  R2UR UR7, R21 ;  /* 0x00000000150772ca */ /* 0x000fe400000e0000 */
[----:B------:R-:W-:Y:S01]  /*22110*/  LOP3.LUT R20, R20, 0x10000, RZ, 0xfc, !PT ;  /* 0x0001000014147812 */ /* 0x000fe200078efcff */
[----:B------:R-:W1:Y:S04]  /*22120*/  SHFL.BFLY PT, R21, R102, 0x1, 0x1f ;  /* 0x0c201f0066157f89 */ /* 0x000e6800000e0000 */
[----:B------:R-:W-:-:S05]  /*22130*/  IMAD R20, R9, 0x500, R20 ;  /* 0x0000050009147824 */ /* 0x000fca00078e0214 */
[C---:B------:R-:W-:Y:S02]  /*22140*/  R2UR UR6, R20.reuse ;  /* 0x00000000140672ca */ /* 0x040fe400000e0000 */
[----:B------:R-:W-:Y:S02]  /*22150*/  IADD3 R88, R20, 0x100, RZ ;  /* 0x0000010014587810 */ /* 0x000fe40007ffe0ff */
[----:B0-----:R-:W-:Y:S01]  /*22160*/  FMNMX.FTZ R138, R89, R138, !PT ;  /* 0x0000008a598a7209 */ /* 0x001fe20007810000 */
[----:B------:R-:W-:-:S04]  /*22170*/  IMAD.MOV.U32 R89, RZ, RZ, -0x3ffffff0 ;  /* 0xc0000010ff597424 */ /* 0x000fc800078e00ff */
[----:B------:R-:W0:Y:S04]  /*22180*/  SHFL.BFLY PT, R140, R138, 0x1, 0x1f ;  /* 0x0c201f008a8c7f89 */ /* 0x000e2800000e0000 */
[----:B------:R-:W-:Y:S01]  /*22190*/  QGMMA.64x128x32.F32.E4M3.E4M3 R24, R184, gdesc[UR4], R24, gsb0 ;  /* 0x01e00004b8187df3 */ /* 0x000fe20008000818 */
[----:B------:R-:W-:Y:S01]  /*221a0*/  R2UR UR6, R88 ;  /* 0x00000000580672ca */ /* 0x000fe200000e0000 */
[----:B------:R-:W-:Y:S01]  /*221b0*/  IMAD.U32 R88, RZ, RZ, UR54 ;  /* 0x00000036ff587e24 */ /* 0x000fe2000f8e00ff */
[----:B------:R-:W-:Y:S02]  /*221c0*/  R2UR UR7, R89 ;  /* 0x00000000590772ca */ /* 0x000fe400000e0000 */
[----:B-1----:R-:W-:Y:S02]  /*221d0*/  FMNMX.FTZ R89, R102, R21, !PT ;  /* 0x0000001566597209 */ /* 0x002fe40007810000 */
[----:B0-----:R-:W-:-:S05]  /*221e0*/  FMNMX.FTZ R21, R138, R140, !PT ;  /* 0x0000008c8a157209 */ /* 0x001fca0007810000 */
[----:B------:R-:W-:-:S04]  /*221f0*/  FADD.FTZ R5, -R21, R5 ;  /* 0x0000000515057221 */ /* 0x000fc80000010100 */
[----:B------:R-:W-:-:S06]  /*22200*/  FMUL.FTZ R5, R5, R88 ;  /* 0x0000005805057220 */ /* 0x000fcc0000410000 */
[----:B------:R-:W-:Y:S01]  /*22210*/  MUFU.EX2 R5, R5 ;  /* 0x0000000500057308 */ /* 0x000fe20000000800 */
[----:B------:R-:W-:Y:S02]  /*22220*/  WARPGROUP.DEPBAR.LE gsb0, 0x0 ;  /* 0x00008000000079c5 */ /* 0x000fe40000010000 */
[----:B------:R-:W-:Y:S01]  /*22230*/  WARPGROUP.ARRIVE ;  /* 0x00000000000079c5 */ /* 0x000fe20000000000 */
[----:B------:R-:W-:-:S01]  /*22240*/  FADD.FTZ R185, -R89, R6 ;  /* 0x0000000659b97221 */ /* 0x000fc20000010100 */
[----:B------:R-:W-:-:S03]  /*22250*/  FFMA.FTZ R187, R89, R88, -8 ;  /* 0xc100000059bb7423 */ /* 0x000fc60000010058 */
[-C--:B------:R-:W-:Y:S01]  /*22260*/  FMUL.FTZ R6, R185, R88.reuse ;  /* 0x00000058b9067220 */ /* 0x080fe20000410000 */
[----:B------:R-:W-:Y:S01]  /*22270*/  QGMMA.64x128x32.F32.E4M3.E4M3 R24, R180, gdesc[UR4], R24, gsb0 ;  /* 0x01e00004b4187df3 */ /* 0x000fe20008000818 */
[----:B------:R-:W-:-:S01]  /*22280*/  FFMA.FTZ R185, R7, R88, -R187 ;  /* 0x0000005807b97223 */ /* 0x000fc200000108bb */
[----:B------:R-:W-:Y:S01]  /*22290*/  MOV R7, 0xc0000010 ;  /* 0xc000001000077802 */ /* 0x000fe20000000f00 */
[----:B------:R0:W-:Y:S01]  /*222a0*/  MUFU.EX2 R102, R6 ;  /* 0x0000000600667308 */ /* 0x0001e20000000800 */
[----:B------:R-:W-:-:S01]  /*222b0*/  FFMA.FTZ R138, R11, R88, -R187 ;  /* 0x000000580b8a7223 */ /* 0x000fc200000108bb */
[-CC-:B------:R-:W-:Y:S01]  /*222c0*/  FFMA.FTZ R146, R193, R88.reuse, -R187.reuse ;  /* 0x00000058c1927223 */ /* 0x180fe200000108bb */
[----:B------:R-:W-:Y:S01]  /*222d0*/  R2UR UR7, R7 ;  /* 0x00000000070772ca */ /* 0x000fe200000e0000 */
[----:B------:R-:W-:Y:S02]  /*222e0*/  IMAD.MOV.U32 R7, RZ, RZ, -0x3ffffff0 ;  /* 0xc0000010ff077424 */ /* 0x000fe400078e00ff */
[----:B------:R-:W-:-:S01]  /*222f0*/  FFMA.FTZ R193, R235, R88, -R187 ;  /* 0x00000058ebc17223 */ /* 0x000fc200000108bb */
[-CC-:B------:R-:W-:Y:S01]  /*22300*/  FFMA.FTZ R235, R116, R88.reuse, -R187.reuse ;  /* 0x0000005874eb7223 */ /* 0x180fe200000108bb */
[----:B------:R-:W-:-:S01]  /*22310*/  FFMA.FTZ R11, R14, R88, -R187 ;  /* 0x000000580e0b7223 */ /* 0x000fc200000108bb */
[----:B------:R-:W1:Y:S01]  /*22320*/  MUFU.EX2 R185, R185 ;  /* 0x000000b900b97308 */ /* 0x000e620000000800 */
[----:B0-----:R-:W-:-:S02]  /*22330*/  VIADD R6, R20, 0x200 ;  /* 0x0000020014067836 */ /* 0x001fc40000000000 */
[-CC-:B------:R-:W-:Y:S01]  /*22340*/  FFMA.FTZ R150, R233, R88.reuse, -R187.reuse ;  /* 0x00000058e9967223 */ /* 0x180fe200000108bb */
[----:B------:R-:W-:-:S01]  /*22350*/  FFMA.FTZ R233, R112, R88, -R187 ;  /* 0x0000005870e97223 */ /* 0x000fc200000108bb */
[-CC-:B------:R-:W-:Y:S01]  /*22360*/  FFMA.FTZ R14, R15, R88.reuse, -R187.reuse ;  /* 0x000000580f0e7223 */ /* 0x180fe200000108bb */
[----:B------:R-:W-:-:S01]  /*22370*/  FFMA.FTZ R112, R118, R88, -R187 ;  /* 0x0000005876707223 */ /* 0x000fc200000108bb */
[----:B------:R-:W-:Y:S01]  /*22380*/  R2UR UR6, R6 ;  /* 0x00000000060672ca */ /* 0x000fe200000e0000 */
[----:B------:R-:W-:Y:S01]  /*22390*/  VIADD R6, R20, 0x300 ;  /* 0x0000030014067836 */ /* 0x000fe20000000000 */
        /* <DEDUP_REMOVED lines=25> */
[----:B------:R-:W-:-:S01]  /*22530*/  FFMA.FTZ R114, R134, R88, -R187 ;  /* 0x0000005886727223 */ /* 0x000fc200000108bb */
[-CC-:B------:R-:W-:Y:S01]  /*22540*/  FFMA.FTZ R104, R104, R88.reuse, -R187.reuse ;  /* 0x0000005868687223 */ /* 0x180fe200000108bb */
[----:B------:R-:W-:-:S01]  /*22550*/  FFMA.FTZ R106, R106, R88, -R187 ;  /* 0x000000586a6a7223 */ /* 0x000fc200000108bb */
[-CC-:B------:R-:W-:Y:S01]  /*22560*/  FFMA.FTZ R92, R92, R88.reuse, -R187.reuse ;  /* 0x000000585c5c7223 */ /* 0x180fe200000108bb */
[----:B------:R-:W-:-:S01]  /*22570*/  FFMA.FTZ R94, R94, R88, -R187 ;  /* 0x000000585e5e7223 */ /* 0x000fc200000108bb */
[-CC-:B------:R-:W-:Y:S01]  /*22580*/  FFMA.FTZ R96, R96, R88.reuse, -R187.reuse ;  /* 0x0000005860607223 */ /* 0x180fe200000108bb */
[----:B------:R-:W-:-:S01]  /*22590*/  FFMA.FTZ R98, R98, R88, -R187 ;  /* 0x0000005862627223 */ /* 0x000fc200000108bb */
[----:B------:R-:W4:Y:S08]  /*225a0*/  MUFU.EX2 R140, R140 ;  /* 0x0000008c008c7308 */ /* 0x000f300000000800 */
        /* <DEDUP_REMOVED lines=14> */
[----:B------:R-:W-:-:S03]  /*22690*/  FFMA.FTZ R183, R128, R88, -R187 ;  /* 0x0000005880b77223 */ /* 0x000fc600000108bb */
[----:B------:R-:W-:Y:S01]  /*226a0*/  MUFU.EX2 R193, R193 ;  /* 0x000000c100c17308 */ /* 0x000fe20000000800 */
[----:B------:R-:W-:Y:S01]  /*226b0*/  QGMMA.64x128x32.F32.E4M3.E4M3 R24, R176, gdesc[UR4], R24, gsb0 ;  /* 0x01e00004b0187df3 */ /* 0x000fe20008000818 */
[----:B------:R-:W-:Y:S01]  /*226c0*/  R2UR UR6, R6 ;  /* 0x00000000060672ca */ /* 0x000fe200000e0000 */
[----:B0-----:R-:W-:Y:S01]  /*226d0*/  FADD.FTZ R6, R138, R3 ;  /* 0x000000038a067221 */ /* 0x001fe20000010000 */
[----:B------:R-:W-:-:S04]  /*226e0*/  R2UR UR7, R7 ;  /* 0x00000000070772ca */ /* 0x000fc800000e0000 */
[----:B------:R-:W-:Y:S01]  /*226f0*/  MUFU.EX2 R154, R154 ;  /* 0x0000009a009a7308 */ /* 0x000fe20000000800 */
[----:B--2---:R-:W-:-:S04]  /*22700*/  FADD.FTZ R7, R11, R6 ;  /* 0x000000060b077221 */ /* 0x004fc80000010000 */
[----:B-1----:R-:W-:-:S03]  /*22710*/  FADD.FTZ R6, R14, R7 ;  /* 0x000000070e067221 */ /* 0x002fc60000010000 */
[----:B------:R-:W-:Y:S01]  /*22720*/  MUFU.EX2 R195, R195 ;  /* 0x000000c300c37308 */ /* 0x000fe20000000800 */
[----:B---3--:R-:W-:-:S04]  /*22730*/  FADD.FTZ R7, R15, R6 ;  /* 0x000000060f077221 */ /* 0x008fc80000010000 */
[----:B----4-:R-:W-:-:S03]  /*22740*/  FADD.FTZ R7, R140, R7 ;  /* 0x000000078c077221 */ /* 0x010fc60000010000 */
        /* <DEDUP_REMOVED lines=19> */
[----:B------:R-:W-:-:S03]  /*22880*/  FFMA.FTZ R100, R21, R88, -8 ;  /* 0xc100000015647423 */ /* 0x000fc60000010058 */
[----:B------:R-:W-:Y:S01]  /*22890*/  MUFU.EX2 R94, R94 ;  /* 0x0000005e005e7308 */ /* 0x000fe20000000800 */
[----:B------:R-:W-:Y:S01]  /*228a0*/  QGMMA.64x128x32.F32.E4M3.E4M3 R24, R172, gdesc[UR4], R24, gsb0 ;  /* 0x01e00004ac187df3 */ /* 0x000fe20008000818 */
[----:B------:R-:W-:-:S01]  /*228b0*/  FFMA.FTZ R12, R12, R88, -R100 ;  /* 0x000000580c0c7223 */ /* 0x000fc20000010864 */
        /* <DEDUP_REMOVED lines=30> */
[----:B-1----:R-:W-:-:S01]  /*22aa0*/  FADD.FTZ R3, R13, R0 ;  /* 0x000000000d037221 */ /* 0x002fc20000010000 */
[-CC-:B------:R-:W-:Y:S01]  /*22ab0*/  FFMA.FTZ R105, R105, R88.reuse, -R100.reuse ;  /* 0x0000005869697223 */ /* 0x180fe20000010864 */
[----:B------:R-:W-:-:S01]  /*22ac0*/  FFMA.FTZ R113, R113, R88, -R100 ;  /* 0x0000005871717223 */ /* 0x000fc20000010864 */
[-CC-:B------:R-:W-:Y:S01]  /*22ad0*/  FFMA.FTZ R90, R90, R88.reuse, -R100.reuse ;  /* 0x000000585a5a7223 */ /* 0x180fe20000010864 */
[----:B------:R-:W-:-:S01]  /*22ae0*/  FFMA.FTZ R91, R91, R88, -R100 ;  /* 0x000000585b5b7223 */ /* 0x000fc20000010864 */
[----:B------:R-:W-:-:S02]  /*22af0*/  FFMA.FTZ R93, R93, R88, -R100 ;  /* 0x000000585d5d7223 */ /* 0x000fc40000010864 */
        /* <DEDUP_REMOVED lines=8> */
[----:B------:R-:W-:-:S06]  /*22b80*/  FADD.FTZ R0, R142, R7 ;  /* 0x000000078e007221 */ /* 0x000fcc0000010000 */
        /* <DEDUP_REMOVED lines=14> */
[----:B------:R-:W-:Y:S02]  /*22c70*/  VIADD R6, R20, 0x400 ;  /* 0x0000040014067836 */ /* 0x000fe40000000000 */
[----:B------:R-:W-:-:S01]  /*22c80*/  FADD.FTZ R3, R159, R0 ;  /* 0x000000009f037221 */ /* 0x000fc20000010000 */
[----:B------:R-:W-:Y:S02]  /*22c90*/  FFMA.FTZ R20, R111, R88, -R100 ;  /* 0x000000586f147223 */ /* 0x000fe40000010864 */
[----:B------:R-:W-:Y:S01]  /*22ca0*/  R2UR UR6, R6 ;  /* 0x00000000060672ca */ /* 0x000fe200000e0000 */
        /* <DEDUP_REMOVED lines=10> */
[----:B------:R-:W-:Y:S01]  /*22d50*/  MOV R7, 0xc0000010 ;  /* 0xc000001000077802 */ /* 0x000fe20000000f00 */
[----:B------:R-:W-:-:S03]  /*22d60*/  FADD.FTZ R164, R154, R111 ;  /* 0x0000006f9aa47221 */ /* 0x000fc60000010000 */
[----:B------:R-:W-:Y:S01]  /*22d70*/  R2UR UR7, R7 ;  /* 0x00000000070772ca */ /* 0x000fe200000e0000 */
[----:B------:R-:W-:-:S01]  /*22d80*/  FADD.FTZ R111, R195, R164 ;  /* 0x000000a4c36f7221 */ /* 0x000fc20000010000 */
[----:B------:R-:W0:Y:S01]  /*22d90*/  MUFU.EX2 R147, R147 ;  /* 0x0000009300937308 */ /* 0x000e220000000800 */
[----:B-1----:R-:W-:-:S01]  /*22da0*/  FADD.FTZ R109, R145, R162 ;  /* 0x000000a2916d7221 */ /* 0x002fc20000010000 */
[----:B------:R-:W-:Y:S01]  /*22db0*/  FFMA.FTZ R7, R115, R88, -R100 ;  /* 0x0000005873077223 */ /* 0x000fe20000010864 */
[----:B------:R-:W-:-:S04]  /*22dc0*/  FADD.FTZ R164, R120, R111 ;  /* 0x0000006f78a47221 */ /* 0x000fc80000010000 */
[----:B------:R-:W-:Y:S01]  /*22dd0*/  FADD.FTZ R111, R181, R164 ;  /* 0x000000a4b56f7221 */ /* 0x000fe20000010000 */
[----:B------:R-:W1:Y:S01]  /*22de0*/  MUFU.EX2 R121, R121 ;  /* 0x0000007900797308 */ /* 0x000e620000000800 */
[----:B--2---:R-:W-:-:S01]  /*22df0*/  FADD.FTZ R162, R132, R109 ;  /* 0x0000006d84a27221 */ /* 0x004fc20000010000 */
[----:B------:R-:W-:Y:S01]  /*22e00*/  FFMA.FTZ R109, R117, R88, -R100 ;  /* 0x00000058756d7223 */ /* 0x000fe20000010864 */
[----:B------:R-:W-:-:S01]  /*22e10*/  FADD.FTZ R164, R122, R111 ;  /* 0x0000006f7aa47221 */ /* 0x000fc20000010000 */
[----:B------:R-:W-:Y:S02]  /*22e20*/  WARPGROUP.DEPBAR.LE gsb0, 0x0 ;  /* 0x00008000000079c5 */ /* 0x000fe40000010000 */
[----:B------:R-:W-:Y:S02]  /*22e30*/  WARPGROUP.ARRIVE ;  /* 0x00000000000079c5 */ /* 0x000fe40000000000 */
[----:B------:R-:W2:Y:S01]  /*22e40*/  MUFU.EX2 R134, R134 ;  /* 0x0000008600867308 */ /* 0x000ea20000000800 */
[----:B0-----:R-:W-:-:S01]  /*22e50*/  FADD.FTZ R162, R147, R162 ;  /* 0x000000a293a27221 */ /* 0x001fc20000010000 */
[----:B------:R-:W-:-:S02]  /*22e60*/  FADD.FTZ R111, R183, R164 ;  /* 0x000000a4b76f7221 */ /* 0x000fc40000010000 */
[----:B------:R-:W-:Y:S02]  /*22e70*/  QGMMA.64x128x32.F32.E4M3.E4M3 R24, R168, gdesc[UR4], R24, gsb0 ;  /* 0x01e00004a8187df3 */ /* 0x000fe40008000818 */
[----:B------:R-:W-:-:S01]  /*22e80*/  FADD.FTZ R164, R104, R111 ;  /* 0x0000006f68a47221 */ /* 0x000fc20000010000 */
[----:B-1----:R-:W-:Y:S01]  /*22e90*/  FADD.FTZ R3, R121, R162 ;  /* 0x000000a279037221 */ /* 0x002fe20000010000 */
[----:B------:R-:W0:Y:S01]  /*22ea0*/  MUFU.EX2 R123, R123 ;  /* 0x0000007b007b7308 */ /* 0x000e220000000800 */
[----:B------:R-:W-:-:S01]  /*22eb0*/  FFMA.FTZ R162, R119, R88, -R100 ;  /* 0x0000005877a27223 */ /* 0x000fc20000010864 */
[----:B------:R-:W-:Y:S01]  /*22ec0*/  FADD.FTZ R111, R229, R164 ;  /* 0x000000a4e56f7221 */ /* 0x000fe20000010000 */
[----:B------:R-:W-:-:S03]  /*22ed0*/  FFMA.FTZ R164, R95, R88, -R100 ;  /* 0x000000585fa47223 */ /* 0x000fc60000010864 */
[----:B------:R-:W-:Y:S01]  /*22ee0*/  FADD.FTZ R166, R106, R111 ;  /* 0x0000006f6aa67221 */ /* 0x000fe20000010000 */
[----:B------:R-:W-:Y:S01]  /*22ef0*/  IADD3 R111, -R202, 0xb, RZ ;  /* 0x0000000bca6f7810 */ /* 0x000fe20007ffe1ff */
        /* <DEDUP_REMOVED lines=21> */
[----:B------:R-:W-:Y:S01]  /*23050*/  FADD.FTZ R0, R108, R95 ;  /* 0x0000005f6c007221 */ /* 0x000fe20000010000 */
[----:B------:R-:W-:-:S01]  /*23060*/  FFMA.FTZ R95, R97, R88, -R100 ;  /* 0x00000058615f7223 */ /* 0x000fc20000010864 */
[----:B------:R-:W-:-:S04]  /*23070*/  FFMA.FTZ R97, R101, R88, -R100 ;  /* 0x0000005865617223 */ /* 0x000fc80000010864 */
[----:B------:R-:W2:Y:S01]  /*23080*/  MUFU.EX2 R7, R7 ;  /* 0x0000000700077308 */ /* 0x000ea20000000800 */
[----:B0-----:R-:W-:-:S07]  /*23090*/  FADD.FTZ R3, R20, R3 ;  /* 0x0000000314037221 */ /* 0x001fce0000010000 */
[----:B------:R-:W0:Y:S01]  /*230a0*/  MUFU.EX2 R109, R109 ;  /* 0x0000006d006d7308 */ /* 0x000e220000000800 */
[----:B-1----:R-:W-:-:S01]  /*230b0*/  FADD.FTZ R166, R6, R3 ;  /* 0x0000000306a67221 */ /* 0x002fc20000010000 */
[----:B------:R-:W-:-:S06]  /*230c0*/  FADD.FTZ R3, R233, R0 ;  /* 0x00000000e9037221 */ /* 0x000fcc0000010000 */
[----:B------:R-:W1:Y:S01]  /*230d0*/  MUFU.EX2 R162, R162 ;  /* 0x000000a200a27308 */ /* 0x000e620000000800 */
[----:B--2---:R-:W-:-:S01]  /*230e0*/  FADD.FTZ R0, R7, R166 ;  /* 0x000000a607007221 */ /* 0x004fc20000010000 */
[-CC-:B------:R-:W-:Y:S01]  /*230f0*/  FFMA.FTZ R166, R99, R88.reuse, -R100.reuse ;  /* 0x0000005863a67223 */ /* 0x180fe20000010864 */
[----:B------:R-:W-:-:S05]  /*23100*/  FFMA.FTZ R100, R103, R88, -R100 ;  /* 0x0000005867647223 */ /* 0x000fca0000010864 */
[----:B------:R-:W2:Y:S08]  /*23110*/  MUFU.EX2 R90, R90 ;  /* 0x0000005a005a7308 */ /* 0x000eb00000000800 */
[----:B------:R-:W3:Y:S08]  /*23120*/  MUFU.EX2 R91, R91 ;  /* 0x0000005b005b7308 */ /* 0x000ef00000000800 */
[----:B------:R-:W4:Y:S08]  /*23130*/  MUFU.EX2 R93, R93 ;  /* 0x0000005d005d7308 */ /* 0x000f300000000800 */
[----:B------:R-:W5:Y:S01]  /*23140*/  MUFU.EX2 R164, R164 ;  /* 0x000000a400a47308 */ /* 0x000f620000000800 */
[----:B------:R-:W-:-:S02]  /*23150*/  WARPGROUP.DEPBAR.LE gsb0, 0x0 ;  /* 0x00008000000079c5 */ /* 0x000fc40000010000 */
[----:B------:R-:W-:Y:S01]  /*23160*/  FADD.FTZ R168, R110, R3 ;  /* 0x000000036ea87221 */ /* 0x000fe20000010000 */
[----:B0-----:R-:W-:-:S01]  /*23170*/  FADD.FTZ R3, R109, R0 ;  /* 0x000000006d037221 */ /* 0x001fc20000010000 */
[----:B------:R-:W-:-:S03]  /*23180*/  @!P0 IMAD R0, R10, 0x8, R16 ;  /* 0x000000080a008824 */ /* 0x000fc600078e0210 */
[----:B------:R-:W-:Y:S01]  /*23190*/  MUFU.EX2 R95, R95 ;  /* 0x0000005f005f7308 */ /* 0x000fe20000000800 */
[----:B------:R-:W-:-:S01]  /*231a0*/  FADD.FTZ R99, R235, R168 ;  /* 0x000000a8eb637221 */ /* 0x000fc20000010000 */
[----:B-1----:R-:W-:Y:S01]  /*231b0*/  FADD.FTZ R3, R162, R3 ;  /* 0x00000003a2037221 */ /* 0x002fe20000010000 */
[----:B------:R-:W-:Y:S02]  /*231c0*/  @!P0 VIADD R0, R0, 0x29840 ;  /* 0x0002984000008836 */ /* 0x000fe40000000000 */
[----:B------:R-:W-:Y:S01]  /*231d0*/  FADD.FTZ R168, R112, R99 ;  /* 0x0000006370a87221 */ /* 0x000fe20000010000 */
[----:B--2---:R-:W-:-:S02]  /*231e0*/  FADD.FTZ R170, R90, R3 ;  /* 0x000000035aaa7221 */ /* 0x004fc40000010000 */
[----:B------:R-:W0:Y:S01]  /*231f0*/  MUFU.EX2 R96, R96 ;  /* 0x0000006000607308 */ /* 0x000e220000000800 */
[----:B------:R-:W-:-:S01]  /*23200*/  FADD.FTZ R3, R237, R168 ;  /* 0x000000a8ed037221 */ /* 0x000fc20000010000 */
[----:B---3--:R-:W-:Y:S01]  /*23210*/  FADD.FTZ R170, R91, R170 ;  /* 0x000000aa5baa7221 */ /* 0x008fe20000010000 */
[----:B------:R-:W-:Y:S01]  /*23220*/  @!P0 PRMT R0, RZ, 0x654, R0 ;  /* 0x00000654ff008816 */ /* 0x000fe20000000000 */
[----:B------:R1:W-:Y:S06]  /*23230*/  BAR.ARV R111, 0x100 ;  /* 0x0004006f0000751d */ /* 0x0003ec0000002000 */
[----:B------:R-:W2:Y:S01]  /*23240*/  MUFU.EX2 R166, R166 ;  /* 0x000000a600a67308 */ /* 0x000ea20000000800 */
[----:B------:R-:W-:-:S01]  /*23250*/  FADD.FTZ R3, R92, R3 ;  /* 0x000000035c037221 */ /* 0x000fc20000010000 */
[----:B----4-:R-:W-:Y:S01]  /*23260*/  FADD.FTZ R99, R93, R170 ;  /* 0x000000aa5d637221 */ /* 0x010fe20000010000 */
[----:B------:R5:W-:Y:S02]  /*23270*/  @!P0 SYNCS.ARRIVE.TRANS64.RED.A1T0 RZ, [R0+URZ], RZ ;  /* 0x000000ff00ff89a7 */ /* 0x000be4000810043f */
[----:B------:R-:W-:-:S03]  /*23280*/  FADD.FTZ R3, R114, R3 ;  /* 0x0000000372037221 */ /* 0x000fc60000010000 */
[----:B------:R-:W3:Y:S01]  /*23290*/  MUFU.EX2 R98, R98 ;  /* 0x0000006200627308 */ /* 0x000ee20000000800 */
[----:B------:R-:W-:-:S01]  /*232a0*/  FADD.FTZ R3, R94, R3 ;  /* 0x000000035e037221 */ /* 0x000fc20000010000 */
[----:B-----5:R-:W-:-:S03]  /*232b0*/  FADD.FTZ R0, R164, R99 ;  /* 0x00000063a4007221 */ /* 0x020fc60000010000 */
[----:B0-----:R-:W-:Y:S01]  /*232c0*/  FADD.FTZ R3, R96, R3 ;  /* 0x0000000360037221 */ /* 0x001fe20000010000 */
[----:B------:R-:W-:-:S02]  /*232d0*/  FADD.FTZ R99, R95, R0 ;  /* 0x000000005f637221 */ /* 0x000fc40000010000 */
[----:B------:R-:W0:Y:S02]  /*232e0*/  MUFU.EX2 R97, R97 ;  /* 0x0000006100617308 */ /* 0x000e240000000800 */
[----:B--2---:R-:W-:-:S06]  /*232f0*/  FADD.FTZ R0, R166, R99 ;  /* 0x00000063a6007221 */ /* 0x004fcc0000010000 */
[----:B------:R-:W2:Y:S01]  /*23300*/  MUFU.EX2 R177, R177 ;  /* 0x000000b100b17308 */ /* 0x000ea20000000800 */
[----:B---3--:R-:W-:-:S07]  /*23310*/  FADD.FTZ R168, R98, R3 ;  /* 0x0000000362a87221 */ /* 0x008fce0000010000 */
[----:B------:R-:W3:Y:S01]  /*23320*/  MUFU.EX2 R100, R100 ;  /* 0x0000006400647308 */ /* 0x000ee20000000800 */
[----:B0-----:R-:W-:-:S01]  /*23330*/  FADD.FTZ R0, R97, R0 ;  /* 0x0000000061007221 */ /* 0x001fc20000010000 */
[----:B--2---:R-:W-:-:S03]  /*23340*/  FADD.FTZ R3, R177, R168 ;  /* 0x000000a8b1037221 */ /* 0x004fc60000010000 */
[----:B---3--:R-:W-:Y:S01]  /*23350*/  FADD.FTZ R0, R100, R0 ;  /* 0x0000000064007221 */ /* 0x008fe20000010000 */
[----:B-1----:R-:W-:Y:S06]  /*23360*/  @!P1 BRA `(.L_x_2338) ;  /* 0x0000000000049947 */ /* 0x002fec0003800000 */
[----:B------:R-:W-:Y:S01]  /*23370*/  BPT.TRAP 0x1 ;  /* 0x000000040000795c */ /* 0x000fe20000300000 */
.L_x_2338:
[----:B------:R-:W-:Y:S01]  /*23380*/  F2FP.SATFINITE.E4M3.F32.PACK_AB_MERGE_C R11, R14, R11, RZ ;  /* 0x0000000b0e0b723e */ /* 0x000fe200048070ff */
[----:B------:R-:W-:Y:S01]  /*23390*/  IMAD R9, R9, 0x8, R16 ;  /* 0x0000000809097824 */ /* 0x000fe200078e0210 */
[----:B------:R-:W-:Y:S01]  /*233a0*/  F2FP.SATFINITE.E4M3.F32.PACK_AB_MERGE_C R116, R153, R116, RZ ;  /* 0x000000749974723e */ /* 0x000fe200048070ff */
[----:B------:R-:W-:Y:S01]  /*233b0*/  FMUL.FTZ R26, R26, R5 ;  /* 0x000000051a1a7220 */ /* 0x000fe20000410000 */
[----:B------:R-:W-:Y:S01]  /*233c0*/  ISETP.GT.AND P0, PT, R8, RZ, PT ;  /* 0x000000ff0800720c */ /* 0x000fe20003f04270 */
[----:B------:R-:W-:Y:S01]  /*233d0*/  VIADD R9, R9, 0x29860 ;  /* 0x0002986009097836 */ /* 0x000fe20000000000 */
[----:B------:R-:W-:Y:S01]  /*233e0*/  F2FP.SATFINITE.E4M3.F32.PACK_AB_MERGE_C R184, R138, R185, R11 ;  /* 0x000000b98ab8723e */ /* 0x000fe2000480700b */
[-C--:B------:R-:W-:Y:S01]  /*233f0*/  FMUL.FTZ R27, R27, R5.reuse ;  /* 0x000000051b1b7220 */ /* 0x080fe20000410000 */
[----:B------:R-:W-:Y:S01]  /*23400*/  F2FP.SATFINITE.E4M3.F32.PACK_AB_MERGE_C R185, R13, R12, R116 ;  /* 0x0000000c0db9723e */ /* 0x000fe20004807074 */
[-C--:B------:R-:W-:Y:S01]  /*23410*/  FMUL.FTZ R30, R30, R5.reuse ;  /* 0x000000051e1e7220 */ /* 0x080fe20000410000 */
[----:B------:R-:W-:Y:S01]  /*23420*/  MOV R12, UR37 ;  /* 0x00000025000c7c02 */ /* 0x000fe20008000f00 */
[-C--:B------:R-:W-:Y:S01]  /*23430*/  FMUL.FTZ R31, R31, R5.reuse ;  /* 0x000000051f1f7220 */ /* 0x080fe20000410000 */
[----:B------:R-:W-:Y:S01]  /*23440*/  F2FP.SATFINITE.E4M3.F32.PACK_AB_MERGE_C R128, R143, R128, RZ ;  /* 0x000000808f80723e */ /* 0x000fe200048070ff */
[-C--:B------:R-:W-:Y:S01]  /*23450*/  FMUL.FTZ R34, R34, R5.reuse ;  /* 0x0000000522227220 */ /* 0x080fe20000410000 */
[----:B------:R-:W-:Y:S01]  /*23460*/  PRMT R9, R12, 0x654, R9 ;  /* 0x000006540c097816 */ /* 0x000fe20000000009 */
[-C--:B------:R-:W-:Y:S01]  /*23470*/  FMUL.FTZ R35, R35, R5.reuse ;  /* 0x0000000523237220 */ /* 0x080fe20000410000 */
[----:B------:R-:W-:Y:S01]  /*23480*/  F2FP.SATFINITE.E4M3.F32.PACK_AB_MERGE_C R122, R183, R122, RZ ;  /* 0x0000007ab77a723e */ /* 0x000fe200048070ff */
[----:B------:R-:W-:Y:S01]  /*23490*/  FMUL.FTZ R38, R38, R5 ;  /* 0x0000000526267220 */ /* 0x000fe20000410000 */
        /* <DEDUP_REMOVED lines=94> */
[----:B------:R-:W-:-:S02]  /*23a80*/  IMAD.MOV.U32 R5, RZ, RZ, R21 ;  /* 0x000000ffff057224 */ /* 0x000fc400078e0015 */
[----:B------:R-:W-:Y:S02]  /*23a90*/  IMAD.MOV.U32 R7, RZ, RZ, R188 ;  /* 0x000000ffff077224 */ /* 0x000fe400078e00bc */
[----:B0-----:R-:W-:Y:S02]  /*23aa0*/  IMAD.MOV.U32 R9, RZ, RZ, R10 ;  /* 0x000000ffff097224 */ /* 0x001fe400078e000a */
[----:B------:R-:W-:Y:S01]  /*23ab0*/  IMAD.MOV.U32 R181, RZ, RZ, R128 ;  /* 0x000000ffffb57224 */ /* 0x000fe200078e0080 */
[----:B------:R-:W-:Y:S06]  /*23ac0*/  @P0 BRA `(.L_x_2339) ;  /* 0xffffffc000ec0947 */ /* 0x000fec000383ffff */
[----:B------:R-:W-:-:S07]  /*23ad0*/  MOV R145, R10 ;  /* 0x0000000a00917202 */ /* 0x000fce0000000f00 */
.L_x_2327:
[----:B------:R-:W-:Y:S05]  /*23ae0*/  WARPSYNC.ALL ;  /* 0x0000000000007948 */ /* 0x000fea0003800000 */
[----:B------:R-:W-:Y:S06]  /*23af0*/  BAR.ARV 0x8, 0x120 ;  /* 0x0204800000007b1d */ /* 0x000fec0000002000 */
[----:B------:R-:W-:Y:S05]  /*23b00*/  @!P1 BRA `(.L_x_2340) ;  /* 0x0000000000049947 */ /* 0x000fea0003800000 */
[----:B------:R-:W-:Y:S01]  /*23b10*/  BPT.TRAP 0x1 ;  /* 0x000000040000795c */ /* 0x000fe20000300000 */
.L_x_2340:
[----:B------:R-:W-:Y:S01]  /*23b20*/  IMAD R11, R145, 0x8, R16 ;  /* 0x00000008910b7824 */ /* 0x000fe200078e0210 */
[----:B------:R-:W-:-:S04]  /*23b30*/  SHF.L.U32 R2, R188, 0x1f, RZ ;  /* 0x0000001fbc027819 */ /* 0x000fc800000006ff */
[----:B------:R0:W1:Y:S01]  /*23b40*/  SYNCS.PHASECHK.TRANS64.TRYWAIT P0, [R11+URZ+0x29850], R2 ;  /* 0x029850020b0075a7 */ /* 0x000062000800017f */
[----:B------:R-:W-:Y:S05]  /*23b50*/  @!P1 BRA `(.L_x_2341) ;  /* 0x0000000000049947 */ /* 0x000fea0003800000 */
[----:B------:R-:W-:Y:S01]  /*23b60*/  BPT.TRAP 0x1 ;  /* 0x000000040000795c */ /* 0x000fe20000300000 */
.L_x_2341:
[----:B------:R-:W-:-:S05]  /*23b70*/  VIADD R16, R16, 0x400 ;  /* 0x0000040010107836 */ /* 0x000fca0000000000 */
[----:B------:R-:W-:-:S04]  /*23b80*/  SHF.R.U32.HI R16, RZ, 0x4, R16 ;  /* 0x00000004ff107819 */ /* 0x000fc80000011610 */
[----:B------:R-:W-:-:S04]  /*23b90*/  LOP3.LUT R16, R16, 0x3fff, RZ, 0xc0, !PT ;  /* 0x00003fff10107812 */ /* 0x000fc800078ec0ff */
[----:B------:R-:W-:Y:S01]  /*23ba0*/  LOP3.LUT R16, R16, 0x10000, RZ, 0xfc, !PT ;  /* 0x0001000010107812 */ /* 0x000fe200078efcff */
[----:B-1----:R-:W-:Y:S06]  /*23bb0*/  @P0 BRA `(.L_x_2342) ;  /* 0x0000000000080947 */ /* 0x002fec0003800000 */
[----:B------:R-:W1:Y:S02]  /*23bc0*/  SYNCS.PHASECHK.TRANS64.TRYWAIT P0, [R11+URZ+0x29850], R2 ;  /* 0x029850020b0075a7 */ /* 0x000e64000800017f */
[----:B-1----:R-:W-:Y:S05]  /*23bd0*/  @!P0 BRA `(.L_x_2343) ;  /* 0x000000a000488947 */ /* 0x002fea0003800000 */
.L_x_2342:
[----:B------:R-:W-:Y:S01]  /*23be0*/  IMAD R4, R145, 0x500, R16 ;  /* 0x0000050091047824 */ /* 0x000fe200078e0210 */
[----:B------:R-:W-:Y:S05]  /*23bf0*/  WARPSYNC.ALL ;  /* 0x0000000000007948 */ /* 0x000fea0003800000 */
[----:B------:R-:W-:Y:S01]  /*23c00*/  IMAD.MOV.U32 R5, RZ, RZ, -0x3ffffff0 ;  /* 0xc0000010ff057424 */ /* 0x000fe200078e00ff */
[C---:B------:R-:W-:Y:S01]  /*23c10*/  R2UR UR6, R4.reuse ;  /* 0x00000000040672ca */ /* 0x040fe200000e0000 */
[----:B------:R-:W-:Y:S01]  /*23c20*/  WARPGROUP.ARRIVE ;  /* 0x00000000000079c5 */ /* 0x000fe20000000000 */
[----:B------:R-:W-:Y:S01]  /*23c30*/  IMAD.MOV.U32 R7, RZ, RZ, -0x3ffffff0 ;  /* 0xc0000010ff077424 */ /* 0x000fe200078e00ff */
[----:B------:R-:W-:Y:S01]  /*23c40*/  IADD3 R6, R4, 0x100, RZ ;  /* 0x0000010004067810 */ /* 0x000fe20007ffe0ff */
[----:B------:R-:W-:Y:S01]  /*23c50*/  ULDC.64 UR4, c[0x0][0x9a0] ;  /* 0x0002680000047ab9 */ /* 0x000fe20000000a00 */
[----:B------:R-:W-:-:S02]  /*23c60*/  R2UR UR7, R5 ;  /* 0x00000000050772ca */ /* 0x000fc400000e0000 */
[----:B------:R-:W-:-:S04]  /*23c70*/  ISETP.NE.U32.AND P0, PT, RZ, UR4, PT ;  /* 0x00000004ff007c0c */ /* 0x000fc8000bf05070 */
[----:B------:R-:W-:-:S07]  /*23c80*/  ISETP.NE.AND.EX P0, PT, RZ, UR5, PT, P0 ;  /* 0x00000005ff007c0c */ /* 0x000fce000bf05300 */
[----:B------:R-:W-:Y:S01]  /*23c90*/  QGMMA.64x128x32.F32.E4M3.E4M3 R24, R184, gdesc[UR4], R24, gsb0 ;  /* 0x01e00004b8187df3 */ /* 0x000fe20008000818 */
[----:B------:R-:W-:Y:S02]  /*23ca0*/  R2UR UR6, R6 ;  /* 0x00000000060672ca */ /* 0x000fe400000e0000 */
[----:B------:R-:W-:-:S03]  /*23cb0*/  R2UR UR7, R7 ;  /* 0x00000000070772ca */ /* 0x000fc600000e0000 */
[----:B------:R-:W0:Y:S01]  /*23cc0*/  @P0 LDC.64 R6, c[0x0][0x9c8] ;  /* 0x00027200ff060b82 */ /* 0x000e220000000a00 */
[----:B------:R-:W-:-:S07]  /*23cd0*/  @P0 SHF.R.S32.HI R13, RZ, 0x1f, R194 ;  /* 0x0000001fff0d0819 */ /* 0x000fce00000114c2 */
[----:B------:R-:W2:Y:S01]  /*23ce0*/  @P0 LDC.64 R8, c[0x0][0x9d0] ;  /* 0x00027400ff080b82 */ /* 0x000ea20000000a00 */
[----:B01----:R-:W-:-:S04]  /*23cf0*/  @P0 IMAD R2, R214, R6, RZ ;  /* 0x00000006d6020224 */ /* 0x003fc800078e02ff */
[C---:B------:R-:W-:Y:S02]  /*23d00*/  @P0 IMAD R5, R210.reuse, R7, R2 ;  /* 0x00000007d2050224 */ /* 0x040fe400078e0202 */
[----:B------:R-:W-:-:S04]  /*23d10*/  @P0 IMAD.WIDE.U32 R6, R210, R6, RZ ;  /* 0x00000006d2060225 */ /* 0x000fc800078e00ff */
[-C--:B--2---:R-:W-:Y:S02]  /*23d20*/  @P0 IMAD R2, R13, R8.reuse, RZ ;  /* 0x000000080d020224 */ /* 0x084fe400078e02ff */
[----:B------:R-:W-:Y:S02]  /*23d30*/  @P0 IMAD.IADD R7, R7, 0x1, R5 ;  /* 0x0000000107070824 */ /* 0x000fe400078e0205 */
[C---:B------:R-:W-:Y:S02]  /*23d40*/  @P0 IMAD R5, R194.reuse, R9, R2 ;  /* 0x00000009c2050224 */ /* 0x040fe400078e0202 */
[----:B------:R-:W-:Y:S01]  /*23d50*/  @P0 IMAD.WIDE.U32 R194, R194, R8, R6 ;  /* 0x00000008c2c20225 */ /* 0x000fe200078e0006 */
[----:B------:R-:W-:-:S03]  /*23d60*/  IADD3 R6, R4, 0x200, RZ ;  /* 0x0000020004067810 */ /* 0x000fc60007ffe0ff */
[----:B------:R-:W-:Y:S01]  /*23d70*/  IMAD.MOV.U32 R7, RZ, RZ, -0x3ffffff0 ;  /* 0xc0000010ff077424 */ /* 0x000fe200078e00ff */
[----:B------:R-:W-:Y:S01]  /*23d80*/  @P0 LEA R8, P2, R194, UR4, 0x2 ;  /* 0x00000004c2080c11 */ /* 0x000fe2000f8410ff */
[----:B------:R-:W-:Y:S02]  /*23d90*/  @P0 IMAD.IADD R5, R195, 0x1, R5 ;  /* 0x00000001c3050824 */ /* 0x000fe400078e0205 */
[----:B------:R-:W-:-:S03]  /*23da0*/  IMAD.MOV.U32 R2, RZ, RZ, 0x3f800000 ;  /* 0x3f800000ff027424 */ /* 0x000fc600078e00ff */
        /* <DEDUP_REMOVED lines=26> */
[----:B------:R-:W0:Y:S01]  /*23f50*/  SHFL.BFLY PT, R4, R7, 0x1, 0x1f ;  /* 0x0c201f0007047f89 */ /* 0x000e2200000e0000 */
        /* <DEDUP_REMOVED lines=9> */
[----:B------:R-:W-:Y:S02]  /*23ff0*/  FSETP.NE.FTZ.AND P0, PT, R8, RZ, PT ;  /* 0x000000ff0800720b */ /* 0x000fe40003f15000 */
[----:B------:R-:W-:Y:S01]  /*24000*/  MOV R7, RZ ;  /* 0x000000ff00077202 */ /* 0x000fe20000000f00 */
        /* <DEDUP_REMOVED lines=19> */
.L_x_2344:
[----:B------:R-:W-:Y:S01]  /*24140*/  VIADD R0, R11, 0x29860 ;  /* 0x000298600b007836 */ /* 0x000fe20000000000 */
[----:B------:R-:W-:Y:S01]  /*24150*/  MOV R5, UR37 ;  /* 0x0000002500057c02 */ /* 0x000fe20008000f00 */
        /* <DEDUP_REMOVED lines=73> */
.L_x_2269:
        /* <DEDUP_REMOVED lines=56> */
[C---:B------:R-:W-:Y:S02]  /*24970*/  IADD3 R11, P2, R4.reuse, 0x4020, RZ ;  /* 0x00004020040b7810 */ /* 0x040fe40007f5e0ff */
[----:B------:R-:W-:-:S02]  /*24980*/  IADD3 R21, P4, R4, 0x60, RZ ;  /* 0x0000006004157810 */ /* 0x000fc40007f9e0ff */
[----:B------:R-:W-:Y:S02]  /*24990*/  IADD3 R25, P5, R4, 0x40, RZ ;  /* 0x0000004004197810 */ /* 0x000fe40007fbe0ff */
[----:B------:R-:W-:Y:S02]  /*249a0*/  SHF.R.U64 R14, R14, 0x3, RZ ;  /* 0x000000030e0e7819 */ /* 0x000fe400000012ff */
[----:B------:R-:W-:Y:S02]  /*249b0*/  IADD3 R27, P1, R4, 0x20, RZ ;  /* 0x00000020041b7810 */ /* 0x000fe40007f3e0ff */
[----:B------:R-:W-:Y:S02]  /*249c0*/  LOP3.LUT R10, R11, 0x380, RZ, 0xc0, !PT ;  /* 0x000003800b0a7812 */ /* 0x000fe400078ec0ff */
[----:B------:R-:W-:Y:S02]  /*249d0*/  LOP3.LUT R20, R21, 0x380, RZ, 0xc0, !PT ;  /* 0x0000038015147812 */ /* 0x000fe400078ec0ff */
[----:B------:R-:W-:-:S02]  /*249e0*/  LOP3.LUT R14, R14, R15, RZ, 0x3c, !PT ;  /* 0x0000000f0e0e7212 */ /* 0x000fc400078e3cff */
        /* <DEDUP_REMOVED lines=16> */
[----:B------:R-:W-:-:S02]  /*24af0*/  LOP3.LUT R4, R15, R4, RZ, 0x3c, !PT ;  /* 0x000000040f047212 */ /* 0x000fc400078e3cff */
[----:B------:R-:W-:Y:S02]  /*24b00*/  IADD3.X R15, RZ, R5, RZ, P3, !PT ;  /* 0x00000005ff0f7210 */ /* 0x000fe40001ffe4ff */
        /* <DEDUP_REMOVED lines=14> */
[----:B------:R-:W-:Y:S02]  /*24bf0*/  MOV R79, R4 ;  /* 0x00000004004f7202 */ /* 0x000fe40000000f00 */
[----:B------:R-:W-:Y:S02]  /*24c00*/  MOV R64, R6 ;  /* 0x0000000600407202 */ /* 0x000fe40000000f00 */
[----:B------:R-:W-:-:S02]  /*24c10*/  MOV R66, R8 ;  /* 0x0000000800427202 */ /* 0x000fc40000000f00 */
[----:B------:R-:W-:Y:S02]  /*24c20*/  MOV R70, R10 ;  /* 0x0000000a00467202 */ /* 0x000fe40000000f00 */
[----:B------:R-:W-:Y:S02]  /*24c30*/  MOV R72, R14 ;  /* 0x0000000e00487202 */ /* 0x000fe40000000f00 */
        /* <DEDUP_REMOVED lines=61> */
[----:B------:R-:W-:Y:S02]  /*25010*/  SEL R14, R20, R37, P0 ;  /* 0x00000025140e7207 */ /* 0x000fe40000000000 */
        /* <DEDUP_REMOVED lines=11> */
[----:B------:R-:W-:Y:S02]  /*250d0*/  SEL R46, R40, R41, P0 ;  /* 0x00000029282e7207 */ /* 0x000fe40000000000 */
[----:B------:R-:W-:Y:S01]  /*250e0*/  MOV R20, RZ ;  /* 0x000000ff00147202 */ /* 0x000fe20000000f00 */
        /* <DEDUP_REMOVED lines=23> */
.L_x_2560:
        /* <DEDUP_REMOVED lines=26> */
[----:B0-----:R-:W-:-:S03]  /*25400*/  IMAD R5, R204, 0x40, R201 ;  /* 0x00000040cc057824 */ /* 0x001fc600078e02c9 */
[----:B------:R1:W5:Y:S01]  /*25410*/  @P0 LDG.E R0, desc[UR56][R212.64] ;  /* 0x00000038d4000981 */ /* 0x000362000c1e1900 */
[----:B------:R-:W-:Y:S01]  /*25420*/  IMAD.WIDE R60, R5, 0x2, R60 ;  /* 0x00000002053c7825 */ /* 0x000fe200078e023c */
[----:B------:R-:W-:Y:S06]  /*25430*/  @P0 BRA `(.L_x_2348) ;  /* 0x0000000000100947 */ /* 0x000fec0003800000 */
[----:B------:R-:W-:Y:S05]  /*25440*/  @!P2 BRA `(.L_x_2348) ;  /* 0x00000000000ca947 */ /* 0x000fea0003800000 */
[----:B------:R-:W2:Y:S04]  /*25450*/  LDG.E R5, desc[UR56][R2.64] ;  /* 0x0000003802057981 */ /* 0x000ea8000c1e1900 */
[----:B-----5:R-:W2:Y:S02]  /*25460*/  LDG.E R0, desc[UR56][R2.64+0x4] ;  /* 0x0000043802007981 */ /* 0x020ea4000c1e1900 */
[----:B--2---:R-:W-:-:S07]  /*25470*/  IMAD.IADD R0, R0, 0x1, -R5 ;  /* 0x0000000100007824 */ /* 0x004fce00078e0a05 */
.L_x_2348:
        /* <DEDUP_REMOVED lines=20> */
[----:B------:R-:W-:Y:S01]  /*255c0*/  SHF.R.U64 R8, R8, 0x3, RZ ;  /* 0x0000000308087819 */ /* 0x000fe200000012ff */
[----:B------:R-:W-:Y:S01]  /*255d0*/  ULDC.64 UR4, c[0x0][0xb40] ;  /* 0x0002d00000047ab9 */ /* 0x000fe20000000a00 */
        /* <DEDUP_REMOVED lines=8> */
[----:B------:R-:W-:-:S02]  /*25660*/  LOP3.LUT P0, RZ, R219, 0x3, RZ, 0xc0, !PT ;  /* 0x00000003dbff7812 */ /* 0x000fc4000780c0ff */
[----:B------:R-:W-:Y:S01]  /*25670*/  LOP3.LUT R24, R24, R25, RZ, 0x3c, !PT ;  /* 0x0000001918187212 */ /* 0x000fe200078e3cff */
[----:B------:R-:W-:Y:S01]  /*25680*/  IMAD.X R25, RZ, RZ, R61, P2 ;  /* 0x000000ffff197224 */ /* 0x000fe200010e063d */
[----:B------:R-:W-:Y:S01]  /*25690*/  LEA.HI.X R45, R2, UR5, R5, 0x2, P5 ;  /* 0x00000005022d7c11 */ /* 0x000fe2000a8f1405 */
[----:B------:R-:W-:Y:S01]  /*256a0*/  ULDC.64 UR4, c[0x0][0xaa0] ;  /* 0x0002a80000047ab9 */ /* 0x000fe20000000a00 */
[----:B------:R-:W-:Y:S02]  /*256b0*/  IADD3 R3, R7, 0x8, RZ ;  /* 0x0000000807037810 */ /* 0x000fe40007ffe0ff */
[----:B------:R-:W-:Y:S02]  /*256c0*/  IADD3 R29, P3, R60, 0x4000, RZ ;  /* 0x000040003c1d7810 */ /* 0x000fe40007f7e0ff */
[----:B------:R-:W-:Y:S01]  /*256d0*/  LOP3.LUT R12, R12, R13, RZ, 0x3c, !PT ;  /* 0x0000000d0c0c7212 */ /* 0x000fe200078e3cff */
[----:B------:R-:W-:Y:S01]  /*256e0*/  IMAD.X R13, RZ, RZ, R61, P1 ;  /* 0x000000ffff0d7224 */ /* 0x000fe200008e063d */
[----:B------:R-:W-:-:S02]  /*256f0*/  IADD3 R33, P4, R60, 0x5000, RZ ;  /* 0x000050003c217810 */ /* 0x000fc40007f9e0ff */
[C---:B------:R-:W-:Y:S02]  /*25700*/  IADD3 R37, P5, R60.reuse, 0x6000, RZ ;  /* 0x000060003c257810 */ /* 0x040fe40007fbe0ff */
[C---:B------:R-:W-:Y:S02]  /*25710*/  LOP3.LUT R2, R60.reuse, 0x380, RZ, 0xc0, !PT ;  /* 0x000003803c027812 */ /* 0x040fe400078ec0ff */
[----:B------:R-:W-:Y:S02]  /*25720*/  IADD3 R5, P2, R60, 0x7000, RZ ;  /* 0x000070003c057810 */ /* 0x000fe40007f5e0ff */
[-C--:B------:R-:W-:Y:S02]  /*25730*/  ISETP.GE.OR P1, PT, R7, R0.reuse, P0 ;  /* 0x000000000700720c */ /* 0x080fe40000726670 */
[----:B------:R-:W-:Y:S01]  /*25740*/  ISETP.GE.OR P0, PT, R3, R0, P0 ;  /* 0x000000000300720c */ /* 0x000fe20000706670 */
[----:B------:R-:W-:Y:S01]  /*25750*/  IMAD.X R41, RZ, RZ, R61, P2 ;  /* 0x000000ffff297224 */ /* 0x000fe200010e063d */
[----:B------:R-:W-:-:S02]  /*25760*/  LOP3.LUT R28, R29, 0x380, RZ, 0xc0, !PT ;  /* 0x000003801d1c7812 */ /* 0x000fc400078ec0ff */
[----:B------:R-:W-:Y:S02]  /*25770*/  LOP3.LUT R32, R33, 0x380, RZ, 0xc0, !PT ;  /* 0x0000038021207812 */ /* 0x000fe400078ec0ff */
[----:B------:R-:W-:Y:S02]  /*25780*/  LOP3.LUT R36, R37, 0x380, RZ, 0xc0, !PT ;  /* 0x0000038025247812 */ /* 0x000fe400078ec0ff */
[----:B------:R-:W-:Y:S02]  /*25790*/  SHF.R.U64 R3, R2, 0x3, RZ ;  /* 0x0000000302037819 */ /* 0x000fe400000012ff */
[----:B------:R-:W-:Y:S01]  /*257a0*/  LOP3.LUT R2, R5, 0x380, RZ, 0xc0, !PT ;  /* 0x0000038005027812 */ /* 0x000fe200078ec0ff */
[----:B------:R-:W-:Y:S01]  /*257b0*/  @!P1 STG.E desc[UR56][R44.64], R91 ;  /* 0x0000005b2c009986 */ /* 0x000fe2000c101938 */
[----:B------:R-:W-:Y:S02]  /*257c0*/  SHF.R.U64 R28, R28, 0x3, RZ ;  /* 0x000000031c1c7819 */ /* 0x000fe400000012ff */
[----:B------:R-:W-:Y:S01]  /*257d0*/  SHF.R.U64 R32, R32, 0x3, RZ ;  /* 0x0000000320207819 */ /* 0x000fe200000012ff */
[----:B------:R0:W-:Y:S01]  /*257e0*/  @!P0 STG.E desc[UR56][R44.64+0x20], R90 ;  /* 0x0000205a2c008986 */ /* 0x0001e2000c101938 */
[----:B------:R-:W-:-:S02]  /*257f0*/  SHF.R.U64 R36, R36, 0x3, RZ ;  /* 0x0000000324247819 */ /* 0x000fc400000012ff */
[----:B------:R-:W-:Y:S01]  /*25800*/  SHF.R.U64 R2, R2, 0x3, RZ ;  /* 0x0000000302027819 */ /* 0x000fe200000012ff */
[----:B------:R-:W5:Y:S01]  /*25810*/  LD.E.128 R8, desc[UR56][R8.64] ;  /* 0x0000003808087980 */ /* 0x000f62000c101d00 */
[----:B------:R-:W-:Y:S01]  /*25820*/  LOP3.LUT R28, R28, R29, RZ, 0x3c, !PT ;  /* 0x0000001d1c1c7212 */ /* 0x000fe200078e3cff */
[--C-:B------:R-:W-:Y:S01]  /*25830*/  IMAD.X R29, RZ, RZ, R61.reuse, P3 ;  /* 0x000000ffff1d7224 */ /* 0x100fe200018e063d */
[----:B------:R-:W-:Y:S01]  /*25840*/  LOP3.LUT R32, R32, R33, RZ, 0x3c, !PT ;  /* 0x0000002120207212 */ /* 0x000fe200078e3cff */
[----:B------:R-:W-:Y:S01]  /*25850*/  IMAD.X R33, RZ, RZ, R61, P4 ;  /* 0x000000ffff217224 */ /* 0x000fe200020e063d */
[----:B------:R-:W-:Y:S01]  /*25860*/  LOP3.LUT R36, R36, R37, RZ, 0x3c, !PT ;  /* 0x0000002524247212 */ /* 0x000fe200078e3cff */
[----:B------:R-:W5:Y:S01]  /*25870*/  LD.E.128 R12, desc[UR56][R12.64] ;  /* 0x000000380c0c7980 */ /* 0x000f62000c101d00 */
[----:B------:R-:W-:Y:S02]  /*25880*/  IADD3.X R37, RZ, R61, RZ, P5, !PT ;  /* 0x0000003dff257210 */ /* 0x000fe40002ffe4ff */
[----:B------:R-:W-:Y:S01]  /*25890*/  LOP3.LUT R40, R2, R5, RZ, 0x3c, !PT ;  /* 0x0000000502287212 */ /* 0x000fe200078e3cff */
[----:B------:R-:W5:Y:S01]  /*258a0*/  LD.E.128 R24, desc[UR56][R24.64] ;  /* 0x0000003818187980 */ /* 0x000f62000c101d00 */
[----:B------:R-:W-:-:S03]  /*258b0*/  LOP3.LUT R60, R3, R60, RZ, 0x3c, !PT ;  /* 0x0000003c033c7212 */ /* 0x000fc600078e3cff */
[----:B------:R-:W5:Y:S01]  /*258c0*/  LD.E.128 R28, desc[UR56][R28.64] ;  /* 0x000000381c1c7980 */ /* 0x000f62000c101d00 */
[----:B------:R-:W-:-:S03]  /*258d0*/  SHF.R.S32.HI R3, RZ, 0x1f, R201 ;  /* 0x0000001fff037819 */ /* 0x000fc600000114c9 */
[----:B------:R1:W5:Y:S04]  /*258e0*/  LD.E.128 R4, desc[UR56][R60.64] ;  /* 0x000000383c047980 */ /* 0x000368000c101d00 */
[----:B------:R-:W5:Y:S04]  /*258f0*/  LD.E.128 R32, desc[UR56][R32.64] ;  /* 0x0000003820207980 */ /* 0x000f68000c101d00 */
[----:B------:R-:W5:Y:S04]  /*25900*/  LD.E.128 R36, desc[UR56][R36.64] ;  /* 0x0000003824247980 */ /* 0x000f68000c101d00 */
[----:B------:R-:W5:Y:S01]  /*25910*/  LD.E.128 R40, desc[UR56][R40.64] ;  /* 0x0000003828287980 */ /* 0x000f62000c101d00 */
[----:B------:R-:W-:Y:S01]  /*25920*/  IMAD R21, R21, UR4, RZ ;  /* 0x0000000415157c24 */ /* 0x000fe2000f8e02ff */
[----:B------:R-:W-:Y:S01]  /*25930*/  @!PT LDS RZ, [RZ] ;  /* 0x00000000fffff984 */ /* 0x000fe20000000800 */
[----:B------:R-:W-:Y:S01]  /*25940*/  @!PT LDS RZ, [RZ] ;  /* 0x00000000fffff984 */ /* 0x000fe20000000800 */
[----:B------:R-:W-:Y:S01]  /*25950*/  @!PT LDS RZ, [RZ] ;  /* 0x00000000fffff984 */ /* 0x000fe20000000800 */
[----:B------:R-:W-:Y:S01]  /*25960*/  @!PT LDS RZ, [RZ] ;  /* 0x00000000fffff984 */ /* 0x000fe20000000800 */
[----:B------:R2:W-:Y:S06]  /*25970*/  MEMBAR.ALL.CTA ;  /* 0x0000000000007992 */ /* 0x0005ec0000008000 */
[----:B--2---:R-:W2:Y:S01]  /*25980*/  FENCE.VIEW.ASYNC.S ;  /* 0x00000000000073c6 */ /* 0x004ea20000000000 */
[----:B------:R-:W-:-:S02]  /*25990*/  IMAD.MOV.U32 R2, RZ, RZ, R201 ;  /* 0x000000ffff027224 */ /* 0x000fc400078e00c9 */
[C---:B------:R-:W-:Y:S02]  /*259a0*/  IMAD R21, R20.reuse, UR5, R21 ;  /* 0x0000000514157c24 */ /* 0x040fe4000f8e0215 */
[----:B------:R-:W-:Y:S01]  /*259b0*/  IMAD.WIDE.U32 R2, R20, UR4, R2 ;  /* 0x0000000414027c25 */ /* 0x000fe2000f8e0002 */
[----:B------:R-:W-:-:S03]  /*259c0*/  ULDC.64 UR4, c[0x0][0xae0] ;  /* 0x0002b80000047ab9 */ /* 0x000fc60000000a00 */
[----:B------:R-:W-:Y:S02]  /*259d0*/  IMAD R47, R217, -0x80, R0 ;  /* 0xffffff80d92f7824 */ /* 0x000fe400078e0200 */
[C---:B------:R-:W-:Y:S02]  /*259e0*/  VIADD R0, R204.reuse, 0x40 ;  /* 0x00000040cc007836 */ /* 0x040fe40000000000 */
[----:B------:R-:W-:Y:S01]  /*259f0*/  IMAD.IADD R3, R3, 0x1, R21 ;  /* 0x0000000103037824 */ /* 0x000fe200078e0215 */
[-C--:B------:R-:W-:Y:S01]  /*25a00*/  ISETP.GE.AND P3, PT, R204, R47.reuse, PT ;  /* 0x0000002fcc00720c */ /* 0x080fe20003f66270 */
[----:B0-----:R-:W-:Y:S01]  /*25a10*/  IMAD R44, R46, UR4, RZ ;  /* 0x000000042e2c7c24 */ /* 0x001fe2000f8e02ff */
[----:B------:R-:W-:Y:S01]  /*25a20*/  IADD3 R20, R204, 0x20, RZ ;  /* 0x00000020cc147810 */ /* 0x000fe20007ffe0ff */
[C---:B------:R-:W-:Y:S01]  /*25a30*/  IMAD.WIDE.U32 R2, R211.reuse, UR4, R2 ;  /* 0x00000004d3027c25 */ /* 0x040fe2000f8e0002 */
[-C--:B------:R-:W-:Y:S02]  /*25a40*/  ISETP.GE.AND P1, PT, R0, R47.reuse, PT ;  /* 0x0000002f0000720c */ /* 0x080fe40003f26270 */
[----:B------:R-:W-:Y:S01]  /*25a50*/  IADD3 R0, R16, 0x29820, RZ ;  /* 0x0002982010007810 */ /* 0x000fe20007ffe0ff */
[----:B------:R-:W-:Y:S01]  /*25a60*/  IMAD R45, R211, UR5, R44 ;  /* 0x00000005d32d7c24 */ /* 0x000fe2000f8e022c */
[----:B------:R-:W-:Y:S01]  /*25a70*/  ULDC.64 UR4, c[0x0][0xae8] ;  /* 0x0002ba0000047ab9 */ /* 0x000fe20000000a00 */
[----:B------:R-:W-:Y:S01]  /*25a80*/  VIADD R21, R204, 0x60 ;  /* 0x00000060cc157836 */ /* 0x000fe20000000000 */
[-C--:B------:R-:W-:Y:S01]  /*25a90*/  ISETP.GE.AND P0, PT, R20, R47.reuse, PT ;  /* 0x0000002f1400720c */ /* 0x080fe20003f06270 */
        /* <DEDUP_REMOVED lines=12> */
[----:B------:R-:W-:Y:S01]  /*25b60*/  MOV R3, R49 ;  /* 0x0000003100037202 */ /* 0x000fe20000000f00 */
[----:B------:R-:W-:Y:S01]  /*25b70*/  ULDC.64 UR4, c[0x0][0xad8] ;  /* 0x0002b60000047ab9 */ /* 0x000fe20000000a00 */
[----:B------:R-:W-:Y:S01]  /*25b80*/  IMAD.MOV.U32 R2, RZ, RZ, R44 ;  /* 0x000000ffff027224 */ /* 0x000fe200078e002c */
[----:B------:R-:W-:Y:S01]  /*25b90*/  ULDC.64 UR6, c[0x0][0xa80] ;  /* 0x0002a00000067ab9 */ /* 0x000fe20000000a00 */
[----:B------:R-:W-:Y:S02]  /*25ba0*/  IMAD R47, R21, UR4, RZ ;  /* 0x00000004152f7c24 */ /* 0x000fe4000f8e02ff */
[C---:B------:R-:W-:Y:S02]  /*25bb0*/  VIADD R0, R201.reuse, 0x40 ;  /* 0x00000040c9007836 */ /* 0x040fe40000000000 */
[C---:B------:R-:W-:Y:S01]  /*25bc0*/  IMAD.WIDE.U32 R2, R20.reuse, UR4, R2 ;  /* 0x0000000414027c25 */ /* 0x040fe2000f8e0002 */
[----:B------:R-:W-:Y:S02]  /*25bd0*/  ULDC UR4, c[0x0][0xa8c] ;  /* 0x0002a30000047ab9 */ /* 0x000fe40000000800 */
[----:B------:R-:W-:Y:S01]  /*25be0*/  ISETP.GE.AND P3, PT, R201, UR4, PT ;  /* 0x00000004c9007c0c */ /* 0x000fe2000bf66270 */
[----:B------:R-:W-:Y:S01]  /*25bf0*/  IMAD R47, R20, UR5, R47 ;  /* 0x00000005142f7c24 */ /* 0x000fe2000f8e022f */
[----:B------:R-:W-:-:S02]  /*25c00*/  ISETP.GE.AND P4, PT, R0, UR4, PT ;  /* 0x0000000400007c0c */ /* 0x000fc4000bf86270 */
[----:B------:R-:W-:Y:S01]  /*25c10*/  LEA R46, P5, R2, UR6, 0x1 ;  /* 0x00000006022e7c11 */ /* 0x000fe2000f8a08ff */
[----:B------:R-:W-:-:S05]  /*25c20*/  IMAD.IADD R3, R3, 0x1, R47 ;  /* 0x0000000103037824 */ /* 0x000fca00078e022f */
[----:B------:R-:W-:-:S05]  /*25c30*/  LEA.HI.X R47, R2, UR7, R3, 0x1, P5 ;  /* 0x00000007022f7c11 */ /* 0x000fca000a8f0c03 */
[----:B-----5:R0:W-:Y:S04]  /*25c40*/  @!P3 STG.E.128 desc[UR56][R46.64], R4 ;  /* 0x000000042e00b986 */ /* 0x0201e8000c101d38 */
[----:B------:R0:W-:Y:S02]  /*25c50*/  @!P4 STG.E.128 desc[UR56][R46.64+0x80], R28 ;  /* 0x0000801c2e00c986 */ /* 0x0001e4000c101d38 */
.L_x_2350:
[----:B------:R-:W-:Y:S05]  /*25c60*/  BSYNC B1 ;  /* 0x0000000000017941 */ /* 0x000fea0003800000 */
.L_x_2349:
        /* <DEDUP_REMOVED lines=20> */
.L_x_2352:
[----:B------:R-:W-:Y:S05]  /*25db0*/  BSYNC B1 ;  /* 0x0000000000017941 */ /* 0x000fea0003800000 */
.L_x_2351:
[----:B------:R-:W-:Y:S04]  /*25dc0*/  BSSY B1, `(.L_x_2353) ;  /* 0x0000014000017945 */ /* 0x000fe80003800000 */
[----:B------:R-:W-:Y:S05]  /*25dd0*/  @P1 BRA `(.L_x_2354) ;  /* 0x0000000000481947 */ /* 0x000fea0003800000 */
[----:B01---5:R-:W-:Y:S01]  /*25de0*/  IADD3 R5, P0, R20, 0x40, RZ ;  /* 0x0000004014057810 */ /* 0x023fe20007f1e0ff */
[----:B------:R-:W-:Y:S01]  /*25df0*/  ULDC.64 UR4, c[0x0][0xad8] ;  /* 0x0002b60000047ab9 */ /* 0x000fe20000000a00 */
[----:B------:R-:W-:Y:S01]  /*25e00*/  IMAD.MOV.U32 R2, RZ, RZ, R44 ;  /* 0x000000ffff027224 */ /* 0x000fe200078e002c */
[----:B------:R-:W-:Y:S01]  /*25e10*/  IADD3 R4, R201, 0x40, RZ ;  /* 0x00000040c9047810 */ /* 0x000fe20007ffe0ff */
[----:B------:R-:W-:Y:S01]  /*25e20*/  IMAD.MOV.U32 R3, RZ, RZ, R49 ;  /* 0x000000ffff037224 */ /* 0x000fe200078e0031 */
[----:B------:R-:W-:Y:S01]  /*25e30*/  ULDC.64 UR6, c[0x0][0xa80] ;  /* 0x0002a00000067ab9 */ /* 0x000fe20000000a00 */
[----:B------:R-:W-:Y:S02]  /*25e40*/  IMAD.X R0, RZ, RZ, R21, P0 ;  /* 0x000000ffff007224 */ /* 0x000fe400000e0615 */
        /* <DEDUP_REMOVED lines=11> */
.L_x_2354:
[----:B------:R-:W-:Y:S05]  /*25f00*/  BSYNC B1 ;  /* 0x0000000000017941 */ /* 0x000fea0003800000 */
.L_x_2353:
[----:B------:R-:W-:Y:S05]  /*25f10*/  @P2 BRA `(.L_x_2355) ;  /* 0x0000000800cc2947 */ /* 0x000fea0003800000 */
[----:B012--5:R-:W-:Y:S01]  /*25f20*/  IADD3 R5, P0, R20, 0x60, RZ ;  /* 0x0000006014057810 */ /* 0x027fe20007f1e0ff */
[----:B------:R-:W-:Y:S01]  /*25f30*/  ULDC.64 UR6, c[0x0][0xad8] ;  /* 0x0002b60000067ab9 */ /* 0x000fe20000000a00 */
[----:B------:R-:W-:Y:S01]  /*25f40*/  IMAD.MOV.U32 R2, RZ, RZ, R44 ;  /* 0x000000ffff027224 */ /* 0x000fe200078e002c */
[----:B------:R-:W-:Y:S01]  /*25f50*/  ULDC UR4, c[0x0][0xa8c] ;  /* 0x0002a30000047ab9 */ /* 0x000fe20000000800 */
[----:B------:R-:W-:Y:S01]  /*25f60*/  IADD3.X R20, RZ, R21, RZ, P0, !PT ;  /* 0x00000015ff147210 */ /* 0x000fe200007fe4ff */
[----:B------:R-:W-:Y:S01]  /*25f70*/  IMAD.MOV.U32 R3, RZ, RZ, R49 ;  /* 0x000000ffff037224 */ /* 0x000fe200078e0031 */
[C---:B------:R-:W-:Y:S02]  /*25f80*/  ISETP.GE.AND P1, PT, R201.reuse, UR4, PT ;  /* 0x00000004c9007c0c */ /* 0x040fe4000bf26270 */
[----:B------:R-:W-:Y:S01]  /*25f90*/  IADD3 R0, R201, 0x40, RZ ;  /* 0x00000040c9007810 */ /* 0x000fe20007ffe0ff */
[----:B------:R-:W-:Y:S02]  /*25fa0*/  IMAD R20, R20, UR6, RZ ;  /* 0x0000000614147c24 */ /* 0x000fe4000f8e02ff */
[----:B------:R-:W-:-:S04]  /*25fb0*/  IMAD.WIDE.U32 R2, R5, UR6, R2 ;  /* 0x0000000605027c25 */ /* 0x000fc8000f8e0002 */
        /* <DEDUP_REMOVED lines=10> */
.L_x_2346:
        /* <DEDUP_REMOVED lines=15> */
[----:B------:R-:W-:Y:S01]  /*26150*/  ISETP.GT.AND P2, PT, R234, 0x7f, PT ;  /* 0x0000007fea00780c */ /* 0x000fe20003f44270 */
[----:B------:R-:W-:-:S12]  /*26160*/  @P1 BRA `(.L_x_2356) ;  /* 0x0000000000101947 */ /* 0x000fd80003800000 */
[----:B------:R-:W-:Y:S05]  /*26170*/  @!P0 BRA `(.L_x_2356) ;  /* 0x00000000000c8947 */ /* 0x000fea0003800000 */
[----:B------:R-:W3:Y:S04]  /*26180*/  LDG.E R5, desc[UR56][R2.64] ;  /* 0x0000003802057981 */ /* 0x000ee8000c1e1900 */
[----:B-----5:R-:W3:Y:S02]  /*26190*/  LDG.E R0, desc[UR56][R2.64+0x4] ;  /* 0x0000043802007981 */ /* 0x020ee4000c1e1900 */
[----:B---3--:R-:W-:-:S07]  /*261a0*/  IMAD.IADD R0, R0, 0x1, -R5 ;  /* 0x0000000100007824 */ /* 0x008fce00078e0a05 */
.L_x_2356:
[----:B------:R-:W-:Y:S01]  /*261b0*/  BSSY B1, `(.L_x_2357) ;  /* 0x000001d000017945 */ /* 0x000fe20003800000 */
[----:B------:R-:W-:Y:S02]  /*261c0*/  SHF.R.S32.HI R8, RZ, 0x1f, R211 ;  /* 0x0000001fff087819 */ /* 0x000fe400000114d3 */
[----:B------:R-:W-:Y:S02]  /*261d0*/  SHF.R.S32.HI R10, RZ, 0x1f, R201 ;  /* 0x0000001fff0a7819 */ /* 0x000fe400000114c9 */
[----:B------:R-:W-:Y:S02]  /*261e0*/  SEL R11, R210, RZ, !P0 ;  /* 0x000000ffd20b7207 */ /* 0x000fe40004000000 */
[----:B------:R-:W-:Y:S02]  /*261f0*/  SEL R214, R214, RZ, !P0 ;  /* 0x000000ffd6d67207 */ /* 0x000fe40004000000 */
[----:B-----5:R-:W-:Y:S01]  /*26200*/  SHF.R.S32.HI R6, RZ, 0x1f, R7 ;  /* 0x0000001fff067819 */ /* 0x020fe20000011407 */
[----:B------:R-:W-:Y:S06]  /*26210*/  @P2 BRA `(.L_x_2358) ;  /* 0x0000000000582947 */ /* 0x000fec0003800000 */
[----:B--2---:R-:W2:Y:S02]  /*26220*/  S2R R2, SR_TID.X ;  /* 0x0000000000027919 */ /* 0x004ea40000002100 */
[----:B--2---:R-:W-:-:S05]  /*26230*/  LEA R2, R217, R2, 0x7 ;  /* 0x00000002d9027211 */ /* 0x004fca00078e38ff */
        /* <DEDUP_REMOVED lines=17> */
[----:B------:R-:W-:Y:S02]  /*26350*/  LEA.HI.X R5, R2, UR5, R3, 0x2, P0 ;  /* 0x0000000502057c11 */ /* 0x000fe400080f1403 */
[----:B------:R-:W-:-:S05]  /*26360*/  MOV R3, 0xff800000 ;  /* 0xff80000000037802 */ /* 0x000fca0000000f00 */
[----:B------:R3:W-:Y:S02]  /*26370*/  STG.E desc[UR56][R4.64], R3 ;  /* 0x0000000304007986 */ /* 0x0007e4000c101938 */
.L_x_2358:
[----:B------:R-:W-:Y:S05]  /*26380*/  BSYNC B1 ;  /* 0x0000000000017941 */ /* 0x000fea0003800000 */
.L_x_2357:
[----:B------:R-:W-:Y:S01]  /*26390*/  ULDC.64 UR4, c[0x0][0xaa0] ;  /* 0x0002a80000047ab9 */ /* 0x000fe20000000a00 */
[----:B--2---:R-:W-:Y:S01]  /*263a0*/  IMAD.MOV.U32 R2, RZ, RZ, R201 ;  /* 0x000000ffff027224 */ /* 0x004fe200078e00c9 */
[----:B------:R-:W-:Y:S01]  /*263b0*/  BSSY B1, `(.L_x_2359) ;  /* 0x000002c000017945 */ /* 0x000fe20003800000 */
[----:B---3--:R-:W-:Y:S02]  /*263c0*/  IMAD.MOV.U32 R3, RZ, RZ, R10 ;  /* 0x000000ffff037224 */ /* 0x008fe400078e000a */
[----:B------:R-:W-:Y:S01]  /*263d0*/  IMAD R4, R6, UR4, RZ ;  /* 0x0000000406047c24 */ /* 0x000fe2000f8e02ff */
[----:B------:R-:W-:Y:S01]  /*263e0*/  IADD3 R6, R204, 0x20, RZ ;  /* 0x00000020cc067810 */ /* 0x000fe20007ffe0ff */
[----:B------:R-:W-:-:S04]  /*263f0*/  IMAD.WIDE.U32 R2, R7, UR4, R2 ;  /* 0x0000000407027c25 */ /* 0x000fc8000f8e0002 */
[----:B------:R-:W-:Y:S01]  /*26400*/  IMAD R7, R7, UR5, R4 ;  /* 0x0000000507077c24 */ /* 0x000fe2000f8e0204 */
[----:B------:R-:W-:Y:S02]  /*26410*/  ULDC.64 UR4, c[0x0][0xae0] ;  /* 0x0002b80000047ab9 */ /* 0x000fe40000000a00 */
[----:B------:R-:W-:Y:S02]  /*26420*/  IMAD R4, R8, UR4, RZ ;  /* 0x0000000408047c24 */ /* 0x000fe4000f8e02ff */
[----:B------:R-:W-:Y:S02]  /*26430*/  IMAD.IADD R3, R3, 0x1, R7 ;  /* 0x0000000103037824 */ /* 0x000fe400078e0207 */
[----:B------:R-:W-:Y:S02]  /*26440*/  IMAD R7, R217, -0x80, R0 ;  /* 0xffffff80d9077824 */ /* 0x000fe400078e0200 */
[C---:B------:R-:W-:Y:S02]  /*26450*/  VIADD R0, R204.reuse, 0x40 ;  /* 0x00000040cc007836 */ /* 0x040fe40000000000 */
[C---:B------:R-:W-:Y:S01]  /*26460*/  IMAD R5, R211.reuse, UR5, R4 ;  /* 0x00000005d3057c24 */ /* 0x040fe2000f8e0204 */
[-C--:B------:R-:W-:Y:S01]  /*26470*/  ISETP.GE.AND P3, PT, R204, R7.reuse, PT ;  /* 0x00000007cc00720c */ /* 0x080fe20003f66270 */
[----:B------:R-:W-:Y:S01]  /*26480*/  IMAD.WIDE.U32 R2, R211, UR4, R2 ;  /* 0x00000004d3027c25 */ /* 0x000fe2000f8e0002 */
[----:B------:R-:W-:Y:S01]  /*26490*/  ULDC.64 UR4, c[0x0][0xae8] ;  /* 0x0002ba0000047ab9 */ /* 0x000fe20000000a00 */
[----:B------:R-:W-:-:S02]  /*264a0*/  ISETP.GE.AND P0, PT, R0, R7, PT ;  /* 0x000000070000720c */ /* 0x000fc40003f06270 */
[----:B------:R-:W-:Y:S01]  /*264b0*/  VIADD R4, R204, 0x60 ;  /* 0x00000060cc047836 */ /* 0x000fe20000000000 */
[-C--:B------:R-:W-:Y:S01]  /*264c0*/  ISETP.GE.AND P2, PT, R6, R7.reuse, PT ;  /* 0x000000070600720c */ /* 0x080fe20003f46270 */
[----:B------:R-:W-:Y:S01]  /*264d0*/  IMAD.IADD R3, R3, 0x1, R5 ;  /* 0x0000000103037824 */ /* 0x000fe200078e0205 */
[----:B------:R-:W-:Y:S01]  /*264e0*/  MOV R6, R204 ;  /* 0x000000cc00067202 */ /* 0x000fe20000000f00 */
        /* <DEDUP_REMOVED lines=24> */
.L_x_2360:
[----:B------:R-:W-:Y:S05]  /*26670*/  BSYNC B1 ;  /* 0x0000000000017941 */ /* 0x000fea0003800000 */
.L_x_2359:
        /* <DEDUP_REMOVED lines=20> */
.L_x_2362:
[----:B------:R-:W-:Y:S05]  /*267c0*/  BSYNC B1 ;  /* 0x0000000000017941 */ /* 0x000fea0003800000 */
.L_x_2361:
[----:B------:R-:W-:Y:S04]  /*267d0*/  BSSY B1, `(.L_x_2363) ;  /* 0x0000014000017945 */ /* 0x000fe80003800000 */
[----:B------:R-:W-:Y:S05]  /*267e0*/  @P0 BRA `(.L_x_2364) ;  /* 0x0000000000480947 */ /* 0x000fea0003800000 */
[----:B--23--:R-:W-:Y:S01]  /*267f0*/  IADD3 R9, P0, R6, 0x40, RZ ;  /* 0x0000004006097810 */ /* 0x00cfe20007f1e0ff */
        /* <DEDUP_REMOVED lines=17> */
.L_x_2364:
[----:B------:R-:W-:Y:S05]  /*26910*/  BSYNC B1 ;  /* 0x0000000000017941 */ /* 0x000fea0003800000 */
.L_x_2363:
[----:B------:R-:W-:Y:S05]  /*26920*/  @P1 BRA `(.L_x_2355) ;  /* 0x0000000000481947 */ /* 0x000fea0003800000 */
[----:B------:R-:W-:Y:S01]  /*26930*/  IADD3 R5, P0, R6, 0x60, RZ ;  /* 0x0000006006057810 */ /* 0x000fe20007f1e0ff */
        /* <DEDUP_REMOVED lines=17> */
.L_x_2355:
[----:B------:R-:W-:Y:S05]  /*26a50*/  BSYNC B0 ;  /* 0x0000000000007941 */ /* 0x000fea0003800000 */
.L_x_2345:
[----:B------:R-:W-:Y:S02]  /*26a60*/  ULDC UR4, c[0x0][0xc14] ;  /* 0x0003050000047ab9 */ /* 0x000fe40000000800 */
[----:B-1----:R-:W-:-:S13]  /*26a70*/  ISETP.GE.AND P0, PT, R195, UR4, PT ;  /* 0x00000004c3007c0c */ /* 0x002fda000bf06270 */
[----:B------:R-:W-:Y:S05]  /*26a80*/  @!P0 BRA `(.L_x_2365) ;  /* 0xfffffda8002c8947 */ /* 0x000fea000383ffff */
[----:B------:R-:W-:Y:S05]  /*26a90*/  BRA `(.L_x_2159) ;  /* 0x0000006800507947 */ /* 0x000fea0003800000 */
.L_x_2157:
        /* <DEDUP_REMOVED lines=20> */
.L_x_2366:
        /* <DEDUP_REMOVED lines=33> */
[----:B0-----:R-:W-:-:S05]  /*26df0*/  IMAD R7, R7, UR5, RZ ;  /* 0x0000000507077c24 */ /* 0x001fca000f8e02ff */
[----:B--2---:R-:W-:Y:S02]  /*26e00*/  ISETP.GT.AND P6, PT, R7, UR6, PT ;  /* 0x0000000607007c0c */ /* 0x004fe4000bfc4270 */
[----:B------:R-:W-:-:S11]  /*26e10*/  MOV R2, R7 ;  /* 0x0000000700027202 */ /* 0x000fd60000000f00 */
[----:B------:R-:W-:Y:S05]  /*26e20*/  @P6 BRA `(.L_x_2368) ;  /* 0x0000000000a06947 */ /* 0x000fea0003800000 */
[----:B------:R-:W0:Y:S01]  /*26e30*/  LDC R6, c[0x0][0xc14] ;  /* 0x00030500ff067b82 */ /* 0x000e220000000800 */
[----:B------:R-:W-:Y:S01]  /*26e40*/  IMAD.MOV.U32 R7, RZ, RZ, R2 ;  /* 0x000000ffff077224 */ /* 0x000fe200078e0002 */
[----:B------:R-:W-:Y:S01]  /*26e50*/  UMOV UR4, URZ ;  /* 0x0000003f00047c82 */ /* 0x000fe20008000000 */
[----:B------:R-:W-:Y:S01]  /*26e60*/  ULDC UR7, c[0x0][0xc14] ;  /* 0x0003050000077ab9 */ /* 0x000fe20000000800 */
[----:B------:R-:W-:-:S05]  /*26e70*/  ULDC UR5, c[0x0][0xc10] ;  /* 0x0003040000057ab9 */ /* 0x000fca0000000800 */
.L_x_2372:
        /* <DEDUP_REMOVED lines=13> */
.L_x_2371:
[----:B------:R-:W-:Y:S05]  /*26f50*/  BSYNC B0 ;  /* 0x0000000000007941 */ /* 0x000fea0003800000 */
.L_x_2370:
        /* <DEDUP_REMOVED lines=21> */
.L_x_2368:
[----:B------:R-:W-:-:S05]  /*270b0*/  IADD3 R7, -R2, R7, RZ ;  /* 0x0000000702077210 */ /* 0x000fca0007ffe1ff */
        /* <DEDUP_REMOVED lines=20> */
.L_x_2373:
[----:B-1----:R-:W-:Y:S01]  /*27200*/  IADD3 R2, RZ, -R3, RZ ;  /* 0x80000003ff027210 */ /* 0x002fe20007ffe0ff */
[----:B---3--:R-:W-:Y:S01]  /*27210*/  IMAD R4, R4, UR5, R7 ;  /* 0x0000000504047c24 */ /* 0x008fe2000f8e0207 */
[----:B--2---:R-:W-:-:S03]  /*27220*/  IABS R6, R9 ;  /* 0x0000000900067213 */ /* 0x004fc60000000000 */
[----:B------:R-:W-:Y:S01]  /*27230*/  IMAD R7, R2, R11, RZ ;  /* 0x0000000b02077224 */ /* 0x000fe200078e02ff */
[----:B------:R1:W-:Y:S01]  /*27240*/  STL [R1], R4 ;  /* 0x0000000401007387 */ /* 0x0003e20000100800 */
[----:B------:R-:W-:Y:S02]  /*27250*/  IMAD.MOV.U32 R2, RZ, RZ, RZ ;  /* 0x000000ffff027224 */ /* 0x000fe400078e00ff */
        /* <DEDUP_REMOVED lines=9> */
[----:B------:R-:W-:Y:S01]  /*272f0*/  @!P1 IMAD.IADD R4, R4, 0x1, -R11 ;  /* 0x0000000104049824 */ /* 0x000fe200078e0a0b */
[----:B------:R-:W-:Y:S02]  /*27300*/  @!P1 IADD3 R7, R7, 0x1, RZ ;  /* 0x0000000107079810 */ /* 0x000fe40007ffe0ff */
        /* <DEDUP_REMOVED lines=14> */
[----:B-1----:R-:W-:-:S02]  /*273f0*/  IADD3 R3, R8, 0xffffffe, RZ ;  /* 0x0ffffffe08037810 */ /* 0x002fc40007ffe0ff */
[----:B------:R-:W-:-:S04]  /*27400*/  IABS R8, R10 ;  /* 0x0000000a00087213 */ /* 0x000fc80000000000 */
[----:B------:R-:W1:Y:S02]  /*27410*/  F2I.FTZ.U32.TRUNC.NTZ R3, R3 ;  /* 0x0000000300037305 */ /* 0x000e64000021f000 */
[----:B-1----:R-:W-:-:S04]  /*27420*/  IMAD.MOV R7, RZ, RZ, -R3 ;  /* 0x000000ffff077224 */ /* 0x002fc800078e0a03 */
[----:B------:R-:W-:-:S04]  /*27430*/  IMAD R7, R7, R6, RZ ;  /* 0x0000000607077224 */ /* 0x000fc800078e02ff */
[----:B------:R-:W-:Y:S01]  /*27440*/  IMAD.HI.U32 R2, R3, R7, R2 ;  /* 0x0000000703027227 */ /* 0x000fe200078e0002 */
[----:B------:R-:W-:Y:S02]  /*27450*/  IABS R7, R9 ;  /* 0x0000000900077213 */ /* 0x000fe40000000000 */
[----:B------:R-:W-:-:S03]  /*27460*/  IADD3 R3, RZ, -R8, RZ ;  /* 0x80000008ff037210 */ /* 0x000fc60007ffe0ff */
        /* <DEDUP_REMOVED lines=11> */
[----:B------:R-:W-:Y:S02]  /*27520*/  @!P2 IADD3 R2, -R2, RZ, RZ ;  /* 0x000000ff0202a210 */ /* 0x000fe40007ffe1ff */
        /* <DEDUP_REMOVED lines=8> */
.L_x_2369:
[----:B------:R-:W-:Y:S01]  /*275b0*/  MOV R2, UR6 ;  /* 0x0000000600027c02 */ /* 0x000fe20008000f00 */
[----:B------:R0:W-:Y:S04]  /*275c0*/  STL [R1+0x4], RZ ;  /* 0x000004ff01007387 */ /* 0x0001e80000100800 */
[----:B------:R0:W-:Y:S04]  /*275d0*/  STL [R1+0x8], RZ ;  /* 0x000008ff01007387 */ /* 0x0001e80000100800 */
[----:B------:R0:W-:Y:S02]  /*275e0*/  STL [R1], R2 ;  /* 0x0000000201007387 */ /* 0x0001e40000100800 */
.L_x_2374:
        /* <DEDUP_REMOVED lines=10> */
.L_x_2367:
        /* <DEDUP_REMOVED lines=8> */
[----:B-1----:R-:W1:Y:S01]  /*27710*/  S2R R0, SR_TID.X ;  /* 0x0000000000007919 */ /* 0x002e620000002100 */
[----:B------:R-:W-:Y:S01]  /*27720*/  BSSY B7, `(.L_x_2375) ;  /* 0x000058a000077945 */ /* 0x000fe20003800000 */
[----:B------:R-:W-:Y:S01]  /*27730*/  ULDC UR38, c[0x0][0xc] ;  /* 0x0000030000267ab9 */ /* 0x000fe20000000800 */
[----:B------:R-:W-:Y:S01]  /*27740*/  ULOP3.LUT UR37, UR36, 0x1, URZ, 0xfc, !UPT ;  /* 0x0000000124257892 */ /* 0x000fe2000f8efc3f */
[----:B--2---:R-:W2:Y:S01]  /*27750*/  S2R R6, SR_TID.X ;  /* 0x0000000000067919 */ /* 0x004ea20000002100 */
[----:B------:R-:W-:Y:S01]  /*27760*/  ULOP3.LUT UR39, UR36, 0x2, URZ, 0xfc, !UPT ;  /* 0x0000000224277892 */ /* 0x000fe2000f8efc3f */
[----:B------:R-:W-:Y:S01]  /*27770*/  ULDC.64 UR40, c[0x0][0x198] ;  /* 0x0000660000287ab9 */ /* 0x000fe20000000a00 */
[----:B-1----:R-:W-:Y:S01]  /*27780*/  LOP3.LUT R0, R0, 0x7f, RZ, 0xc0, !PT ;  /* 0x0000007f00007812 */ /* 0x002fe200078ec0ff */
[C---:B--2---:R-:W-:Y:S01]  /*27790*/  IMAD.SHL.U32 R4, R6.reuse, 0x20, RZ ;  /* 0x0000002006047824 */ /* 0x044fe200078e00ff */
[----:B------:R-:W-:-:S03]  /*277a0*/  LOP3.LUT P0, RZ, R6, 0x4, RZ, 0xc0, !PT ;  /* 0x0000000406ff7812 */ /* 0x000fc6000780c0ff */
[----:B------:R-:W-:Y:S02]  /*277b0*/  IMAD.SHL.U32 R0, R0, 0x10, RZ ;  /* 0x0000001000007824 */ /* 0x000fe400078e00ff */
[----:B------:R-:W-:-:S03]  /*277c0*/  IMAD.SHL.U32 R7, R6, 0x4, RZ ;  /* 0x0000000406077824 */ /* 0x000fc600078e00ff */
[----:B------:R-:W-:Y:S02]  /*277d0*/  LOP3.LUT R3, R0, 0x600, RZ, 0xc0, !PT ;  /* 0x0000060000037812 */ /* 0x000fe400078ec0ff */
[----:B------:R-:W-:Y:S02]  /*277e0*/  SHF.L.U32 R0, R6, 0x7, RZ ;  /* 0x0000000706007819 */ /* 0x000fe400000006ff */
[----:B------:R-:W-:Y:S02]  /*277f0*/  LOP3.LUT R5, R3, 0x60, R4, 0xf8, !PT ;  /* 0x0000006003057812 */ /* 0x000fe400078ef804 */
[----:B------:R-:W-:Y:S02]  /*27800*/  SHF.R.U32.HI R3, RZ, 0x1, R6 ;  /* 0x00000001ff037819 */ /* 0x000fe40000011606 */
[----:B0-----:R-:W-:Y:S02]  /*27810*/  LOP3.LUT R2, R0, 0x380, RZ, 0xc0, !PT ;  /* 0x0000038000027812 */ /* 0x001fe400078ec0ff */
[----:B------:R-:W-:-:S02]  /*27820*/  LOP3.LUT R5, R5, 0x100, R4, 0xf8, !PT ;  /* 0x0000010005057812 */ /* 0x000fc400078ef804 */
        /* <DEDUP_REMOVED lines=12> */
[----:B------:R-:W-:Y:S02]  /*278f0*/  SEL R2, R0, 0xffffffc0, !P0 ;  /* 0xffffffc000027807 */ /* 0x000fe40004000000 */
[----:B------:R-:W-:-:S05]  /*27900*/  MOV R0, 0x1 ;  /* 0x0000000100007802 */ /* 0x000fca0000000f00 */
[----:B------:R1:W-:Y:S04]  /*27910*/  STL [R1+0x1c], R0 ;  /* 0x00001c0001007387 */ /* 0x0003e80000100800 */
[----:B------:R1:W-:Y:S04]  /*27920*/  STL [R1+0x14], RZ ;  /* 0x000014ff01007387 */ /* 0x0003e80000100800 */
[----:B------:R1:W-:Y:S04]  /*27930*/  STL [R1+0x10], RZ ;  /* 0x000010ff01007387 */ /* 0x0003e80000100800 */
[----:B------:R1:W-:Y:S02]  /*27940*/  STL [R1+0x18], R0 ;  /* 0x0000180001007387 */ /* 0x0003e40000100800 */
.L_x_2480:
[----:B-1----:R-:W2:Y:S01]  /*27950*/  LDL R0, [R1+0xc] ;  /* 0x00000c0001007983 */ /* 0x002ea20000100800 */
[----:B------:R-:W2:Y:S01]  /*27960*/  LDC.64 R16, c[0x0][0xc60] ;  /* 0x00031800ff107b82 */ /* 0x000ea20000000a00 */
[----:B------:R-:W-:Y:S05]  /*27970*/  YIELD ;  /* 0x0000000000007946 */ /* 0x000fea0003800000 */
[----:B------:R-:W-:Y:S01]  /*27980*/  ULDC.64 UR4, c[0x0][0xa28] ;  /* 0x00028a0000047ab9 */ /* 0x000fe20000000a00 */
[----:B------:R-:W-:Y:S01]  /*27990*/  ULDC.64 UR10, c[0x0][0xa18] ;  /* 0x00028600000a7ab9 */ /* 0x000fe20000000a00 */
[----:B------:R-:W-:Y:S01]  /*279a0*/  ISETP.NE.U32.AND P0, PT, RZ, UR4, PT ;  /* 0x00000004ff007c0c */ /* 0x000fe2000bf05070 */
[----:B------:R-:W-:Y:S01]  /*279b0*/  IMAD.MOV.U32 R8, RZ, RZ, RZ ;  /* 0x000000ffff087224 */ /* 0x000fe200078e00ff */
[----:B------:R-:W-:Y:S01]  /*279c0*/  ULDC.64 UR6, c[0x0][0xa08] ;  /* 0x0002820000067ab9 */ /* 0x000fe20000000a00 */
[----:B------:R-:W-:Y:S01]  /*279d0*/  ULDC.64 UR8, c[0x0][0xa10] ;  /* 0x0002840000087ab9 */ /* 0x000fe20000000a00 */
[----:B--2---:R-:W-:-:S06]  /*279e0*/  IMAD.WIDE R16, R0, 0x4, R16 ;  /* 0x0000000400107825 */ /* 0x004fcc00078e0210 */
[----:B------:R-:W2:Y:S01]  /*279f0*/  LDG.E R16, desc[UR56][R16.64] ;  /* 0x0000003810107981 */ /* 0x000ea2000c1e1900 */
[----:B------:R-:W-:Y:S02]  /*27a00*/  ISETP.NE.AND.EX P0, PT, RZ, UR5, PT, P0 ;  /* 0x00000005ff007c0c */ /* 0x000fe4000bf05300 */
[----:B------:R-:W-:-:S04]  /*27a10*/  ISETP.NE.U32.AND P3, PT, RZ, UR10, PT ;  /* 0x0000000aff007c0c */ /* 0x000fc8000bf65070 */
[----:B------:R-:W-:Y:S01]  /*27a20*/  ISETP.NE.AND.EX P3, PT, RZ, UR11, PT, P3 ;  /* 0x0000000bff007c0c */ /* 0x000fe2000bf65330 */
[----:B------:R-:W-:Y:S01]  /*27a30*/  IMAD.MOV.U32 R0, RZ, RZ, RZ ;  /* 0x000000ffff007224 */ /* 0x000fe200078e00ff */
[----:B------:R-:W-:Y:S01]  /*27a40*/  MOV R11, RZ ;  /* 0x000000ff000b7202 */ /* 0x000fe20000000f00 */
[----:B------:R-:W-:Y:S01]  /*27a50*/  IMAD.MOV.U32 R20, RZ, RZ, RZ ;  /* 0x000000ffff147224 */ /* 0x000fe200078e00ff */
[----:B--2---:R-:W-:-:S03]  /*27a60*/  SHF.R.S32.HI R18, RZ, 0x1f, R16 ;  /* 0x0000001fff127819 */ /* 0x004fc60000011410 */
[----:B------:R-:W-:-:S04]  /*27a70*/  @P0 LEA R2, P1, R16, UR4, 0x2 ;  /* 0x0000000410020c11 */ /* 0x000fc8000f8210ff */
[C-C-:B------:R-:W-:Y:S01]  /*27a80*/  @P0 LEA.HI.X R3, R16.reuse, UR5, R18.reuse, 0x2, P1 ;  /* 0x0000000510030c11 */ /* 0x140fe200088f1412 */
[----:B------:R-:W-:Y:S01]  /*27a90*/  ULDC.64 UR4, c[0x0][0xa00] ;  /* 0x0002800000047ab9 */ /* 0x000fe20000000a00 */
[C---:B------:R-:W-:Y:S01]  /*27aa0*/  IMAD.SHL.U32 R17, R16.reuse, 0x4, RZ ;  /* 0x0000000410117824 */ /* 0x040fe200078e00ff */
[----:B------:R-:W-:Y:S02]  /*27ab0*/  ISETP.NE.U32.AND P2, PT, RZ, UR4, PT ;  /* 0x00000004ff007c0c */ /* 0x000fe4000bf45070 */
[----:B0-----:R0:W5:Y:S01]  /*27ac0*/  @P0 LDG.E R8, desc[UR56][R2.64] ;  /* 0x0000003802080981 */ /* 0x001162000c1e1900 */
[----:B------:R-:W-:Y:S02]  /*27ad0*/  SHF.L.U64.HI R18, R16, 0x2, R18 ;  /* 0x0000000210127819 */ /* 0x000fe40000010212 */
[----:B------:R-:W-:Y:S02]  /*27ae0*/  ISETP.NE.AND.EX P2, PT, RZ, UR5, PT, P2 ;  /* 0x00000005ff007c0c */ /* 0x000fe4000bf45320 */
[----:B------:R-:W-:-:S02]  /*27af0*/  ISETP.NE.U32.AND P0, PT, RZ, UR6, PT ;  /* 0x00000006ff007c0c */ /* 0x000fc4000bf05070 */
[----:B------:R-:W-:Y:S02]  /*27b00*/  ISETP.NE.U32.AND P1, PT, RZ, UR8, PT ;  /* 0x00000008ff007c0c */ /* 0x000fe4000bf25070 */
[----:B------:R-:W-:Y:S02]  /*27b10*/  ISETP.NE.AND.EX P0, PT, RZ, UR7, PT, P0 ;  /* 0x00000007ff007c0c */ /* 0x000fe4000bf05300 */
[C---:B0-----:R-:W-:Y:S02]  /*27b20*/  IADD3 R2, P4, R17.reuse, UR4, RZ ;  /* 0x0000000411027c10 */ /* 0x041fe4000ff9e0ff */
[----:B------:R-:W-:Y:S02]  /*27b30*/  ISETP.NE.AND.EX P1, PT, RZ, UR9, PT, P1 ;  /* 0x00000009ff007c0c */ /* 0x000fe4000bf25310 */
[C---:B------:R-:W-:Y:S02]  /*27b40*/  IADD3.X R3, R18.reuse, UR5, RZ, P4, !PT ;  /* 0x0000000512037c10 */ /* 0x040fe4000a7fe4ff */
[C---:B------:R-:W-:Y:S01]  /*27b50*/  IADD3 R4, P4, R17.reuse, UR8, RZ ;  /* 0x0000000811047c10 */ /* 0x040fe2000ff9e0ff */
[----:B------:R-:W-:Y:S01]  /*27b60*/  ULDC UR4, c[0x0][0x288] ;  /* 0x0000a20000047ab9 */ /* 0x000fe20000000800 */
[----:B------:R-:W-:Y:S01]  /*27b70*/  IADD3 R6, P5, R17, UR6, RZ ;  /* 0x0000000611067c10 */ /* 0x000fe2000ffbe0ff */
[----:B------:R-:W2:Y:S01]  /*27b80*/  @P2 LDG.E R0, desc[UR56][R2.64] ;  /* 0x0000003802002981 */ /* 0x000ea2000c1e1900 */
[----:B------:R-:W-:-:S02]  /*27b90*/  IADD3.X R5, R18, UR9, RZ, P4, !PT ;  /* 0x0000000912057c10 */ /* 0x000fc4000a7fe4ff */
[----:B------:R-:W-:Y:S01]  /*27ba0*/  @P3 IADD3 R12, P4, R17, UR10, RZ ;  /* 0x0000000a110c3c10 */ /* 0x000fe2000ff9e0ff */
[----:B------:R-:W-:Y:S01]  /*27bb0*/  IMAD.U32 R10, RZ, RZ, UR4 ;  /* 0x00000004ff0a7e24 */ /* 0x000fe2000f8e00ff */
[C---:B------:R-:W-:Y:S01]  /*27bc0*/  IADD3.X R7, R18.reuse, UR7, RZ, P5, !PT ;  /* 0x0000000712077c10 */ /* 0x040fe2000affe4ff */
[----:B------:R0:W5:Y:S01]  /*27bd0*/  @P1 LDG.E R20, desc[UR56][R4.64] ;  /* 0x0000003804141981 */ /* 0x000162000c1e1900 */
[----:B------:R-:W-:Y:S01]  /*27be0*/  @P3 IADD3.X R13, R18, UR11, RZ, P4, !PT ;  /* 0x0000000b120d3c10 */ /* 0x000fe2000a7fe4ff */
[----:B------:R-:W-:Y:S02]  /*27bf0*/  ULDC.64 UR4, c[0x0][0x3f8] ;  /* 0x0000fe0000047ab9 */ /* 0x000fe40000000a00 */
[----:B------:R0:W5:Y:S04]  /*27c00*/  @P0 LDG.E R11, desc[UR56][R6.64] ;  /* 0x00000038060b0981 */ /* 0x000168000c1e1900 */
[----:B------:R0:W5:Y:S01]  /*27c10*/  @P3 LDG.E R10, desc[UR56][R12.64] ;  /* 0x000000380c0a3981 */ /* 0x000162000c1e1900 */
[----:B------:R-:W-:-:S03]  /*27c20*/  UISETP.NE.U32.AND UP0, UPT, UR4, URZ, UPT ;  /* 0x0000003f0400728c */ /* 0x000fc6000bf05070 */
[----:B------:R-:W-:Y:S01]  /*27c30*/  ULDC UR4, c[0x0][0x404] ;  /* 0x0001010000047ab9 */ /* 0x000fe20000000800 */
[----:B------:R-:W-:-:S03]  /*27c40*/  UISETP.NE.AND.EX UP0, UPT, UR5, URZ, UPT, UP0 ;  /* 0x0000003f0500728c */ /* 0x000fc6000bf05300 */
[----:B------:R-:W-:Y:S01]  /*27c50*/  ULDC UR5, c[0x0][0x2e0] ;  /* 0x0000b80000057ab9 */ /* 0x000fe20000000800 */
[----:B------:R-:W-:-:S04]  /*27c60*/  USEL UR4, UR4, 0x1, UP0 ;  /* 0x0000000104047887 */ /* 0x000fc80008000000 */
[----:B------:R-:W-:-:S03]  /*27c70*/  UIMAD UR4, UR4, UR5, URZ ;  /* 0x00000005040472a4 */ /* 0x000fc6000f8e023f */
[----:B------:R-:W-:-:S03]  /*27c80*/  ULDC UR5, c[0x0][0x338] ;  /* 0x0000ce0000057ab9 */ /* 0x000fc60000000800 */
[----:B------:R-:W-:Y:S01]  /*27c90*/  MOV R9, UR4 ;  /* 0x0000000400097c02 */ /* 0x000fe20008000f00 */
[----:B--2---:R1:W-:Y:S02]  /*27ca0*/  STL [R1+0x28], R0 ;  /* 0x0000280001007387 */ /* 0x0043e40000100800 */
[----:B-1----:R-:W-:Y:S01]  /*27cb0*/  IMAD.U32 R0, RZ, RZ, UR5 ;  /* 0x00000005ff007e24 */ /* 0x002fe2000f8e00ff */
[----:B0-----:R-:W-:Y:S06]  /*27cc0*/  @P3 BRA `(.L_x_2376) ;  /* 0x0000000000103947 */ /* 0x001fec0003800000 */
[----:B------:R-:W-:Y:S05]  /*27cd0*/  @!P2 BRA `(.L_x_2376) ;  /* 0x00000000000ca947 */ /* 0x000fea0003800000 */
[----:B-----5:R-:W2:Y:S04]  /*27ce0*/  LDG.E R10, desc[UR56][R2.64] ;  /* 0x00000038020a7981 */ /* 0x020ea8000c1e1900 */
[----:B------:R-:W2:Y:S02]  /*27cf0*/  LDG.E R2, desc[UR56][R2.64+0x4] ;  /* 0x0000043802027981 */ /* 0x000ea4000c1e1900 */
[----:B--2---:R-:W-:-:S07]  /*27d00*/  IMAD.IADD R10, R2, 0x1, -R10 ;  /* 0x00000001020a7824 */ /* 0x004fce00078e0a0a */
.L_x_2376:
[----:B-----5:R-:W-:Y:S01]  /*27d10*/  IMAD.IADD R2, R11, 0x1, R8 ;  /* 0x000000010b027824 */ /* 0x020fe200078e0208 */
[----:B------:R-:W-:Y:S02]  /*27d20*/  ULDC.64 UR4, c[0x0][0xa20] ;  /* 0x0002880000047ab9 */ /* 0x000fe40000000a00 */
[----:B------:R-:W-:Y:S02]  /*27d30*/  ISETP.NE.U32.AND P2, PT, RZ, UR4, PT ;  /* 0x00000004ff007c0c */ /* 0x000fe4000bf45070 */
[----:B------:R0:W-:Y:S02]  /*27d40*/  STL [R1+0x2c], R2 ;  /* 0x00002c0201007387 */ /* 0x0001e40000100800 */
[----:B------:R-:W-:-:S13]  /*27d50*/  ISETP.NE.AND.EX P2, PT, RZ, UR5, PT, P2 ;  /* 0x00000005ff007c0c */ /* 0x000fda000bf45320 */
[----:B0-----:R-:W-:Y:S05]  /*27d60*/  @!P2 BRA `(.L_x_2377) ;  /* 0x000000000010a947 */ /* 0x001fea0003800000 */
[----:B------:R-:W-:-:S04]  /*27d70*/  IADD3 R2, P0, R17, UR4, RZ ;  /* 0x0000000411027c10 */ /* 0x000fc8000ff1e0ff */
[----:B------:R-:W-:-:S05]  /*27d80*/  IADD3.X R3, R18, UR5, RZ, P0, !PT ;  /* 0x0000000512037c10 */ /* 0x000fca00087fe4ff */
[----:B------:R0:W5:Y:S01]  /*27d90*/  LDG.E R9, desc[UR56][R2.64] ;  /* 0x0000003802097981 */ /* 0x000162000c1e1900 */
[----:B------:R-:W-:Y:S05]  /*27da0*/  BRA `(.L_x_2378) ;  /* 0x0000000000107947 */ /* 0x000fea0003800000 */
.L_x_2377:
[----:B------:R-:W-:Y:S05]  /*27db0*/  @!P0 BRA `(.L_x_2378) ;  /* 0x00000000000c8947 */ /* 0x000fea0003800000 */
[----:B------:R-:W2:Y:S04]  /*27dc0*/  LDG.E R9, desc[UR56][R6.64] ;  /* 0x0000003806097981 */ /* 0x000ea8000c1e1900 */
[----:B------:R-:W2:Y:S02]  /*27dd0*/  LDG.E R6, desc[UR56][R6.64+0x4] ;  /* 0x0000043806067981 */ /* 0x000ea4000c1e1900 */
[----:B--2---:R-:W-:-:S07]  /*27de0*/  IMAD.IADD R9, R6, 0x1, -R9 ;  /* 0x0000000106097824 */ /* 0x004fce00078e0a09 */
.L_x_2378:
[----:B0-----:R-:W2:Y:S04]  /*27df0*/  @P1 LDG.E R2, desc[UR56][R4.64] ;  /* 0x0000003804021981 */ /* 0x001ea8000c1e1900 */
[----:B------:R-:W3:Y:S01]  /*27e00*/  LDL R3, [R1+0x4] ;  /* 0x0000040001037983 */ /* 0x000ee20000100800 */
[----:B-----5:R-:W-:-:S03]  /*27e10*/  IADD3 R9, -R8, R9, RZ ;  /* 0x0000000908097210 */ /* 0x020fc60007ffe1ff */
[----:B------:R-:W2:Y:S01]  /*27e20*/  @P1 LDG.E R4, desc[UR56][R4.64+0x4] ;  /* 0x0000043804041981 */ /* 0x000ea2000c1e1900 */
[----:B------:R-:W-:Y:S01]  /*27e30*/  BSSY B0, `(.L_x_2379) ;  /* 0x000013c000007945 */ /* 0x000fe20003800000 */
[----:B---3--:R-:W-:Y:S01]  /*27e40*/  LEA R3, R3, 0x11f, 0x7 ;  /* 0x0000011f03037811 */ /* 0x008fe200078e38ff */
[----:B--2---:R-:W-:-:S04]  /*27e50*/  @P1 IMAD.IADD R0, R4, 0x1, -R2 ;  /* 0x0000000104001824 */ /* 0x004fc800078e0a02 */
[----:B------:R-:W-:-:S05]  /*27e60*/  IMAD.IADD R2, R9, 0x1, R0 ;  /* 0x0000000109027824 */ /* 0x000fca00078e0200 */
[C---:B------:R-:W-:Y:S01]  /*27e70*/  IADD3 R3, R2.reuse, R3, -R10 ;  /* 0x0000000302037210 */ /* 0x040fe20007ffe80a */
[----:B------:R-:W-:-:S04]  /*27e80*/  VIADD R2, R2, 0x9f ;  /* 0x0000009f02027836 */ /* 0x000fc80000000000 */
[----:B------:R-:W-:-:S04]  /*27e90*/  IMAD.HI R2, R2, 0x66666667, RZ ;  /* 0x6666666702027827 */ /* 0x000fc800078e02ff */
[----:B------:R-:W-:Y:S01]  /*27ea0*/  IMAD.HI R3, R3, 0x66666667, RZ ;  /* 0x6666666703037827 */ /* 0x000fe200078e02ff */
[----:B------:R-:W-:-:S04]  /*27eb0*/  SHF.R.U32.HI R4, RZ, 0x1f, R2 ;  /* 0x0000001fff047819 */ /* 0x000fc80000011602 */
[----:B------:R-:W-:Y:S02]  /*27ec0*/  SHF.R.U32.HI R19, RZ, 0x1f, R3 ;  /* 0x0000001fff137819 */ /* 0x000fe40000011603 */
[----:B------:R-:W-:Y:S02]  /*27ed0*/  LEA.HI.SX32 R4, R2, R4, 0x1a ;  /* 0x0000000402047211 */ /* 0x000fe400078fd2ff */
[----:B------:R-:W-:-:S04]  /*27ee0*/  LEA.HI.SX32 R19, R3, R19, 0x1a ;  /* 0x0000001303137211 */ /* 0x000fc800078fd2ff */
[----:B------:R-:W-:-:S05]  /*27ef0*/  VIMNMX R19, R4, R19, PT ;  /* 0x0000001304137248 */ /* 0x000fca0003fe0100 */
[----:B------:R-:W-:Y:S01]  /*27f00*/  IMAD R2, R19, 0xa0, -R9 ;  /* 0x000000a013027824 */ /* 0x000fe200078e0a09 */
[----:B------:R-:W-:-:S04]  /*27f10*/  IADD3 R9, -R9, RZ, RZ ;  /* 0x000000ff09097210 */ /* 0x000fc80007ffe1ff */
[----:B------:R-:W-:Y:S02]  /*27f20*/  VIMNMX R0, R2, R0, PT ;  /* 0x0000000002007248 */ /* 0x000fe40003fe0100 */
[----:B------:R-:W-:-:S04]  /*27f30*/  VIMNMX R2, RZ, R9, !PT ;  /* 0x00000009ff027248 */ /* 0x000fc80007fe0100 */
[----:B------:R-:W-:Y:S01]  /*27f40*/  ISETP.GT.AND P0, PT, R0, R2, PT ;  /* 0x000000020000720c */ /* 0x000fe20003f04270 */
[----:B------:R-:W-:-:S05]  /*27f50*/  IMAD.WIDE.U32 R2, R2, -0x33333333, RZ ;  /* 0xcccccccd02027825 */ /* 0x000fca00078e00ff */
[----:B------:R-:W-:-:S07]  /*27f60*/  SHF.R.U32.HI R3, RZ, 0x7, R3 ;  /* 0x00000007ff037819 */ /* 0x000fce0000011603 */
[----:B------:R-:W-:-:S04]  /*27f70*/  @P0 VIADD R0, R0, 0x9f ;  /* 0x0000009f00000836 */ /* 0x000fc80000000000 */
[----:B------:R-:W-:-:S05]  /*27f80*/  @P0 IMAD.HI R0, R0, 0x66666667, RZ ;  /* 0x6666666700000827 */ /* 0x000fca00078e02ff */
[----:B------:R-:W-:Y:S01]  /*27f90*/  @P0 SHF.R.U32.HI R2, RZ, 0x1f, R0 ;  /* 0x0000001fff020819 */ /* 0x000fe20000011600 */
[----:B------:R-:W-:-:S03]  /*27fa0*/  IMAD.MOV.U32 R4, RZ, RZ, R3 ;  /* 0x000000ffff047224 */ /* 0x000fc600078e0003 */
[----:B------:R-:W-:-:S04]  /*27fb0*/  @P0 LEA.HI.SX32 R4, R0, R2, 0x1a ;  /* 0x0000000200040211 */ /* 0x000fc800078fd2ff */
[----:B------:R-:W-:Y:S02]  /*27fc0*/  ISETP.GT.AND P2, PT, R4, R3, PT ;  /* 0x000000030400720c */ /* 0x000fe40003f44270 */
[----:B------:R-:W-:-:S11]  /*27fd0*/  PLOP3.LUT P0, PT, PT, PT, PT, 0x80, 0x0 ;  /* 0x000000000000781c */ /* 0x000fd60003f0f070 */
[----:B------:R-:W-:Y:S05]  /*27fe0*/  @!P2 BRA `(.L_x_2380) ;  /* 0x000000100080a947 */ /* 0x000fea0003800000 */
        /* <DEDUP_REMOVED lines=15> */
.L_x_2563:
[----:B-1----:R-:W-:Y:S02]  /*280e0*/  ISETP.NE.AND P0, PT, R14, RZ, PT ;  /* 0x000000ff0e00720c */ /* 0x002fe40003f05270 */
[----:B------:R-:W-:-:S11]  /*280f0*/  PLOP3.LUT P6, PT, PT, PT, PT, 0x8, 0x0 ;  /* 0x000000000000781c */ /* 0x000fd60003fce170 */
[----:B------:R-:W-:Y:S05]  /*28100*/  @P0 BRA `(.L_x_2382) ;  /* 0x00000000000c0947 */ /* 0x000fea0003800000 */
[----:B------:R-:W-:-:S03]  /*28110*/  UMOV UR4, 0xffffffff ;  /* 0xffffffff00047882 */ /* 0x000fc60000000000 */
[----:B------:R-:W-:Y:S05]  /*28120*/  BRA.DIV UR4, `(.L_x_2383) ;  /* 0x0000006e04387947 */ /* 0x000fea000b800000 */
[----:B------:R-:W-:-:S13]  /*28130*/  ELECT P6, URZ, PT ;  /* 0x00000000003f782f */ /* 0x000fda00038c0000 */
.L_x_2382:
[----:B0-----:R-:W2:Y:S01]  /*28140*/  LDL R5, [R1+0x3c] ;  /* 0x00003c0001057983 */ /* 0x001ea20000100800 */
[----:B------:R-:W-:Y:S01]  /*28150*/  BSSY B1, `(.L_x_2384) ;  /* 0x000000b000017945 */ /* 0x000fe20003800000 */
[----:B------:R-:W0:Y:S01]  /*28160*/  S2R R11, SR_CgaCtaId ;  /* 0x00000000000b7919 */ /* 0x000e220000008800 */
        /* <DEDUP_REMOVED lines=9> */
.L_x_2566:
[----:B------:R-:W-:Y:S05]  /*28200*/  BSYNC B1 ;  /* 0x0000000000017941 */ /* 0x000fea0003800000 */
.L_x_2384:
        /* <DEDUP_REMOVED lines=12> */
.L_x_2567:
[----:B------:R-:W-:Y:S05]  /*282d0*/  BSYNC B2 ;  /* 0x0000000000027941 */ /* 0x000fea0003800000 */
.L_x_2388:
        /* <DEDUP_REMOVED lines=9> */
.L_x_2391:
[----:B------:R-:W-:Y:S05]  /*28370*/  BSYNC B2 ;  /* 0x0000000000027941 */ /* 0x000fea0003800000 */
.L_x_2390:
        /* <DEDUP_REMOVED lines=13> */
.L_x_2392:
        /* <DEDUP_REMOVED lines=11> */
[----:B------:R-:W-:Y:S01]  /*28500*/  UMOV UR6, 0x0 ;  /* 0x0000000000067882 */ /* 0x000fe20000000000 */
[----:B------:R-:W-:Y:S01]  /*28510*/  IADD3 R7, R9, 0x1cc00, RZ ;  /* 0x0001cc0009077810 */ /* 0x000fe20007ffe0ff */
[----:B------:R-:W-:Y:S01]  /*28520*/  UMOV UR7, 0x12f00000 ;  /* 0x12f0000000077882 */ /* 0x000fe20000000000 */
[----:B------:R-:W-:-:S09]  /*28530*/  UMOV UR10, 0x40 ;  /* 0x00000040000a7882 */ /* 0x000fd20000000000 */
.L_x_2393:
        /* <DEDUP_REMOVED lines=15> */
.L_x_2394:
        /* <DEDUP_REMOVED lines=13> */
.L_x_2568:
[----:B------:R-:W-:Y:S05]  /*28700*/  BSYNC B2 ;  /* 0x0000000000027941 */ /* 0x000fea0003800000 */
.L_x_2395:
[----:B------:R-:W-:Y:S01]  /*28710*/  BSSY B2, `(.L_x_2397) ;  /* 0x000000b000027945 */ /* 0x000fe20003800000 */
[----:B------:R-:W-:Y:S02]  /*28720*/  IMAD.MOV.U32 R14, RZ, RZ, 0x0 ;  /* 0x00000000ff0e7424 */ /* 0x000fe400078e00ff */
[----:B------:R-:W-:Y:S01]  /*28730*/  IMAD.MOV.U32 R15, RZ, RZ, 0x12f00000 ;  /* 0x12f00000ff0f7424 */ /* 0x000fe200078e00ff */
[----:B------:R-:W-:Y:S06]  /*28740*/  @P1 BRA `(.L_x_2398) ;  /* 0x00000000001c1947 */ /* 0x000fec0003800000 */
[----:B------:R-:W2:Y:S02]  /*28750*/  S2R R5, SR_TID.X ;  /* 0x0000000000057919 */ /* 0x000ea40000002100 */
[----:B--2---:R-:W-:Y:S02]  /*28760*/  LOP3.LUT R7, R5, 0x1f, RZ, 0xc0, !PT ;  /* 0x0000001f05077812 */ /* 0x004fe400078ec0ff */
[----:B------:R-:W-:Y:S02]  /*28770*/  MOV R5, 0x5000 ;  /* 0x0000500000057802 */ /* 0x000fe40000000f00 */
[----:B------:R-:W-:Y:S02]  /*28780*/  ISETP.NE.AND P0, PT, R7, RZ, PT ;  /* 0x000000ff0700720c */ /* 0x000fe40003f05270 */
[----:B------:R2:W-:Y:S11]  /*28790*/  SYNCS.ARRIVE.TRANS64 RZ, [R8+URZ+0x298b0], R5 ;  /* 0x0298b00508ff79a7 */ /* 0x0005f6000800003f */
[----:B--2---:R-:W-:Y:S05]  /*287a0*/  @!P0 BRA `(.L_x_2398) ;  /* 0x0000000000048947 */ /* 0x004fea0003800000 */
[----:B------:R-:W-:Y:S01]  /*287b0*/  BPT.TRAP 0x1 ;  /* 0x000000040000795c */ /* 0x000fe20000300000 */
.L_x_2398:
[----:B------:R-:W-:Y:S05]  /*287c0*/  BSYNC B2 ;  /* 0x0000000000027941 */ /* 0x000fea0003800000 */
.L_x_2397:
[----:B------:R-:W2:Y:S01]  /*287d0*/  LDL R5, [R1+0x14] ;  /* 0x0000140001057983 */ /* 0x000ea20000100800 */
[----:B------:R-:W-:Y:S01]  /*287e0*/  R2UR UR10, R12 ;  /* 0x000000000c0a72ca */ /* 0x000fe200000e0000 */
[----:B------:R-:W-:Y:S01]  /*287f0*/  UIADD3 UR4, UP0, UR40, 0x670, URZ ;  /* 0x0000067028047890 */ /* 0x000fe2000ff1e03f */
[----:B------:R-:W-:Y:S01]  /*28800*/  R2UR UR6, R14 ;  /* 0x000000000e0672ca */ /* 0x000fe200000e0000 */
[----:B01----:R-:W-:Y:S01]  /*28810*/  VIADD R8, R8, 0x298b0 ;  /* 0x000298b008087836 */ /* 0x003fe20000000000 */
[----:B------:R-:W-:Y:S01]  /*28820*/  R2UR UR7, R15 ;  /* 0x000000000f0772ca */ /* 0x000fe200000e0000 */
[----:B------:R-:W-:Y:S01]  /*28830*/  UIADD3.X UR5, URZ, UR41, URZ, UP0, !UPT ;  /* 0x000000293f057290 */ /* 0x000fe200087fe43f */
[----:B------:R-:W-:Y:S01]  /*28840*/  PLOP3.LUT P0, PT, PT, PT, PT, 0x80, 0x0 ;  /* 0x000000000000781c */ /* 0x000fe20003f0f070 */
[----:B--2---:R-:W-:-:S04]  /*28850*/  IMAD R5, R5, 0x5000, R11 ;  /* 0x0000500005057824 */ /* 0x004fc800078e020b */
[----:B------:R-:W-:-:S08]  /*28860*/  VIADD R5, R5, 0xa400 ;  /* 0x0000a40005057836 */ /* 0x000fd00000000000 */
.L_x_2399:
        /* <DEDUP_REMOVED lines=10> */
.L_x_2387:
[----:B------:R-:W-:Y:S05]  /*28910*/  BSYNC B1 ;  /* 0x0000000000017941 */ /* 0x000fea0003800000 */
.L_x_2386:
[----:B------:R-:W0:Y:S04]  /*28920*/  LDL.LU R9, [R1+0x14] ;  /* 0x0000140001097983 */ /* 0x000e280000300800 */
[----:B------:R-:W2:Y:S01]  /*28930*/  LDL.LU R7, [R1+0x1c] ;  /* 0x00001c0001077983 */ /* 0x000ea20000300800 */
[----:B------:R-:W-:Y:S02]  /*28940*/  PLOP3.LUT P0, PT, PT, PT, PT, 0x8, 0x0 ;  /* 0x000000000000781c */ /* 0x000fe40003f0e170 */
[----:B0-----:R-:W-:-:S04]  /*28950*/  IADD3 R5, R9, 0x1, RZ ;  /* 0x0000000109057810 */ /* 0x001fc80007ffe0ff */
        /* <DEDUP_REMOVED lines=8> */
[----:B0-----:R-:W-:Y:S05]  /*289e0*/  @!P2 BRA `(.L_x_2380) ;  /* 0x000000080000a947 */ /* 0x001fea0003800000 */
[C---:B------:R-:W-:Y:S02]  /*289f0*/  IMAD R8, R4.reuse, 0xa0, R20 ;  /* 0x000000a004087824 */ /* 0x040fe400078e0214 */
[----:B------:R-:W-:-:S03]  /*28a00*/  VIADD R9, R4, 0xffffffff ;  /* 0xffffffff04097836 */ /* 0x000fc60000000000 */
[----:B------:R-:W-:-:S07]  /*28a10*/  IADD3 R8, R8, -0x140, RZ ;  /* 0xfffffec008087810 */ /* 0x000fce0007ffe0ff */
.L_x_2414:
        /* <DEDUP_REMOVED lines=13> */
.L_x_2569:
[----:B------:R-:W-:Y:S05]  /*28af0*/  BSYNC B2 ;  /* 0x0000000000027941 */ /* 0x000fea0003800000 */
.L_x_2402:
        /* <DEDUP_REMOVED lines=9> */
.L_x_2405:
[----:B------:R-:W-:Y:S05]  /*28b90*/  BSYNC B2 ;  /* 0x0000000000027941 */ /* 0x000fea0003800000 */
.L_x_2404:
[----:B------:R-:W2:Y:S01]  /*28ba0*/  LDL R4, [R1+0x14] ;  /* 0x0000140001047983 */ /* 0x000ea20000100800 */
[----:B------:R-:W-:Y:S01]  /*28bb0*/  MOV R12, RZ ;  /* 0x000000ff000c7202 */ /* 0x000fe20000000f00 */
[----:B------:R-:W-:Y:S01]  /*28bc0*/  UIADD3 UR4, UP0, UR40, 0x570, URZ ;  /* 0x0000057028047890 */ /* 0x000fe2000ff1e03f */
[----:B------:R-:W-:Y:S01]  /*28bd0*/  PLOP3.LUT P1, PT, PT, PT, PT, 0x80, 0x0 ;  /* 0x000000000000781c */ /* 0x000fe20003f2f070 */
[----:B------:R-:W-:Y:S01]  /*28be0*/  UMOV UR6, 0x0 ;  /* 0x0000000000067882 */ /* 0x000fe20000000000 */
[----:B------:R-:W-:Y:S01]  /*28bf0*/  R2UR UR10, R12 ;  /* 0x000000000c0a72ca */ /* 0x000fe200000e0000 */
[----:B------:R-:W-:Y:S01]  /*28c00*/  UIADD3.X UR5, URZ, UR41, URZ, UP0, !UPT ;  /* 0x000000293f057290 */ /* 0x000fe200087fe43f */
[----:B------:R-:W-:Y:S01]  /*28c10*/  UMOV UR7, 0x12f00000 ;  /* 0x12f0000000077882 */ /* 0x000fe20000000000 */
[----:B--2---:R-:W-:Y:S02]  /*28c20*/  IMAD R5, R4, 0x7800, R11 ;  /* 0x0000780004057824 */ /* 0x004fe400078e020b */
[----:B------:R-:W-:-:S02]  /*28c30*/  VIADD R4, R7, 0x29890 ;  /* 0x0002989007047836 */ /* 0x000fc40000000000 */
[----:B------:R-:W-:-:S08]  /*28c40*/  VIADD R10, R5, 0x1a400 ;  /* 0x0001a400050a7836 */ /* 0x000fd00000000000 */
.L_x_2406:
        /* <DEDUP_REMOVED lines=15> */
.L_x_2407:
        /* <DEDUP_REMOVED lines=15> */
.L_x_2408:
        /* <DEDUP_REMOVED lines=13> */
.L_x_2570:
[----:B------:R-:W-:Y:S05]  /*28f00*/  BSYNC B2 ;  /* 0x0000000000027941 */ /* 0x000fea0003800000 */
.L_x_2409:
[----:B------:R-:W-:Y:S01]  /*28f10*/  BSSY B2, `(.L_x_2411) ;  /* 0x000000b000027945 */ /* 0x000fe20003800000 */
[----:B------:R-:W-:Y:S01]  /*28f20*/  IMAD.MOV.U32 R4, RZ, RZ, 0x0 ;  /* 0x00000000ff047424 */ /* 0x000fe200078e00ff */
[----:B------:R-:W-:Y:S02]  /*28f30*/  MOV R5, 0x12f00000 ;  /* 0x12f0000000057802 */ /* 0x000fe40000000f00 */
        /* <DEDUP_REMOVED lines=8> */
.L_x_2412:
[----:B------:R-:W-:Y:S05]  /*28fc0*/  BSYNC B2 ;  /* 0x0000000000027941 */ /* 0x000fea0003800000 */
.L_x_2411:
        /* <DEDUP_REMOVED lines=8> */
[----:B--2---:R-:W-:-:S05]  /*29050*/  IMAD R4, R6, 0x5000, R11 ;  /* 0x0000500006047824 */ /* 0x004fca00078e020b */
[----:B------:R-:W-:-:S07]  /*29060*/  IADD3 R4, R4, 0xa400, RZ ;  /* 0x0000a40004047810 */ /* 0x000fce0007ffe0ff */
.L_x_2413:
        /* <DEDUP_REMOVED lines=10> */
.L_x_2401:
[----:B------:R-:W-:Y:S05]  /*29110*/  BSYNC B1 ;  /* 0x0000000000017941 */ /* 0x000fea0003800000 */
.L_x_2400:
[----:B------:R-:W2:Y:S04]  /*29120*/  LDL.LU R5, [R1+0x14] ;  /* 0x0000140001057983 */ /* 0x000ea80000300800 */
[----:B------:R-:W3:Y:S01]  /*29130*/  LDL.LU R6, [R1+0x1c] ;  /* 0x00001c0001067983 */ /* 0x000ee20000300800 */
[----:B------:R-:W-:Y:S01]  /*29140*/  VIADD R9, R9, 0xffffffff ;  /* 0xffffffff09097836 */ /* 0x000fe20000000000 */
[----:B------:R-:W-:-:S04]  /*29150*/  IADD3 R8, R8, -0xa0, RZ ;  /* 0xffffff6008087810 */ /* 0x000fc80007ffe0ff */
        /* <DEDUP_REMOVED lines=9> */
.L_x_2380:
[----:B------:R-:W-:Y:S05]  /*291f0*/  BSYNC B0 ;  /* 0x0000000000007941 */ /* 0x000fea0003800000 */
.L_x_2379:
        /* <DEDUP_REMOVED lines=23> */
.L_x_2416:
[----:B------:R-:W1:Y:S01]  /*29370*/  S2R R0, SR_CgaCtaId ;  /* 0x0000000000007919 */ /* 0x000e620000008800 */
[----:B------:R-:W-:-:S04]  /*29380*/  MOV R2, 0x400 ;  /* 0x0000040000027802 */ /* 0x000fc80000000f00 */
[----:B-1----:R-:W-:-:S05]  /*29390*/  LEA R3, R0, R2, 0x18 ;  /* 0x0000000200037211 */ /* 0x002fca00078ec0ff */
[----:B------:R1:W-:Y:S01]  /*293a0*/  STL [R1+0x38], R3 ;  /* 0x0000380301007387 */ /* 0x0003e20000100800 */
[----:B------:R-:W-:-:S05]  /*293b0*/  VIADD R0, R3, 0x1a400 ;  /* 0x0001a40003007836 */ /* 0x000fca0000000000 */
        /* <DEDUP_REMOVED lines=18> */
.L_x_2418:
        /* <DEDUP_REMOVED lines=27> */
.L_x_2419:
[----:B-1----:R-:W2:Y:S02]  /*29690*/  LDL R2, [R1+0x38] ;  /* 0x0000380001027983 */ /* 0x002ea40000100800 */
[----:B--2---:R-:W-:-:S04]  /*296a0*/  IADD3 R0, R2, 0x400, RZ ;  /* 0x0000040002007810 */ /* 0x004fc80007ffe0ff */
[----:B------:R-:W-:-:S13]  /*296b0*/  LOP3.LUT P0, RZ, R0, 0x9f, RZ, 0xc0, !PT ;  /* 0x0000009f00ff7812 */ /* 0x000fda000780c0ff */
[----:B------:R-:W-:Y:S05]  /*296c0*/  @!P0 BRA `(.L_x_2420) ;  /* 0x0000000000408947 */ /* 0x000fea0003800000 */
        /* <DEDUP_REMOVED lines=16> */
.L_x_2420:
[----:B------:R-:W2:Y:S02]  /*297d0*/  LDL.LU R2, [R1+0x24] ;  /* 0x0000240001027983 */ /* 0x000ea40000300800 */
[----:B--2---:R-:W-:-:S13]  /*297e0*/  LOP3.LUT P6, RZ, R2, 0x3ff, RZ, 0xc0, !PT ;  /* 0x000003ff02ff7812 */ /* 0x004fda00078cc0ff */
        /* <DEDUP_REMOVED lines=17> */
.L_x_2421:
[----:B------:R-:W-:Y:S01]  /*29900*/  ULDC.64 UR4, c[0x0][0x9f8] ;  /* 0x00027e0000047ab9 */ /* 0x000fe20000000a00 */
[----:B0-----:R-:W2:Y:S01]  /*29910*/  LDL.LU R4, [R1+0x28] ;  /* 0x0000280001047983 */ /* 0x001ea20000300800 */
[----:B------:R-:W-:-:S03]  /*29920*/  ISETP.NE.U32.AND P0, PT, RZ, UR4, PT ;  /* 0x00000004ff007c0c */ /* 0x000fc6000bf05070 */
[----:B------:R-:W2:Y:S01]  /*29930*/  LDL.LU R0, [R1+0x4] ;  /* 0x0000040001007983 */ /* 0x000ea20000300800 */
[----:B------:R-:W-:Y:S01]  /*29940*/  ISETP.NE.AND.EX P0, PT, RZ, UR5, PT, P0 ;  /* 0x00000005ff007c0c */ /* 0x000fe2000bf05300 */
[----:B------:R-:W-:Y:S02]  /*29950*/  IMAD.MOV.U32 R5, RZ, RZ, R16 ;  /* 0x000000ffff057224 */ /* 0x000fe400078e0010 */
        /* <DEDUP_REMOVED lines=8> */
[----:B0-----:R-:W-:Y:S02]  /*299e0*/  ISETP.NE.AND P0, PT, R0, 0x1, PT ;  /* 0x000000010000780c */ /* 0x001fe40003f05270 */
[----:B---3--:R-:W-:Y:S01]  /*299f0*/  MOV R0, R6 ;  /* 0x0000000600007202 */ /* 0x008fe20000000f00 */
[----:B-1----:R-:W0:Y:S10]  /*29a00*/  S2R R5, SR_TID.X ;  /* 0x0000000000057919 */ /* 0x002e340000002100 */
        /* <DEDUP_REMOVED lines=14> */
.L_x_2422:
        /* <DEDUP_REMOVED lines=14> */
.L_x_2423:
        /* <DEDUP_REMOVED lines=13> */
.L_x_2424:
        /* <DEDUP_REMOVED lines=24> */
.L_x_2573:
[----:B--2---:R-:W-:Y:S02]  /*29e20*/  ISETP.NE.AND P0, PT, R14, RZ, PT ;  /* 0x000000ff0e00720c */ /* 0x004fe40003f05270 */
[----:B------:R-:W-:-:S11]  /*29e30*/  PLOP3.LUT P6, PT, PT, PT, PT, 0x8, 0x0 ;  /* 0x000000000000781c */ /* 0x000fd60003fce170 */
[----:B------:R-:W-:Y:S05]  /*29e40*/  @P0 BRA `(.L_x_2426) ;  /* 0x0000000800440947 */ /* 0x000fea0003800000 */
[----:B------:R-:W-:-:S03]  /*29e50*/  UMOV UR4, 0xffffffff ;  /* 0xffffffff00047882 */ /* 0x000fc60000000000 */
[----:B------:R-:W-:Y:S05]  /*29e60*/  BRA.DIV UR4, `(.L_x_2427) ;  /* 0x0000005204a07947 */ /* 0x000fea000b800000 */
[----:B------:R-:W-:-:S13]  /*29e70*/  ELECT P6, URZ, PT ;  /* 0x00000000003f782f */ /* 0x000fda00038c0000 */
.L_x_2576:
[----:B------:R-:W-:Y:S05]  /*29e80*/  @!P6 BRA `(.L_x_2428) ;  /* 0x000000040098e947 */ /* 0x000fea0003800000 */
[----:B------:R-:W-:Y:S01]  /*29e90*/  ISETP.NE.U32.AND P0, PT, R6, RZ, PT ;  /* 0x000000ff0600720c */ /* 0x000fe20003f05070 */
[----:B-1----:R-:W-:-:S03]  /*29ea0*/  VIADD R5, R19, 0xffffffff ;  /* 0xffffffff13057836 */ /* 0x002fc60000000000 */
[----:B------:R-:W-:-:S13]  /*29eb0*/  ISETP.NE.AND.EX P0, PT, R7, RZ, PT, P0 ;  /* 0x000000ff0700720c */ /* 0x000fda0003f05300 */
        /* <DEDUP_REMOVED lines=8> */
[----:B------:R-:W-:Y:S02]  /*29f40*/  IADD3 R8, -R2, RZ, RZ ;  /* 0x000000ff02087210 */ /* 0x000fe40007ffe1ff */
[----:B------:R-:W-:-:S03]  /*29f50*/  SHF.R.S32.HI R9, RZ, 0x1f, R2 ;  /* 0x0000001fff097819 */ /* 0x000fc60000011402 */
        /* <DEDUP_REMOVED lines=9> */
.L_x_2429:
[----:B-1----:R-:W2:Y:S01]  /*29ff0*/  LDL R6, [R1+0x10] ;  /* 0x0000100001067983 */ /* 0x002ea20000100800 */
[----:B------:R-:W-:-:S03]  /*2a000*/  MOV R9, 0x400 ;  /* 0x0000040000097802 */ /* 0x000fc60000000f00 */
[----:B------:R-:W3:Y:S01]  /*2a010*/  LDL R7, [R1+0x18] ;  /* 0x0000180001077983 */ /* 0x000ee20000100800 */
[----:B------:R-:W1:Y:S01]  /*2a020*/  S2R R10, SR_CgaCtaId ;  /* 0x00000000000a7919 */ /* 0x000e620000008800 */
[----:B------:R-:W4:Y:S01]  /*2a030*/  S2R R8, SR_TID.X ;  /* 0x0000000000087919 */ /* 0x000f220000002100 */
[----:B-1----:R-:W-:Y:S02]  /*2a040*/  LEA R9, R10, R9, 0x18 ;  /* 0x000000090a097211 */ /* 0x002fe400078ec0ff */
[----:B----4-:R-:W-:-:S04]  /*2a050*/  LOP3.LUT R8, R8, 0x7f, RZ, 0xc0, !PT ;  /* 0x0000007f08087812 */ /* 0x010fc800078ec0ff */
[----:B------:R-:W-:Y:S02]  /*2a060*/  ISETP.NE.AND P0, PT, R8, RZ, PT ;  /* 0x000000ff0800720c */ /* 0x000fe40003f05270 */
[----:B--2---:R-:W-:Y:S02]  /*2a070*/  LEA R6, R6, R9, 0x3 ;  /* 0x0000000906067211 */ /* 0x004fe400078e18ff */
[----:B---3--:R-:W-:-:S04]  /*2a080*/  SHF.L.U32 R7, R7, 0x1f, RZ ;  /* 0x0000001f07077819 */ /* 0x008fc800000006ff */
[----:B------:R-:W1:Y:S02]  /*2a090*/  SYNCS.PHASECHK.TRANS64.TRYWAIT P2, [R6+URZ+0x29880], R7 ;  /* 0x02988007060075a7 */ /* 0x000e64000804017f */
[----:B-1----:R-:W-:Y:S05]  /*2a0a0*/  @!P2 BRA `(.L_x_2430) ;  /* 0x000000500030a947 */ /* 0x002fea0003800000 */
.L_x_2577:
        /* <DEDUP_REMOVED lines=8> */
.L_x_2431:
        /* <DEDUP_REMOVED lines=22> */
.L_x_2578:
        /* <DEDUP_REMOVED lines=8> */
.L_x_2433:
        /* <DEDUP_REMOVED lines=30> */
.L_x_2428:
        /* <DEDUP_REMOVED lines=10> */
[----:B------:R-:W-:Y:S02]  /*2a590*/  R2UR UR24, R7 ;  /* 0x00000000071872ca */ /* 0x000fe400000e0000 */
[----:B-1----:R-:W-:Y:S01]  /*2a5a0*/  @P0 MOV R5, 0x6000 ;  /* 0x0000600000050802 */ /* 0x002fe20000000f00 */
[----:B------:R-:W-:Y:S01]  /*2a5b0*/  BAR.SYNC.DEFER_BLOCKING 0x8, 0x120 ;  /* 0x0204800000007b1d */ /* 0x000fe20000010000 */
[----:B------:R-:W-:-:S09]  /*2a5c0*/  @P0 R2UR UR21, R3 ;  /* 0x00000000031502ca */ /* 0x000fd200000e0000 */
        /* <DEDUP_REMOVED lines=25> */
.L_x_2426:
        /* <DEDUP_REMOVED lines=13> */
.L_x_2579:
[----:B------:R-:W-:Y:S05]  /*2a830*/  BSYNC B0 ;  /* 0x0000000000007941 */ /* 0x000fea0003800000 */
.L_x_2434:
[----:B------:R-:W-:-:S13]  /*2a840*/  ISETP.GE.AND P0, PT, R19, 0x2, PT ;  /* 0x000000021300780c */ /* 0x000fda0003f06270 */
[----:B------:R-:W-:Y:S05]  /*2a850*/  @!P0 BRA `(.L_x_2436) ;  /* 0x0000001000508947 */ /* 0x000fea0003800000 */
[----:B------:R2:W5:Y:S01]  /*2a860*/  LDL.LU R6, [R1+0x10] ;  /* 0x0000100001067983 */ /* 0x0005620000300800 */
[----:B------:R-:W-:-:S03]  /*2a870*/  IADD3 R20, R19, -0x2, RZ ;  /* 0xfffffffe13147810 */ /* 0x000fc60007ffe0ff */
[----:B------:R2:W5:Y:S04]  /*2a880*/  LDL.LU R7, [R1+0x18] ;  /* 0x0000180001077983 */ /* 0x0005680000300800 */
.L_x_2458:
[----:B-1---5:R-:W-:Y:S01]  /*2a890*/  VIADD R4, R6, 0x1 ;  /* 0x0000000106047836 */ /* 0x022fe20000000000 */
[----:B------:R-:W-:Y:S05]  /*2a8a0*/  YIELD ;  /* 0x0000000000007946 */ /* 0x000fea0003800000 */
[----:B------:R-:W-:Y:S01]  /*2a8b0*/  ISETP.NE.AND P0, PT, R4, 0x2, PT ;  /* 0x000000020400780c */ /* 0x000fe20003f05270 */
[----:B------:R-:W-:Y:S03]  /*2a8c0*/  BSSY B0, `(.L_x_2437) ;  /* 0x0000094000007945 */ /* 0x000fe60003800000 */
[----:B---3--:R-:W-:-:S02]  /*2a8d0*/  SEL R3, RZ, 0x1, P0 ;  /* 0x00000001ff037807 */ /* 0x008fc40000000000 */
        /* <DEDUP_REMOVED lines=16> */
[----:B----4-:R-:W-:Y:S01]  /*2a9e0*/  @P0 IMAD.HI.U32 R4, R20, R2, RZ ;  /* 0x0000000214040227 */ /* 0x010fe200078e00ff */
[----:B------:R-:W-:-:S04]  /*2a9f0*/  MOV R2, R20 ;  /* 0x0000001400027202 */ /* 0x000fc80000000f00 */
        /* <DEDUP_REMOVED lines=11> */
.L_x_2439:
[----:B---3--:R-:W3:Y:S01]  /*2aab0*/  S2R R4, SR_CgaCtaId ;  /* 0x0000000000047919 */ /* 0x008ee20000008800 */
[----:B------:R-:W-:Y:S01]  /*2aac0*/  MOV R3, 0x400 ;  /* 0x0000040000037802 */ /* 0x000fe20000000f00 */
[----:B------:R-:W-:Y:S01]  /*2aad0*/  BSSY B1, `(.L_x_2440) ;  /* 0x0000009000017945 */ /* 0x000fe20003800000 */
[----:B------:R-:W4:Y:S02]  /*2aae0*/  S2R R5, SR_TID.X ;  /* 0x0000000000057919 */ /* 0x000f240000002100 */
[----:B---3--:R-:W-:-:S04]  /*2aaf0*/  LEA R3, R4, R3, 0x18 ;  /* 0x0000000304037211 */ /* 0x008fc800078ec0ff */
[----:B------:R-:W-:Y:S02]  /*2ab00*/  LEA R4, R10, R3, 0x3 ;  /* 0x000000030a047211 */ /* 0x000fe400078e18ff */
[----:B------:R-:W-:Y:S02]  /*2ab10*/  SHF.L.U32 R3, R9, 0x1f, RZ ;  /* 0x0000001f09037819 */ /* 0x000fe400000006ff */
[----:B----4-:R-:W-:Y:S02]  /*2ab20*/  LOP3.LUT R5, R5, 0x7f, RZ, 0xc0, !PT ;  /* 0x0000007f05057812 */ /* 0x010fe400078ec0ff */
[----:B------:R-:W3:Y:S02]  /*2ab30*/  SYNCS.PHASECHK.TRANS64.TRYWAIT P0, [R4+URZ+0x29880], R3 ;  /* 0x02988003040075a7 */ /* 0x000ee4000800017f */
[----:B------:R-:W-:Y:S01]  /*2ab40*/  ISETP.NE.AND P2, PT, R5, RZ, PT ;  /* 0x000000ff0500720c */ /* 0x000fe20003f45270 */
[----:B---3--:R-:W-:-:S12]  /*2ab50*/  @!P0 BRA `(.L_x_2441) ;  /* 0x0000004400cc8947 */ /* 0x008fd80003800000 */
.L_x_2580:
[----:B------:R-:W-:Y:S05]  /*2ab60*/  BSYNC B1 ;  /* 0x0000000000017941 */ /* 0x000fea0003800000 */
.L_x_2440:
[----:B------:R-:W-:Y:S04]  /*2ab70*/  BSSY B1, `(.L_x_2442) ;  /* 0x0000009000017945 */ /* 0x000fe80003800000 */
[----:B------:R-:W-:Y:S05]  /*2ab80*/  @P2 BRA `(.L_x_2443) ;  /* 0x00000000001c2947 */ /* 0x000fea0003800000 */
[----:B------:R-:W1:Y:S02]  /*2ab90*/  S2R R5, SR_TID.X ;  /* 0x0000000000057919 */ /* 0x000e640000002100 */
[----:B-1----:R-:W-:Y:S01]  /*2aba0*/  LOP3.LUT R9, R5, 0x1f, RZ, 0xc0, !PT ;  /* 0x0000001f05097812 */ /* 0x002fe200078ec0ff */
[----:B------:R-:W-:-:S03]  /*2abb0*/  IMAD.MOV.U32 R5, RZ, RZ, 0x5000 ;  /* 0x00005000ff057424 */ /* 0x000fc600078e00ff */
[----:B------:R-:W-:Y:S01]  /*2abc0*/  ISETP.NE.AND P0, PT, R9, RZ, PT ;  /* 0x000000ff0900720c */ /* 0x000fe20003f05270 */
[----:B------:R4:W-:-:S12]  /*2abd0*/  SYNCS.ARRIVE.TRANS64 RZ, [R4+URZ+0x29870], R5 ;  /* 0x0298700504ff79a7 */ /* 0x0009d8000800003f */
[----:B----4-:R-:W-:Y:S05]  /*2abe0*/  @!P0 BRA `(.L_x_2443) ;  /* 0x0000000000048947 */ /* 0x010fea0003800000 */
[----:B------:R-:W-:Y:S01]  /*2abf0*/  BPT.TRAP 0x1 ;  /* 0x000000040000795c */ /* 0x000fe20000300000 */
.L_x_2443:
[----:B------:R-:W-:Y:S05]  /*2ac00*/  BSYNC B1 ;  /* 0x0000000000017941 */ /* 0x000fea0003800000 */
.L_x_2442:
[----:B-1----:R-:W4:Y:S04]  /*2ac10*/  LDL R9, [R1+0x10] ;  /* 0x0000100001097983 */ /* 0x002f280000100800 */
[----:B------:R-:W2:Y:S01]  /*2ac20*/  LDL R5, [R1+0x2c] ;  /* 0x00002c0001057983 */ /* 0x000ea20000100800 */
[----:B------:R-:W-:Y:S01]  /*2ac30*/  MOV R10, 0x400 ;  /* 0x00000400000a7802 */ /* 0x000fe20000000f00 */
[----:B------:R-:W-:Y:S01]  /*2ac40*/  IMAD.MOV.U32 R12, RZ, RZ, RZ ;  /* 0x000000ffff0c7224 */ /* 0x000fe200078e00ff */
        /* <DEDUP_REMOVED lines=8> */
[----:B----4-:R-:W-:Y:S02]  /*2acd0*/  IMAD R9, R9, 0x5000, R10 ;  /* 0x0000500009097824 */ /* 0x010fe400078e020a */
[----:B--2---:R-:W-:-:S03]  /*2ace0*/  IMAD R5, R8, 0xa0, R5 ;  /* 0x000000a008057824 */ /* 0x004fc600078e0205 */
[----:B------:R-:W-:Y:S01]  /*2acf0*/  IADD3 R8, R9, 0xa400, RZ ;  /* 0x0000a40009087810 */ /* 0x000fe20007ffe0ff */
[----:B------:R-:W-:-:S07]  /*2ad00*/  VIADD R9, R4, 0x29870 ;  /* 0x0002987004097836 */ /* 0x000fce0000000000 */
.L_x_2444:
        /* <DEDUP_REMOVED lines=13> */
.L_x_2581:
[----:B------:R-:W-:Y:S05]  /*2ade0*/  BSYNC B1 ;  /* 0x0000000000017941 */ /* 0x000fea0003800000 */
.L_x_2445:
[----:B------:R-:W-:Y:S01]  /*2adf0*/  BSSY B1, `(.L_x_2447) ;  /* 0x000000b000017945 */ /* 0x000fe20003800000 */
[----:B------:R-:W-:Y:S01]  /*2ae00*/  IMAD.MOV.U32 R10, RZ, RZ, 0x0 ;  /* 0x00000000ff0a7424 */ /* 0x000fe200078e00ff */
[----:B------:R-:W-:Y:S02]  /*2ae10*/  MOV R11, 0x14f00000 ;  /* 0x14f00000000b7802 */ /* 0x000fe40000000f00 */
[----:B------:R-:W-:Y:S05]  /*2ae20*/  @P2 BRA `(.L_x_2448) ;  /* 0x00000000001c2947 */ /* 0x000fea0003800000 */
[----:B------:R-:W2:Y:S01]  /*2ae30*/  S2R R8, SR_TID.X ;  /* 0x0000000000087919 */ /* 0x000ea20000002100 */
[----:B-1-3--:R-:W-:-:S04]  /*2ae40*/  IMAD.MOV.U32 R3, RZ, RZ, 0x7800 ;  /* 0x00007800ff037424 */ /* 0x00afc800078e00ff */
[----:B------:R4:W-:Y:S01]  /*2ae50*/  SYNCS.ARRIVE.TRANS64 RZ, [R4+URZ+0x29830], R3 ;  /* 0x0298300304ff79a7 */ /* 0x0009e2000800003f */
[----:B--2---:R-:W-:-:S04]  /*2ae60*/  LOP3.LUT R8, R8, 0x1f, RZ, 0xc0, !PT ;  /* 0x0000001f08087812 */ /* 0x004fc800078ec0ff */
[----:B------:R-:W-:-:S13]  /*2ae70*/  ISETP.NE.AND P0, PT, R8, RZ, PT ;  /* 0x000000ff0800720c */ /* 0x000fda0003f05270 */
[----:B----4-:R-:W-:Y:S05]  /*2ae80*/  @!P0 BRA `(.L_x_2448) ;  /* 0x0000000000048947 */ /* 0x010fea0003800000 */
[----:B------:R-:W-:Y:S01]  /*2ae90*/  BPT.TRAP 0x1 ;  /* 0x000000040000795c */ /* 0x000fe20000300000 */
.L_x_2448:
[----:B------:R-:W-:Y:S05]  /*2aea0*/  BSYNC B1 ;  /* 0x0000000000017941 */ /* 0x000fea0003800000 */
.L_x_2447:
[----:B-1-3--:R-:W2:Y:S01]  /*2aeb0*/  LDL R3, [R1+0x10] ;  /* 0x0000100001037983 */ /* 0x00aea20000100800 */
        /* <DEDUP_REMOVED lines=10> */
[----:B--2---:R-:W-:-:S05]  /*2af60*/  IMAD R3, R3, 0x7800, R8 ;  /* 0x0000780003037824 */ /* 0x004fca00078e0208 */
[----:B------:R-:W-:-:S07]  /*2af70*/  IADD3 R8, R3, 0x1a400, RZ ;  /* 0x0001a40003087810 */ /* 0x000fce0007ffe0ff */
.L_x_2449:
        /* <DEDUP_REMOVED lines=15> */
.L_x_2450:
        /* <DEDUP_REMOVED lines=15> */
.L_x_2451:
        /* <DEDUP_REMOVED lines=10> */
.L_x_2438:
[----:B------:R-:W-:Y:S05]  /*2b200*/  BSYNC B0 ;  /* 0x0000000000007941 */ /* 0x000fea0003800000 */
.L_x_2437:
[----:B------:R-:W-:-:S06]  /*2b210*/  UISETP.NE.AND UP0, UPT, UR37, 0x3, UPT ;  /* 0x000000032500788c */ /* 0x000fcc000bf05270 */
[----:B------:R-:W-:-:S13]  /*2b220*/  PLOP3.LUT P0, PT, PT, PT, UP0, 0x80, 0x0 ;  /* 0x000000000000781c */ /* 0x000fda0003f0f008 */
[----:B------:R-:W-:Y:S05]  /*2b230*/  @!P0 BRA `(.L_x_2452) ;  /* 0x0000000000048947 */ /* 0x000fea0003800000 */
[----:B------:R-:W-:Y:S01]  /*2b240*/  BPT.TRAP 0x1 ;  /* 0x000000040000795c */ /* 0x000fe20000300000 */
.L_x_2452:
[----:B------:R-:W3:Y:S01]  /*2b250*/  S2R R5, SR_CgaCtaId ;  /* 0x0000000000057919 */ /* 0x000ee20000008800 */
[----:B------:R-:W-:Y:S01]  /*2b260*/  MOV R3, UR39 ;  /* 0x0000002700037c02 */ /* 0x000fe20008000f00 */
[----:B------:R-:W-:Y:S01]  /*2b270*/  BSSY B0, `(.L_x_2453) ;  /* 0x000000a000007945 */ /* 0x000fe20003800000 */
[----:B------:R-:W-:Y:S02]  /*2b280*/  MOV R4, 0x400 ;  /* 0x0000040000047802 */ /* 0x000fe40000000f00 */
        /* <DEDUP_REMOVED lines=8> */
.L_x_2582:
[----:B------:R-:W-:Y:S05]  /*2b310*/  BSYNC B0 ;  /* 0x0000000000007941 */ /* 0x000fea0003800000 */
.L_x_2453:
[----:B------:R-:W-:Y:S05]  /*2b320*/  @!P0 BRA `(.L_x_2455) ;  /* 0x0000000000048947 */ /* 0x000fea0003800000 */
[----:B------:R-:W-:Y:S01]  /*2b330*/  BPT.TRAP 0x1 ;  /* 0x000000040000795c */ /* 0x000fe20000300000 */
.L_x_2455:
[----:B---3--:R-:W3:Y:S01]  /*2b340*/  LDL R4, [R1+0x4] ;  /* 0x0000040001047983 */ /* 0x008ee20000100800 */
[----:B------:R-:W-:Y:S01]  /*2b350*/  SHF.L.U32 R3, R7, 0x1f, RZ ;  /* 0x0000001f07037819 */ /* 0x000fe200000006ff */
[----:B------:R-:W-:-:S03]  /*2b360*/  IMAD R12, R6, 0x5000, RZ ;  /* 0x00005000060c7824 */ /* 0x000fc600078e02ff */
[----:B---3--:R-:W3:Y:S02]  /*2b370*/  SYNCS.PHASECHK.TRANS64.TRYWAIT P2, [R4+URZ+0x29860], R3 ;  /* 0x02986003040075a7 */ /* 0x008ee4000804017f */
[----:B---3--:R-:W-:Y:S05]  /*2b380*/  @!P2 BRA `(.L_x_2456) ;  /* 0x000000400000a947 */ /* 0x008fea0003800000 */
.L_x_2583:
[----:B---3--:R-:W3:Y:S04]  /*2b390*/  LDL R4, [R1+0x34] ;  /* 0x0000340001047983 */ /* 0x008ee80000100800 */
[----:B------:R-:W4:Y:S01]  /*2b3a0*/  LDL R15, [R1+0x30] ;  /* 0x00003000010f7983 */ /* 0x000f220000100800 */
[----:B------:R-:W-:Y:S01]  /*2b3b0*/  MOV R13, 0x400 ;  /* 0x00000400000d7802 */ /* 0x000fe20000000f00 */
[----:B------:R-:W-:Y:S05]  /*2b3c0*/  WARPSYNC.ALL ;  /* 0x0000000000007948 */ /* 0x000fea0003800000 */
[----:B------:R-:W5:Y:S01]  /*2b3d0*/  S2R R14, SR_CgaCtaId ;  /* 0x00000000000e7919 */ /* 0x000f620000008800 */
[----:B------:R-:W-:Y:S01]  /*2b3e0*/  MOV R16, 0x40 ;  /* 0x0000004000107802 */ /* 0x000fe20000000f00 */
[----:B-1----:R-:W1:Y:S01]  /*2b3f0*/  S2R R9, SR_TID.X ;  /* 0x0000000000097919 */ /* 0x002e620000002100 */
[----:B-----5:R-:W-:-:S02]  /*2b400*/  LEA R13, R14, R13, 0x18 ;  /* 0x0000000d0e0d7211 */ /* 0x020fc400078ec0ff */
[----:B-1----:R-:W-:-:S04]  /*2b410*/  LOP3.LUT P2, RZ, R9, 0x4, RZ, 0xc0, !PT ;  /* 0x0000000409ff7812 */ /* 0x002fc8000784c0ff */
[----:B------:R-:W-:Y:S02]  /*2b420*/  SEL R16, R16, 0xffffffc0, !P2 ;  /* 0xffffffc010107807 */ /* 0x000fe40005000000 */
[C---:B---3--:R-:W-:Y:S02]  /*2b430*/  LOP3.LUT R3, R12.reuse, R4, RZ, 0xfc, !PT ;  /* 0x000000040c037212 */ /* 0x048fe400078efcff */
[----:B----4-:R-:W-:-:S03]  /*2b440*/  LOP3.LUT R12, R12, R15, RZ, 0xfc, !PT ;  /* 0x0000000f0c0c7212 */ /* 0x010fc600078efcff */
[----:B------:R-:W-:-:S04]  /*2b450*/  IMAD.IADD R3, R13, 0x1, R3 ;  /* 0x000000010d037824 */ /* 0x000fc800078e0203 */
[----:B------:R-:W-:Y:S01]  /*2b460*/  IMAD.IADD R21, R16, 0x1, R3 ;  /* 0x0000000110157824 */ /* 0x000fe200078e0203 */
[----:B------:R-:W1:Y:S01]  /*2b470*/  LDSM.16.MT88.4 R4, [R3+0xa400] ;  /* 0x00a400000304783b */ /* 0x000e620000004200 */
        /* <DEDUP_REMOVED lines=71> */
.L_x_2457:
[----:B------:R-:W0:Y:S01]  /*2b8f0*/  LDL.LU R3, [R1+0x4] ;  /* 0x0000040001037983 */ /* 0x000e220000300800 */
[C---:B------:R-:W-:Y:S01]  /*2b900*/  ISETP.GT.AND P0, PT, R20.reuse, RZ, PT ;  /* 0x000000ff1400720c */ /* 0x040fe20003f04270 */
[----:B------:R-:W-:Y:S02]  /*2b910*/  VIADD R20, R20, 0xffffffff ;  /* 0xffffffff14147836 */ /* 0x000fe40000000000 */
[----:B------:R3:W5:Y:S04]  /*2b920*/  LDL R6, [R1+0x10] ;  /* 0x0000100001067983 */ /* 0x0007680000100800 */
[----:B------:R3:W5:Y:S01]  /*2b930*/  LDL R7, [R1+0x18] ;  /* 0x0000180001077983 */ /* 0x0007620000100800 */
[----:B0-----:R0:W-:Y:S02]  /*2b940*/  SYNCS.ARRIVE.TRANS64.A1T0 RZ, [R3+URZ+0x29850], RZ ;  /* 0x029850ff03ff79a7 */ /* 0x0011e4000810003f */
[----:B0-----:R-:W-:-:S04]  /*2b950*/  @!P1 IADD3 R3, R3, 0x29880, RZ ;  /* 0x0002988003039810 */ /* 0x001fc80007ffe0ff */
[----:B------:R-:W-:Y:S01]  /*2b960*/  @!P1 PRMT R3, RZ, 0x654, R3 ;  /* 0x00000654ff039816 */ /* 0x000fe20000000003 */
[----:B------:R-:W-:Y:S06]  /*2b970*/  BAR.SYNC.DEFER_BLOCKING 0x2, 0x80 ;  /* 0x0082000000007b1d */ /* 0x000fec0000010000 */
[----:B------:R3:W-:Y:S01]  /*2b980*/  @!P1 SYNCS.ARRIVE.TRANS64.RED.A1T0 RZ, [R3+URZ], RZ ;  /* 0x000000ff03ff99a7 */ /* 0x0007e2000810043f */
[----:B------:R-:W-:Y:S05]  /*2b990*/  @P0 BRA `(.L_x_2458) ;  /* 0xffffffec00bc0947 */ /* 0x000fea000383ffff */
.L_x_2436:
[----:B------:R-:W-:Y:S04]  /*2b9a0*/  BSSY B0, `(.L_x_2459) ;  /* 0x000000f000007945 */ /* 0x000fe80003800000 */
[----:B------:R-:W-:Y:S05]  /*2b9b0*/  @P1 BRA `(.L_x_2460) ;  /* 0x0000000000341947 */ /* 0x000fea0003800000 */
[----:B------:R-:W4:Y:S01]  /*2b9c0*/  S2R R5, SR_LANEID ;  /* 0x0000000000057919 */ /* 0x000f220000000000 */
[----:B------:R-:W-:Y:S01]  /*2b9d0*/  VOTEU.ANY UR4, UPT, PT ;  /* 0x0000000000047886 */ /* 0x000fe200038e0100 */
[----:B-1-3--:R-:W1:Y:S01]  /*2b9e0*/  LDC.64 R2, c[0x0][0xc38] ;  /* 0x00030e00ff027b82 */ /* 0x00ae620000000a00 */
[----:B------:R-:W4:Y:S02]  /*2b9f0*/  FLO.U32 R0, UR4 ;  /* 0x0000000400007d00 */ /* 0x000f2400080e0000 */
[----:B----4-:R-:W-:-:S06]  /*2ba00*/  ISETP.EQ.U32.AND P0, PT, R0, R5, PT ;  /* 0x000000050000720c */ /* 0x010fcc0003f02070 */
[----:B------:R-:W1:Y:S07]  /*2ba10*/  POPC R5, UR4 ;  /* 0x0000000400057d09 */ /* 0x000e6e0008000000 */
[----:B-1----:R-:W3:Y:S01]  /*2ba20*/  @P0 ATOMG.E.ADD.STRONG.GPU PT, R3, desc[UR56][R2.64], R5 ;  /* 0x00000005020309a8 */ /* 0x002ee200081ee1f8 */
[----:B------:R-:W1:Y:S02]  /*2ba30*/  S2R R4, SR_LTMASK ;  /* 0x0000000000047919 */ /* 0x000e640000003900 */
[----:B-1----:R-:W-:-:S04]  /*2ba40*/  LOP3.LUT R4, R4, UR4, RZ, 0xc0, !PT ;  /* 0x0000000404047c12 */ /* 0x002fc8000f8ec0ff */
[----:B-----5:R-:W1:Y:S01]  /*2ba50*/  POPC R7, R4 ;  /* 0x0000000400077309 */ /* 0x020e620000000000 */
[----:B---3--:R-:W1:Y:S02]  /*2ba60*/  SHFL.IDX PT, R0, R3, R0, 0x1f ;  /* 0x00001f0003007589 */ /* 0x008e6400000e0000 */
[----:B-1----:R-:W-:-:S05]  /*2ba70*/  IADD3 R0, R0, UR38, R7 ;  /* 0x0000002600007c10 */ /* 0x002fca000fffe007 */
[----:B------:R4:W-:Y:S02]  /*2ba80*/  STL [R1], R0 ;  /* 0x0000000001007387 */ /* 0x0009e40000100800 */
.L_x_2460:
[----:B------:R-:W-:Y:S05]  /*2ba90*/  BSYNC B0 ;  /* 0x0000000000007941 */ /* 0x000fea0003800000 */
.L_x_2459:
[----:B------:R-:W-:-:S06]  /*2baa0*/  UISETP.NE.AND UP0, UPT, UR37, 0x3, UPT ;  /* 0x000000032500788c */ /* 0x000fcc000bf05270 */
[----:B------:R-:W-:-:S13]  /*2bab0*/  PLOP3.LUT P0, PT, PT, PT, UP0, 0x80, 0x0 ;  /* 0x000000000000781c */ /* 0x000fda0003f0f008 */
[----:B------:R-:W-:Y:S05]  /*2bac0*/  @!P0 BRA `(.L_x_2461) ;  /* 0x0000000000048947 */ /* 0x000fea0003800000 */
[----:B------:R-:W-:Y:S01]  /*2bad0*/  BPT.TRAP 0x1 ;  /* 0x000000040000795c */ /* 0x000fe20000300000 */
.L_x_2461:
[----:B-1-3--:R-:W3:Y:S04]  /*2bae0*/  LDL R3, [R1+0x18] ;  /* 0x0000180001037983 */ /* 0x00aee80000100800 */
[----:B----4-:R-:W4:Y:S01]  /*2baf0*/  LDL R0, [R1+0x10] ;  /* 0x0000100001007983 */ /* 0x010f220000100800 */
[----:B------:R-:W1:Y:S01]  /*2bb00*/  S2R R4, SR_CgaCtaId ;  /* 0x0000000000047919 */ /* 0x000e620000008800 */
[----:B------:R-:W-:-:S04]  /*2bb10*/  MOV R2, 0x400 ;  /* 0x0000040000027802 */ /* 0x000fc80000000f00 */
[----:B-1----:R-:W-:Y:S01]  /*2bb20*/  LEA R2, R4, R2, 0x18 ;  /* 0x0000000204027211 */ /* 0x002fe200078ec0ff */
[----:B------:R-:W-:Y:S01]  /*2bb30*/  BSSY B0, `(.L_x_2462) ;  /* 0x0000008000007945 */ /* 0x000fe20003800000 */
[----:B---3--:R-:W-:-:S04]  /*2bb40*/  LOP3.LUT R3, R3, 0x1, RZ, 0x3c, !PT ;  /* 0x0000000103037812 */ /* 0x008fc800078e3cff */
[----:B------:R-:W-:Y:S01]  /*2bb50*/  SHF.L.U32 R3, R3, 0x1f, RZ ;  /* 0x0000001f03037819 */ /* 0x000fe200000006ff */
[----:B----4-:R-:W-:-:S04]  /*2bb60*/  IMAD R20, R0, 0x8, R2 ;  /* 0x0000000800147824 */ /* 0x010fc800078e0202 */
[----:B------:R-:W1:Y:S01]  /*2bb70*/  SYNCS.PHASECHK.TRANS64.TRYWAIT P0, [R20+URZ+0x29870], R3 ;  /* 0x02987003140075a7 */ /* 0x000e62000800017f */
[----:B------:R-:W-:-:S04]  /*2bb80*/  MOV R0, UR39 ;  /* 0x0000002700007c02 */ /* 0x000fc80008000f00 */
[----:B------:R-:W-:Y:S01]  /*2bb90*/  ISETP.NE.AND P2, PT, R0, 0x3, PT ;  /* 0x000000030000780c */ /* 0x000fe20003f45270 */
[----:B-1----:R-:W-:-:S12]  /*2bba0*/  @!P0 BRA `(.L_x_2463) ;  /* 0x0000003800108947 */ /* 0x002fd80003800000 */
.L_x_2584:
[----:B------:R-:W-:Y:S05]  /*2bbb0*/  BSYNC B0 ;  /* 0x0000000000007941 */ /* 0x000fea0003800000 */
.L_x_2462:
[----:B------:R-:W-:Y:S05]  /*2bbc0*/  @!P2 BRA `(.L_x_2464) ;  /* 0x000000000004a947 */ /* 0x000fea0003800000 */
[----:B------:R-:W-:Y:S01]  /*2bbd0*/  BPT.TRAP 0x1 ;  /* 0x000000040000795c */ /* 0x000fe20000300000 */
.L_x_2464:
[----:B------:R-:W1:Y:S02]  /*2bbe0*/  LDL R0, [R1+0x18] ;  /* 0x0000180001007983 */ /* 0x000e640000100800 */
[----:B-1----:R-:W-:-:S04]  /*2bbf0*/  SHF.L.U32 R3, R0, 0x1f, RZ ;  /* 0x0000001f00037819 */ /* 0x002fc800000006ff */
[----:B------:R-:W1:Y:S02]  /*2bc00*/  SYNCS.PHASECHK.TRANS64.TRYWAIT P0, [R20+URZ+0x29860], R3 ;  /* 0x02986003140075a7 */ /* 0x000e64000800017f */
[----:B-1----:R-:W-:Y:S05]  /*2bc10*/  @!P0 BRA `(.L_x_2465) ;  /* 0x0000003800088947 */ /* 0x002fea0003800000 */
.L_x_2585:
[----:B------:R-:W3:Y:S04]  /*2bc20*/  LDL R0, [R1+0x10] ;  /* 0x0000100001007983 */ /* 0x000ee80000100800 */
[----:B------:R-:W4:Y:S04]  /*2bc30*/  LDL R2, [R1+0x34] ;  /* 0x0000340001027983 */ /* 0x000f280000100800 */
[----:B------:R-:W2:Y:S01]  /*2bc40*/  LDL R11, [R1+0x30] ;  /* 0x00003000010b7983 */ /* 0x000ea20000100800 */
[----:B------:R-:W-:Y:S01]  /*2bc50*/  MOV R8, 0x400 ;  /* 0x0000040000087802 */ /* 0x000fe20000000f00 */
[----:B------:R-:W-:Y:S05]  /*2bc60*/  WARPSYNC.ALL ;  /* 0x0000000000007948 */ /* 0x000fea0003800000 */
[----:B------:R-:W0:Y:S01]  /*2bc70*/  S2R R10, SR_CgaCtaId ;  /* 0x00000000000a7919 */ /* 0x000e220000008800 */
[----:B------:R-:W-:Y:S01]  /*2bc80*/  MOV R12, 0x40 ;  /* 0x00000040000c7802 */ /* 0x000fe20000000f00 */
[----:B------:R-:W1:Y:S01]  /*2bc90*/  S2R R9, SR_TID.X ;  /* 0x0000000000097919 */ /* 0x000e620000002100 */
[----:B0-----:R-:W-:-:S02]  /*2bca0*/  LEA R8, R10, R8, 0x18 ;  /* 0x000000080a087211 */ /* 0x001fc400078ec0ff */
[----:B-1----:R-:W-:-:S04]  /*2bcb0*/  LOP3.LUT P0, RZ, R9, 0x4, RZ, 0xc0, !PT ;  /* 0x0000000409ff7812 */ /* 0x002fc8000780c0ff */
[----:B------:R-:W-:Y:S01]  /*2bcc0*/  SEL R12, R12, 0xffffffc0, !P0 ;  /* 0xffffffc00c0c7807 */ /* 0x000fe20004000000 */
[----:B---3--:R-:W-:-:S05]  /*2bcd0*/  IMAD R0, R0, 0x5000, RZ ;  /* 0x0000500000007824 */ /* 0x008fca00078e02ff */
[C---:B----4-:R-:W-:Y:S02]  /*2bce0*/  LOP3.LUT R2, R0.reuse, R2, RZ, 0xfc, !PT ;  /* 0x0000000200027212 */ /* 0x050fe400078efcff */
[----:B--2---:R-:W-:-:S03]  /*2bcf0*/  LOP3.LUT R0, R0, R11, RZ, 0xfc, !PT ;  /* 0x0000000b00007212 */ /* 0x004fc600078efcff */
[C---:B------:R-:W-:Y:S02]  /*2bd00*/  IMAD.IADD R2, R8.reuse, 0x1, R2 ;  /* 0x0000000108027824 */ /* 0x040fe400078e0202 */
[----:B------:R-:W-:-:S03]  /*2bd10*/  IMAD.IADD R0, R8, 0x1, R0 ;  /* 0x0000000108007824 */ /* 0x000fc600078e0200 */
[----:B-----5:R-:W0:Y:S01]  /*2bd20*/  LDSM.16.MT88.4 R4, [R2+0xa400] ;  /* 0x00a400000204783b */ /* 0x020e220000004200 */
        /* <DEDUP_REMOVED lines=68> */
.L_x_2466:
[----:B------:R-:W2:Y:S01]  /*2c170*/  LDL.LU R2, [R1+0x10] ;  /* 0x0000100001027983 */ /* 0x000ea20000300800 */
[----:B0-----:R-:W-:Y:S03]  /*2c180*/  SYNCS.ARRIVE.TRANS64.A1T0 RZ, [R20+URZ+0x29850], RZ ;  /* 0x029850ff14ff79a7 */ /* 0x001fe6000810003f */
[----:B------:R-:W3:Y:S01]  /*2c190*/  LDL.LU R3, [R1+0x18] ;  /* 0x0000180001037983 */ /* 0x000ee20000300800 */
[----:B-1----:R-:W-:-:S05]  /*2c1a0*/  @!P1 VIADD R0, R20, 0x29880 ;  /* 0x0002988014009836 */ /* 0x002fca0000000000 */
[----:B------:R-:W-:Y:S01]  /*2c1b0*/  @!P1 PRMT R0, RZ, 0x654, R0 ;  /* 0x00000654ff009816 */ /* 0x000fe20000000000 */
[----:B------:R-:W-:Y:S06]  /*2c1c0*/  BAR.SYNC.DEFER_BLOCKING 0x2, 0x80 ;  /* 0x0082000000007b1d */ /* 0x000fec0000010000 */
[----:B------:R2:W-:Y:S02]  /*2c1d0*/  @!P1 SYNCS.ARRIVE.TRANS64.RED.A1T0 RZ, [R0+URZ], RZ ;  /* 0x000000ff00ff99a7 */ /* 0x0005e4000810043f */
[----:B--2---:R-:W-:-:S04]  /*2c1e0*/  IADD3 R0, R2, 0x1, RZ ;  /* 0x0000000102007810 */ /* 0x004fc80007ffe0ff */
[----:B------:R-:W-:-:S04]  /*2c1f0*/  ISETP.NE.AND P0, PT, R0, 0x2, PT ;  /* 0x000000020000780c */ /* 0x000fc80003f05270 */
[----:B------:R-:W-:Y:S02]  /*2c200*/  SEL R2, RZ, 0x1, P0 ;  /* 0x00000001ff027807 */ /* 0x000fe40000000000 */
[----:B------:R-:W-:Y:S02]  /*2c210*/  SEL R0, R0, RZ, P0 ;  /* 0x000000ff00007207 */ /* 0x000fe40000000000 */
[----:B---3--:R-:W-:-:S03]  /*2c220*/  LOP3.LUT R3, R3, R2, RZ, 0x3c, !PT ;  /* 0x0000000203037212 */ /* 0x008fc600078e3cff */
[----:B------:R0:W-:Y:S04]  /*2c230*/  STL [R1+0x10], R0 ;  /* 0x0000100001007387 */ /* 0x0001e80000100800 */
[----:B------:R0:W-:Y:S02]  /*2c240*/  STL [R1+0x18], R3 ;  /* 0x0000180301007387 */ /* 0x0001e40000100800 */
.L_x_2417:
[----:B------:R-:W-:Y:S05]  /*2c250*/  BSYNC B6 ;  /* 0x0000000000067941 */ /* 0x000fea0003800000 */
.L_x_2415:
        /* <DEDUP_REMOVED lines=13> */
.L_x_2467:
        /* <DEDUP_REMOVED lines=17> */
[----:B------:R-:W-:Y:S01]  /*2c440*/  ISETP.GE.U32.AND P5, PT, R7, 0x10, PT ;  /* 0x000000100700780c */ /* 0x000fe20003fa6070 */
[----:B------:R-:W-:Y:S01]  /*2c450*/  SHFL.IDX PT, R4, R6, 0x1, 0x1f ;  /* 0x00201f0006047f89 */ /* 0x000fe200000e0000 */
[----:B0-----:R-:W-:Y:S01]  /*2c460*/  IMAD.MOV.U32 R3, RZ, RZ, RZ ;  /* 0x000000ffff037224 */ /* 0x001fe200078e00ff */
[----:B---3--:R-:W-:-:S02]  /*2c470*/  @!P1 MOV R3, R2 ;  /* 0x0000000200039202 */ /* 0x008fc40000000f00 */
[----:B------:R-:W-:-:S03]  /*2c480*/  ISETP.NE.AND P1, PT, R7, RZ, PT ;  /* 0x000000ff0700720c */ /* 0x000fc60003f25270 */
        /* <DEDUP_REMOVED lines=15> */
[----:B------:R0:W1:Y:S02]  /*2c580*/  SHFL.IDX PT, R14, R2, 0x1f, 0x1f ;  /* 0x03e01f00020e7f89 */ /* 0x00006400000e0000 */
.L_x_2595:
[----:B------:R-:W-:Y:S02]  /*2c590*/  ULDC UR4, c[0x0][0xc10] ;  /* 0x0003040000047ab9 */ /* 0x000fe40000000800 */
[----:B------:R-:W-:-:S05]  /*2c5a0*/  MOV R5, UR4 ;  /* 0x0000000400057c02 */ /* 0x000fca0008000f00 */
[----:B-1----:R-:W-:-:S04]  /*2c5b0*/  IMAD R7, R14, R5, RZ ;  /* 0x000000050e077224 */ /* 0x002fc800078e02ff */
[----:B------:R-:W-:-:S05]  /*2c5c0*/  IMAD.IADD R4, R4, 0x1, R7 ;  /* 0x0000000104047824 */ /* 0x000fca00078e0207 */
[----:B------:R-:W-:-:S13]  /*2c5d0*/  ISETP.GT.AND P6, PT, R4, R0, PT ;  /* 0x000000000400720c */ /* 0x000fda0003fc4270 */
[----:B------:R-:W-:Y:S05]  /*2c5e0*/  @P6 BRA `(.L_x_2470) ;  /* 0x0000000000a46947 */ /* 0x000fea0003800000 */
.L_x_2475:
        /* <DEDUP_REMOVED lines=8> */
[----:B0-----:R-:W-:-:S04]  /*2c670*/  LOP3.LUT R3, R3, 0x1f, RZ, 0xc0, !PT ;  /* 0x0000001f03037812 */ /* 0x001fc800078ec0ff */
[----:B------:R-:W-:Y:S01]  /*2c680*/  IADD3 R6, R2, R3, RZ ;  /* 0x0000000302067210 */ /* 0x000fe20007ffe0ff */
[----:B------:R-:W-:-:S03]  /*2c690*/  IMAD.MOV.U32 R3, RZ, RZ, RZ ;  /* 0x000000ffff037224 */ /* 0x000fc600078e00ff */
[----:B------:R-:W-:-:S13]  /*2c6a0*/  ISETP.GE.OR P6, PT, R6, R5, !P0 ;  /* 0x000000050600720c */ /* 0x000fda00047c6670 */
[----:B-1----:R-:W-:Y:S05]  /*2c6b0*/  @P6 BRA `(.L_x_2473) ;  /* 0x00000000000c6947 */ /* 0x002fea0003800000 */
[----:B------:R-:W0:Y:S02]  /*2c6c0*/  LDC.64 R2, c[0x0][0xc58] ;  /* 0x00031600ff027b82 */ /* 0x000e240000000a00 */
[----:B0-----:R-:W-:-:S06]  /*2c6d0*/  IMAD.WIDE R2, R6, 0x4, R2 ;  /* 0x0000000406027825 */ /* 0x001fcc00078e0202 */
[----:B------:R0:W5:Y:S02]  /*2c6e0*/  LDG.E R3, desc[UR56][R2.64] ;  /* 0x0000003802037981 */ /* 0x000164000c1e1900 */
.L_x_2473:
[----:B------:R-:W-:Y:S05]  /*2c6f0*/  BSYNC B0 ;  /* 0x0000000000007941 */ /* 0x000fea0003800000 */
.L_x_2472:
[----:B------:R-:W-:-:S03]  /*2c700*/  UMOV UR4, 0xffffffff ;  /* 0xffffffff00047882 */ /* 0x000fc60000000000 */
[----:B------:R-:W-:Y:S05]  /*2c710*/  BRA.DIV UR4, `(.L_x_2474) ;  /* 0x0000003204887947 */ /* 0x000fea000b800000 */
[----:B-----5:R-:W1:Y:S02]  /*2c720*/  SHFL.UP PT, R14, R3, 0x1, RZ ;  /* 0x04200000030e7989 */ /* 0x020e6400000e00ff */
        /* <DEDUP_REMOVED lines=8> */
[----:B------:R-:W1:Y:S02]  /*2c7b0*/  SHFL.UP PT, R14, R6, 0x8, RZ ;  /* 0x05000000060e7989 */ /* 0x000e6400000e00ff */
[----:B-1----:R-:W-:-:S05]  /*2c7c0*/  SEL R7, R14, RZ, P4 ;  /* 0x000000ff0e077207 */ /* 0x002fca0002000000 */
[----:B------:R-:W-:-:S05]  /*2c7d0*/  IMAD.IADD R7, R6, 0x1, R7 ;  /* 0x0000000106077824 */ /* 0x000fca00078e0207 */
[----:B------:R-:W0:Y:S02]  /*2c7e0*/  SHFL.UP PT, R14, R7, 0x10, RZ ;  /* 0x06000000070e7989 */ /* 0x000e2400000e00ff */
[----:B0-----:R-:W-:-:S04]  /*2c7f0*/  SEL R2, R14, RZ, P5 ;  /* 0x000000ff0e027207 */ /* 0x001fc80002800000 */
[----:B------:R-:W-:-:S05]  /*2c800*/  IADD3 R2, R7, R2, RZ ;  /* 0x0000000207027210 */ /* 0x000fca0007ffe0ff */
[----:B------:R0:W1:Y:S02]  /*2c810*/  SHFL.IDX PT, R14, R2, 0x1f, 0x1f ;  /* 0x03e01f00020e7f89 */ /* 0x00006400000e0000 */
.L_x_2603:
[----:B------:R-:W-:Y:S02]  /*2c820*/  ULDC UR4, c[0x0][0xc10] ;  /* 0x0003040000047ab9 */ /* 0x000fe40000000800 */
[----:B------:R-:W-:-:S04]  /*2c830*/  IMAD.U32 R5, RZ, RZ, UR4 ;  /* 0x00000004ff057e24 */ /* 0x000fc8000f8e00ff */
[----:B-1----:R-:W-:-:S04]  /*2c840*/  IMAD R7, R14, R5, RZ ;  /* 0x000000050e077224 */ /* 0x002fc800078e02ff */
[----:B------:R-:W-:-:S05]  /*2c850*/  IMAD.IADD R4, R7, 0x1, R4 ;  /* 0x0000000107047824 */ /* 0x000fca00078e0204 */
[----:B------:R-:W-:-:S13]  /*2c860*/  ISETP.GT.AND P6, PT, R4, R0, PT ;  /* 0x000000000400720c */ /* 0x000fda0003fc4270 */
[----:B------:R-:W-:Y:S05]  /*2c870*/  @!P6 BRA `(.L_x_2475) ;  /* 0xfffffffc005ce947 */ /* 0x000fea000383ffff */
.L_x_2470:
[----:B------:R-:W-:Y:S01]  /*2c880*/  IADD3 R8, -R7, R4, RZ ;  /* 0x0000000407087210 */ /* 0x000fe20007ffe1ff */
[----:B------:R-:W-:-:S04]  /*2c890*/  UMOV UR4, 0xffffffff ;  /* 0xffffffff00047882 */ /* 0x000fc80000000000 */
[----:B------:R-:W-:-:S05]  /*2c8a0*/  IMAD R7, R2, R5, R8 ;  /* 0x0000000502077224 */ /* 0x000fca00078e0208 */
[----:B------:R-:W-:Y:S01]  /*2c8b0*/  ISETP.GT.AND P6, PT, R7, R0, PT ;  /* 0x000000000700720c */ /* 0x000fe20003fc4270 */
[----:B------:R-:W-:-:S12]  /*2c8c0*/  BRA.DIV UR4, `(.L_x_2476) ;  /* 0x0000003204d87947 */ /* 0x000fd8000b800000 */
[----:B------:R-:W-:-:S04]  /*2c8d0*/  VOTE.ANY R6, PT, !P6 ;  /* 0x0000000000067806 */ /* 0x000fc800070e0100 */
[----:B------:R-:W1:Y:S02]  /*2c8e0*/  POPC R7, R6 ;  /* 0x0000000600077309 */ /* 0x000e640000000000 */
[----:B-1----:R1:W2:Y:S02]  /*2c8f0*/  SHFL.IDX PT, R4, R3, R7, 0x1f ;  /* 0x00001f0703047589 */ /* 0x0022a400000e0000 */
.L_x_2607:
[----:B------:R-:W-:Y:S01]  /*2c900*/  ISETP.NE.AND P0, PT, R6, RZ, PT ;  /* 0x000000ff0600720c */ /* 0x000fe20003f05270 */
[----:B------:R-:W-:-:S12]  /*2c910*/  IMAD.MOV.U32 R9, RZ, RZ, RZ ;  /* 0x000000ffff097224 */ /* 0x000fd800078e00ff */
[----:B------:R-:W-:Y:S05]  /*2c920*/  @!P0 BRA `(.L_x_2477) ;  /* 0x0000000000108947 */ /* 0x000fea0003800000 */
[----:B------:R-:W-:Y:S01]  /*2c930*/  UMOV UR4, 0xffffffff ;  /* 0xffffffff00047882 */ /* 0x000fe20000000000 */
[----:B------:R-:W-:Y:S02]  /*2c940*/  VIADD R12, R7, 0xffffffff ;  /* 0xffffffff070c7836 */ /* 0x000fe40000000000 */
[----:B------:R-:W-:Y:S05]  /*2c950*/  BRA.DIV UR4, `(.L_x_2478) ;  /* 0x0000003204fc7947 */ /* 0x000fea000b800000 */
[----:B------:R3:W4:Y:S02]  /*2c960*/  SHFL.IDX PT, R9, R2, R12, 0x1f ;  /* 0x00001f0c02097589 */ /* 0x00072400000e0000 */
.L_x_2477:
[----:B------:R-:W5:Y:S01]  /*2c970*/  LDL.LU R6, [R1+0xc] ;  /* 0x00000c0001067983 */ /* 0x000f620000300800 */
[----:B01-3--:R-:W0:Y:S01]  /*2c980*/  LDC.64 R2, c[0x0][0xc68] ;  /* 0x00031a00ff027b82 */ /* 0x00be220000000a00 */
[----:B-----5:R-:W-:-:S05]  /*2c990*/  IADD3 R6, R7, R6, RZ ;  /* 0x0000000607067210 */ /* 0x020fca0007ffe0ff */
        /* <DEDUP_REMOVED lines=13> */
[----:B------:R-:W-:Y:S01]  /*2ca70*/  IMAD R8, R2, R10, RZ ;  /* 0x0000000a02087224 */ /* 0x000fe200078e02ff */
[----:B------:R-:W-:-:S05]  /*2ca80*/  MOV R2, RZ ;  /* 0x000000ff00027202 */ /* 0x000fca0000000f00 */
[----:B------:R-:W-:Y:S01]  /*2ca90*/  IMAD.HI.U32 R2, R3, R8, R2 ;  /* 0x0000000803027227 */ /* 0x000fe200078e0002 */
[----:B------:R-:W-:Y:S02]  /*2caa0*/  IABS R3, R0 ;  /* 0x0000000000037213 */ /* 0x000fe40000000000 */
[----:B------:R-:W-:-:S03]  /*2cab0*/  IABS R8, R6 ;  /* 0x0000000600087213 */ /* 0x000fc60000000000 */
        /* <DEDUP_REMOVED lines=13> */
[----:B------:R-:W-:Y:S01]  /*2cb90*/  IMAD R8, R7, R2, RZ ;  /* 0x0000000207087224 */ /* 0x000fe200078e02ff */
[----:B------:R-:W-:-:S03]  /*2cba0*/  IADD3 R2, -R2, RZ, RZ ;  /* 0x000000ff02027210 */ /* 0x000fc60007ffe1ff */
        /* <DEDUP_REMOVED lines=14> */
[----:B------:R-:W-:Y:S01]  /*2cc90*/  IMAD.HI.U32 R2, R2, R3, RZ ;  /* 0x0000000302027227 */ /* 0x000fe200078e00ff */
[----:B------:R-:W-:-:S05]  /*2cca0*/  IADD3 R6, RZ, -R6, RZ ;  /* 0x80000006ff067210 */ /* 0x000fca0007ffe0ff */
[----:B------:R-:W-:Y:S01]  /*2ccb0*/  IMAD R6, R2, R6, R3 ;  /* 0x0000000602067224 */ /* 0x000fe200078e0203 */
[----:B------:R-:W-:-:S04]  /*2ccc0*/  LOP3.LUT R3, R0, R5, RZ, 0x3c, !PT ;  /* 0x0000000500037212 */ /* 0x000fc800078e3cff */
[----:B------:R-:W-:Y:S02]  /*2ccd0*/  ISETP.GT.U32.AND P1, PT, R7, R6, PT ;  /* 0x000000060700720c */ /* 0x000fe40003f24070 */
[----:B------:R-:W-:Y:S01]  /*2cce0*/  ISETP.GE.AND P2, PT, R3, RZ, PT ;  /* 0x000000ff0300720c */ /* 0x000fe20003f46270 */
[----:B------:R-:W-:-:S10]  /*2ccf0*/  IMAD.IADD R3, R0, 0x1, R8 ;  /* 0x0000000100037824 */ /* 0x000fd400078e0208 */
[----:B------:R-:W-:Y:S02]  /*2cd00*/  @!P1 IMAD.IADD R6, R6, 0x1, -R7 ;  /* 0x0000000106069824 */ /* 0x000fe400078e0a07 */
[----:B------:R-:W-:Y:S01]  /*2cd10*/  @!P1 VIADD R2, R2, 0x1 ;  /* 0x0000000102029836 */ /* 0x000fe20000000000 */
[----:B------:R-:W-:Y:S02]  /*2cd20*/  ISETP.NE.AND P1, PT, R5, RZ, PT ;  /* 0x000000ff0500720c */ /* 0x000fe40003f25270 */
[----:B------:R-:W-:-:S13]  /*2cd30*/  ISETP.GE.U32.AND P0, PT, R6, R7, PT ;  /* 0x000000070600720c */ /* 0x000fda0003f06070 */
[----:B------:R-:W-:-:S05]  /*2cd40*/  @P0 IADD3 R2, R2, 0x1, RZ ;  /* 0x0000000102020810 */ /* 0x000fca0007ffe0ff */
[----:B------:R-:W-:Y:S01]  /*2cd50*/  @!P2 IMAD.MOV R2, RZ, RZ, -R2 ;  /* 0x000000ffff02a224 */ /* 0x000fe200078e0a02 */
[----:B------:R-:W-:Y:S02]  /*2cd60*/  @!P1 LOP3.LUT R2, RZ, R5, RZ, 0x33, !PT ;  /* 0x00000005ff029212 */ /* 0x000fe400078e33ff */
[----:B------:R-:W-:-:S05]  /*2cd70*/  IADD3 R5, -R5, RZ, RZ ;  /* 0x000000ff05057210 */ /* 0x000fca0007ffe1ff */
[----:B------:R-:W-:Y:S01]  /*2cd80*/  IMAD R5, R2, R5, R3 ;  /* 0x0000000502057224 */ /* 0x000fe200078e0203 */
[----:B------:R-:W-:-:S04]  /*2cd90*/  LOP3.LUT R3, RZ, R2, RZ, 0x33, !PT ;  /* 0x00000002ff037212 */ /* 0x000fc800078e33ff */
[----:B------:R0:W-:Y:S01]  /*2cda0*/  STL [R1+0x8], R5 ;  /* 0x0000080501007387 */ /* 0x0001e20000100800 */
[----:B------:R-:W-:-:S05]  /*2cdb0*/  IMAD.IADD R0, R4, 0x1, R3 ;  /* 0x0000000104007824 */ /* 0x000fca00078e0203 */
[----:B------:R0:W-:Y:S01]  /*2cdc0*/  STL [R1+0x4], R0 ;  /* 0x0000040001007387 */ /* 0x0001e20000100800 */
[----:B------:R-:W-:Y:S05]  /*2cdd0*/  BRA `(.L_x_2479) ;  /* 0x0000000000287947 */ /* 0x000fea0003800000 */
.L_x_2471:
[----:B------:R-:W-:Y:S01]  /*2cde0*/  UMOV UR4, URZ ;  /* 0x0000003f00047c82 */ /* 0x000fe20008000000 */
[----:B------:R-:W-:Y:S01]  /*2cdf0*/  ULDC UR6, c[0x0][0xc14] ;  /* 0x0003050000067ab9 */ /* 0x000fe20000000800 */
[----:B------:R-:W-:Y:S01]  /*2ce00*/  UMOV UR5, URZ ;  /* 0x0000003f00057c82 */ /* 0x000fe20008000000 */
[----:B------:R0:W-:Y:S01]  /*2ce10*/  STL [R1], R0 ;  /* 0x0000000001007387 */ /* 0x0001e20000100800 */
[----:B------:R-:W-:Y:S01]  /*2ce20*/  IMAD.U32 R3, RZ, RZ, UR4 ;  /* 0x00000004ff037e24 */ /* 0x000fe2000f8e00ff */
[----:B------:R-:W-:-:S04]  /*2ce30*/  MOV R2, UR5 ;  /* 0x0000000500027c02 */ /* 0x000fc80008000f00 */
[----:B------:R1:W-:Y:S01]  /*2ce40*/  STL [R1+0x4], R3 ;  /* 0x0000040301007387 */ /* 0x0003e20000100800 */
[----:B0-----:R-:W-:-:S05]  /*2ce50*/  IMAD.U32 R0, RZ, RZ, UR6 ;  /* 0x00000006ff007e24 */ /* 0x001fca000f8e00ff */
[----:B------:R1:W-:Y:S04]  /*2ce60*/  STL [R1+0xc], R0 ;  /* 0x00000c0001007387 */ /* 0x0003e80000100800 */
[----:B------:R1:W-:Y:S02]  /*2ce70*/  STL [R1+0x8], R2 ;  /* 0x0000080201007387 */ /* 0x0003e40000100800 */
.L_x_2479:
        /* <DEDUP_REMOVED lines=12> */
[----:B---3--:R-:W-:Y:S02]  /*2cf40*/  MOV R7, R2 ;  /* 0x0000000200077202 */ /* 0x008fe40000000f00 */
[----:B0-----:R-:W-:-:S05]  /*2cf50*/  @!P0 LEA R0, R3, R0, 0x18 ;  /* 0x0000000003008211 */ /* 0x001fca00078ec0ff */
[----:B----4-:R1:W-:Y:S01]  /*2cf60*/  @!P0 STS.128 [R0+0x298d0], R4 ;  /* 0x0298d00400008388 */ /* 0x0103e20000000c00 */
[----:B------:R-:W-:Y:S06]  /*2cf70*/  BAR.ARV 0x5, 0x180 ;  /* 0x0146000000007b1d */ /* 0x000fec0000002000 */
.L_x_2468:
[----:B-1----:R-:W2:Y:S01]  /*2cf80*/  LDL R0, [R1+0xc] ;  /* 0x00000c0001007983 */ /* 0x002ea20000100800 */
[----:B------:R-:W-:Y:S02]  /*2cf90*/  ULDC UR4, c[0x0][0xc14] ;  /* 0x0003050000047ab9 */ /* 0x000fe40000000800 */
[----:B--2---:R-:W-:-:S13]  /*2cfa0*/  ISETP.GE.AND P0, PT, R0, UR4, PT ;  /* 0x0000000400007c0c */ /* 0x004fda000bf06270 */
[----:B------:R-:W-:Y:S05]  /*2cfb0*/  @!P0 BRA `(.L_x_2480) ;  /* 0xffffffa800648947 */ /* 0x000fea000383ffff */
[----:B------:R-:W-:Y:S05]  /*2cfc0*/  BSYNC B7 ;  /* 0x0000000000077941 */ /* 0x000fea0003800000 */
.L_x_2375:
        /* <DEDUP_REMOVED lines=12> */
.L_x_2610:
[----:B------:R-:W-:Y:S05]  /*2d090*/  BSYNC B0 ;  /* 0x0000000000007941 */ /* 0x000fea0003800000 */
.L_x_2481:
[----:B------:R-:W-:-:S03]  /*2d0a0*/  UMOV UR4, 0xffffffff ;  /* 0xffffffff00047882 */ /* 0x000fc60000000000 */
[----:B------:R-:W-:Y:S05]  /*2d0b0*/  BRA.DIV UR4, `(.L_x_2483) ;  /* 0x0000002e04607947 */ /* 0x000fea000b800000 */
[----:B------:R-:W1:Y:S02]  /*2d0c0*/  S2R R2, SR_TID.X ;  /* 0x0000000000027919 */ /* 0x000e640000002100 */
[----:B-1----:R-:W-:-:S04]  /*2d0d0*/  SHF.R.U32.HI R2, RZ, 0x5, R2 ;  /* 0x00000005ff027819 */ /* 0x002fc80000011602 */
[----:B------:R-:W-:-:S05]  /*2d0e0*/  LOP3.LUT R2, R2, 0x3, RZ, 0xc0, !PT ;  /* 0x0000000302027812 */ /* 0x000fca00078ec0ff */
[----:B------:R1:W2:Y:S02]  /*2d0f0*/  SHFL.IDX PT, R14, R2, RZ, 0x1f ;  /* 0x00001fff020e7589 */ /* 0x0002a400000e0000 */
.L_x_2613:
[----:B--2---:R-:W-:-:S13]  /*2d100*/  ISETP.NE.AND P0, PT, R14, RZ, PT ;  /* 0x000000ff0e00720c */ /* 0x004fda0003f05270 */
[----:B------:R-:W-:Y:S05]  /*2d110*/  @P0 BRA `(.L_x_2159) ;  /* 0x0000000000b00947 */ /* 0x000fea0003800000 */
[----:B------:R-:W-:-:S03]  /*2d120*/  UMOV UR4, 0xffffffff ;  /* 0xffffffff00047882 */ /* 0x000fc60000000000 */
[----:B------:R-:W-:Y:S05]  /*2d130*/  BRA.DIV UR4, `(.L_x_2484) ;  /* 0x0000002e04747947 */ /* 0x000fea000b800000 */
[----:B------:R-:W-:-:S13]  /*2d140*/  ELECT P6, URZ, PT ;  /* 0x00000000003f782f */ /* 0x000fda00038c0000 */
.L_x_2616:
[----:B------:R-:W-:Y:S05]  /*2d150*/  @!P6 BRA `(.L_x_2159) ;  /* 0x0000000000a0e947 */ /* 0x000fea0003800000 */
[----:B------:R-:W-:-:S06]  /*2d160*/  ULOP3.LUT UR4, UR36, 0x2, URZ, 0xfc, !UPT ;  /* 0x0000000224047892 */ /* 0x000fcc000f8efc3f */
[----:B-1----:R-:W-:-:S04]  /*2d170*/  MOV R2, UR4 ;  /* 0x0000000400027c02 */ /* 0x002fc80008000f00 */
[----:B------:R-:W-:-:S13]  /*2d180*/  ISETP.NE.AND P0, PT, R2, 0x3, PT ;  /* 0x000000030200780c */ /* 0x000fda0003f05270 */
[----:B------:R-:W-:Y:S05]  /*2d190*/  @!P0 BRA `(.L_x_2485) ;  /* 0x0000000000048947 */ /* 0x000fea0003800000 */
[----:B------:R-:W-:Y:S01]  /*2d1a0*/  BPT.TRAP 0x1 ;  /* 0x000000040000795c */ /* 0x000fe20000300000 */
.L_x_2485:
[----:B0-----:R-:W2:Y:S04]  /*2d1b0*/  LDL R3, [R1+0x10] ;  /* 0x0000100001037983 */ /* 0x001ea80000100800 */
[----:B------:R-:W3:Y:S01]  /*2d1c0*/  LDL.LU R7, [R1+0x18] ;  /* 0x0000180001077983 */ /* 0x000ee20000300800 */
[----:B------:R-:W-:-:S04]  /*2d1d0*/  VIADD R2, R0, 0x29840 ;  /* 0x0002984000027836 */ /* 0x000fc80000000000 */
[C---:B--2---:R-:W-:Y:S01]  /*2d1e0*/  IMAD R6, R3.reuse, 0x8, R2 ;  /* 0x0000000803067824 */ /* 0x044fe200078e0202 */
[----:B------:R-:W-:Y:S02]  /*2d1f0*/  IADD3 R3, R3, 0x1, RZ ;  /* 0x0000000103037810 */ /* 0x000fe40007ffe0ff */
[----:B---3--:R-:W-:Y:S02]  /*2d200*/  SHF.L.U32 R5, R7, 0x1f, RZ ;  /* 0x0000001f07057819 */ /* 0x008fe400000006ff */
[C---:B------:R-:W-:Y:S02]  /*2d210*/  ISETP.NE.AND P2, PT, R3.reuse, 0x2, PT ;  /* 0x000000020300780c */ /* 0x040fe40003f45270 */
[----:B------:R-:W0:Y:S02]  /*2d220*/  SYNCS.PHASECHK.TRANS64.TRYWAIT P1, [R6+URZ], R5 ;  /* 0x00000005060075a7 */ /* 0x000e24000802017f */
[----:B------:R-:W-:Y:S02]  /*2d230*/  SEL R4, RZ, 0x1, P2 ;  /* 0x00000001ff047807 */ /* 0x000fe40001000000 */
[----:B------:R-:W-:-:S02]  /*2d240*/  SEL R3, R3, RZ, P2 ;  /* 0x000000ff03037207 */ /* 0x000fc40001000000 */
[----:B------:R-:W-:-:S03]  /*2d250*/  LOP3.LUT R4, R7, R4, RZ, 0x3c, !PT ;  /* 0x0000000407047212 */ /* 0x000fc600078e3cff */
[----:B------:R-:W-:Y:S01]  /*2d260*/  IMAD R7, R3, 0x8, R2 ;  /* 0x0000000803077824 */ /* 0x000fe200078e0202 */
[----:B------:R-:W-:Y:S01]  /*2d270*/  SHF.L.U32 R2, R4, 0x1f, RZ ;  /* 0x0000001f04027819 */ /* 0x000fe200000006ff */
[----:B0-----:R-:W-:Y:S06]  /*2d280*/  @!P1 BRA `(.L_x_2486) ;  /* 0x0000002c00409947 */ /* 0x001fec0003800000 */
.L_x_2617:
[----:B------:R-:W1:Y:S02]  /*2d290*/  SYNCS.PHASECHK.TRANS64.TRYWAIT P1, [R7+URZ], R2 ;  /* 0x00000002070075a7 */ /* 0x000e64000802017f */
[----:B-1----:R-:W-:Y:S05]  /*2d2a0*/  @!P1 BRA `(.L_x_2487) ;  /* 0x0000002c004c9947 */ /* 0x002fea0003800000 */
.L_x_2618:
[----:B------:R-:W-:Y:S05]  /*2d2b0*/  @!P0 BRA `(.L_x_2488) ;  /* 0x0000000000048947 */ /* 0x000fea0003800000 */
[----:B------:R-:W-:Y:S01]  /*2d2c0*/  BPT.TRAP 0x1 ;  /* 0x000000040000795c */ /* 0x000fe20000300000 */
.L_x_2488:
[----:B------:R-:W2:Y:S02]  /*2d2d0*/  LDL.LU R4, [R1+0x10] ;  /* 0x0000100001047983 */ /* 0x000ea40000300800 */
[----:B--2---:R-:W-:-:S04]  /*2d2e0*/  IMAD R4, R4, 0x8, R0 ;  /* 0x0000000804047824 */ /* 0x004fc800078e0200 */
[----:B------:R-:W2:Y:S02]  /*2d2f0*/  SYNCS.PHASECHK.TRANS64.TRYWAIT P1, [R4+URZ+0x29860], R5 ;  /* 0x02986005040075a7 */ /* 0x000ea4000802017f */
[----:B--2---:R-:W-:Y:S05]  /*2d300*/  @!P1 BRA `(.L_x_2489) ;  /* 0x0000002c00489947 */ /* 0x004fea0003800000 */
.L_x_2619:
[----:B------:R-:W-:Y:S05]  /*2d310*/  @!P0 BRA `(.L_x_2490) ;  /* 0x0000000000048947 */ /* 0x000fea0003800000 */
[----:B------:R-:W-:Y:S01]  /*2d320*/  BPT.TRAP 0x1 ;  /* 0x000000040000795c */ /* 0x000fe20000300000 */
.L_x_2490:
[----:B------:R-:W-:-:S04]  /*2d330*/  LEA R3, R3, R0, 0x3 ;  /* 0x0000000003037211 */ /* 0x000fc800078e18ff */
[----:B------:R-:W3:Y:S02]  /*2d340*/  SYNCS.PHASECHK.TRANS64.TRYWAIT P1, [R3+URZ+0x29860], R2 ;  /* 0x02986002030075a7 */ /* 0x000ee4000802017f */
[----:B---3--:R-:W-:Y:S05]  /*2d350*/  @!P1 BRA `(.L_x_2491) ;  /* 0x0000002c00489947 */ /* 0x008fea0003800000 */
.L_x_2620:
[----:B------:R-:W-:Y:S05]  /*2d360*/  @!P0 BRA `(.L_x_2492) ;  /* 0x0000000000048947 */ /* 0x000fea0003800000 */
[----:B------:R-:W-:Y:S01]  /*2d370*/  BPT.TRAP 0x1 ;  /* 0x000000040000795c */ /* 0x000fe20000300000 */
.L_x_2492:
[----:B------:R-:W4:Y:S02]  /*2d380*/  SYNCS.PHASECHK.TRANS64.TRYWAIT P0, [R4+URZ+0x29880], R5 ;  /* 0x02988005040075a7 */ /* 0x000f24000800017f */
[----:B----4-:R-:W-:Y:S05]  /*2d390*/  @!P0 BRA `(.L_x_2493) ;  /* 0x0000002c004c8947 */ /* 0x010fea0003800000 */
.L_x_2494:
[----:B------:R0:W0:Y:S02]  /*2d3a0*/  SYNCS.PHASECHK.TRANS64.TRYWAIT P0, [R3+URZ+0x29880], R2 ;  /* 0x02988002030075a7 */ /* 0x000024000800017f */
[----:B0-----:R-:W-:Y:S05]  /*2d3b0*/  @!P0 NANOSLEEP.SYNCS 0x989680 ;  /* 0x009896800000895d */ /* 0x001fea0003900000 */
[----:B------:R-:W0:Y:S02]  /*2d3c0*/  @!P0 SYNCS.PHASECHK.TRANS64 P0, [R3+URZ+0x29880], R2 ;  /* 0x02988002030085a7 */ /* 0x000e24000800007f */
[----:B0-----:R-:W-:Y:S05]  /*2d3d0*/  @!P0 BRA `(.L_x_2494) ;  /* 0xfffffffc00f08947 */ /* 0x001fea000383ffff */
.L_x_2159:
[----:B------:R-:W-:Y:S05]  /*2d3e0*/  BSYNC B8 ;  /* 0x0000000000087941 */ /* 0x000fea0003800000 */
.L_x_2156:
[----:B------:R-:W-:Y:S05]  /*2d3f0*/  EXIT ;  /* 0x000000000000794d */ /* 0x000fea0003800000 */
.L_x_2177:
[----:B---3--:R3:W4:Y:S02]  /*2d400*/  SYNCS.PHASECHK.TRANS64.TRYWAIT P5, [R39+URZ+0x29890], R96 ;  /* 0x02989060270075a7 */ /* 0x00872400080a017f */
[----:B----4-:R-:W-:Y:S05]  /*2d410*/  @!P5 NANOSLEEP.SYNCS 0x989680 ;  /* 0x009896800000d95d */ /* 0x010fea0003900000 */
[----:B------:R-:W4:Y:S02]  /*2d420*/  @!P5 SYNCS.PHASECHK.TRANS64 P5, [R39+URZ+0x29890], R96 ;  /* 0x029890602700d5a7 */ /* 0x000f2400080a007f */
[----:B----4-:R-:W-:Y:S05]  /*2d430*/  @!P5 BRA `(.L_x_2177) ;  /* 0xfffffffc00f0d947 */ /* 0x010fea000383ffff */
[----:B------:R-:W-:Y:S05]  /*2d440*/  BRA `(.L_x_2495) ;  /* 0xfffffd6000347947 */ /* 0x000fea000383ffff */
.L_x_2231:
[----:B--2---:R2:W4:Y:S02]  /*2d450*/  SYNCS.PHASECHK.TRANS64.TRYWAIT P5, [R39+URZ+0x29890], R96 ;  /* 0x02989060270075a7 */ /* 0x00452400080a017f */
[----:B----4-:R-:W-:Y:S05]  /*2d460*/  @!P5 NANOSLEEP.SYNCS 0x989680 ;  /* 0x009896800000d95d */ /* 0x010fea0003900000 */
[----:B------:R-:W4:Y:S02]  /*2d470*/  @!P5 SYNCS.PHASECHK.TRANS64 P5, [R39+URZ+0x29890], R96 ;  /* 0x029890602700d5a7 */ /* 0x000f2400080a007f */
[----:B----4-:R-:W-:Y:S05]  /*2d480*/  @!P5 BRA `(.L_x_2231) ;  /* 0xfffffffc00f0d947 */ /* 0x010fea000383ffff */
[----:B------:R-:W-:Y:S05]  /*2d490*/  BRA `(.L_x_2496) ;  /* 0xfffffdbc00947947 */ /* 0x000fea000383ffff */
.L_x_2256:
[----:B-1----:R1:W2:Y:S02]  /*2d4a0*/  SYNCS.PHASECHK.TRANS64.TRYWAIT P2, [R39+URZ+0x29890], R96 ;  /* 0x02989060270075a7 */ /* 0x0022a4000804017f */
[----:B--2---:R-:W-:Y:S05]  /*2d4b0*/  @!P2 NANOSLEEP.SYNCS 0x989680 ;  /* 0x009896800000a95d */ /* 0x004fea0003900000 */
[----:B------:R-:W2:Y:S02]  /*2d4c0*/  @!P2 SYNCS.PHASECHK.TRANS64 P2, [R39+URZ+0x29890], R96 ;  /* 0x029890602700a5a7 */ /* 0x000ea4000804007f */
[----:B--2---:R-:W-:Y:S05]  /*2d4d0*/  @!P2 BRA `(.L_x_2256) ;  /* 0xfffffffc00f0a947 */ /* 0x004fea000383ffff */
[----:B------:R-:W-:Y:S05]  /*2d4e0*/  BRA `(.L_x_2497) ;  /* 0xfffffe1c00307947 */ /* 0x000fea000383ffff */
.L_x_2262:
[----:B-1----:R1:W2:Y:S02]  /*2d4f0*/  SYNCS.PHASECHK.TRANS64.TRYWAIT P1, [R39+URZ+0x298b0], R96 ;  /* 0x0298b060270075a7 */ /* 0x0022a4000802017f */
[----:B--2---:R-:W-:Y:S05]  /*2d500*/  @!P1 NANOSLEEP.SYNCS 0x989680 ;  /* 0x009896800000995d */ /* 0x004fea0003900000 */
[----:B------:R-:W2:Y:S02]  /*2d510*/  @!P1 SYNCS.PHASECHK.TRANS64 P1, [R39+URZ+0x298b0], R96 ;  /* 0x0298b060270095a7 */ /* 0x000ea4000802007f */
[----:B--2---:R-:W-:Y:S05]  /*2d520*/  @!P1 BRA `(.L_x_2262) ;  /* 0xfffffffc00f09947 */ /* 0x004fea000383ffff */
[----:B------:R-:W-:Y:S05]  /*2d530*/  BRA `(.L_x_2498) ;  /* 0xfffffe2000307947 */ /* 0x000fea000383ffff */
.L_x_2270:
[----:B------:R-:W-:Y:S01]  /*2d540*/  BSSY B0, `(.L_x_2499) ;  /* 0x0000008000007945 */ /* 0x000fe20003800000 */
[----:B------:R-:W-:Y:S01]  /*2d550*/  IMAD.MOV.U32 R13, RZ, RZ, R223 ;  /* 0x000000ffff0d7224 */ /* 0x000fe200078e00df */
[----:B------:R-:W-:Y:S01]  /*2d560*/  MOV R11, 0x1f ;  /* 0x0000001f000b7802 */ /* 0x000fe20000000f00 */
[----:B------:R-:W-:Y:S02]  /*2d570*/  IMAD.MOV.U32 R12, RZ, RZ, RZ ;  /* 0x000000ffff0c7224 */ /* 0x000fe400078e00ff */
[----:B------:R-:W-:-:S07]  /*2d580*/  IMAD.MOV.U32 R15, RZ, RZ, -0x1 ;  /* 0xffffffffff0f7424 */ /* 0x000fce00078e00ff */
[----:B-----5:R-:W-:Y:S05]  /*2d590*/  WARPSYNC.COLLECTIVE R15, `(.L_x_2500) ;  /* 0x000000000f087348 */ /* 0x020fea0003c00000 */
[----:B------:R0:W1:Y:S02]  /*2d5a0*/  SHFL.IDX P6, R14, R13, R12, R11 ;  /* 0x0000000c0d0e7389 */ /* 0x00006400000c000b */
[----:B01---5:R-:W-:Y:S01]  /*2d5b0*/  ENDCOLLECTIVE ;  /* 0x000000000000791b */ /* 0x023fe20003800000 */
.L_x_2500:
[----:B------:R-:W-:Y:S05]  /*2d5c0*/  BSYNC B0 ;  /* 0x0000000000007941 */ /* 0x000fea0003800000 */
.L_x_2499:
[----:B------:R-:W-:Y:S01]  /*2d5d0*/  IMAD.MOV.U32 R192, RZ, RZ, R14 ;  /* 0x000000ffffc07224 */ /* 0x000fe200078e000e */
[----:B------:R-:W-:Y:S06]  /*2d5e0*/  BRA `(.L_x_2501) ;  /* 0xfffffe2800207947 */ /* 0x000fec000383ffff */
.L_x_2282:
[----:B------:R-:W-:Y:S01]  /*2d5f0*/  BSSY B1, `(.L_x_2502) ;  /* 0x0000007000017945 */ /* 0x000fe20003800000 */
[----:B------:R-:W-:Y:S01]  /*2d600*/  MOV R12, RZ ;  /* 0x000000ff000c7202 */ /* 0x000fe20000000f00 */
[----:B------:R-:W-:Y:S02]  /*2d610*/  IMAD.MOV.U32 R11, RZ, RZ, 0x1e1f ;  /* 0x00001e1fff0b7424 */ /* 0x000fe400078e00ff */
[----:B-1----:R-:W-:-:S07]  /*2d620*/  IMAD.MOV.U32 R15, RZ, RZ, -0x1 ;  /* 0xffffffffff0f7424 */ /* 0x002fce00078e00ff */
[----:B0----5:R-:W-:Y:S05]  /*2d630*/  WARPSYNC.COLLECTIVE R15, `(.L_x_2503) ;  /* 0x000000000f087348 */ /* 0x021fea0003c00000 */
[----:B------:R1:W2:Y:S02]  /*2d640*/  SHFL.IDX P6, R14, R13, R12, R11 ;  /* 0x0000000c0d0e7389 */ /* 0x0002a400000c000b */
[----:B012--5:R-:W-:Y:S01]  /*2d650*/  ENDCOLLECTIVE ;  /* 0x000000000000791b */ /* 0x027fe20003800000 */
.L_x_2503:
[----:B------:R-:W-:Y:S05]  /*2d660*/  BSYNC B1 ;  /* 0x0000000000017941 */ /* 0x000fea0003800000 */
.L_x_2502:
[----:B------:R-:W-:Y:S05]  /*2d670*/  BRA `(.L_x_2504) ;  /* 0xfffffe3400a47947 */ /* 0x000fea000383ffff */
.L_x_2283:
[----:B------:R-:W-:Y:S01]  /*2d680*/  BSSY B1, `(.L_x_2505) ;  /* 0x0000008000017945 */ /* 0x000fe20003800000 */
[----:B------:R-:W-:Y:S01]  /*2d690*/  MOV R13, R4 ;  /* 0x00000004000d7202 */ /* 0x000fe20000000f00 */
[----:B------:R-:W-:Y:S01]  /*2d6a0*/  IMAD.MOV.U32 R12, RZ, RZ, RZ ;  /* 0x000000ffff0c7224 */ /* 0x000fe200078e00ff */
[----:B-1----:R-:W-:Y:S01]  /*2d6b0*/  MOV R15, 0xffffffff ;  /* 0xffffffff000f7802 */ /* 0x002fe20000000f00 */
[----:B------:R-:W-:-:S07]  /*2d6c0*/  IMAD.MOV.U32 R11, RZ, RZ, 0x1e1f ;  /* 0x00001e1fff0b7424 */ /* 0x000fce00078e00ff */
[----:B0----5:R-:W-:Y:S05]  /*2d6d0*/  WARPSYNC.COLLECTIVE R15, `(.L_x_2506) ;  /* 0x000000000f087348 */ /* 0x021fea0003c00000 */
[----:B------:R1:W2:Y:S02]  /*2d6e0*/  SHFL.IDX P6, R14, R13, R12, R11 ;  /* 0x0000000c0d0e7389 */ /* 0x0002a400000c000b */
[----:B012--5:R-:W-:Y:S01]  /*2d6f0*/  ENDCOLLECTIVE ;  /* 0x000000000000791b */ /* 0x027fe20003800000 */
.L_x_2506:
[----:B------:R-:W-:Y:S05]  /*2d700*/  BSYNC B1 ;  /* 0x0000000000017941 */ /* 0x000fea0003800000 */
.L_x_2505:
[----:B------:R-:W-:Y:S05]  /*2d710*/  BRA `(.L_x_2507) ;  /* 0xfffffe3400847947 */ /* 0x000fea000383ffff */
.L_x_2284:
[----:B------:R-:W-:Y:S01]  /*2d720*/  BSSY B1, `(.L_x_2508) ;  /* 0x0000008000017945 */ /* 0x000fe20003800000 */
[----:B------:R-:W-:Y:S01]  /*2d730*/  IMAD.MOV.U32 R13, RZ, RZ, R3 ;  /* 0x000000ffff0d7224 */ /* 0x000fe200078e0003 */
[----:B------:R-:W-:Y:S01]  /*2d740*/  MOV R11, 0x1e1f ;  /* 0x00001e1f000b7802 */ /* 0x000fe20000000f00 */
[----:B------:R-:W-:Y:S02]  /*2d750*/  IMAD.MOV.U32 R12, RZ, RZ, RZ ;  /* 0x000000ffff0c7224 */ /* 0x000fe400078e00ff */
[----:B-1----:R-:W-:-:S07]  /*2d760*/  IMAD.MOV.U32 R15, RZ, RZ, -0x1 ;  /* 0xffffffffff0f7424 */ /* 0x002fce00078e00ff */
[----:B0----5:R-:W-:Y:S05]  /*2d770*/  WARPSYNC.COLLECTIVE R15, `(.L_x_2509) ;  /* 0x000000000f087348 */ /* 0x021fea0003c00000 */
[----:B------:R1:W2:Y:S02]  /*2d780*/  SHFL.IDX P6, R14, R13, R12, R11 ;  /* 0x0000000c0d0e7389 */ /* 0x0002a400000c000b */
[----:B012--5:R-:W-:Y:S01]  /*2d790*/  ENDCOLLECTIVE ;  /* 0x000000000000791b */ /* 0x027fe20003800000 */
.L_x_2509:
[----:B------:R-:W-:Y:S05]  /*2d7a0*/  BSYNC B1 ;  /* 0x0000000000017941 */ /* 0x000fea0003800000 */
.L_x_2508:
[----:B------:R-:W-:Y:S05]  /*2d7b0*/  BRA `(.L_x_2510) ;  /* 0xfffffe3400647947 */ /* 0x000fea000383ffff */
.L_x_2285:
[----:B------:R-:W-:Y:S01]  /*2d7c0*/  BSSY B1, `(.L_x_2511) ;  /* 0x0000008000017945 */ /* 0x000fe20003800000 */
[----:B------:R-:W-:Y:S01]  /*2d7d0*/  IMAD.MOV.U32 R13, RZ, RZ, R0 ;  /* 0x000000ffff0d7224 */ /* 0x000fe200078e0000 */
[----:B------:R-:W-:Y:S01]  /*2d7e0*/  MOV R12, RZ ;  /* 0x000000ff000c7202 */ /* 0x000fe20000000f00 */
[----:B------:R-:W-:Y:S02]  /*2d7f0*/  IMAD.MOV.U32 R11, RZ, RZ, 0x1e1f ;  /* 0x00001e1fff0b7424 */ /* 0x000fe400078e00ff */
[----:B-1----:R-:W-:-:S07]  /*2d800*/  IMAD.MOV.U32 R15, RZ, RZ, -0x1 ;  /* 0xffffffffff0f7424 */ /* 0x002fce00078e00ff */
[----:B0----5:R-:W-:Y:S05]  /*2d810*/  WARPSYNC.COLLECTIVE R15, `(.L_x_2512) ;  /* 0x000000000f087348 */ /* 0x021fea0003c00000 */
[----:B------:R1:W2:Y:S02]  /*2d820*/  SHFL.IDX P6, R14, R13, R12, R11 ;  /* 0x0000000c0d0e7389 */ /* 0x0002a400000c000b */
[----:B012--5:R-:W-:Y:S01]  /*2d830*/  ENDCOLLECTIVE ;  /* 0x000000000000791b */ /* 0x027fe20003800000 */
.L_x_2512:
[----:B------:R-:W-:Y:S05]  /*2d840*/  BSYNC B1 ;  /* 0x0000000000017941 */ /* 0x000fea0003800000 */
.L_x_2511:
[----:B------:R-:W-:Y:S05]  /*2d850*/  BRA `(.L_x_2513) ;  /* 0xfffffe3400447947 */ /* 0x000fea000383ffff */
.L_x_2287:
[----:B--2---:R2:W3:Y:S02]  /*2d860*/  SYNCS.PHASECHK.TRANS64.TRYWAIT P1, [R16+URZ+0x29800], R3 ;  /* 0x02980003100075a7 */ /* 0x0044e4000802017f */
[----:B---3--:R-:W-:Y:S05]  /*2d870*/  @!P1 NANOSLEEP.SYNCS 0x989680 ;  /* 0x009896800000995d */ /* 0x008fea0003900000 */
[----:B------:R-:W3:Y:S02]  /*2d880*/  @!P1 SYNCS.PHASECHK.TRANS64 P1, [R16+URZ+0x29800], R3 ;  /* 0x02980003100095a7 */ /* 0x000ee4000802007f */
[----:B---3--:R-:W-:Y:S05]  /*2d890*/  @!P1 BRA `(.L_x_2287) ;  /* 0xfffffffc00f09947 */ /* 0x008fea000383ffff */
[----:B------:R-:W-:Y:S05]  /*2d8a0*/  BRA `(.L_x_2514) ;  /* 0xfffffe3400507947 */ /* 0x000fea000383ffff */
.L_x_2301:
[----:B------:R-:W-:Y:S01]  /*2d8b0*/  BSSY B1, `(.L_x_2515) ;  /* 0x0000007000017945 */ /* 0x000fe20003800000 */
[----:B------:R-:W-:Y:S01]  /*2d8c0*/  MOV R12, RZ ;  /* 0x000000ff000c7202 */ /* 0x000fe20000000f00 */
[----:B------:R-:W-:Y:S02]  /*2d8d0*/  IMAD.MOV.U32 R11, RZ, RZ, 0x1e1f ;  /* 0x00001e1fff0b7424 */ /* 0x000fe400078e00ff */
[----:B------:R-:W-:-:S07]  /*2d8e0*/  IMAD.MOV.U32 R15, RZ, RZ, -0x1 ;  /* 0xffffffffff0f7424 */ /* 0x000fce00078e00ff */
[----:B0----5:R-:W-:Y:S05]  /*2d8f0*/  WARPSYNC.COLLECTIVE R15, `(.L_x_2516) ;  /* 0x000000000f087348 */ /* 0x021fea0003c00000 */
[----:B------:R1:W2:Y:S02]  /*2d900*/  SHFL.IDX P6, R14, R13, R12, R11 ;  /* 0x0000000c0d0e7389 */ /* 0x0002a400000c000b */
[----:B012--5:R-:W-:Y:S01]  /*2d910*/  ENDCOLLECTIVE ;  /* 0x000000000000791b */ /* 0x027fe20003800000 */
.L_x_2516:
[----:B------:R-:W-:Y:S05]  /*2d920*/  BSYNC B1 ;  /* 0x0000000000017941 */ /* 0x000fea0003800000 */
.L_x_2515:
[----:B------:R-:W-:Y:S05]  /*2d930*/  BRA `(.L_x_2517) ;  /* 0xfffffe6800387947 */ /* 0x000fea000383ffff */
.L_x_2302:
[----:B------:R-:W-:Y:S01]  /*2d940*/  BSSY B1, `(.L_x_2518) ;  /* 0x0000008000017945 */ /* 0x000fe20003800000 */
[----:B------:R-:W-:Y:S01]  /*2d950*/  MOV R13, R8 ;  /* 0x00000008000d7202 */ /* 0x000fe20000000f00 */
[----:B------:R-:W-:Y:S01]  /*2d960*/  IMAD.MOV.U32 R12, RZ, RZ, RZ ;  /* 0x000000ffff0c7224 */ /* 0x000fe200078e00ff */
[----:B------:R-:W-:Y:S01]  /*2d970*/  MOV R15, 0xffffffff ;  /* 0xffffffff000f7802 */ /* 0x000fe20000000f00 */
[----:B------:R-:W-:-:S07]  /*2d980*/  IMAD.MOV.U32 R11, RZ, RZ, 0x1e1f ;  /* 0x00001e1fff0b7424 */ /* 0x000fce00078e00ff */
[----:B0----5:R-:W-:Y:S05]  /*2d990*/  WARPSYNC.COLLECTIVE R15, `(.L_x_2519) ;  /* 0x000000000f087348 */ /* 0x021fea0003c00000 */
[----:B------:R1:W2:Y:S02]  /*2d9a0*/  SHFL.IDX P6, R14, R13, R12, R11 ;  /* 0x0000000c0d0e7389 */ /* 0x0002a400000c000b */
[----:B012--5:R-:W-:Y:S01]  /*2d9b0*/  ENDCOLLECTIVE ;  /* 0x000000000000791b */ /* 0x027fe20003800000 */
.L_x_2519:
[----:B------:R-:W-:Y:S05]  /*2d9c0*/  BSYNC B1 ;  /* 0x0000000000017941 */ /* 0x000fea0003800000 */
.L_x_2518:
[----:B------:R-:W-:Y:S05]  /*2d9d0*/  BRA `(.L_x_2520) ;  /* 0xfffffe6800187947 */ /* 0x000fea000383ffff */
.L_x_2303:
[----:B------:R-:W-:Y:S01]  /*2d9e0*/  BSSY B1, `(.L_x_2521) ;  /* 0x0000008000017945 */ /* 0x000fe20003800000 */
[----:B------:R-:W-:Y:S01]  /*2d9f0*/  IMAD.MOV.U32 R13, RZ, RZ, R3 ;  /* 0x000000ffff0d7224 */ /* 0x000fe200078e0003 */
[----:B------:R-:W-:Y:S01]  /*2da00*/  MOV R11, 0x1e1f ;  /* 0x00001e1f000b7802 */ /* 0x000fe20000000f00 */
[----:B------:R-:W-:Y:S02]  /*2da10*/  IMAD.MOV.U32 R12, RZ, RZ, RZ ;  /* 0x000000ffff0c7224 */ /* 0x000fe400078e00ff */
[----:B------:R-:W-:-:S07]  /*2da20*/  IMAD.MOV.U32 R15, RZ, RZ, -0x1 ;  /* 0xffffffffff0f7424 */ /* 0x000fce00078e00ff */
[----:B0----5:R-:W-:Y:S05]  /*2da30*/  WARPSYNC.COLLECTIVE R15, `(.L_x_2522) ;  /* 0x000000000f087348 */ /* 0x021fea0003c00000 */
[----:B------:R1:W2:Y:S02]  /*2da40*/  SHFL.IDX P6, R14, R13, R12, R11 ;  /* 0x0000000c0d0e7389 */ /* 0x0002a400000c000b */
[----:B012--5:R-:W-:Y:S01]  /*2da50*/  ENDCOLLECTIVE ;  /* 0x000000000000791b */ /* 0x027fe20003800000 */
.L_x_2522:
[----:B------:R-:W-:Y:S05]  /*2da60*/  BSYNC B1 ;  /* 0x0000000000017941 */ /* 0x000fea0003800000 */
.L_x_2521:
[----:B------:R-:W-:Y:S05]  /*2da70*/  BRA `(.L_x_2523) ;  /* 0xfffffe6400f87947 */ /* 0x000fea000383ffff */
.L_x_2304:
        /* <DEDUP_REMOVED lines=8> */
.L_x_2525:
[----:B------:R-:W-:Y:S05]  /*2db00*/  BSYNC B1 ;  /* 0x0000000000017941 */ /* 0x000fea0003800000 */
.L_x_2524:
[----:B------:R-:W-:Y:S05]  /*2db10*/  BRA `(.L_x_2526) ;  /* 0xfffffe6400d87947 */ /* 0x000fea000383ffff */
.L_x_2306:
[----:B-1----:R1:W2:Y:S02]  /*2db20*/  SYNCS.PHASECHK.TRANS64.TRYWAIT P1, [R16+URZ+0x29800], R3 ;  /* 0x02980003100075a7 */ /* 0x0022a4000802017f */
[----:B--2---:R-:W-:Y:S05]  /*2db30*/  @!P1 NANOSLEEP.SYNCS 0x989680 ;  /* 0x009896800000995d */ /* 0x004fea0003900000 */
[----:B------:R-:W2:Y:S02]  /*2db40*/  @!P1 SYNCS.PHASECHK.TRANS64 P1, [R16+URZ+0x29800], R3 ;  /* 0x02980003100095a7 */ /* 0x000ea4000802007f */
[----:B--2---:R-:W-:Y:S05]  /*2db50*/  @!P1 BRA `(.L_x_2306) ;  /* 0xfffffffc00f09947 */ /* 0x004fea000383ffff */
[----:B------:R-:W-:Y:S05]  /*2db60*/  BRA `(.L_x_2527) ;  /* 0xfffffe6400e47947 */ /* 0x000fea000383ffff */
.L_x_2314:
[----:B--2---:R2:W3:Y:S02]  /*2db70*/  SYNCS.PHASECHK.TRANS64.TRYWAIT P2, [R0+URZ+0x29830], R3 ;  /* 0x02983003000075a7 */ /* 0x0044e4000804017f */
[----:B---3--:R-:W-:Y:S05]  /*2db80*/  @!P2 NANOSLEEP.SYNCS 0x989680 ;  /* 0x009896800000a95d */ /* 0x008fea0003900000 */
[----:B------:R-:W3:Y:S02]  /*2db90*/  @!P2 SYNCS.PHASECHK.TRANS64 P2, [R0+URZ+0x29830], R3 ;  /* 0x029830030000a5a7 */ /* 0x000ee4000804007f */
[----:B---3--:R-:W-:Y:S05]  /*2dba0*/  @!P2 BRA `(.L_x_2314) ;  /* 0xfffffffc00f0a947 */ /* 0x008fea000383ffff */
[----:B------:R-:W-:Y:S05]  /*2dbb0*/  BRA `(.L_x_2313) ;  /* 0xfffffe9800107947 */ /* 0x000fea000383ffff */
.L_x_2320:
[----:B-1----:R1:W2:Y:S02]  /*2dbc0*/  SYNCS.PHASECHK.TRANS64.TRYWAIT P2, [R11+URZ+0x29830], R12 ;  /* 0x0298300c0b0075a7 */ /* 0x0022a4000804017f */
[----:B--2---:R-:W-:Y:S05]  /*2dbd0*/  @!P2 NANOSLEEP.SYNCS 0x989680 ;  /* 0x009896800000a95d */ /* 0x004fea0003900000 */
[----:B------:R-:W2:Y:S02]  /*2dbe0*/  @!P2 SYNCS.PHASECHK.TRANS64 P2, [R11+URZ+0x29830], R12 ;  /* 0x0298300c0b00a5a7 */ /* 0x000ea4000804007f */
[----:B--2---:R-:W-:Y:S05]  /*2dbf0*/  @!P2 BRA `(.L_x_2320) ;  /* 0xfffffffc00f0a947 */ /* 0x004fea000383ffff */
[----:B------:R-:W-:Y:S05]  /*2dc00*/  BRA `(.L_x_2319) ;  /* 0xfffffedc00107947 */ /* 0x000fea000383ffff */
.L_x_2324:
[----:B-1----:R1:W2:Y:S02]  /*2dc10*/  SYNCS.PHASECHK.TRANS64.TRYWAIT P0, [R12+URZ+0x29850], R9 ;  /* 0x029850090c0075a7 */ /* 0x0022a4000800017f */
[----:B--2---:R-:W-:Y:S05]  /*2dc20*/  @!P0 NANOSLEEP.SYNCS 0x989680 ;  /* 0x009896800000895d */ /* 0x004fea0003900000 */
[----:B------:R-:W2:Y:S02]  /*2dc30*/  @!P0 SYNCS.PHASECHK.TRANS64 P0, [R12+URZ+0x29850], R9 ;  /* 0x029850090c0085a7 */ /* 0x000ea4000800007f */
[----:B--2---:R-:W-:Y:S05]  /*2dc40*/  @!P0 BRA `(.L_x_2324) ;  /* 0xfffffffc00f08947 */ /* 0x004fea000383ffff */
[----:B------:R-:W-:Y:S05]  /*2dc50*/  BRA `(.L_x_2321) ;  /* 0xfffffeec004c7947 */ /* 0x000fea000383ffff */
.L_x_2332:
[----:B-1----:R1:W2:Y:S02]  /*2dc60*/  SYNCS.PHASECHK.TRANS64.TRYWAIT P2, [R11+URZ+0x29830], R10 ;  /* 0x0298300a0b0075a7 */ /* 0x0022a4000804017f */
[----:B--2---:R-:W-:Y:S05]  /*2dc70*/  @!P2 NANOSLEEP.SYNCS 0x989680 ;  /* 0x009896800000a95d */ /* 0x004fea0003900000 */
[----:B------:R-:W2:Y:S02]  /*2dc80*/  @!P2 SYNCS.PHASECHK.TRANS64 P2, [R11+URZ+0x29830], R10 ;  /* 0x0298300a0b00a5a7 */ /* 0x000ea4000804007f */
[----:B--2---:R-:W-:Y:S05]  /*2dc90*/  @!P2 BRA `(.L_x_2332) ;  /* 0xfffffffc00f0a947 */ /* 0x004fea000383ffff */
[----:B------:R-:W-:Y:S05]  /*2dca0*/  BRA `(.L_x_2331) ;  /* 0xffffff2000c47947 */ /* 0x000fea000383ffff */
.L_x_2337:
[----:B-1----:R1:W2:Y:S02]  /*2dcb0*/  SYNCS.PHASECHK.TRANS64.TRYWAIT P0, [R12+URZ+0x29850], R7 ;  /* 0x029850070c0075a7 */ /* 0x0022a4000800017f */
[----:B--2---:R-:W-:Y:S05]  /*2dcc0*/  @!P0 NANOSLEEP.SYNCS 0x989680 ;  /* 0x009896800000895d */ /* 0x004fea0003900000 */
[----:B------:R-:W2:Y:S02]  /*2dcd0*/  @!P0 SYNCS.PHASECHK.TRANS64 P0, [R12+URZ+0x29850], R7 ;  /* 0x029850070c0085a7 */ /* 0x000ea4000800007f */
[----:B--2---:R-:W-:Y:S05]  /*2dce0*/  @!P0 BRA `(.L_x_2337) ;  /* 0xfffffffc00f08947 */ /* 0x004fea000383ffff */
[----:B------:R-:W-:Y:S05]  /*2dcf0*/  BRA `(.L_x_2336) ;  /* 0xffffff3400047947 */ /* 0x000fea000383ffff */
.L_x_2343:
[----:B-1----:R1:W2:Y:S02]  /*2dd00*/  SYNCS.PHASECHK.TRANS64.TRYWAIT P0, [R11+URZ+0x29850], R2 ;  /* 0x029850020b0075a7 */ /* 0x0022a4000800017f */
[----:B--2---:R-:W-:Y:S05]  /*2dd10*/  @!P0 NANOSLEEP.SYNCS 0x989680 ;  /* 0x009896800000895d */ /* 0x004fea0003900000 */
[----:B------:R-:W2:Y:S02]  /*2dd20*/  @!P0 SYNCS.PHASECHK.TRANS64 P0, [R11+URZ+0x29850], R2 ;  /* 0x029850020b0085a7 */ /* 0x000ea4000800007f */
[----:B--2---:R-:W-:Y:S05]  /*2dd30*/  @!P0 BRA `(.L_x_2343) ;  /* 0xfffffffc00f08947 */ /* 0x004fea000383ffff */
[----:B------:R-:W-:Y:S05]  /*2dd40*/  BRA `(.L_x_2342) ;  /* 0xffffff5c00a47947 */ /* 0x000fea000383ffff */
.L_x_2347:
[----:B------:R-:W-:Y:S01]  /*2dd50*/  MOV R12, R0 ;  /* 0x00000000000c7202 */ /* 0x000fe20000000f00 */
[----:B------:R-:W-:Y:S01]  /*2dd60*/  IMAD.MOV.U32 R11, RZ, RZ, 0x1c1f ;  /* 0x00001c1fff0b7424 */ /* 0x000fe200078e00ff */
[----:B------:R-:W-:Y:S01]  /*2dd70*/  SEL R5, R96, R97, P0 ;  /* 0x0000006160057207 */ /* 0x000fe20000000000 */
[----:B------:R-:W-:Y:S01]  /*2dd80*/  IMAD.MOV.U32 R15, RZ, RZ, -0x1 ;  /* 0xffffffffff0f7424 */ /* 0x000fe200078e00ff */
[----:B------:R-:W-:Y:S02]  /*2dd90*/  SEL R7, R97, R96, P0 ;  /* 0x0000006061077207 */ /* 0x000fe40000000000 */
[----:B------:R-:W-:-:S07]  /*2dda0*/  SEL R9, R92, R93, P0 ;  /* 0x0000005d5c097207 */ /* 0x000fce0000000000 */
[----:B01---5:R-:W-:Y:S05]  /*2ddb0*/  WARPSYNC.COLLECTIVE R15, `(.L_x_2528) ;  /* 0x000000000f087348 */ /* 0x023fea0003c00000 */
[----:B------:R2:W3:Y:S02]  /*2ddc0*/  SHFL.IDX P6, R14, R13, R12, R11 ;  /* 0x0000000c0d0e7389 */ /* 0x0004e400000c000b */
[----:B0123-5:R-:W-:Y:S01]  /*2ddd0*/  ENDCOLLECTIVE ;  /* 0x000000000000791b */ /* 0x02ffe20003800000 */
.L_x_2528:
        /* <DEDUP_REMOVED lines=13> */
[----:B------:R-:W-:-:S02]  /*2deb0*/  SEL R71, R73, R34, P0 ;  /* 0x0000002249477207 */ /* 0x000fc40000000000 */
[----:B------:R-:W-:-:S07]  /*2dec0*/  MOV R6, R14 ;  /* 0x0000000e00067202 */ /* 0x000fce0000000f00 */
[----:B------:R-:W-:Y:S05]  /*2ded0*/  WARPSYNC.COLLECTIVE R15, `(.L_x_2529) ;  /* 0x000000000f087348 */ /* 0x000fea0003c00000 */
[----:B------:R0:W1:Y:S02]  /*2dee0*/  SHFL.IDX P6, R14, R13, R12, R11 ;  /* 0x0000000c0d0e7389 */ /* 0x00006400000c000b */
[----:B01----:R-:W-:Y:S01]  /*2def0*/  ENDCOLLECTIVE ;  /* 0x000000000000791b */ /* 0x003fe20003800000 */
.L_x_2529:
        /* <DEDUP_REMOVED lines=18> */
.L_x_2530:
[----:B------:R-:W-:Y:S02]  /*2e020*/  SEL R55, R52, R55, P0 ;  /* 0x0000003734377207 */ /* 0x000fe40000000000 */
[----:B------:R-:W-:Y:S02]  /*2e030*/  SEL R57, R46, R59, P0 ;  /* 0x0000003b2e397207 */ /* 0x000fe40000000000 */
[----:B------:R-:W-:Y:S02]  /*2e040*/  SEL R59, R59, R46, P0 ;  /* 0x0000002e3b3b7207 */ /* 0x000fe40000000000 */
[----:B------:R-:W-:Y:S02]  /*2e050*/  SEL R4, R6, R3, P0 ;  /* 0x0000000306047207 */ /* 0x000fe40000000000 */
[----:B------:R-:W-:Y:S01]  /*2e060*/  SEL R6, R3, R6, P0 ;  /* 0x0000000603067207 */ /* 0x000fe20000000000 */
[----:B------:R-:W-:Y:S02]  /*2e070*/  IMAD.MOV.U32 R13, RZ, RZ, R7 ;  /* 0x000000ffff0d7224 */ /* 0x000fe400078e0007 */
[----:B------:R-:W-:Y:S01]  /*2e080*/  IMAD.MOV.U32 R12, RZ, RZ, R2 ;  /* 0x000000ffff0c7224 */ /* 0x000fe200078e0002 */
[----:B------:R-:W-:-:S07]  /*2e090*/  MOV R10, R14 ;  /* 0x0000000e000a7202 */ /* 0x000fce0000000f00 */
[----:B------:R-:W-:Y:S05]  /*2e0a0*/  WARPSYNC.COLLECTIVE R15, `(.L_x_2531) ;  /* 0x000000000f087348 */ /* 0x000fea0003c00000 */
[----:B------:R0:W1:Y:S02]  /*2e0b0*/  SHFL.IDX P6, R14, R13, R12, R11 ;  /* 0x0000000c0d0e7389 */ /* 0x00006400000c000b */
[----:B01----:R-:W-:Y:S01]  /*2e0c0*/  ENDCOLLECTIVE ;  /* 0x000000000000791b */ /* 0x003fe20003800000 */
.L_x_2531:
[----:B------:R-:W-:Y:S02]  /*2e0d0*/  IMAD.MOV.U32 R13, RZ, RZ, R9 ;  /* 0x000000ffff0d7224 */ /* 0x000fe400078e0009 */
[----:B------:R-:W-:Y:S01]  /*2e0e0*/  IMAD.MOV.U32 R12, RZ, RZ, R0 ;  /* 0x000000ffff0c7224 */ /* 0x000fe200078e0000 */
[----:B------:R-:W-:-:S07]  /*2e0f0*/  MOV R7, R14 ;  /* 0x0000000e00077202 */ /* 0x000fce0000000f00 */
[----:B------:R-:W-:Y:S05]  /*2e100*/  WARPSYNC.COLLECTIVE R15, `(.L_x_2532) ;  /* 0x000000000f087348 */ /* 0x000fea0003c00000 */
[----:B------:R0:W1:Y:S02]  /*2e110*/  SHFL.IDX P6, R14, R13, R12, R11 ;  /* 0x0000000c0d0e7389 */ /* 0x00006400000c000b */
[----:B01----:R-:W-:Y:S01]  /*2e120*/  ENDCOLLECTIVE ;  /* 0x000000000000791b */ /* 0x003fe20003800000 */
.L_x_2532:
        /* <DEDUP_REMOVED lines=8> */
.L_x_2533:
[----:B------:R-:W-:Y:S02]  /*2e1b0*/  IMAD.MOV.U32 R13, RZ, RZ, R25 ;  /* 0x000000ffff0d7224 */ /* 0x000fe400078e0019 */
[----:B------:R-:W-:Y:S01]  /*2e1c0*/  IMAD.MOV.U32 R12, RZ, RZ, R0 ;  /* 0x000000ffff0c7224 */ /* 0x000fe200078e0000 */
[----:B------:R-:W-:-:S07]  /*2e1d0*/  MOV R21, R14 ;  /* 0x0000000e00157202 */ /* 0x000fce0000000f00 */
[----:B------:R-:W-:Y:S05]  /*2e1e0*/  WARPSYNC.COLLECTIVE R15, `(.L_x_2534) ;  /* 0x000000000f087348 */ /* 0x000fea0003c00000 */
[----:B------:R0:W1:Y:S02]  /*2e1f0*/  SHFL.IDX P6, R14, R13, R12, R11 ;  /* 0x0000000c0d0e7389 */ /* 0x00006400000c000b */
[----:B01----:R-:W-:Y:S01]  /*2e200*/  ENDCOLLECTIVE ;  /* 0x000000000000791b */ /* 0x003fe20003800000 */
.L_x_2534:
        /* <DEDUP_REMOVED lines=8> */
.L_x_2535:
[----:B------:R-:W-:Y:S02]  /*2e290*/  IMAD.MOV.U32 R13, RZ, RZ, R29 ;  /* 0x000000ffff0d7224 */ /* 0x000fe400078e001d */
[----:B------:R-:W-:Y:S01]  /*2e2a0*/  IMAD.MOV.U32 R12, RZ, RZ, R0 ;  /* 0x000000ffff0c7224 */ /* 0x000fe200078e0000 */
[----:B------:R-:W-:-:S07]  /*2e2b0*/  MOV R27, R14 ;  /* 0x0000000e001b7202 */ /* 0x000fce0000000f00 */
[----:B------:R-:W-:Y:S05]  /*2e2c0*/  WARPSYNC.COLLECTIVE R15, `(.L_x_2536) ;  /* 0x000000000f087348 */ /* 0x000fea0003c00000 */
[----:B------:R0:W1:Y:S02]  /*2e2d0*/  SHFL.IDX P6, R14, R13, R12, R11 ;  /* 0x0000000c0d0e7389 */ /* 0x00006400000c000b */
[----:B01----:R-:W-:Y:S01]  /*2e2e0*/  ENDCOLLECTIVE ;  /* 0x000000000000791b */ /* 0x003fe20003800000 */
.L_x_2536:
        /* <DEDUP_REMOVED lines=8> */
.L_x_2537:
[----:B------:R-:W-:Y:S02]  /*2e370*/  IMAD.MOV.U32 R13, RZ, RZ, R33 ;  /* 0x000000ffff0d7224 */ /* 0x000fe400078e0021 */
[----:B------:R-:W-:Y:S01]  /*2e380*/  IMAD.MOV.U32 R12, RZ, RZ, R0 ;  /* 0x000000ffff0c7224 */ /* 0x000fe200078e0000 */
[----:B------:R-:W-:-:S07]  /*2e390*/  MOV R31, R14 ;  /* 0x0000000e001f7202 */ /* 0x000fce0000000f00 */
[----:B------:R-:W-:Y:S05]  /*2e3a0*/  WARPSYNC.COLLECTIVE R15, `(.L_x_2538) ;  /* 0x000000000f087348 */ /* 0x000fea0003c00000 */
[----:B------:R0:W1:Y:S02]  /*2e3b0*/  SHFL.IDX P6, R14, R13, R12, R11 ;  /* 0x0000000c0d0e7389 */ /* 0x00006400000c000b */
[----:B01----:R-:W-:Y:S01]  /*2e3c0*/  ENDCOLLECTIVE ;  /* 0x000000000000791b */ /* 0x003fe20003800000 */
.L_x_2538:
        /* <DEDUP_REMOVED lines=8> */
.L_x_2539:
[----:B------:R-:W-:Y:S02]  /*2e450*/  IMAD.MOV.U32 R13, RZ, RZ, R37 ;  /* 0x000000ffff0d7224 */ /* 0x000fe400078e0025 */
[----:B------:R-:W-:Y:S01]  /*2e460*/  IMAD.MOV.U32 R12, RZ, RZ, R0 ;  /* 0x000000ffff0c7224 */ /* 0x000fe200078e0000 */
[----:B------:R-:W-:-:S07]  /*2e470*/  MOV R35, R14 ;  /* 0x0000000e00237202 */ /* 0x000fce0000000f00 */
[----:B------:R-:W-:Y:S05]  /*2e480*/  WARPSYNC.COLLECTIVE R15, `(.L_x_2540) ;  /* 0x000000000f087348 */ /* 0x000fea0003c00000 */
[----:B------:R0:W1:Y:S02]  /*2e490*/  SHFL.IDX P6, R14, R13, R12, R11 ;  /* 0x0000000c0d0e7389 */ /* 0x00006400000c000b */
[----:B01----:R-:W-:Y:S01]  /*2e4a0*/  ENDCOLLECTIVE ;  /* 0x000000000000791b */ /* 0x003fe20003800000 */
.L_x_2540:
        /* <DEDUP_REMOVED lines=8> */
.L_x_2541:
[----:B------:R-:W-:Y:S02]  /*2e530*/  IMAD.MOV.U32 R13, RZ, RZ, R41 ;  /* 0x000000ffff0d7224 */ /* 0x000fe400078e0029 */
[----:B------:R-:W-:Y:S01]  /*2e540*/  IMAD.MOV.U32 R12, RZ, RZ, R0 ;  /* 0x000000ffff0c7224 */ /* 0x000fe200078e0000 */
[----:B------:R-:W-:-:S07]  /*2e550*/  MOV R20, R14 ;  /* 0x0000000e00147202 */ /* 0x000fce0000000f00 */
[----:B------:R-:W-:Y:S05]  /*2e560*/  WARPSYNC.COLLECTIVE R15, `(.L_x_2542) ;  /* 0x000000000f087348 */ /* 0x000fea0003c00000 */
[----:B------:R0:W1:Y:S02]  /*2e570*/  SHFL.IDX P6, R14, R13, R12, R11 ;  /* 0x0000000c0d0e7389 */ /* 0x00006400000c000b */
[----:B01----:R-:W-:Y:S01]  /*2e580*/  ENDCOLLECTIVE ;  /* 0x000000000000791b */ /* 0x003fe20003800000 */
.L_x_2542:
[----:B------:R-:W-:Y:S02]  /*2e590*/  IMAD.MOV.U32 R13, RZ, RZ, R43 ;  /* 0x000000ffff0d7224 */ /* 0x000fe400078e002b */
[----:B------:R-:W-:Y:S01]  /*2e5a0*/  IMAD.MOV.U32 R12, RZ, RZ, R2 ;  /* 0x000000ffff0c7224 */ /* 0x000fe200078e0002 */
[----:B------:R-:W-:-:S07]  /*2e5b0*/  MOV R41, R14 ;  /* 0x0000000e00297202 */ /* 0x000fce0000000f00 */
[----:B------:R-:W-:Y:S05]  /*2e5c0*/  WARPSYNC.COLLECTIVE R15, `(.L_x_2543) ;  /* 0x000000000f087348 */ /* 0x000fea0003c00000 */
[----:B------:R0:W1:Y:S02]  /*2e5d0*/  SHFL.IDX P6, R14, R13, R12, R11 ;  /* 0x0000000c0d0e7389 */ /* 0x00006400000c000b */
[----:B01----:R-:W-:Y:S01]  /*2e5e0*/  ENDCOLLECTIVE ;  /* 0x000000000000791b */ /* 0x003fe20003800000 */
.L_x_2543:
[----:B------:R-:W-:Y:S02]  /*2e5f0*/  IMAD.MOV.U32 R13, RZ, RZ, R45 ;  /* 0x000000ffff0d7224 */ /* 0x000fe400078e002d */
[----:B------:R-:W-:Y:S01]  /*2e600*/  IMAD.MOV.U32 R12, RZ, RZ, R0 ;  /* 0x000000ffff0c7224 */ /* 0x000fe200078e0000 */
[----:B------:R-:W-:-:S07]  /*2e610*/  MOV R40, R14 ;  /* 0x0000000e00287202 */ /* 0x000fce0000000f00 */
[----:B------:R-:W-:Y:S05]  /*2e620*/  WARPSYNC.COLLECTIVE R15, `(.L_x_2544) ;  /* 0x000000000f087348 */ /* 0x000fea0003c00000 */
[----:B------:R0:W1:Y:S02]  /*2e630*/  SHFL.IDX P6, R14, R13, R12, R11 ;  /* 0x0000000c0d0e7389 */ /* 0x00006400000c000b */
[----:B01----:R-:W-:Y:S01]  /*2e640*/  ENDCOLLECTIVE ;  /* 0x000000000000791b */ /* 0x003fe20003800000 */
.L_x_2544:
        /* <DEDUP_REMOVED lines=8> */
.L_x_2545:
[----:B------:R-:W-:Y:S02]  /*2e6d0*/  IMAD.MOV.U32 R13, RZ, RZ, R49 ;  /* 0x000000ffff0d7224 */ /* 0x000fe400078e0031 */
[----:B------:R-:W-:Y:S01]  /*2e6e0*/  IMAD.MOV.U32 R12, RZ, RZ, R0 ;  /* 0x000000ffff0c7224 */ /* 0x000fe200078e0000 */
[----:B------:R-:W-:-:S07]  /*2e6f0*/  MOV R42, R14 ;  /* 0x0000000e002a7202 */ /* 0x000fce0000000f00 */
[----:B------:R-:W-:Y:S05]  /*2e700*/  WARPSYNC.COLLECTIVE R15, `(.L_x_2546) ;  /* 0x000000000f087348 */ /* 0x000fea0003c00000 */
[----:B------:R0:W1:Y:S02]  /*2e710*/  SHFL.IDX P6, R14, R13, R12, R11 ;  /* 0x0000000c0d0e7389 */ /* 0x00006400000c000b */
[----:B01----:R-:W-:Y:S01]  /*2e720*/  ENDCOLLECTIVE ;  /* 0x000000000000791b */ /* 0x003fe20003800000 */
.L_x_2546:
        /* <DEDUP_REMOVED lines=8> */
.L_x_2547:
[----:B------:R-:W-:Y:S02]  /*2e7b0*/  IMAD.MOV.U32 R13, RZ, RZ, R53 ;  /* 0x000000ffff0d7224 */ /* 0x000fe400078e0035 */
[----:B------:R-:W-:Y:S01]  /*2e7c0*/  IMAD.MOV.U32 R12, RZ, RZ, R0 ;  /* 0x000000ffff0c7224 */ /* 0x000fe200078e0000 */
[----:B------:R-:W-:-:S07]  /*2e7d0*/  MOV R48, R14 ;  /* 0x0000000e00307202 */ /* 0x000fce0000000f00 */
[----:B------:R-:W-:Y:S05]  /*2e7e0*/  WARPSYNC.COLLECTIVE R15, `(.L_x_2548) ;  /* 0x000000000f087348 */ /* 0x000fea0003c00000 */
[----:B------:R0:W1:Y:S02]  /*2e7f0*/  SHFL.IDX P6, R14, R13, R12, R11 ;  /* 0x0000000c0d0e7389 */ /* 0x00006400000c000b */
[----:B01----:R-:W-:Y:S01]  /*2e800*/  ENDCOLLECTIVE ;  /* 0x000000000000791b */ /* 0x003fe20003800000 */
.L_x_2548:
[----:B------:R-:W-:Y:S01]  /*2e810*/  SEL R9, R49, R48, P0 ;  /* 0x0000003031097207 */ /* 0x000fe20000000000 */
[----:B------:R-:W-:Y:S02]  /*2e820*/  IMAD.MOV.U32 R13, RZ, RZ, R55 ;  /* 0x000000ffff0d7224 */ /* 0x000fe400078e0037 */
[----:B------:R-:W-:Y:S01]  /*2e830*/  IMAD.MOV.U32 R12, RZ, RZ, R2 ;  /* 0x000000ffff0c7224 */ /* 0x000fe200078e0002 */
[----:B------:R-:W-:-:S07]  /*2e840*/  MOV R53, R14 ;  /* 0x0000000e00357202 */ /* 0x000fce0000000f00 */
[----:B------:R-:W-:Y:S05]  /*2e850*/  WARPSYNC.COLLECTIVE R15, `(.L_x_2549) ;  /* 0x000000000f087348 */ /* 0x000fea0003c00000 */
[----:B------:R0:W1:Y:S02]  /*2e860*/  SHFL.IDX P6, R14, R13, R12, R11 ;  /* 0x0000000c0d0e7389 */ /* 0x00006400000c000b */
[----:B01----:R-:W-:Y:S01]  /*2e870*/  ENDCOLLECTIVE ;  /* 0x000000000000791b */ /* 0x003fe20003800000 */
.L_x_2549:
[----:B------:R-:W-:Y:S02]  /*2e880*/  IMAD.MOV.U32 R13, RZ, RZ, R57 ;  /* 0x000000ffff0d7224 */ /* 0x000fe400078e0039 */
[----:B------:R-:W-:Y:S01]  /*2e890*/  IMAD.MOV.U32 R12, RZ, RZ, R0 ;  /* 0x000000ffff0c7224 */ /* 0x000fe200078e0000 */
[----:B------:R-:W-:-:S07]  /*2e8a0*/  MOV R50, R14 ;  /* 0x0000000e00327202 */ /* 0x000fce0000000f00 */
[----:B------:R-:W-:Y:S05]  /*2e8b0*/  WARPSYNC.COLLECTIVE R15, `(.L_x_2550) ;  /* 0x000000000f087348 */ /* 0x000fea0003c00000 */
[----:B------:R0:W1:Y:S02]  /*2e8c0*/  SHFL.IDX P6, R14, R13, R12, R11 ;  /* 0x0000000c0d0e7389 */ /* 0x00006400000c000b */
[----:B01----:R-:W-:Y:S01]  /*2e8d0*/  ENDCOLLECTIVE ;  /* 0x000000000000791b */ /* 0x003fe20003800000 */
.L_x_2550:
        /* <DEDUP_REMOVED lines=8> */
.L_x_2551:
[----:B------:R-:W-:Y:S02]  /*2e960*/  IMAD.MOV.U32 R13, RZ, RZ, R63 ;  /* 0x000000ffff0d7224 */ /* 0x000fe400078e003f */
[----:B------:R-:W-:Y:S01]  /*2e970*/  IMAD.MOV.U32 R12, RZ, RZ, R0 ;  /* 0x000000ffff0c7224 */ /* 0x000fe200078e0000 */
[----:B------:R-:W-:-:S07]  /*2e980*/  MOV R52, R14 ;  /* 0x0000000e00347202 */ /* 0x000fce0000000f00 */
[----:B------:R-:W-:Y:S05]  /*2e990*/  WARPSYNC.COLLECTIVE R15, `(.L_x_2552) ;  /* 0x000000000f087348 */ /* 0x000fea0003c00000 */
[----:B------:R0:W1:Y:S02]  /*2e9a0*/  SHFL.IDX P6, R14, R13, R12, R11 ;  /* 0x0000000c0d0e7389 */ /* 0x00006400000c000b */
[----:B01----:R-:W-:Y:S01]  /*2e9b0*/  ENDCOLLECTIVE ;  /* 0x000000000000791b */ /* 0x003fe20003800000 */
.L_x_2552:
        /* <DEDUP_REMOVED lines=8> */
.L_x_2553:
[----:B------:R-:W-:Y:S02]  /*2ea40*/  IMAD.MOV.U32 R13, RZ, RZ, R67 ;  /* 0x000000ffff0d7224 */ /* 0x000fe400078e0043 */
[----:B------:R-:W-:Y:S01]  /*2ea50*/  IMAD.MOV.U32 R12, RZ, RZ, R0 ;  /* 0x000000ffff0c7224 */ /* 0x000fe200078e0000 */
[----:B------:R-:W-:-:S07]  /*2ea60*/  MOV R54, R14 ;  /* 0x0000000e00367202 */ /* 0x000fce0000000f00 */
[----:B------:R-:W-:Y:S05]  /*2ea70*/  WARPSYNC.COLLECTIVE R15, `(.L_x_2554) ;  /* 0x000000000f087348 */ /* 0x000fea0003c00000 */
[----:B------:R0:W1:Y:S02]  /*2ea80*/  SHFL.IDX P6, R14, R13, R12, R11 ;  /* 0x0000000c0d0e7389 */ /* 0x00006400000c000b */
[----:B01----:R-:W-:Y:S01]  /*2ea90*/  ENDCOLLECTIVE ;  /* 0x000000000000791b */ /* 0x003fe20003800000 */
.L_x_2554:
        /* <DEDUP_REMOVED lines=8> */
.L_x_2555:
[----:B------:R-:W-:Y:S02]  /*2eb20*/  IMAD.MOV.U32 R13, RZ, RZ, R71 ;  /* 0x000000ffff0d7224 */ /* 0x000fe400078e0047 */
[----:B------:R-:W-:Y:S01]  /*2eb30*/  IMAD.MOV.U32 R12, RZ, RZ, R0 ;  /* 0x000000ffff0c7224 */ /* 0x000fe200078e0000 */
[----:B------:R-:W-:-:S07]  /*2eb40*/  MOV R56, R14 ;  /* 0x0000000e00387202 */ /* 0x000fce0000000f00 */
[----:B------:R-:W-:Y:S05]  /*2eb50*/  WARPSYNC.COLLECTIVE R15, `(.L_x_2556) ;  /* 0x000000000f087348 */ /* 0x000fea0003c00000 */
[----:B------:R0:W1:Y:S02]  /*2eb60*/  SHFL.IDX P6, R14, R13, R12, R11 ;  /* 0x0000000c0d0e7389 */ /* 0x00006400000c000b */
[----:B01----:R-:W-:Y:S01]  /*2eb70*/  ENDCOLLECTIVE ;  /* 0x000000000000791b */ /* 0x003fe20003800000 */
.L_x_2556:
[----:B------:R-:W-:Y:S01]  /*2eb80*/  SEL R39, R56, R67, P0 ;  /* 0x0000004338277207 */ /* 0x000fe20000000000 */
[----:B------:R-:W-:Y:S02]  /*2eb90*/  IMAD.MOV.U32 R13, RZ, RZ, R73 ;  /* 0x000000ffff0d7224 */ /* 0x000fe400078e0049 */
[----:B------:R-:W-:Y:S01]  /*2eba0*/  IMAD.MOV.U32 R12, RZ, RZ, R2 ;  /* 0x000000ffff0c7224 */ /* 0x000fe200078e0002 */
[----:B------:R-:W-:-:S07]  /*2ebb0*/  MOV R71, R14 ;  /* 0x0000000e00477202 */ /* 0x000fce0000000f00 */
[----:B------:R-:W-:Y:S05]  /*2ebc0*/  WARPSYNC.COLLECTIVE R15, `(.L_x_2557) ;  /* 0x000000000f087348 */ /* 0x000fea0003c00000 */
[----:B------:R0:W1:Y:S02]  /*2ebd0*/  SHFL.IDX P6, R14, R13, R12, R11 ;  /* 0x0000000c0d0e7389 */ /* 0x00006400000c000b */
[----:B01----:R-:W-:Y:S01]  /*2ebe0*/  ENDCOLLECTIVE ;  /* 0x000000000000791b */ /* 0x003fe20003800000 */
.L_x_2557:
[----:B------:R-:W-:Y:S02]  /*2ebf0*/  IMAD.MOV.U32 R13, RZ, RZ, R75 ;  /* 0x000000ffff0d7224 */ /* 0x000fe400078e004b */
[----:B------:R-:W-:Y:S01]  /*2ec00*/  IMAD.MOV.U32 R12, RZ, RZ, R0 ;  /* 0x000000ffff0c7224 */ /* 0x000fe200078e0000 */
[----:B------:R-:W-:-:S07]  /*2ec10*/  MOV R58, R14 ;  /* 0x0000000e003a7202 */ /* 0x000fce0000000f00 */
[----:B------:R-:W-:Y:S05]  /*2ec20*/  WARPSYNC.COLLECTIVE R15, `(.L_x_2558) ;  /* 0x000000000f087348 */ /* 0x000fea0003c00000 */
[----:B------:R0:W1:Y:S02]  /*2ec30*/  SHFL.IDX P6, R14, R13, R12, R11 ;  /* 0x0000000c0d0e7389 */ /* 0x00006400000c000b */
[----:B01----:R-:W-:Y:S01]  /*2ec40*/  ENDCOLLECTIVE ;  /* 0x000000000000791b */ /* 0x003fe20003800000 */
.L_x_2558:
[----:B------:R-:W-:Y:S02]  /*2ec50*/  IMAD.MOV.U32 R13, RZ, RZ, R77 ;  /* 0x000000ffff0d7224 */ /* 0x000fe400078e004d */
[----:B------:R-:W-:Y:S01]  /*2ec60*/  IMAD.MOV.U32 R12, RZ, RZ, R2 ;  /* 0x000000ffff0c7224 */ /* 0x000fe200078e0002 */
[----:B------:R-:W-:-:S07]  /*2ec70*/  MOV R75, R14 ;  /* 0x0000000e004b7202 */ /* 0x000fce0000000f00 */
[----:B------:R-:W-:Y:S05]  /*2ec80*/  WARPSYNC.COLLECTIVE R15, `(.L_x_2559) ;  /* 0x000000000f087348 */ /* 0x000fea0003c00000 */
[----:B------:R0:W1:Y:S02]  /*2ec90*/  SHFL.IDX P6, R14, R13, R12, R11 ;  /* 0x0000000c0d0e7389 */ /* 0x00006400000c000b */
[----:B01----:R-:W-:Y:S01]  /*2eca0*/  ENDCOLLECTIVE ;  /* 0x000000000000791b */ /* 0x003fe20003800000 */
.L_x_2559:
[----:B------:R-:W-:Y:S02]  /*2ecb0*/  SEL R12, R37, R20, P0 ;  /* 0x00000014250c7207 */ /* 0x000fe40000000000 */
[----:B------:R-:W-:Y:S02]  /*2ecc0*/  SEL R11, R48, R49, P0 ;  /* 0x00000031300b7207 */ /* 0x000fe40000000000 */
[----:B------:R-:W-:Y:S02]  /*2ecd0*/  SEL R13, R71, R58, P0 ;  /* 0x0000003a470d7207 */ /* 0x000fe40000000000 */
[----:B------:R-:W-:Y:S02]  /*2ece0*/  SEL R15, R58, R71, P0 ;  /* 0x000000473a0f7207 */ /* 0x000fe40000000000 */
[----:B------:R-:W-:Y:S02]  /*2ecf0*/  MOV R62, R14 ;  /* 0x0000000e003e7202 */ /* 0x000fe40000000f00 */
[----:B------:R-:W-:Y:S01]  /*2ed00*/  SEL R14, R20, R37, P0 ;  /* 0x00000025140e7207 */ /* 0x000fe20000000000 */
[----:B------:R-:W-:Y:S01]  /*2ed10*/  IMAD.MOV.U32 R20, RZ, RZ, RZ ;  /* 0x000000ffff147224 */ /* 0x000fe200078e00ff */
[----:B------:R-:W-:Y:S01]  /*2ed20*/  SEL R37, R67, R56, P0 ;  /* 0x0000003843257207 */ /* 0x000fe20000000000 */
[----:B------:R-:W-:Y:S06]  /*2ed30*/  BRA `(.L_x_2560) ;  /* 0xffffff6400487947 */ /* 0x000fec000383ffff */
.L_x_2381:
[----:B------:R-:W0:Y:S01]  /*2ed40*/  S2R R6, SR_TID.X ;  /* 0x0000000000067919 */ /* 0x000e220000002100 */
[----:B------:R-:W-:Y:S01]  /*2ed50*/  BSSY B1, `(.L_x_2561) ;  /* 0x000000a000017945 */ /* 0x000fe20003800000 */
[----:B------:R-:W-:Y:S01]  /*2ed60*/  MOV R12, RZ ;  /* 0x000000ff000c7202 */ /* 0x000fe20000000f00 */
[----:B------:R-:W-:Y:S02]  /*2ed70*/  IMAD.MOV.U32 R11, RZ, RZ, 0x1f ;  /* 0x0000001fff0b7424 */ /* 0x000fe400078e00ff */
[----:B------:R-:W-:Y:S01]  /*2ed80*/  IMAD.MOV.U32 R15, RZ, RZ, -0x1 ;  /* 0xffffffffff0f7424 */ /* 0x000fe200078e00ff */
[----:B0-----:R-:W-:-:S04]  /*2ed90*/  SHF.R.U32.HI R6, RZ, 0x5, R6 ;  /* 0x00000005ff067819 */ /* 0x001fc80000011606 */
[----:B------:R-:W-:-:S05]  /*2eda0*/  LOP3.LUT R6, R6, 0x3, RZ, 0xc0, !PT ;  /* 0x0000000306067812 */ /* 0x000fca00078ec0ff */
[----:B------:R-:W-:-:S07]  /*2edb0*/  IMAD.MOV.U32 R13, RZ, RZ, R6 ;  /* 0x000000ffff0d7224 */ /* 0x000fce00078e0006 */
[----:B------:R-:W-:Y:S05]  /*2edc0*/  WARPSYNC.COLLECTIVE R15, `(.L_x_2562) ;  /* 0x000000000f087348 */ /* 0x000fea0003c00000 */
[----:B------:R0:W1:Y:S02]  /*2edd0*/  SHFL.IDX P6, R14, R13, R12, R11 ;  /* 0x0000000c0d0e7389 */ /* 0x00006400000c000b */
[----:B01----:R-:W-:Y:S01]  /*2ede0*/  ENDCOLLECTIVE ;  /* 0x000000000000791b */ /* 0x003fe20003800000 */
.L_x_2562:
[----:B------:R-:W-:Y:S05]  /*2edf0*/  BSYNC B1 ;  /* 0x0000000000017941 */ /* 0x000fea0003800000 */
.L_x_2561:
[----:B------:R-:W-:Y:S05]  /*2ee00*/  BRA `(.L_x_2563) ;  /* 0xffffff9000b47947 */ /* 0x000fea000383ffff */
.L_x_2383:
[----:B------:R-:W-:Y:S01]  /*2ee10*/  BSSY B1, `(.L_x_2564) ;  /* 0x0000006000017945 */ /* 0x000fe20003800000 */
[----:B------:R-:W-:-:S07]  /*2ee20*/  MOV R15, 0xffffffff ;  /* 0xffffffff000f7802 */ /* 0x000fce0000000f00 */
[----:B0-----:R-:W-:Y:S05]  /*2ee30*/  WARPSYNC.COLLECTIVE R15, `(.L_x_2565) ;  /* 0x000000000f0c7348 */ /* 0x001fea0003c00000 */
[----:B------:R-:W-:Y:S02]  /*2ee40*/  ELECT P6, UR62, PT ;  /* 0x00000000003e782f */ /* 0x000fe400038c0000 */
[----:B------:R-:W-:Y:S01]  /*2ee50*/  MOV R14, UR62 ;  /* 0x0000003e000e7c02 */ /* 0x000fe20008000f00 */
[----:B0-----:R-:W-:Y:S10]  /*2ee60*/  ENDCOLLECTIVE ;  /* 0x000000000000791b */ /* 0x001ff40003800000 */
.L_x_2565:
[----:B------:R-:W-:Y:S05]  /*2ee70*/  BSYNC B1 ;  /* 0x0000000000017941 */ /* 0x000fea0003800000 */
.L_x_2564:
[----:B------:R-:W-:Y:S05]  /*2ee80*/  BRA `(.L_x_2382) ;  /* 0xffffff9000ac7947 */ /* 0x000fea000383ffff */
.L_x_2385:
[----:B0-----:R0:W1:Y:S02]  /*2ee90*/  SYNCS.PHASECHK.TRANS64.TRYWAIT P0, [R11+URZ+0x29820], R5 ;  /* 0x029820050b0075a7 */ /* 0x001064000800017f */
[----:B-1----:R-:W-:Y:S05]  /*2eea0*/  @!P0 NANOSLEEP.SYNCS 0x989680 ;  /* 0x009896800000895d */ /* 0x002fea0003900000 */
[----:B------:R-:W1:Y:S02]  /*2eeb0*/  @!P0 SYNCS.PHASECHK.TRANS64 P0, [R11+URZ+0x29820], R5 ;  /* 0x029820050b0085a7 */ /* 0x000e64000800007f */
[----:B-1----:R-:W-:Y:S05]  /*2eec0*/  @!P0 BRA `(.L_x_2385) ;  /* 0xfffffffc00f08947 */ /* 0x002fea000383ffff */
[----:B------:R-:W-:Y:S05]  /*2eed0*/  BRA `(.L_x_2566) ;  /* 0xffffff9000c87947 */ /* 0x000fea000383ffff */
.L_x_2389:
[----:B-1----:R1:W2:Y:S02]  /*2eee0*/  SYNCS.PHASECHK.TRANS64.TRYWAIT P0, [R8+URZ+0x298a0], R10 ;  /* 0x0298a00a080075a7 */ /* 0x0022a4000800017f */
[----:B--2---:R-:W-:Y:S05]  /*2eef0*/  @!P0 NANOSLEEP.SYNCS 0x989680 ;  /* 0x009896800000895d */ /* 0x004fea0003900000 */
[----:B------:R-:W2:Y:S02]  /*2ef00*/  @!P0 SYNCS.PHASECHK.TRANS64 P0, [R8+URZ+0x298a0], R10 ;  /* 0x0298a00a080085a7 */ /* 0x000ea4000800007f */
[----:B--2---:R-:W-:Y:S05]  /*2ef10*/  @!P0 BRA `(.L_x_2389) ;  /* 0xfffffffc00f08947 */ /* 0x004fea000383ffff */
[----:B------:R-:W-:Y:S05]  /*2ef20*/  BRA `(.L_x_2567) ;  /* 0xffffff9000e87947 */ /* 0x000fea000383ffff */
.L_x_2396:
[----:B0-----:R0:W2:Y:S02]  /*2ef30*/  SYNCS.PHASECHK.TRANS64.TRYWAIT P0, [R8+URZ+0x298c0], R10 ;  /* 0x0298c00a080075a7 */ /* 0x0010a4000800017f */
[----:B--2---:R-:W-:Y:S05]  /*2ef40*/  @!P0 NANOSLEEP.SYNCS 0x989680 ;  /* 0x009896800000895d */ /* 0x004fea0003900000 */
[----:B------:R-:W2:Y:S02]  /*2ef50*/  @!P0 SYNCS.PHASECHK.TRANS64 P0, [R8+URZ+0x298c0], R10 ;  /* 0x0298c00a080085a7 */ /* 0x000ea4000800007f */
[----:B--2---:R-:W-:Y:S05]  /*2ef60*/  @!P0 BRA `(.L_x_2396) ;  /* 0xfffffffc00f08947 */ /* 0x004fea000383ffff */
[----:B------:R-:W-:Y:S05]  /*2ef70*/  BRA `(.L_x_2568) ;  /* 0xffffff9400e07947 */ /* 0x000fea000383ffff */
.L_x_2403:
[----:B0-----:R0:W1:Y:S02]  /*2ef80*/  SYNCS.PHASECHK.TRANS64.TRYWAIT P1, [R7+URZ+0x298a0], R6 ;  /* 0x0298a006070075a7 */ /* 0x001064000802017f */
[----:B-1----:R-:W-:Y:S05]  /*2ef90*/  @!P1 NANOSLEEP.SYNCS 0x989680 ;  /* 0x009896800000995d */ /* 0x002fea0003900000 */
[----:B------:R-:W1:Y:S02]  /*2efa0*/  @!P1 SYNCS.PHASECHK.TRANS64 P1, [R7+URZ+0x298a0], R6 ;  /* 0x0298a006070095a7 */ /* 0x000e64000802007f */
[----:B-1----:R-:W-:Y:S05]  /*2efb0*/  @!P1 BRA `(.L_x_2403) ;  /* 0xfffffffc00f09947 */ /* 0x002fea000383ffff */
[----:B------:R-:W-:Y:S05]  /*2efc0*/  BRA `(.L_x_2569) ;  /* 0xffffff9800c87947 */ /* 0x000fea000383ffff */
.L_x_2410:
[----:B-1----:R1:W2:Y:S02]  /*2efd0*/  SYNCS.PHASECHK.TRANS64.TRYWAIT P1, [R7+URZ+0x298c0], R6 ;  /* 0x0298c006070075a7 */ /* 0x0022a4000802017f */
[----:B--2---:R-:W-:Y:S05]  /*2efe0*/  @!P1 NANOSLEEP.SYNCS 0x989680 ;  /* 0x009896800000995d */ /* 0x004fea0003900000 */
[----:B------:R-:W2:Y:S02]  /*2eff0*/  @!P1 SYNCS.PHASECHK.TRANS64 P1, [R7+URZ+0x298c0], R6 ;  /* 0x0298c006070095a7 */ /* 0x000ea4000802007f */
[----:B--2---:R-:W-:Y:S05]  /*2f000*/  @!P1 BRA `(.L_x_2410) ;  /* 0xfffffffc00f09947 */ /* 0x004fea000383ffff */
[----:B------:R-:W-:Y:S05]  /*2f010*/  BRA `(.L_x_2570) ;  /* 0xffffff9c00b87947 */ /* 0x000fea000383ffff */
.L_x_2425:
[----:B------:R-:W1:Y:S01]  /*2f020*/  S2R R5, SR_TID.X ;  /* 0x0000000000057919 */ /* 0x000e620000002100 */
[----:B------:R-:W-:Y:S01]  /*2f030*/  BSSY B0, `(.L_x_2571) ;  /* 0x000000a000007945 */ /* 0x000fe20003800000 */
[----:B------:R-:W-:Y:S01]  /*2f040*/  IMAD.MOV.U32 R12, RZ, RZ, RZ ;  /* 0x000000ffff0c7224 */ /* 0x000fe200078e00ff */
[----:B------:R-:W-:Y:S01]  /*2f050*/  MOV R11, 0x1f ;  /* 0x0000001f000b7802 */ /* 0x000fe20000000f00 */
[----:B------:R-:W-:Y:S01]  /*2f060*/  IMAD.MOV.U32 R15, RZ, RZ, -0x1 ;  /* 0xffffffffff0f7424 */ /* 0x000fe200078e00ff */
[----:B-1----:R-:W-:-:S04]  /*2f070*/  SHF.R.U32.HI R5, RZ, 0x5, R5 ;  /* 0x00000005ff057819 */ /* 0x002fc80000011605 */
[----:B------:R-:W-:-:S05]  /*2f080*/  LOP3.LUT R5, R5, 0x3, RZ, 0xc0, !PT ;  /* 0x0000000305057812 */ /* 0x000fca00078ec0ff */
[----:B------:R-:W-:-:S07]  /*2f090*/  IMAD.MOV.U32 R13, RZ, RZ, R5 ;  /* 0x000000ffff0d7224 */ /* 0x000fce00078e0005 */
[----:B0-----:R-:W-:Y:S05]  /*2f0a0*/  WARPSYNC.COLLECTIVE R15, `(.L_x_2572) ;  /* 0x000000000f087348 */ /* 0x001fea0003c00000 */
[----:B------:R1:W2:Y:S02]  /*2f0b0*/  SHFL.IDX P6, R14, R13, R12, R11 ;  /* 0x0000000c0d0e7389 */ /* 0x0002a400000c000b */
[----:B012---:R-:W-:Y:S01]  /*2f0c0*/  ENDCOLLECTIVE ;  /* 0x000000000000791b */ /* 0x007fe20003800000 */
.L_x_2572:
[----:B------:R-:W-:Y:S05]  /*2f0d0*/  BSYNC B0 ;  /* 0x0000000000007941 */ /* 0x000fea0003800000 */
.L_x_2571:
[----:B------:R-:W-:Y:S05]  /*2f0e0*/  BRA `(.L_x_2573) ;  /* 0xffffffac004c7947 */ /* 0x000fea000383ffff */
.L_x_2427:
[----:B------:R-:W-:Y:S01]  /*2f0f0*/  BSSY B0, `(.L_x_2574) ;  /* 0x0000006000007945 */ /* 0x000fe20003800000 */
[----:B------:R-:W-:-:S07]  /*2f100*/  IMAD.MOV.U32 R15, RZ, RZ, -0x1 ;  /* 0xffffffffff0f7424 */ /* 0x000fce00078e00ff */
[----:B01----:R-:W-:Y:S05]  /*2f110*/  WARPSYNC.COLLECTIVE R15, `(.L_x_2575) ;  /* 0x000000000f0c7348 */ /* 0x003fea0003c00000 */
[----:B------:R-:W-:Y:S02]  /*2f120*/  ELECT P6, UR62, PT ;  /* 0x00000000003e782f */ /* 0x000fe400038c0000 */
[----:B------:R-:W-:Y:S01]  /*2f130*/  MOV R14, UR62 ;  /* 0x0000003e000e7c02 */ /* 0x000fe20008000f00 */
[----:B01----:R-:W-:Y:S10]  /*2f140*/  ENDCOLLECTIVE ;  /* 0x000000000000791b */ /* 0x003ff40003800000 */
.L_x_2575:
[----:B------:R-:W-:Y:S05]  /*2f150*/  BSYNC B0 ;  /* 0x0000000000007941 */ /* 0x000fea0003800000 */
.L_x_2574:
[----:B------:R-:W-:Y:S05]  /*2f160*/  BRA `(.L_x_2576) ;  /* 0xffffffac00447947 */ /* 0x000fea000383ffff */
.L_x_2430:
[----:B-1----:R1:W2:Y:S02]  /*2f170*/  SYNCS.PHASECHK.TRANS64.TRYWAIT P2, [R6+URZ+0x29880], R7 ;  /* 0x02988007060075a7 */ /* 0x0022a4000804017f */
[----:B--2---:R-:W-:Y:S05]  /*2f180*/  @!P2 NANOSLEEP.SYNCS 0x989680 ;  /* 0x009896800000a95d */ /* 0x004fea0003900000 */
[----:B------:R-:W2:Y:S02]  /*2f190*/  @!P2 SYNCS.PHASECHK.TRANS64 P2, [R6+URZ+0x29880], R7 ;  /* 0x029880070600a5a7 */ /* 0x000ea4000804007f */
[----:B--2---:R-:W-:Y:S05]  /*2f1a0*/  @!P2 BRA `(.L_x_2430) ;  /* 0xfffffffc00f0a947 */ /* 0x004fea000383ffff */
[----:B------:R-:W-:Y:S05]  /*2f1b0*/  BRA `(.L_x_2577) ;  /* 0xffffffac00bc7947 */ /* 0x000fea000383ffff */
.L_x_2432:
[----:B--2---:R2:W3:Y:S02]  /*2f1c0*/  SYNCS.PHASECHK.TRANS64.TRYWAIT P2, [R6+URZ+0x29840], R7 ;  /* 0x02984007060075a7 */ /* 0x0044e4000804017f */
[----:B---3--:R-:W-:Y:S05]  /*2f1d0*/  @!P2 NANOSLEEP.SYNCS 0x989680 ;  /* 0x009896800000a95d */ /* 0x008fea0003900000 */
[----:B------:R-:W3:Y:S02]  /*2f1e0*/  @!P2 SYNCS.PHASECHK.TRANS64 P2, [R6+URZ+0x29840], R7 ;  /* 0x029840070600a5a7 */ /* 0x000ee4000804007f */
[----:B---3--:R-:W-:Y:S05]  /*2f1f0*/  @!P2 BRA `(.L_x_2432) ;  /* 0xfffffffc00f0a947 */ /* 0x008fea000383ffff */
[----:B------:R-:W-:Y:S05]  /*2f200*/  BRA `(.L_x_2578) ;  /* 0xffffffb000207947 */ /* 0x000fea000383ffff */
.L_x_2435:
        /* <DEDUP_REMOVED lines=8> */
.L_x_2441:
[----:B---3--:R3:W4:Y:S02]  /*2f290*/  SYNCS.PHASECHK.TRANS64.TRYWAIT P0, [R4+URZ+0x29880], R3 ;  /* 0x02988003040075a7 */ /* 0x008724000800017f */
[----:B----4-:R-:W-:Y:S05]  /*2f2a0*/  @!P0 NANOSLEEP.SYNCS 0x989680 ;  /* 0x009896800000895d */ /* 0x010fea0003900000 */
[----:B------:R-:W4:Y:S02]  /*2f2b0*/  @!P0 SYNCS.PHASECHK.TRANS64 P0, [R4+URZ+0x29880], R3 ;  /* 0x02988003040085a7 */ /* 0x000f24000800007f */
[----:B----4-:R-:W-:Y:S05]  /*2f2c0*/  @!P0 BRA `(.L_x_2441) ;  /* 0xfffffffc00f08947 */ /* 0x010fea000383ffff */
[----:B------:R-:W-:Y:S05]  /*2f2d0*/  BRA `(.L_x_2580) ;  /* 0xffffffb800207947 */ /* 0x000fea000383ffff */
.L_x_2446:
[----:B-1----:R1:W2:Y:S02]  /*2f2e0*/  SYNCS.PHASECHK.TRANS64.TRYWAIT P0, [R4+URZ+0x29840], R3 ;  /* 0x02984003040075a7 */ /* 0x0022a4000800017f */
[----:B--2---:R-:W-:Y:S05]  /*2f2f0*/  @!P0 NANOSLEEP.SYNCS 0x989680 ;  /* 0x009896800000895d */ /* 0x004fea0003900000 */
[----:B------:R-:W2:Y:S02]  /*2f300*/  @!P0 SYNCS.PHASECHK.TRANS64 P0, [R4+URZ+0x29840], R3 ;  /* 0x02984003040085a7 */ /* 0x000ea4000800007f */
[----:B--2---:R-:W-:Y:S05]  /*2f310*/  @!P0 BRA `(.L_x_2446) ;  /* 0xfffffffc00f08947 */ /* 0x004fea000383ffff */
[----:B------:R-:W-:Y:S05]  /*2f320*/  BRA `(.L_x_2581) ;  /* 0xffffffb800ac7947 */ /* 0x000fea000383ffff */
.L_x_2454:
[----:B---3--:R-:W3:Y:S02]  /*2f330*/  LDL R4, [R1+0x4] ;  /* 0x0000040001047983 */ /* 0x008ee40000100800 */
[----:B---3--:R3:W4:Y:S02]  /*2f340*/  SYNCS.PHASECHK.TRANS64.TRYWAIT P2, [R4+URZ+0x29870], R3 ;  /* 0x02987003040075a7 */ /* 0x008724000804017f */
[----:B----4-:R-:W-:Y:S05]  /*2f350*/  @!P2 NANOSLEEP.SYNCS 0x989680 ;  /* 0x009896800000a95d */ /* 0x010fea0003900000 */
[----:B------:R-:W4:Y:S02]  /*2f360*/  @!P2 SYNCS.PHASECHK.TRANS64 P2, [R4+URZ+0x29870], R3 ;  /* 0x029870030400a5a7 */ /* 0x000f24000804007f */
[----:B----4-:R-:W-:Y:S05]  /*2f370*/  @!P2 BRA `(.L_x_2454) ;  /* 0xfffffffc00eca947 */ /* 0x010fea000383ffff */
[----:B------:R-:W-:Y:S05]  /*2f380*/  BRA `(.L_x_2582) ;  /* 0xffffffbc00e07947 */ /* 0x000fea000383ffff */
.L_x_2456:
[----:B---3--:R-:W3:Y:S02]  /*2f390*/  LDL R4, [R1+0x4] ;  /* 0x0000040001047983 */ /* 0x008ee40000100800 */
[----:B---3--:R3:W4:Y:S02]  /*2f3a0*/  SYNCS.PHASECHK.TRANS64.TRYWAIT P2, [R4+URZ+0x29860], R3 ;  /* 0x02986003040075a7 */ /* 0x008724000804017f */
[----:B----4-:R-:W-:Y:S05]  /*2f3b0*/  @!P2 NANOSLEEP.SYNCS 0x989680 ;  /* 0x009896800000a95d */ /* 0x010fea0003900000 */
[----:B------:R-:W4:Y:S02]  /*2f3c0*/  @!P2 SYNCS.PHASECHK.TRANS64 P2, [R4+URZ+0x29860], R3 ;  /* 0x029860030400a5a7 */ /* 0x000f24000804007f */
[----:B----4-:R-:W-:Y:S05]  /*2f3d0*/  @!P2 BRA `(.L_x_2456) ;  /* 0xfffffffc00eca947 */ /* 0x010fea000383ffff */
[----:B------:R-:W-:Y:S05]  /*2f3e0*/  BRA `(.L_x_2583) ;  /* 0xffffffbc00e87947 */ /* 0x000fea000383ffff */
.L_x_2463:
[----:B-1----:R1:W3:Y:S02]  /*2f3f0*/  SYNCS.PHASECHK.TRANS64.TRYWAIT P0, [R20+URZ+0x29870], R3 ;  /* 0x02987003140075a7 */ /* 0x0022e4000800017f */
[----:B---3--:R-:W-:Y:S05]  /*2f400*/  @!P0 NANOSLEEP.SYNCS 0x989680 ;  /* 0x009896800000895d */ /* 0x008fea0003900000 */
[----:B------:R-:W3:Y:S02]  /*2f410*/  @!P0 SYNCS.PHASECHK.TRANS64 P0, [R20+URZ+0x29870], R3 ;  /* 0x02987003140085a7 */ /* 0x000ee4000800007f */
[----:B---3--:R-:W-:Y:S05]  /*2f420*/  @!P0 BRA `(.L_x_2463) ;  /* 0xfffffffc00f08947 */ /* 0x008fea000383ffff */
[----:B------:R-:W-:Y:S05]  /*2f430*/  BRA `(.L_x_2584) ;  /* 0xffffffc400dc7947 */ /* 0x000fea000383ffff */
.L_x_2465:
[----:B-1----:R1:W3:Y:S02]  /*2f440*/  SYNCS.PHASECHK.TRANS64.TRYWAIT P0, [R20+URZ+0x29860], R3 ;  /* 0x02986003140075a7 */ /* 0x0022e4000800017f */
[----:B---3--:R-:W-:Y:S05]  /*2f450*/  @!P0 NANOSLEEP.SYNCS 0x989680 ;  /* 0x009896800000895d */ /* 0x008fea0003900000 */
[----:B------:R-:W3:Y:S02]  /*2f460*/  @!P0 SYNCS.PHASECHK.TRANS64 P0, [R20+URZ+0x29860], R3 ;  /* 0x02986003140085a7 */ /* 0x000ee4000800007f */
[----:B---3--:R-:W-:Y:S05]  /*2f470*/  @!P0 BRA `(.L_x_2465) ;  /* 0xfffffffc00f08947 */ /* 0x008fea000383ffff */
[----:B------:R-:W-:Y:S05]  /*2f480*/  BRA `(.L_x_2585) ;  /* 0xffffffc400e47947 */ /* 0x000fea000383ffff */
.L_x_2469:
[----:B------:R-:W2:Y:S01]  /*2f490*/  LDL R3, [R1] ;  /* 0x0000000001037983 */ /* 0x000ea20000100800 */
[----:B------:R-:W-:Y:S01]  /*2f4a0*/  BSSY B0, `(.L_x_2586) ;  /* 0x0000008000007945 */ /* 0x000fe20003800000 */
[----:B------:R-:W-:Y:S01]  /*2f4b0*/  IMAD.MOV.U32 R12, RZ, RZ, RZ ;  /* 0x000000ffff0c7224 */ /* 0x000fe200078e00ff */
[----:B------:R-:W-:Y:S01]  /*2f4c0*/  MOV R15, 0xffffffff ;  /* 0xffffffff000f7802 */ /* 0x000fe20000000f00 */
[----:B------:R-:W-:Y:S01]  /*2f4d0*/  IMAD.MOV.U32 R11, RZ, RZ, 0x1f ;  /* 0x0000001fff0b7424 */ /* 0x000fe200078e00ff */
[----:B--2---:R-:W-:-:S07]  /*2f4e0*/  MOV R13, R3 ;  /* 0x00000003000d7202 */ /* 0x004fce0000000f00 */
[----:B------:R-:W-:Y:S05]  /*2f4f0*/  WARPSYNC.COLLECTIVE R15, `(.L_x_2587) ;  /* 0x000000000f087348 */ /* 0x000fea0003c00000 */
[----:B------:R0:W1:Y:S02]  /*2f500*/  SHFL.IDX P6, R14, R13, R12, R11 ;  /* 0x0000000c0d0e7389 */ /* 0x00006400000c000b */
[----:B01----:R-:W-:Y:S01]  /*2f510*/  ENDCOLLECTIVE ;  /* 0x000000000000791b */ /* 0x003fe20003800000 */
.L_x_2587:
[----:B------:R-:W-:Y:S05]  /*2f520*/  BSYNC B0 ;  /* 0x0000000000007941 */ /* 0x000fea0003800000 */
.L_x_2586:
[----:B------:R0:W5:Y:S01]  /*2f530*/  LDL R2, [R1+0xc] ;  /* 0x00000c0001027983 */ /* 0x0001620000100800 */
[----:B------:R-:W-:Y:S01]  /*2f540*/  IMAD.MOV.U32 R13, RZ, RZ, R3 ;  /* 0x000000ffff0d7224 */ /* 0x000fe200078e0003 */
[----:B------:R-:W-:Y:S01]  /*2f550*/  MOV R12, 0x1 ;  /* 0x00000001000c7802 */ /* 0x000fe20000000f00 */
[----:B------:R-:W-:Y:S02]  /*2f560*/  IMAD.MOV.U32 R11, RZ, RZ, 0x1f ;  /* 0x0000001fff0b7424 */ /* 0x000fe400078e00ff */
[----:B------:R-:W-:Y:S02]  /*2f570*/  IMAD.MOV.U32 R15, RZ, RZ, -0x1 ;  /* 0xffffffffff0f7424 */ /* 0x000fe400078e00ff */
[----:B------:R-:W-:-:S07]  /*2f580*/  IMAD.MOV.U32 R0, RZ, RZ, R14 ;  /* 0x000000ffff007224 */ /* 0x000fce00078e000e */
[----:B0----5:R-:W-:Y:S05]  /*2f590*/  WARPSYNC.COLLECTIVE R15, `(.L_x_2588) ;  /* 0x000000000f087348 */ /* 0x021fea0003c00000 */
[----:B------:R1:W2:Y:S02]  /*2f5a0*/  SHFL.IDX P6, R14, R13, R12, R11 ;  /* 0x0000000c0d0e7389 */ /* 0x0002a400000c000b */
[----:B012--5:R-:W-:Y:S01]  /*2f5b0*/  ENDCOLLECTIVE ;  /* 0x000000000000791b */ /* 0x027fe20003800000 */
.L_x_2588:
[----:B------:R-:W-:Y:S01]  /*2f5c0*/  ULDC UR4, c[0x0][0xc14] ;  /* 0x0003050000047ab9 */ /* 0x000fe20000000800 */
[----:B------:R-:W-:Y:S01]  /*2f5d0*/  IMAD.IADD R5, R2, 0x1, R7 ;  /* 0x0000000102057824 */ /* 0x000fe200078e0207 */
[----:B------:R-:W-:-:S04]  /*2f5e0*/  MOV R4, R14 ;  /* 0x0000000e00047202 */ /* 0x000fc80000000f00 */
[----:B------:R-:W-:-:S13]  /*2f5f0*/  ISETP.GE.OR P1, PT, R5, UR4, !P0 ;  /* 0x0000000405007c0c */ /* 0x000fda000c726670 */
[----:B------:R-:W0:Y:S02]  /*2f600*/  @!P1 LDC.64 R2, c[0x0][0xc58] ;  /* 0x00031600ff029b82 */ /* 0x000e240000000a00 */
[----:B0-----:R-:W-:-:S06]  /*2f610*/  @!P1 IMAD.WIDE R2, R5, 0x4, R2 ;  /* 0x0000000405029825 */ /* 0x001fcc00078e0202 */
[----:B------:R0:W2:Y:S01]  /*2f620*/  @!P1 LDG.E R2, desc[UR56][R2.64] ;  /* 0x0000003802029981 */ /* 0x0000a2000c1e1900 */
[----:B------:R-:W-:Y:S01]  /*2f630*/  IMAD.MOV.U32 R11, RZ, RZ, RZ ;  /* 0x000000ffff0b7224 */ /* 0x000fe200078e00ff */
[C---:B------:R-:W-:Y:S02]  /*2f640*/  ISETP.GE.U32.AND P2, PT, R7.reuse, 0x2, PT ;  /* 0x000000020700780c */ /* 0x040fe40003f46070 */
[C---:B------:R-:W-:Y:S02]  /*2f650*/  ISETP.GE.U32.AND P3, PT, R7.reuse, 0x4, PT ;  /* 0x000000040700780c */ /* 0x040fe40003f66070 */
[C---:B------:R-:W-:Y:S02]  /*2f660*/  ISETP.GE.U32.AND P4, PT, R7.reuse, 0x8, PT ;  /* 0x000000080700780c */ /* 0x040fe40003f86070 */
[----:B------:R-:W-:Y:S01]  /*2f670*/  ISETP.GE.U32.AND P5, PT, R7, 0x10, PT ;  /* 0x000000100700780c */ /* 0x000fe20003fa6070 */
[----:B0-----:R-:W-:Y:S01]  /*2f680*/  IMAD.MOV.U32 R3, RZ, RZ, RZ ;  /* 0x000000ffff037224 */ /* 0x001fe200078e00ff */
[----:B--2---:R-:W-:-:S02]  /*2f690*/  @!P1 MOV R3, R2 ;  /* 0x0000000200039202 */ /* 0x004fc40000000f00 */
[----:B------:R-:W-:-:S03]  /*2f6a0*/  ISETP.NE.AND P1, PT, R7, RZ, PT ;  /* 0x000000ff0700720c */ /* 0x000fc60003f25270 */
[----:B------:R-:W-:-:S10]  /*2f6b0*/  IMAD.MOV.U32 R13, RZ, RZ, R3 ;  /* 0x000000ffff0d7224 */ /* 0x000fd400078e0003 */
[----:B------:R-:W-:Y:S05]  /*2f6c0*/  WARPSYNC.COLLECTIVE R15, `(.L_x_2589) ;  /* 0x000000000f087348 */ /* 0x000fea0003c00000 */
[----:B------:R0:W1:Y:S02]  /*2f6d0*/  SHFL.UP P6, R14, R13, R12, R11 ;  /* 0x0400000c0d0e7389 */ /* 0x00006400000c000b */
[----:B01----:R-:W-:Y:S01]  /*2f6e0*/  ENDCOLLECTIVE ;  /* 0x000000000000791b */ /* 0x003fe20003800000 */
.L_x_2589:
[----:B------:R-:W-:Y:S01]  /*2f6f0*/  IMAD.MOV.U32 R12, RZ, RZ, 0x2 ;  /* 0x00000002ff0c7424 */ /* 0x000fe200078e00ff */
[----:B------:R-:W-:-:S04]  /*2f700*/  SEL R14, R14, RZ, P1 ;  /* 0x000000ff0e0e7207 */ /* 0x000fc80000800000 */
[----:B------:R-:W-:-:S05]  /*2f710*/  IADD3 R2, R3, R14, RZ ;  /* 0x0000000e03027210 */ /* 0x000fca0007ffe0ff */
[----:B------:R-:W-:-:S07]  /*2f720*/  IMAD.MOV.U32 R13, RZ, RZ, R2 ;  /* 0x000000ffff0d7224 */ /* 0x000fce00078e0002 */
[----:B------:R-:W-:Y:S05]  /*2f730*/  WARPSYNC.COLLECTIVE R15, `(.L_x_2590) ;  /* 0x000000000f087348 */ /* 0x000fea0003c00000 */
[----:B------:R0:W1:Y:S02]  /*2f740*/  SHFL.UP P6, R14, R13, R12, R11 ;  /* 0x0400000c0d0e7389 */ /* 0x00006400000c000b */
[----:B01----:R-:W-:Y:S01]  /*2f750*/  ENDCOLLECTIVE ;  /* 0x000000000000791b */ /* 0x003fe20003800000 */
.L_x_2590:
[----:B------:R-:W-:Y:S01]  /*2f760*/  IMAD.MOV.U32 R12, RZ, RZ, 0x4 ;  /* 0x00000004ff0c7424 */ /* 0x000fe200078e00ff */
[----:B------:R-:W-:-:S04]  /*2f770*/  SEL R5, R14, RZ, P2 ;  /* 0x000000ff0e057207 */ /* 0x000fc80001000000 */
[----:B------:R-:W-:-:S05]  /*2f780*/  IADD3 R2, R2, R5, RZ ;  /* 0x0000000502027210 */ /* 0x000fca0007ffe0ff */
[----:B------:R-:W-:-:S07]  /*2f790*/  IMAD.MOV.U32 R13, RZ, RZ, R2 ;  /* 0x000000ffff0d7224 */ /* 0x000fce00078e0002 */
[----:B------:R-:W-:Y:S05]  /*2f7a0*/  WARPSYNC.COLLECTIVE R15, `(.L_x_2591) ;  /* 0x000000000f087348 */ /* 0x000fea0003c00000 */
[----:B------:R0:W1:Y:S02]  /*2f7b0*/  SHFL.UP P6, R14, R13, R12, R11 ;  /* 0x0400000c0d0e7389 */ /* 0x00006400000c000b */
[----:B01----:R-:W-:Y:S01]  /*2f7c0*/  ENDCOLLECTIVE ;  /* 0x000000000000791b */ /* 0x003fe20003800000 */
.L_x_2591:
[----:B------:R-:W-:Y:S01]  /*2f7d0*/  IMAD.MOV.U32 R12, RZ, RZ, 0x8 ;  /* 0x00000008ff0c7424 */ /* 0x000fe200078e00ff */
[----:B------:R-:W-:-:S04]  /*2f7e0*/  SEL R5, R14, RZ, P3 ;  /* 0x000000ff0e057207 */ /* 0x000fc80001800000 */
[----:B------:R-:W-:-:S05]  /*2f7f0*/  IADD3 R2, R2, R5, RZ ;  /* 0x0000000502027210 */ /* 0x000fca0007ffe0ff */
[----:B------:R-:W-:-:S07]  /*2f800*/  IMAD.MOV.U32 R13, RZ, RZ, R2 ;  /* 0x000000ffff0d7224 */ /* 0x000fce00078e0002 */
[----:B------:R-:W-:Y:S05]  /*2f810*/  WARPSYNC.COLLECTIVE R15, `(.L_x_2592) ;  /* 0x000000000f087348 */ /* 0x000fea0003c00000 */
[----:B------:R0:W1:Y:S02]  /*2f820*/  SHFL.UP P6, R14, R13, R12, R11 ;  /* 0x0400000c0d0e7389 */ /* 0x00006400000c000b */
[----:B01----:R-:W-:Y:S01]  /*2f830*/  ENDCOLLECTIVE ;  /* 0x000000000000791b */ /* 0x003fe20003800000 */
.L_x_2592:
[----:B------:R-:W-:Y:S01]  /*2f840*/  IMAD.MOV.U32 R12, RZ, RZ, 0x10 ;  /* 0x00000010ff0c7424 */ /* 0x000fe200078e00ff */
[----:B------:R-:W-:-:S04]  /*2f850*/  SEL R5, R14, RZ, P4 ;  /* 0x000000ff0e057207 */ /* 0x000fc80002000000 */
[----:B------:R-:W-:-:S05]  /*2f860*/  IADD3 R2, R2, R5, RZ ;  /* 0x0000000502027210 */ /* 0x000fca0007ffe0ff */
[----:B------:R-:W-:-:S07]  /*2f870*/  IMAD.MOV.U32 R13, RZ, RZ, R2 ;  /* 0x000000ffff0d7224 */ /* 0x000fce00078e0002 */
[----:B------:R-:W-:Y:S05]  /*2f880*/  WARPSYNC.COLLECTIVE R15, `(.L_x_2593) ;  /* 0x000000000f087348 */ /* 0x000fea0003c00000 */
[----:B------:R0:W1:Y:S02]  /*2f890*/  SHFL.UP P6, R14, R13, R12, R11 ;  /* 0x0400000c0d0e7389 */ /* 0x00006400000c000b */
[----:B01----:R-:W-:Y:S01]  /*2f8a0*/  ENDCOLLECTIVE ;  /* 0x000000000000791b */ /* 0x003fe20003800000 */
.L_x_2593:
[----:B------:R-:W-:Y:S01]  /*2f8b0*/  IMAD.MOV.U32 R12, RZ, RZ, 0x1f ;  /* 0x0000001fff0c7424 */ /* 0x000fe200078e00ff */
[----:B------:R-:W-:Y:S02]  /*2f8c0*/  MOV R11, 0x1f ;  /* 0x0000001f000b7802 */ /* 0x000fe40000000f00 */
[----:B------:R-:W-:-:S04]  /*2f8d0*/  SEL R5, R14, RZ, P5 ;  /* 0x000000ff0e057207 */ /* 0x000fc80002800000 */
[----:B------:R-:W-:-:S05]  /*2f8e0*/  IADD3 R2, R2, R5, RZ ;  /* 0x0000000502027210 */ /* 0x000fca0007ffe0ff */
[----:B------:R-:W-:-:S07]  /*2f8f0*/  IMAD.MOV.U32 R13, RZ, RZ, R2 ;  /* 0x000000ffff0d7224 */ /* 0x000fce00078e0002 */
[----:B------:R-:W-:Y:S05]  /*2f900*/  WARPSYNC.COLLECTIVE R15, `(.L_x_2594) ;  /* 0x000000000f087348 */ /* 0x000fea0003c00000 */
[----:B------:R0:W1:Y:S02]  /*2f910*/  SHFL.IDX P6, R14, R13, R12, R11 ;  /* 0x0000000c0d0e7389 */ /* 0x00006400000c000b */
[----:B01----:R-:W-:Y:S01]  /*2f920*/  ENDCOLLECTIVE ;  /* 0x000000000000791b */ /* 0x003fe20003800000 */
.L_x_2594:
[----:B------:R-:W-:Y:S05]  /*2f930*/  BRA `(.L_x_2595) ;  /* 0xffffffcc00147947 */ /* 0x000fea000383ffff */
.L_x_2474:
[----:B------:R-:W-:Y:S01]  /*2f940*/  BSSY B0, `(.L_x_2596) ;  /* 0x0000008000007945 */ /* 0x000fe20003800000 */
[----:B-----5:R-:W-:Y:S01]  /*2f950*/  IMAD.MOV.U32 R13, RZ, RZ, R3 ;  /* 0x000000ffff0d7224 */ /* 0x020fe200078e0003 */
[----:B------:R-:W-:Y:S01]  /*2f960*/  MOV R11, RZ ;  /* 0x000000ff000b7202 */ /* 0x000fe20000000f00 */
[----:B------:R-:W-:Y:S02]  /*2f970*/  IMAD.MOV.U32 R12, RZ, RZ, 0x1 ;  /* 0x00000001ff0c7424 */ /* 0x000fe400078e00ff */
[----:B------:R-:W-:-:S07]  /*2f980*/  IMAD.MOV.U32 R15, RZ, RZ, -0x1 ;  /* 0xffffffffff0f7424 */ /* 0x000fce00078e00ff */
[----:B0-----:R-:W-:Y:S05]  /*2f990*/  WARPSYNC.COLLECTIVE R15, `(.L_x_2597) ;  /* 0x000000000f087348 */ /* 0x001fea0003c00000 */
[----:B------:R1:W2:Y:S02]  /*2f9a0*/  SHFL.UP P6, R14, R13, R12, R11 ;  /* 0x0400000c0d0e7389 */ /* 0x0002a400000c000b */
[----:B012---:R-:W-:Y:S01]  /*2f9b0*/  ENDCOLLECTIVE ;  /* 0x000000000000791b */ /* 0x007fe20003800000 */
.L_x_2597:
[----:B------:R-:W-:Y:S05]  /*2f9c0*/  BSYNC B0 ;  /* 0x0000000000007941 */ /* 0x000fea0003800000 */
.L_x_2596:
[----:B------:R-:W-:Y:S01]  /*2f9d0*/  SEL R14, R14, RZ, P1 ;  /* 0x000000ff0e0e7207 */ /* 0x000fe20000800000 */
[----:B------:R-:W-:Y:S01]  /*2f9e0*/  IMAD.MOV.U32 R11, RZ, RZ, RZ ;  /* 0x000000ffff0b7224 */ /* 0x000fe200078e00ff */
[----:B------:R-:W-:Y:S01]  /*2f9f0*/  MOV R12, 0x2 ;  /* 0x00000002000c7802 */ /* 0x000fe20000000f00 */
[----:B------:R-:W-:Y:S02]  /*2fa00*/  IMAD.MOV.U32 R15, RZ, RZ, -0x1 ;  /* 0xffffffffff0f7424 */ /* 0x000fe400078e00ff */
[----:B------:R-:W-:-:S07]  /*2fa10*/  IMAD.IADD R13, R3, 0x1, R14 ;  /* 0x00000001030d7824 */ /* 0x000fce00078e020e */
[----:B------:R-:W-:Y:S05]  /*2fa20*/  WARPSYNC.COLLECTIVE R15, `(.L_x_2598) ;  /* 0x000000000f087348 */ /* 0x000fea0003c00000 */
[----:B------:R0:W1:Y:S02]  /*2fa30*/  SHFL.UP P6, R14, R13, R12, R11 ;  /* 0x0400000c0d0e7389 */ /* 0x00006400000c000b */
[----:B01----:R-:W-:Y:S01]  /*2fa40*/  ENDCOLLECTIVE ;  /* 0x000000000000791b */ /* 0x003fe20003800000 */
.L_x_2598:
[----:B------:R-:W-:Y:S01]  /*2fa50*/  IMAD.MOV.U32 R12, RZ, RZ, 0x4 ;  /* 0x00000004ff0c7424 */ /* 0x000fe200078e00ff */
[----:B------:R-:W-:-:S04]  /*2fa60*/  SEL R14, R14, RZ, P2 ;  /* 0x000000ff0e0e7207 */ /* 0x000fc80001000000 */
[----:B------:R-:W-:-:S05]  /*2fa70*/  IADD3 R5, R13, R14, RZ ;  /* 0x0000000e0d057210 */ /* 0x000fca0007ffe0ff */
[----:B------:R-:W-:-:S07]  /*2fa80*/  IMAD.MOV.U32 R13, RZ, RZ, R5 ;  /* 0x000000ffff0d7224 */ /* 0x000fce00078e0005 */
[----:B------:R-:W-:Y:S05]  /*2fa90*/  WARPSYNC.COLLECTIVE R15, `(.L_x_2599) ;  /* 0x000000000f087348 */ /* 0x000fea0003c00000 */
[----:B------:R0:W1:Y:S02]  /*2faa0*/  SHFL.UP P6, R14, R13, R12, R11 ;  /* 0x0400000c0d0e7389 */ /* 0x00006400000c000b */
[----:B01----:R-:W-:Y:S01]  /*2fab0*/  ENDCOLLECTIVE ;  /* 0x000000000000791b */ /* 0x003fe20003800000 */
.L_x_2599:
[----:B------:R-:W-:Y:S01]  /*2fac0*/  IMAD.MOV.U32 R12, RZ, RZ, 0x8 ;  /* 0x00000008ff0c7424 */ /* 0x000fe200078e00ff */
[----:B------:R-:W-:-:S04]  /*2fad0*/  SEL R6, R14, RZ, P3 ;  /* 0x000000ff0e067207 */ /* 0x000fc80001800000 */
[----:B------:R-:W-:-:S05]  /*2fae0*/  IADD3 R6, R5, R6, RZ ;  /* 0x0000000605067210 */ /* 0x000fca0007ffe0ff */
[----:B------:R-:W-:-:S07]  /*2faf0*/  IMAD.MOV.U32 R13, RZ, RZ, R6 ;  /* 0x000000ffff0d7224 */ /* 0x000fce00078e0006 */
[----:B------:R-:W-:Y:S05]  /*2fb00*/  WARPSYNC.COLLECTIVE R15, `(.L_x_2600) ;  /* 0x000000000f087348 */ /* 0x000fea0003c00000 */
[----:B------:R0:W1:Y:S02]  /*2fb10*/  SHFL.UP P6, R14, R13, R12, R11 ;  /* 0x0400000c0d0e7389 */ /* 0x00006400000c000b */
[----:B01----:R-:W-:Y:S01]  /*2fb20*/  ENDCOLLECTIVE ;  /* 0x000000000000791b */ /* 0x003fe20003800000 */
.L_x_2600:
[----:B------:R-:W-:Y:S01]  /*2fb30*/  IMAD.MOV.U32 R12, RZ, RZ, 0x10 ;  /* 0x00000010ff0c7424 */ /* 0x000fe200078e00ff */
[----:B------:R-:W-:-:S04]  /*2fb40*/  SEL R7, R14, RZ, P4 ;  /* 0x000000ff0e077207 */ /* 0x000fc80002000000 */
[----:B------:R-:W-:-:S05]  /*2fb50*/  IADD3 R7, R6, R7, RZ ;  /* 0x0000000706077210 */ /* 0x000fca0007ffe0ff */
[----:B------:R-:W-:-:S07]  /*2fb60*/  IMAD.MOV.U32 R13, RZ, RZ, R7 ;  /* 0x000000ffff0d7224 */ /* 0x000fce00078e0007 */
[----:B------:R-:W-:Y:S05]  /*2fb70*/  WARPSYNC.COLLECTIVE R15, `(.L_x_2601) ;  /* 0x000000000f087348 */ /* 0x000fea0003c00000 */
[----:B------:R0:W1:Y:S02]  /*2fb80*/  SHFL.UP P6, R14, R13, R12, R11 ;  /* 0x0400000c0d0e7389 */ /* 0x00006400000c000b */
[----:B01----:R-:W-:Y:S01]  /*2fb90*/  ENDCOLLECTIVE ;  /* 0x000000000000791b */ /* 0x003fe20003800000 */
.L_x_2601:
        /* <DEDUP_REMOVED lines=8> */
.L_x_2602:
[----:B------:R-:W-:Y:S05]  /*2fc20*/  BRA `(.L_x_2603) ;  /* 0xffffffc800fc7947 */ /* 0x000fea000383ffff */
.L_x_2476:
[----:B------:R-:W-:Y:S01]  /*2fc30*/  BSSY B0, `(.L_x_2604) ;  /* 0x0000006000007945 */ /* 0x000fe20003800000 */
[----:B------:R-:W-:Y:S01]  /*2fc40*/  PLOP3.LUT P6, PT, P6, PT, PT, 0x8, 0x0 ;  /* 0x000000000000781c */ /* 0x000fe200037ce170 */
[----:B------:R-:W-:-:S12]  /*2fc50*/  IMAD.MOV.U32 R15, RZ, RZ, -0x1 ;  /* 0xffffffffff0f7424 */ /* 0x000fd800078e00ff */
[----:B0-----:R-:W-:Y:S05]  /*2fc60*/  WARPSYNC.COLLECTIVE R15, `(.L_x_2605) ;  /* 0x000000000f087348 */ /* 0x001fea0003c00000 */
[----:B------:R-:W-:Y:S01]  /*2fc70*/  VOTE.ANY R14, PT, P6 ;  /* 0x00000000000e7806 */ /* 0x000fe200030e0100 */
[----:B0-----:R-:W-:Y:S06]  /*2fc80*/  ENDCOLLECTIVE ;  /* 0x000000000000791b */ /* 0x001fec0003800000 */
.L_x_2605:
[----:B------:R-:W-:Y:S05]  /*2fc90*/  BSYNC B0 ;  /* 0x0000000000007941 */ /* 0x000fea0003800000 */
.L_x_2604:
[----:B------:R-:W-:Y:S01]  /*2fca0*/  IMAD.MOV.U32 R6, RZ, RZ, R14 ;  /* 0x000000ffff067224 */ /* 0x000fe200078e000e */
[----:B------:R-:W-:Y:S01]  /*2fcb0*/  MOV R13, R3 ;  /* 0x00000003000d7202 */ /* 0x000fe20000000f00 */
[----:B------:R-:W-:Y:S01]  /*2fcc0*/  IMAD.MOV.U32 R11, RZ, RZ, 0x1f ;  /* 0x0000001fff0b7424 */ /* 0x000fe200078e00ff */
[----:B------:R-:W-:Y:S01]  /*2fcd0*/  MOV R15, 0xffffffff ;  /* 0xffffffff000f7802 */ /* 0x000fe20000000f00 */
[----:B------:R-:W0:Y:S02]  /*2fce0*/  POPC R7, R6 ;  /* 0x0000000600077309 */ /* 0x000e240000000000 */
[----:B0-----:R-:W-:-:S07]  /*2fcf0*/  IMAD.MOV.U32 R12, RZ, RZ, R7 ;  /* 0x000000ffff0c7224 */ /* 0x001fce00078e0007 */
[----:B------:R-:W-:Y:S05]  /*2fd00*/  WARPSYNC.COLLECTIVE R15, `(.L_x_2606) ;  /* 0x000000000f087348 */ /* 0x000fea0003c00000 */
[----:B------:R0:W1:Y:S02]  /*2fd10*/  SHFL.IDX P6, R14, R13, R12, R11 ;  /* 0x0000000c0d0e7389 */ /* 0x00006400000c000b */
[----:B01----:R-:W-:Y:S01]  /*2fd20*/  ENDCOLLECTIVE ;  /* 0x000000000000791b */ /* 0x003fe20003800000 */
.L_x_2606:
[----:B------:R-:W-:Y:S01]  /*2fd30*/  IMAD.MOV.U32 R4, RZ, RZ, R14 ;  /* 0x000000ffff047224 */ /* 0x000fe200078e000e */
[----:B------:R-:W-:Y:S06]  /*2fd40*/  BRA `(.L_x_2607) ;  /* 0xffffffc800ec7947 */ /* 0x000fec000383ffff */
.L_x_2478:
[----:B------:R-:W-:Y:S01]  /*2fd50*/  BSSY B0, `(.L_x_2608) ;  /* 0x0000007000007945 */ /* 0x000fe20003800000 */
[----:B------:R-:W-:Y:S01]  /*2fd60*/  IMAD.MOV.U32 R13, RZ, RZ, R2 ;  /* 0x000000ffff0d7224 */ /* 0x000fe200078e0002 */
[----:B------:R-:W-:Y:S01]  /*2fd70*/  MOV R11, 0x1f ;  /* 0x0000001f000b7802 */ /* 0x000fe20000000f00 */
[----:B------:R-:W-:-:S07]  /*2fd80*/  IMAD.MOV.U32 R15, RZ, RZ, -0x1 ;  /* 0xffffffffff0f7424 */ /* 0x000fce00078e00ff */
[----:B012---:R-:W-:Y:S05]  /*2fd90*/  WARPSYNC.COLLECTIVE R15, `(.L_x_2609) ;  /* 0x000000000f087348 */ /* 0x007fea0003c00000 */
[----:B------:R3:W4:Y:S02]  /*2fda0*/  SHFL.IDX P6, R14, R13, R12, R11 ;  /* 0x0000000c0d0e7389 */ /* 0x00072400000c000b */
[----:B01234-:R-:W-:Y:S01]  /*2fdb0*/  ENDCOLLECTIVE ;  /* 0x000000000000791b */ /* 0x01ffe20003800000 */
.L_x_2609:
[----:B------:R-:W-:Y:S05]  /*2fdc0*/  BSYNC B0 ;  /* 0x0000000000007941 */ /* 0x000fea0003800000 */
.L_x_2608:
[----:B------:R-:W-:Y:S01]  /*2fdd0*/  IMAD.MOV.U32 R9, RZ, RZ, R14 ;  /* 0x000000ffff097224 */ /* 0x000fe200078e000e */
[----:B------:R-:W-:Y:S06]  /*2fde0*/  BRA `(.L_x_2477) ;  /* 0xffffffc800e07947 */ /* 0x000fec000383ffff */
.L_x_2482:
[----:B0-----:R0:W1:Y:S02]  /*2fdf0*/  SYNCS.PHASECHK.TRANS64.TRYWAIT P0, [R0+URZ+0x29820], R3 ;  /* 0x02982003000075a7 */ /* 0x001064000800017f */
[----:B-1----:R-:W-:Y:S05]  /*2fe00*/  @!P0 NANOSLEEP.SYNCS 0x989680 ;  /* 0x009896800000895d */ /* 0x002fea0003900000 */
[----:B------:R-:W1:Y:S02]  /*2fe10*/  @!P0 SYNCS.PHASECHK.TRANS64 P0, [R0+URZ+0x29820], R3 ;  /* 0x02982003000085a7 */ /* 0x000e64000800007f */
[----:B-1----:R-:W-:Y:S05]  /*2fe20*/  @!P0 BRA `(.L_x_2482) ;  /* 0xfffffffc00f08947 */ /* 0x002fea000383ffff */
[----:B------:R-:W-:Y:S05]  /*2fe30*/  BRA `(.L_x_2610) ;  /* 0xffffffd000947947 */ /* 0x000fea000383ffff */
.L_x_2483:
        /* <DEDUP_REMOVED lines=11> */
.L_x_2612:
[----:B------:R-:W-:Y:S05]  /*2fef0*/  BSYNC B0 ;  /* 0x0000000000007941 */ /* 0x000fea0003800000 */
.L_x_2611:
[----:B------:R-:W-:Y:S05]  /*2ff00*/  BRA `(.L_x_2613) ;  /* 0xffffffd0007c7947 */ /* 0x000fea000383ffff */
.L_x_2484:
[----:B------:R-:W-:Y:S01]  /*2ff10*/  BSSY B0, `(.L_x_2614) ;  /* 0x0000006000007945 */ /* 0x000fe20003800000 */
[----:B------:R-:W-:-:S07]  /*2ff20*/  IMAD.MOV.U32 R15, RZ, RZ, -0x1 ;  /* 0xffffffffff0f7424 */ /* 0x000fce00078e00ff */
[----:B01----:R-:W-:Y:S05]  /*2ff30*/  WARPSYNC.COLLECTIVE R15, `(.L_x_2615) ;  /* 0x000000000f0c7348 */ /* 0x003fea0003c00000 */
[----:B------:R-:W-:Y:S02]  /*2ff40*/  ELECT P6, UR62, PT ;  /* 0x00000000003e782f */ /* 0x000fe400038c0000 */
[----:B------:R-:W-:Y:S01]  /*2ff50*/  MOV R14, UR62 ;  /* 0x0000003e000e7c02 */ /* 0x000fe20008000f00 */
[----:B01----:R-:W-:Y:S10]  /*2ff60*/  ENDCOLLECTIVE ;  /* 0x000000000000791b */ /* 0x003ff40003800000 */
.L_x_2615:
[----:B------:R-:W-:Y:S05]  /*2ff70*/  BSYNC B0 ;  /* 0x0000000000007941 */ /* 0x000fea0003800000 */
.L_x_2614:
[----:B------:R-:W-:Y:S05]  /*2ff80*/  BRA `(.L_x_2616) ;  /* 0xffffffd000707947 */ /* 0x000fea000383ffff */
.L_x_2486:
[----:B0-----:R0:W1:Y:S02]  /*2ff90*/  SYNCS.PHASECHK.TRANS64.TRYWAIT P1, [R6+URZ], R5 ;  /* 0x00000005060075a7 */ /* 0x001064000802017f */
[----:B-1----:R-:W-:Y:S05]  /*2ffa0*/  @!P1 NANOSLEEP.SYNCS 0x989680 ;  /* 0x009896800000995d */ /* 0x002fea0003900000 */
[----:B------:R-:W1:Y:S02]  /*2ffb0*/  @!P1 SYNCS.PHASECHK.TRANS64 P1, [R6+URZ], R5 ;  /* 0x00000005060095a7 */ /* 0x000e64000802007f */
[----:B-1----:R-:W-:Y:S05]  /*2ffc0*/  @!P1 BRA `(.L_x_2486) ;  /* 0xfffffffc00f09947 */ /* 0x002fea000383ffff */
[----:B------:R-:W-:Y:S05]  /*2ffd0*/  BRA `(.L_x_2617) ;  /* 0xffffffd000ac7947 */ /* 0x000fea000383ffff */
.L_x_2487:
[----:B-1----:R1:W2:Y:S02]  /*2ffe0*/  SYNCS.PHASECHK.TRANS64.TRYWAIT P1, [R7+URZ], R2 ;  /* 0x00000002070075a7 */ /* 0x0022a4000802017f */
[----:B--2---:R-:W-:Y:S05]  /*2fff0*/  @!P1 NANOSLEEP.SYNCS 0x989680 ;  /* 0x009896800000995d */ /* 0x004fea0003900000 */
[----:B------:R-:W2:Y:S02]  /*30000*/  @!P1 SYNCS.PHASECHK.TRANS64 P1, [R7+URZ], R2 ;  /* 0x00000002070095a7 */ /* 0x000ea4000802007f */
[----:B--2---:R-:W-:Y:S05]  /*30010*/  @!P1 BRA `(.L_x_2487) ;  /* 0xfffffffc00f09947 */ /* 0x004fea000383ffff */
[----:B------:R-:W-:Y:S05]  /*30020*/  BRA `(.L_x_2618) ;  /* 0xffffffd000a07947 */ /* 0x000fea000383ffff */
.L_x_2489:
[----:B--2---:R2:W3:Y:S02]  /*30030*/  SYNCS.PHASECHK.TRANS64.TRYWAIT P1, [R4+URZ+0x29860], R5 ;  /* 0x02986005040075a7 */ /* 0x0044e4000802017f */
[----:B---3--:R-:W-:Y:S05]  /*30040*/  @!P1 NANOSLEEP.SYNCS 0x989680 ;  /* 0x009896800000995d */ /* 0x008fea0003900000 */
[----:B------:R-:W3:Y:S02]  /*30050*/  @!P1 SYNCS.PHASECHK.TRANS64 P1, [R4+URZ+0x29860], R5 ;  /* 0x02986005040095a7 */ /* 0x000ee4000802007f */
[----:B---3--:R-:W-:Y:S05]  /*30060*/  @!P1 BRA `(.L_x_2489) ;  /* 0xfffffffc00f09947 */ /* 0x008fea000383ffff */
[----:B------:R-:W-:Y:S05]  /*30070*/  BRA `(.L_x_2619) ;  /* 0xffffffd000a47947 */ /* 0x000fea000383ffff */
.L_x_2491:
[----:B---3--:R3:W4:Y:S02]  /*30080*/  SYNCS.PHASECHK.TRANS64.TRYWAIT P1, [R3+URZ+0x29860], R2 ;  /* 0x02986002030075a7 */ /* 0x008724000802017f */
[----:B----4-:R-:W-:Y:S05]  /*30090*/  @!P1 NANOSLEEP.SYNCS 0x989680 ;  /* 0x009896800000995d */ /* 0x010fea0003900000 */
[----:B------:R-:W4:Y:S02]  /*300a0*/  @!P1 SYNCS.PHASECHK.TRANS64 P1, [R3+URZ+0x29860], R2 ;  /* 0x02986002030095a7 */ /* 0x000f24000802007f */
[----:B----4-:R-:W-:Y:S05]  /*300b0*/  @!P1 BRA `(.L_x_2491) ;  /* 0xfffffffc00f09947 */ /* 0x010fea000383ffff */
[----:B------:R-:W-:Y:S05]  /*300c0*/  BRA `(.L_x_2620) ;  /* 0xffffffd000a47947 */ /* 0x000fea000383ffff */
.L_x_2493:
[----:B----4-:R4:W0:Y:S02]  /*300d0*/  SYNCS.PHASECHK.TRANS64.TRYWAIT P0, [R4+URZ+0x29880], R5 ;  /* 0x02988005040075a7 */ /* 0x010824000800017f */
[----:B0-----:R-:W-:Y:S05]  /*300e0*/  @!P0 NANOSLEEP.SYNCS 0x989680 ;  /* 0x009896800000895d */ /* 0x001fea0003900000 */
[----:B------:R-:W0:Y:S02]  /*300f0*/  @!P0 SYNCS.PHASECHK.TRANS64 P0, [R4+URZ+0x29880], R5 ;  /* 0x02988005040085a7 */ /* 0x000e24000800007f */
[----:B0-----:R-:W-:Y:S05]  /*30100*/  @!P0 BRA `(.L_x_2493) ;  /* 0xfffffffc00f08947 */ /* 0x001fea000383ffff */
[----:B------:R-:W-:Y:S05]  /*30110*/  BRA `(.L_x_2494) ;  /* 0xffffffd000a07947 */ /* 0x000fea000383ffff */
.L_x_2621:
        /* <DEDUP_REMOVED lines=14> */
.L_x_2631:


//--------------------- .nv.global.init           --------------------------
	.section	.nv.global.init,"aw",@progbits
	.align	4
.nv.global.init:
	.type		_ZZN5flash28permute_output_fp8_VcolmajorIN4cute6TensorINS1_11ArrayEngineIN7cutlass10bfloat16_tELm64EEENS1_6LayoutINS1_5tupleIJNS8_IJNS1_1CILi2EEESA_NS9_ILi16EEEEEENS9_ILi1EEESD_EEENS8_IJNS8_IJSD_SA_NS9_ILi4EEEEEENS9_ILi0EEESH_EEEEEEEEEvRT_E9upper_map,@object
	.size		_ZZN5flash28permute_output_fp8_VcolmajorIN4cute6TensorINS1_11ArrayEngineIN7cutlass10bfloat16_tELm64EEENS1_6LayoutINS1_5tupleIJNS8_IJNS1_1CILi2EEESA_NS9_ILi16EEEEEENS9_ILi1EEESD_EEENS8_IJNS8_IJSD_SA_NS9_ILi4EEEEEENS9_ILi0EEESH_EEEEEEEEEvRT_E9upper_map,($str$25 - _ZZN5flash28permute_output_fp8_VcolmajorIN4cute6TensorINS1_11ArrayEngineIN7cutlass10bfloat16_tELm64EEENS1_6LayoutINS1_5tupleIJNS8_IJNS1_1CILi2EEESA_NS9_ILi16EEEEEENS9_ILi1EEESD_EEENS8_IJNS8_IJSD_SA_NS9_ILi4EEEEEENS9_ILi0EEESH_EEEEEEEEEvRT_E9upper_map)
_ZZN5flash28permute_output_fp8_VcolmajorIN4cute6TensorINS1_11ArrayEngineIN7cutlass10bfloat16_tELm64EEENS1_6LayoutINS1_5tupleIJNS8_IJNS1_1CILi2EEESA_NS9_ILi16EEEEEENS9_ILi1EEESD_EEENS8_IJNS8_IJSD_SA_NS9_ILi4EEEEEENS9_ILi0EEESH_EEEEEEEEEvRT_E9upper_map:
        /*0000*/ 	.byte	0x00, 0x00, 0x00, 0x00, 0x02, 0x00, 0x00, 0x00, 0x03, 0x00, 0x00, 0x00, 0x01, 0x00, 0x00, 0x00
	.type		$str$25,@object
	.size		$str$25,($str$26 - $str$25)
$str$25:
        /*0010*/ 	.byte	0x28, 0x61, 0x64, 0x64, 0x72, 0x65, 0x73, 0x73, 0x20, 0x26, 0x20, 0x6d, 0x61, 0x73, 0x6b, 0x29
        /*0020*/ 	.byte	0x20, 0x3d, 0x3d, 0x20, 0x30, 0x00
	.type		$str$26,@object
	.size		$str$26,(__unnamed_7 - $str$26)
$str$26:
        /*0026*/ 	.byte	0x2f, 0x74, 0x6d, 0x70, 0x2f, 0x6f, 0x73, 0x73, 0x5f, 0x6b, 0x65, 0x72, 0x6e, 0x65, 0x6c, 0x73
        /*0036*/ 	.byte	0x5f, 0x73, 0x72, 0x63, 0x2f, 0x66, 0x6c, 0x61, 0x73, 0x68, 0x5f, 0x61, 0x74, 0x74, 0x65, 0x6e
        /*0046*/ 	.byte	0x74, 0x69, 0x6f, 0x6e, 0x2f, 0x63, 0x73, 0x72, 0x63, 0x2f, 0x63, 0x75, 0x74, 0x6c, 0x61, 0x73
        /*0056*/ 	.byte	0x73, 0x2f, 0x69, 0x6e, 0x63, 0x6c, 0x75, 0x64, 0x65, 0x2f, 0x63, 0x75, 0x74, 0x65, 0x2f, 0x70
        /*0066*/ 	.byte	0x6f, 0x69, 0x6e, 0x74, 0x65, 0x72, 0x5f, 0x66, 0x6c, 0x61, 0x67, 0x67, 0x65, 0x64, 0x2e, 0x68
        /*0076*/ 	.byte	0x70, 0x70, 0x00
	.type		__unnamed_7,@object
	.size		__unnamed_7,(__unnamed_12 - __unnamed_7)
__unnamed_7:
        /* <DEDUP_REMOVED lines=24> */
        /*01f9*/ 	.byte	0x3e, 0x3e, 0x20, 0x26, 0x5d, 0x00
	.type		__unnamed_12,@object
	.size		__unnamed_12,(__unnamed_6 - __unnamed_12)
__unnamed_12:
        /* <DEDUP_REMOVED lines=25> */
	.type		__unnamed_6,@object
	.size		__unnamed_6,(__unnamed_10 - __unnamed_6)
__unnamed_6:
        /* <DEDUP_REMOVED lines=25> */
	.type		__unnamed_10,@object
	.size		__unnamed_10,(__unnamed_3 - __unnamed_10)
__unnamed_10:
        /* <DEDUP_REMOVED lines=29> */
        /*06db*/ 	.byte	0x5d, 0x00
	.type		__unnamed_3,@object
	.size		__unnamed_3,(__unnamed_9 - __unnamed_3)
__unnamed_3:
        /* <DEDUP_REMOVED lines=30> */
	.type		__unnamed_9,@object
	.size		__unnamed_9,(__unnamed_2 - __unnamed_9)
__unnamed_9:
        /* <DEDUP_REMOVED lines=30> */
	.type		__unnamed_2,@object
	.size		__unnamed_2,(__unnamed_11 - __unnamed_2)
__unnamed_2:
        /* <DEDUP_REMOVED lines=30> */
	.type		__unnamed_11,@object
	.size		__unnamed_11,(__unnamed_4 - __unnamed_11)
__unnamed_11:
        /* <DEDUP_REMOVED lines=30> */
	.type		__unnamed_4,@object
	.size		__unnamed_4,(__unnamed_5 - __unnamed_4)
__unnamed_4:
        /* <DEDUP_REMOVED lines=30> */
	.type		__unnamed_5,@object
	.size		__unnamed_5,(__unnamed_8 - __unnamed_5)
__unnamed_5:
        /* <DEDUP_REMOVED lines=29> */
        /*11c7*/ 	.byte	0x3e, 0x5d, 0x00
	.type		__unnamed_8,@object
	.size		__unnamed_8,(__unnamed_1 - __unnamed_8)
__unnamed_8:
        /* <DEDUP_REMOVED lines=30> */
	.type		__unnamed_1,@object
	.size		__unnamed_1,(.L_0 - __unnamed_1)
__unnamed_1:
        /* <DEDUP_REMOVED lines=29> */
        /*156e*/ 	.byte	0x3e, 0x20, 0x26, 0x5d, 0x00
.L_0:


//--------------------- .nv.shared._ZN7cutlass13device_kernelIN5flash11enable_sm90INS1_16FlashAttnFwdSm90INS1_25CollectiveMainloopFwdSm90ILi2EN4cute5tupleIJNS5_1CILi1EEES8_S8_EEENS6_IJNS7_ILi128EEENS7_ILi160EEENS7_ILi192EEEEEELi128ENS_12float_e4m3_tEfNS_4arch4Sm90ELb0ELb0ELb1ELb0ELb0ELb0ELb0ELb1ELb1ELb0ELb0ELb0EEENS1_21CollectiveEpilogueFwdINS6_IJSA_SA_SB_EEES9_NS_10bfloat16_tESG_Li256ELb0ELb0ELb0ELb1EEENS1_29StaticPersistentTileSchedulerILb0EEEEEEEEEvNT_6ParamsE --------------------------
	.section	.nv.shared._ZN7cutlass13device_kernelIN5flash11enable_sm90INS1_16FlashAttnFwdSm90INS1_25CollectiveMainloopFwdSm90ILi2EN4cute5tupleIJNS5_1CILi1EEES8_S8_EEENS6_IJNS7_ILi128EEENS7_ILi160EEENS7_ILi192EEEEEELi128ENS_12float_e4m3_tEfNS_4arch4Sm90ELb0ELb0ELb1ELb0ELb0ELb0ELb0ELb1ELb1ELb0ELb0ELb0EEENS1_21CollectiveEpilogueFwdINS6_IJSA_SA_SB_EEES9_NS_10bfloat16_tESG_Li256ELb0ELb0ELb0ELb1EEENS1_29StaticPersistentTileSchedulerILb0EEEEEEEEEvNT_6ParamsE,"aw",@nobits
	.sectionflags	@""
	.align	16
	.zero		1024


//--------------------- .nv.shared.reserved.0     --------------------------
	.section	.nv.shared.reserved.0,"aw",@nobits
	.weak		__nv_reservedSMEM_offset_0_alias
	.size		__nv_reservedSMEM_offset_0_alias, 0, 0
	.other		__nv_reservedSMEM_offset_0_alias,@"STO_CUDA_RESERVED_SHARED STV_DEFAULT"
__nv_reservedSMEM_offset_0_alias:
	.zero		0


//--------------------- .nv.global                --------------------------
	.section	.nv.global,"aw",@nobits
.nv.global:
	.type		_ZN78_INTERNAL_1514b722_42_flash_fwd_hdim192_128_e4m3_softcap_sm90_cu_f3e6f9ee_31524cute1_E,@object
	.size		_ZN78_INTERNAL_1514b722_42_flash_fwd_hdim192_128_e4m3_softcap_sm90_cu_f3e6f9ee_31524cute1_E,(_ZN78_INTERNAL_1514b722_42_flash_fwd_hdim192_128_e4m3_softcap_sm90_cu_f3e6f9ee_31524cuda3std3__45__cpo6cbeginE - _ZN78_INTERNAL_1514b722_42_flash_fwd_hdim192_128_e4m3_softcap_sm90_cu_f3e6f9ee_31524cute1_E)
_ZN78_INTERNAL_1514b722_42_flash_fwd_hdim192_128_e4m3_softcap_sm90_cu_f3e6f9ee_31524cute1_E:
	.zero		1
	.type		_ZN78_INTERNAL_1514b722_42_flash_fwd_hdim192_128_e4m3_softcap_sm90_cu_f3e6f9ee_31524cuda3std3__45__cpo6cbeginE,@object
	.size		_ZN78_INTERNAL_1514b722_42_flash_fwd_hdim192_128_e4m3_softcap_sm90_cu_f3e6f9ee_31524cuda3std3__45__cpo6cbeginE,(_ZN78_INTERNAL_1514b722_42_flash_fwd_hdim192_128_e4m3_softcap_sm90_cu_f3e6f9ee_31524cuda3std3__48in_placeE - _ZN78_INTERNAL_1514b722_42_flash_fwd_hdim192_128_e4m3_softcap_sm90_cu_f3e6f9ee_31524cuda3std3__45__cpo6cbeginE)
_ZN78_INTERNAL_1514b722_42_flash_fwd_hdim192_128_e4m3_softcap_sm90_cu_f3e6f9ee_31524cuda3std3__45__cpo6cbeginE:
	.zero		1
	.type		_ZN78_INTERNAL_1514b722_42_flash_fwd_hdim192_128_e4m3_softcap_sm90_cu_f3e6f9ee_31524cuda3std3__48in_placeE,@object
	.size		_ZN78_INTERNAL_1514b722_42_flash_fwd_hdim192_128_e4m3_softcap_sm90_cu_f3e6f9ee_31524cuda3std3__48in_placeE,(_ZN78_INTERNAL_1514b722_42_flash_fwd_hdim192_128_e4m3_softcap_sm90_cu_f3e6f9ee_31524cuda3std6ranges3__45__cpo9iter_moveE - _ZN78_INTERNAL_1514b722_42_flash_fwd_hdim192_128_e4m3_softcap_sm90_cu_f3e6f9ee_31524cuda3std3__48in_placeE)
_ZN78_INTERNAL_1514b722_42_flash_fwd_hdim192_128_e4m3_softcap_sm90_cu_f3e6f9ee_31524cuda3std3__48in_placeE:
	.zero		1
	.type		_ZN78_INTERNAL_1514b722_42_flash_fwd_hdim192_128_e4m3_softcap_sm90_cu_f3e6f9ee_31524cuda3std6ranges3__45__cpo9iter_moveE,@object
	.size		_ZN78_INTERNAL_1514b722_42_flash_fwd_hdim192_128_e4m3_softcap_sm90_cu_f3e6f9ee_31524cuda3std6ranges3__45__cpo9iter_moveE,(_ZN78_INTERNAL_1514b722_42_flash_fwd_hdim192_128_e4m3_softcap_sm90_cu_f3e6f9ee_31524cuda3std3__45__cpo5beginE - _ZN78_INTERNAL_1514b722_42_flash_fwd_hdim192_128_e4m3_softcap_sm90_cu_f3e6f9ee_31524cuda3std6ranges3__45__cpo9iter_moveE)
_ZN78_INTERNAL_1514b722_42_flash_fwd_hdim192_128_e4m3_softcap_sm90_cu_f3e6f9ee_31524cuda3std6ranges3__45__cpo9iter_moveE:
	.zero		1
	.type		_ZN78_INTERNAL_1514b722_42_flash_fwd_hdim192_128_e4m3_softcap_sm90_cu_f3e6f9ee_31524cuda3std3__45__cpo5beginE,@object
	.size		_ZN78_INTERNAL_1514b722_42_flash_fwd_hdim192_128_e4m3_softcap_sm90_cu_f3e6f9ee_31524cuda3std3__45__cpo5beginE,(_ZN78_INTERNAL_1514b722_42_flash_fwd_hdim192_128_e4m3_softcap_sm90_cu_f3e6f9ee_31524cuda3std3__480_GLOBAL__N__1514b722_42_flash_fwd_hdim192_128_e4m3_softcap_sm90_cu_f3e6f9ee_31526ignoreE - _ZN78_INTERNAL_1514b722_42_flash_fwd_hdim192_128_e4m3_softcap_sm90_cu_f3e6f9ee_31524cuda3std3__45__cpo5beginE)
_ZN78_INTERNAL_1514b722_42_flash_fwd_hdim192_128_e4m3_softcap_sm90_cu_f3e6f9ee_31524cuda3std3__45__cpo5beginE:
	.zero		1
	.type		_ZN78_INTERNAL_1514b722_42_flash_fwd_hdim192_128_e4m3_softcap_sm90_cu_f3e6f9ee_31524cuda3std3__480_GLOBAL__N__1514b722_42_flash_fwd_hdim192_128_e4m3_softcap_sm90_cu_f3e6f9ee_31526ignoreE,@object
	.size		_ZN78_INTERNAL_1514b722_42_flash_fwd_hdim192_128_e4m3_softcap_sm90_cu_f3e6f9ee_31524cuda3std3__480_GLOBAL__N__1514b722_42_flash_fwd_hdim192_128_e4m3_softcap_sm90_cu_f3e6f9ee_31526ignoreE,(_ZN78_INTERNAL_1514b722_42_flash_fwd_hdim192_128_e4m3_softcap_sm90_cu_f3e6f9ee_31524cute7productE - _ZN78_INTERNAL_1514b722_42_flash_fwd_hdim192_128_e4m3_softcap_sm90_cu_f3e6f9ee_31524cuda3std3__480_GLOBAL__N__1514b722_42_flash_fwd_hdim192_128_e4m3_softcap_sm90_cu_f3e6f9ee_31526ignoreE)
_ZN78_INTERNAL_1514b722_42_flash_fwd_hdim192_128_e4m3_softcap_sm90_cu_f3e6f9ee_31524cuda3std3__480_GLOBAL__N__1514b722_42_flash_fwd_hdim192_128_e4m3_softcap_sm90_cu_f3e6f9ee_31526ignoreE:
	.zero		1
	.type		_ZN78_INTERNAL_1514b722_42_flash_fwd_hdim192_128_e4m3_softcap_sm90_cu_f3e6f9ee_31524cute7productE,@object
	.size		_ZN78_INTERNAL_1514b722_42_flash_fwd_hdim192_128_e4m3_softcap_sm90_cu_f3e6f9ee_31524cute7productE,(_ZN78_INTERNAL_1514b722_42_flash_fwd_hdim192_128_e4m3_softcap_sm90_cu_f3e6f9ee_31524cuda3std3__45__cpo3endE - _ZN78_INTERNAL_1514b722_42_flash_fwd_hdim192_128_e4m3_softcap_sm90_cu_f3e6f9ee_31524cute7productE)
_ZN78_INTERNAL_1514b722_42_flash_fwd_hdim192_128_e4m3_softcap_sm90_cu_f3e6f9ee_31524cute7productE:
	.zero		1
	.type		_ZN78_INTERNAL_1514b722_42_flash_fwd_hdim192_128_e4m3_softcap_sm90_cu_f3e6f9ee_31524cuda3std3__45__cpo3endE,@object
	.size		_ZN78_INTERNAL_1514b722_42_flash_fwd_hdim192_128_e4m3_softcap_sm90_cu_f3e6f9ee_31524cuda3std3__45__cpo3endE,(_ZN78_INTERNAL_1514b722_42_flash_fwd_hdim192_128_e4m3_softcap_sm90_cu_f3e6f9ee_31524cuda3std3__419piecewise_constructE - _ZN78_INTERNAL_1514b722_42_flash_fwd_hdim192_128_e4m3_softcap_sm90_cu_f3e6f9ee_31524cuda3std3__45__cpo3endE)
_ZN78_INTERNAL_1514b722_42_flash_fwd_hdim192_128_e4m3_softcap_sm90_cu_f3e6f9ee_31524cuda3std3__45__cpo3endE:
	.zero		1
	.type		_ZN78_INTERNAL_1514b722_42_flash_fwd_hdim192_128_e4m3_softcap_sm90_cu_f3e6f9ee_31524cuda3std3__419piecewise_constructE,@object
	.size		_ZN78_INTERNAL_1514b722_42_flash_fwd_hdim192_128_e4m3_softcap_sm90_cu_f3e6f9ee_31524cuda3std3__419piecewise_constructE,(_ZN78_INTERNAL_1514b722_42_flash_fwd_hdim192_128_e4m3_softcap_sm90_cu_f3e6f9ee_31524cuda3std3__45__cpo4cendE - _ZN78_INTERNAL_1514b722_42_flash_fwd_hdim192_128_e4m3_softcap_sm90_cu_f3e6f9ee_31524cuda3std3__419piecewise_constructE)
_ZN78_INTERNAL_1514b722_42_flash_fwd_hdim192_128_e4m3_softcap_sm90_cu_f3e6f9ee_31524cuda3std3__419piecewise_constructE:
	.zero		1
	.type		_ZN78_INTERNAL_1514b722_42_flash_fwd_hdim192_128_e4m3_softcap_sm90_cu_f3e6f9ee_31524cuda3std3__45__cpo4cendE,@object
	.size		_ZN78_INTERNAL_1514b722_42_flash_fwd_hdim192_128_e4m3_softcap_sm90_cu_f3e6f9ee_31524cuda3std3__45__cpo4cendE,(_ZN78_INTERNAL_1514b722_42_flash_fwd_hdim192_128_e4m3_softcap_sm90_cu_f3e6f9ee_31524cuda3std6ranges3__45__cpo4swapE - _ZN78_INTERNAL_1514b722_42_flash_fwd_hdim192_128_e4m3_softcap_sm90_cu_f3e6f9ee_31524cuda3std3__45__cpo4cendE)
_ZN78_INTERNAL_1514b722_42_flash_fwd_hdim192_128_e4m3_softcap_sm90_cu_f3e6f9ee_31524cuda3std3__45__cpo4cendE:
	.zero		1
	.type		_ZN78_INTERNAL_1514b722_42_flash_fwd_hdim192_128_e4m3_softcap_sm90_cu_f3e6f9ee_31524cuda3std6ranges3__45__cpo4swapE,@object
	.size		_ZN78_INTERNAL_1514b722_42_flash_fwd_hdim192_128_e4m3_softcap_sm90_cu_f3e6f9ee_31524cuda3std6ranges3__45__cpo4swapE,(.L_20 - _ZN78_INTERNAL_1514b722_42_flash_fwd_hdim192_128_e4m3_softcap_sm90_cu_f3e6f9ee_31524cuda3std6ranges3__45__cpo4swapE)
_ZN78_INTERNAL_1514b722_42_flash_fwd_hdim192_128_e4m3_softcap_sm90_cu_f3e6f9ee_31524cuda3std6ranges3__45__cpo4swapE:
	.zero		1
.L_20:


//--------------------- .nv.shared._ZN7cutlass13device_kernelIN5flash11enable_sm90INS1_16FlashAttnFwdSm90INS1_25CollectiveMainloopFwdSm90ILi2EN4cute5tupleIJNS5_1CILi2EEENS7_ILi1EEES9_EEENS6_IJNS7_ILi128EEENS7_ILi160EEENS7_ILi192EEEEEELi128ENS_12float_e4m3_tEfNS_4arch4Sm90ELb0ELb0ELb1ELb0ELb0ELb0ELb0ELb1ELb1ELb0ELb0ELb0EEENS1_21CollectiveEpilogueFwdINS6_IJSB_SB_SC_EEESA_NS_10bfloat16_tESH_Li256ELb0ELb0ELb0ELb1EEENS1_29StaticPersistentTileSchedulerILb0EEEEEEEEEvNT_6ParamsE --------------------------
	.section	.nv.shared._ZN7cutlass13device_kernelIN5flash11enable_sm90INS1_16FlashAttnFwdSm90INS1_25CollectiveMainloopFwdSm90ILi2EN4cute5tupleIJNS5_1CILi2EEENS7_ILi1EEES9_EEENS6_IJNS7_ILi128EEENS7_ILi160EEENS7_ILi192EEEEEELi128ENS_12float_e4m3_tEfNS_4arch4Sm90ELb0ELb0ELb1ELb0ELb0ELb0ELb0ELb1ELb1ELb0ELb0ELb0EEENS1_21CollectiveEpilogueFwdINS6_IJSB_SB_SC_EEESA_NS_10bfloat16_tESH_Li256ELb0ELb0ELb0ELb1EEENS1_29StaticPersistentTileSchedulerILb0EEEEEEEEEvNT_6ParamsE,"aw",@nobits
	.sectionflags	@""
	.align	16
	.zero		1024


//--------------------- .nv.shared._ZN7cutlass13device_kernelIN5flash11enable_sm90INS1_16FlashAttnFwdSm90INS1_25CollectiveMainloopFwdSm90ILi2EN4cute5tupleIJNS5_1CILi1EEES8_S8_EEENS6_IJNS7_ILi128EEENS7_ILi160EEENS7_ILi192EEEEEELi128ENS_12float_e4m3_tEfNS_4arch4Sm90ELb0ELb0ELb1ELb1ELb0ELb0ELb0ELb1ELb1ELb0ELb0ELb0EEENS1_21CollectiveEpilogueFwdINS6_IJSA_SA_SB_EEES9_NS_10bfloat16_tESG_Li256ELb1ELb0ELb0ELb1EEENS1_36VarlenDynamicPersistentTileSchedulerILi128ELi160ELi256ELi128ELb0ELb0ELb1ELb0ELb1ELb1EEEEEEEEEvNT_6ParamsE --------------------------
	.section	.nv.shared._ZN7cutlass13device_kernelIN5flash11enable_sm90INS1_16FlashAttnFwdSm90INS1_25CollectiveMainloopFwdSm90ILi2EN4cute5tupleIJNS5_1CILi1EEES8_S8_EEENS6_IJNS7_ILi128EEENS7_ILi160EEENS7_ILi192EEEEEELi128ENS_12float_e4m3_tEfNS_4arch4Sm90ELb0ELb0ELb1ELb1ELb0ELb0ELb0ELb1ELb1ELb0ELb0ELb0EEENS1_21CollectiveEpilogueFwdINS6_IJSA_SA_SB_EEES9_NS_10bfloat16_tESG_Li256ELb1ELb0ELb0ELb1EEENS1_36VarlenDynamicPersistentTileSchedulerILi128ELi160ELi256ELi128ELb0ELb0ELb1ELb0ELb1ELb1EEEEEEEEEvNT_6ParamsE,"aw",@nobits
	.sectionflags	@""
	.align	16
	.zero		1024


//--------------------- .nv.shared._ZN7cutlass13device_kernelIN5flash11enable_sm90INS1_16FlashAttnFwdSm90INS1_25CollectiveMainloopFwdSm90ILi2EN4cute5tupleIJNS5_1CILi1EEES8_S8_EEENS6_IJNS7_ILi128EEENS7_ILi160EEENS7_ILi192EEEEEELi128ENS_12float_e4m3_tEfNS_4arch4Sm90ELb0ELb0ELb1ELb1ELb0ELb1ELb0ELb1ELb1ELb0ELb0ELb0EEENS1_21CollectiveEpilogueFwdINS6_IJSA_SA_SB_EEES9_NS_10bfloat16_tESG_Li256ELb1ELb0ELb0ELb1EEENS1_36VarlenDynamicPersistentTileSchedulerILi128ELi160ELi256ELi128ELb0ELb0ELb1ELb0ELb1ELb1EEEEEEEEEvNT_6ParamsE --------------------------
	.section	.nv.shared._ZN7cutlass13device_kernelIN5flash11enable_sm90INS1_16FlashAttnFwdSm90INS1_25CollectiveMainloopFwdSm90ILi2EN4cute5tupleIJNS5_1CILi1EEES8_S8_EEENS6_IJNS7_ILi128EEENS7_ILi160EEENS7_ILi192EEEEEELi128ENS_12float_e4m3_tEfNS_4arch4Sm90ELb0ELb0ELb1ELb1ELb0ELb1ELb0ELb1ELb1ELb0ELb0ELb0EEENS1_21CollectiveEpilogueFwdINS6_IJSA_SA_SB_EEES9_NS_10bfloat16_tESG_Li256ELb1ELb0ELb0ELb1EEENS1_36VarlenDynamicPersistentTileSchedulerILi128ELi160ELi256ELi128ELb0ELb0ELb1ELb0ELb1ELb1EEEEEEEEEvNT_6ParamsE,"aw",@nobits
	.sectionflags	@""
	.align	16
	.zero		1024


//--------------------- .nv.shared._ZN7cutlass13device_kernelIN5flash11enable_sm90INS1_16FlashAttnFwdSm90INS1_25CollectiveMainloopFwdSm90ILi2EN4cute5tupleIJNS5_1CILi1EEES8_S8_EEENS6_IJNS7_ILi128EEESA_NS7_ILi192EEEEEELi128ENS_12float_e4m3_tEfNS_4arch4Sm90ELb0ELb1ELb1ELb0ELb0ELb0ELb0ELb1ELb1ELb0ELb0ELb0EEENS1_21CollectiveEpilogueFwdINS6_IJSA_SA_SA_EEES9_NS_10bfloat16_tESF_Li256ELb0ELb0ELb0ELb1EEENS1_30DynamicPersistentTileSchedulerILi256ELi128ELb0ELb0ELb1EEEEEEEEEvNT_6ParamsE --------------------------
	.section	.nv.shared._ZN7cutlass13device_kernelIN5flash11enable_sm90INS1_16FlashAttnFwdSm90INS1_25CollectiveMainloopFwdSm90ILi2EN4cute5tupleIJNS5_1CILi1EEES8_S8_EEENS6_IJNS7_ILi128EEESA_NS7_ILi192EEEEEELi128ENS_12float_e4m3_tEfNS_4arch4Sm90ELb0ELb1ELb1ELb0ELb0ELb0ELb0ELb1ELb1ELb0ELb0ELb0EEENS1_21CollectiveEpilogueFwdINS6_IJSA_SA_SA_EEES9_NS_10bfloat16_tESF_Li256ELb0ELb0ELb0ELb1EEENS1_30DynamicPersistentTileSchedulerILi256ELi128ELb0ELb0ELb1EEEEEEEEEvNT_6ParamsE,"aw",@nobits
	.sectionflags	@""
	.align	16
	.zero		1024


//--------------------- .nv.shared._ZN7cutlass13device_kernelIN5flash11enable_sm90INS1_16FlashAttnFwdSm90INS1_25CollectiveMainloopFwdSm90ILi2EN4cute5tupleIJNS5_1CILi1EEES8_S8_EEENS6_IJNS7_ILi128EEESA_NS7_ILi192EEEEEELi128ENS_12float_e4m3_tEfNS_4arch4Sm90ELb0ELb1ELb1ELb1ELb0ELb0ELb0ELb1ELb1ELb0ELb0ELb0EEENS1_21CollectiveEpilogueFwdINS6_IJSA_SA_SA_EEES9_NS_10bfloat16_tESF_Li256ELb1ELb0ELb0ELb1EEENS1_36VarlenDynamicPersistentTileSchedulerILi128ELi128ELi256ELi128ELb0ELb0ELb1ELb1ELb0ELb1EEEEEEEEEvNT_6ParamsE --------------------------
	.section	.nv.shared._ZN7cutlass13device_kernelIN5flash11enable_sm90INS1_16FlashAttnFwdSm90INS1_25CollectiveMainloopFwdSm90ILi2EN4cute5tupleIJNS5_1CILi1EEES8_S8_EEENS6_IJNS7_ILi128EEESA_NS7_ILi192EEEEEELi128ENS_12float_e4m3_tEfNS_4arch4Sm90ELb0ELb1ELb1ELb1ELb0ELb0ELb0ELb1ELb1ELb0ELb0ELb0EEENS1_21CollectiveEpilogueFwdINS6_IJSA_SA_SA_EEES9_NS_10bfloat16_tESF_Li256ELb1ELb0ELb0ELb1EEENS1_36VarlenDynamicPersistentTileSchedulerILi128ELi128ELi256ELi128ELb0ELb0ELb1ELb1ELb0ELb1EEEEEEEEEvNT_6ParamsE,"aw",@nobits
	.sectionflags	@""
	.align	16
	.zero		1024


//--------------------- .nv.shared._ZN7cutlass13device_kernelIN5flash11enable_sm90INS1_16FlashAttnFwdSm90INS1_25CollectiveMainloopFwdSm90ILi2EN4cute5tupleIJNS5_1CILi1EEES8_S8_EEENS6_IJNS7_ILi128EEESA_NS7_ILi192EEEEEELi128ENS_12float_e4m3_tEfNS_4arch4Sm90ELb0ELb1ELb1ELb1ELb0ELb1ELb0ELb1ELb1ELb0ELb0ELb0EEENS1_21CollectiveEpilogueFwdINS6_IJSA_SA_SA_EEES9_NS_10bfloat16_tESF_Li256ELb1ELb0ELb0ELb1EEENS1_36VarlenDynamicPersistentTileSchedulerILi128ELi128ELi256ELi128ELb0ELb0ELb1ELb1ELb0ELb1EEEEEEEEEvNT_6ParamsE --------------------------
	.section	.nv.shared._ZN7cutlass13device_kernelIN5flash11enable_sm90INS1_16FlashAttnFwdSm90INS1_25CollectiveMainloopFwdSm90ILi2EN4cute5tupleIJNS5_1CILi1EEES8_S8_EEENS6_IJNS7_ILi128EEESA_NS7_ILi192EEEEEELi128ENS_12float_e4m3_tEfNS_4arch4Sm90ELb0ELb1ELb1ELb1ELb0ELb1ELb0ELb1ELb1ELb0ELb0ELb0EEENS1_21CollectiveEpilogueFwdINS6_IJSA_SA_SA_EEES9_NS_10bfloat16_tESF_Li256ELb1ELb0ELb0ELb1EEENS1_36VarlenDynamicPersistentTileSchedulerILi128ELi128ELi256ELi128ELb0ELb0ELb1ELb1ELb0ELb1EEEEEEEEEvNT_6ParamsE,"aw",@nobits
	.sectionflags	@""
	.align	16
	.zero		1024


//--------------------- .nv.shared._ZN7cutlass13device_kernelIN5flash11enable_sm90INS1_16FlashAttnFwdSm90INS1_25CollectiveMainloopFwdSm90ILi2EN4cute5tupleIJNS5_1CILi1EEES8_S8_EEENS6_IJNS7_ILi128EEENS7_ILi160EEENS7_ILi192EEEEEELi128ENS_12float_e4m3_tEfNS_4arch4Sm90ELb1ELb0ELb1ELb0ELb0ELb0ELb0ELb1ELb1ELb0ELb0ELb0EEENS1_21CollectiveEpilogueFwdINS6_IJSA_SA_SB_EEES9_NS_10bfloat16_tESG_Li256ELb0ELb0ELb0ELb1EEENS1_30DynamicPersistentTileSchedulerILi256ELi128ELb0ELb0ELb1EEEEEEEEEvNT_6ParamsE --------------------------
	.section	.nv.shared._ZN7cutlass13device_kernelIN5flash11enable_sm90INS1_16FlashAttnFwdSm90INS1_25CollectiveMainloopFwdSm90ILi2EN4cute5tupleIJNS5_1CILi1EEES8_S8_EEENS6_IJNS7_ILi128EEENS7_ILi160EEENS7_ILi192EEEEEELi128ENS_12float_e4m3_tEfNS_4arch4Sm90ELb1ELb0ELb1ELb0ELb0ELb0ELb0ELb1ELb1ELb0ELb0ELb0EEENS1_21CollectiveEpilogueFwdINS6_IJSA_SA_SB_EEES9_NS_10bfloat16_tESG_Li256ELb0ELb0ELb0ELb1EEENS1_30DynamicPersistentTileSchedulerILi256ELi128ELb0ELb0ELb1EEEEEEEEEvNT_6ParamsE,"aw",@nobits
	.sectionflags	@""
	.align	16
	.zero		1024


//--------------------- .nv.shared._ZN7cutlass13device_kernelIN5flash11enable_sm90INS1_16FlashAttnFwdSm90INS1_25CollectiveMainloopFwdSm90ILi2EN4cute5tupleIJNS5_1CILi1EEES8_S8_EEENS6_IJNS7_ILi128EEENS7_ILi160EEENS7_ILi192EEEEEELi128ENS_12float_e4m3_tEfNS_4arch4Sm90ELb1ELb0ELb1ELb1ELb0ELb0ELb0ELb1ELb1ELb0ELb0ELb0EEENS1_21CollectiveEpilogueFwdINS6_IJSA_SA_SB_EEES9_NS_10bfloat16_tESG_Li256ELb1ELb0ELb0ELb1EEENS1_36VarlenDynamicPersistentTileSchedulerILi128ELi160ELi256ELi128ELb0ELb0ELb1ELb1ELb1ELb1EEEEEEEEEvNT_6ParamsE --------------------------
	.section	.nv.shared._ZN7cutlass13device_kernelIN5flash11enable_sm90INS1_16FlashAttnFwdSm90INS1_25CollectiveMainloopFwdSm90ILi2EN4cute5tupleIJNS5_1CILi1EEES8_S8_EEENS6_IJNS7_ILi128EEENS7_ILi160EEENS7_ILi192EEEEEELi128ENS_12float_e4m3_tEfNS_4arch4Sm90ELb1ELb0ELb1ELb1ELb0ELb0ELb0ELb1ELb1ELb0ELb0ELb0EEENS1_21CollectiveEpilogueFwdINS6_IJSA_SA_SB_EEES9_NS_10bfloat16_tESG_Li256ELb1ELb0ELb0ELb1EEENS1_36VarlenDynamicPersistentTileSchedulerILi128ELi160ELi256ELi128ELb0ELb0ELb1ELb1ELb1ELb1EEEEEEEEEvNT_6ParamsE,"aw",@nobits
	.sectionflags	@""
	.align	16
	.zero		1024


//--------------------- .nv.shared._ZN7cutlass13device_kernelIN5flash11enable_sm90INS1_16FlashAttnFwdSm90INS1_25CollectiveMainloopFwdSm90ILi2EN4cute5tupleIJNS5_1CILi1EEES8_S8_EEENS6_IJNS7_ILi128EEENS7_ILi160EEENS7_ILi192EEEEEELi128ENS_12float_e4m3_tEfNS_4arch4Sm90ELb1ELb0ELb1ELb1ELb0ELb1ELb0ELb1ELb1ELb0ELb0ELb0EEENS1_21CollectiveEpilogueFwdINS6_IJSA_SA_SB_EEES9_NS_10bfloat16_tESG_Li256ELb1ELb0ELb0ELb1EEENS1_36VarlenDynamicPersistentTileSchedulerILi128ELi160ELi256ELi128ELb0ELb0ELb1ELb1ELb1ELb1EEEEEEEEEvNT_6ParamsE --------------------------
	.section	.nv.shared._ZN7cutlass13device_kernelIN5flash11enable_sm90INS1_16FlashAttnFwdSm90INS1_25CollectiveMainloopFwdSm90ILi2EN4cute5tupleIJNS5_1CILi1EEES8_S8_EEENS6_IJNS7_ILi128EEENS7_ILi160EEENS7_ILi192EEEEEELi128ENS_12float_e4m3_tEfNS_4arch4Sm90ELb1ELb0ELb1ELb1ELb0ELb1ELb0ELb1ELb1ELb0ELb0ELb0EEENS1_21CollectiveEpilogueFwdINS6_IJSA_SA_SB_EEES9_NS_10bfloat16_tESG_Li256ELb1ELb0ELb0ELb1EEENS1_36VarlenDynamicPersistentTileSchedulerILi128ELi160ELi256ELi128ELb0ELb0ELb1ELb1ELb1ELb1EEEEEEEEEvNT_6ParamsE,"aw",@nobits
	.sectionflags	@""
	.align	16
	.zero		1024


//--------------------- .nv.constant0._ZN7cutlass13device_kernelIN5flash11enable_sm90INS1_16FlashAttnFwdSm90INS1_25CollectiveMainloopFwdSm90ILi2EN4cute5tupleIJNS5_1CILi1EEES8_S8_EEENS6_IJNS7_ILi128EEENS7_ILi160EEENS7_ILi192EEEEEELi128ENS_12float_e4m3_tEfNS_4arch4Sm90ELb0ELb0ELb1ELb0ELb0ELb0ELb0ELb1ELb1ELb0ELb0ELb0EEENS1_21CollectiveEpilogueFwdINS6_IJSA_SA_SB_EEES9_NS_10bfloat16_tESG_Li256ELb0ELb0ELb0ELb1EEENS1_29StaticPersistentTileSchedulerILb0EEEEEEEEEvNT_6ParamsE --------------------------
	.section	.nv.constant0._ZN7cutlass13device_kernelIN5flash11enable_sm90INS1_16FlashAttnFwdSm90INS1_25CollectiveMainloopFwdSm90ILi2EN4cute5tupleIJNS5_1CILi1EEES8_S8_EEENS6_IJNS7_ILi128EEENS7_ILi160EEENS7_ILi192EEEEEELi128ENS_12float_e4m3_tEfNS_4arch4Sm90ELb0ELb0ELb1ELb0ELb0ELb0ELb0ELb1ELb1ELb0ELb0ELb0EEENS1_21CollectiveEpilogueFwdINS6_IJSA_SA_SB_EEES9_NS_10bfloat16_tESG_Li256ELb0ELb0ELb0ELb1EEENS1_29StaticPersistentTileSchedulerILb0EEEEEEEEEvNT_6ParamsE,"a",@progbits
	.sectionflags	@""
	.align	4
.nv.constant0._ZN7cutlass13device_kernelIN5flash11enable_sm90INS1_16FlashAttnFwdSm90INS1_25CollectiveMainloopFwdSm90ILi2EN4cute5tupleIJNS5_1CILi1EEES8_S8_EEENS6_IJNS7_ILi128EEENS7_ILi160EEENS7_ILi192EEEEEELi128ENS_12float_e4m3_tEfNS_4arch4Sm90ELb0ELb0ELb1ELb0ELb0ELb0ELb0ELb1ELb1ELb0ELb0ELb0EEENS1_21CollectiveEpilogueFwdINS6_IJSA_SA_SB_EEES9_NS_10bfloat16_tESG_Li256ELb0ELb0ELb0ELb1EEENS1_29StaticPersistentTileSchedulerILb0EEEEEEEEEvNT_6ParamsE:
	.zero		3584


//--------------------- .nv.constant0._ZN7cutlass13device_kernelIN5flash11enable_sm90INS1_16FlashAttnFwdSm90INS1_25CollectiveMainloopFwdSm90ILi2EN4cute5tupleIJNS5_1CILi2EEENS7_ILi1EEES9_EEENS6_IJNS7_ILi128EEENS7_ILi160EEENS7_ILi192EEEEEELi128ENS_12float_e4m3_tEfNS_4arch4Sm90ELb0ELb0ELb1ELb0ELb0ELb0ELb0ELb1ELb1ELb0ELb0ELb0EEENS1_21CollectiveEpilogueFwdINS6_IJSB_SB_SC_EEESA_NS_10bfloat16_tESH_Li256ELb0ELb0ELb0ELb1EEENS1_29StaticPersistentTileSchedulerILb0EEEEEEEEEvNT_6ParamsE --------------------------
	.section	.nv.constant0._ZN7cutlass13device_kernelIN5flash11enable_sm90INS1_16FlashAttnFwdSm90INS1_25CollectiveMainloopFwdSm90ILi2EN4cute5tupleIJNS5_1CILi2EEENS7_ILi1EEES9_EEENS6_IJNS7_ILi128EEENS7_ILi160EEENS7_ILi192EEEEEELi128ENS_12float_e4m3_tEfNS_4arch4Sm90ELb0ELb0ELb1ELb0ELb0ELb0ELb0ELb1ELb1ELb0ELb0ELb0EEENS1_21CollectiveEpilogueFwdINS6_IJSB_SB_SC_EEESA_NS_10bfloat16_tESH_Li256ELb0ELb0ELb0ELb1EEENS1_29StaticPersistentTileSchedulerILb0EEEEEEEEEvNT_6ParamsE,"a",@progbits
	.sectionflags	@""
	.align	4
.nv.constant0._ZN7cutlass13device_kernelIN5flash11enable_sm90INS1_16FlashAttnFwdSm90INS1_25CollectiveMainloopFwdSm90ILi2EN4cute5tupleIJNS5_1CILi2EEENS7_ILi1EEES9_EEENS6_IJNS7_ILi128EEENS7_ILi160EEENS7_ILi192EEEEEELi128ENS_12float_e4m3_tEfNS_4arch4Sm90ELb0ELb0ELb1ELb0ELb0ELb0ELb0ELb1ELb1ELb0ELb0ELb0EEENS1_21CollectiveEpilogueFwdINS6_IJSB_SB_SC_EEESA_NS_10bfloat16_tESH_Li256ELb0ELb0ELb0ELb1EEENS1_29StaticPersistentTileSchedulerILb0EEEEEEEEEvNT_6ParamsE:
	.zero		3584


//--------------------- .nv.constant0._ZN7cutlass13device_kernelIN5flash11enable_sm90INS1_16FlashAttnFwdSm90INS1_25CollectiveMainloopFwdSm90ILi2EN4cute5tupleIJNS5_1CILi1EEES8_S8_EEENS6_IJNS7_ILi128EEENS7_ILi160EEENS7_ILi192EEEEEELi128ENS_12float_e4m3_tEfNS_4arch4Sm90ELb0ELb0ELb1ELb1ELb0ELb0ELb0ELb1ELb1ELb0ELb0ELb0EEENS1_21CollectiveEpilogueFwdINS6_IJSA_SA_SB_EEES9_NS_10bfloat16_tESG_Li256ELb1ELb0ELb0ELb1EEENS1_36VarlenDynamicPersistentTileSchedulerILi128ELi160ELi256ELi128ELb0ELb0ELb1ELb0ELb1ELb1EEEEEEEEEvNT_6ParamsE --------------------------
	.section	.nv.constant0._ZN7cutlass13device_kernelIN5flash11enable_sm90INS1_16FlashAttnFwdSm90INS1_25CollectiveMainloopFwdSm90ILi2EN4cute5tupleIJNS5_1CILi1EEES8_S8_EEENS6_IJNS7_ILi128EEENS7_ILi160EEENS7_ILi192EEEEEELi128ENS_12float_e4m3_tEfNS_4arch4Sm90ELb0ELb0ELb1ELb1ELb0ELb0ELb0ELb1ELb1ELb0ELb0ELb0EEENS1_21CollectiveEpilogueFwdINS6_IJSA_SA_SB_EEES9_NS_10bfloat16_tESG_Li256ELb1ELb0ELb0ELb1EEENS1_36VarlenDynamicPersistentTileSchedulerILi128ELi160ELi256ELi128ELb0ELb0ELb1ELb0ELb1ELb1EEEEEEEEEvNT_6ParamsE,"a",@progbits
	.sectionflags	@""
	.align	4
.nv.constant0._ZN7cutlass13device_kernelIN5flash11enable_sm90INS1_16FlashAttnFwdSm90INS1_25CollectiveMainloopFwdSm90ILi2EN4cute5tupleIJNS5_1CILi1EEES8_S8_EEENS6_IJNS7_ILi128EEENS7_ILi160EEENS7_ILi192EEEEEELi128ENS_12float_e4m3_tEfNS_4arch4Sm90ELb0ELb0ELb1ELb1ELb0ELb0ELb0ELb1ELb1ELb0ELb0ELb0EEENS1_21CollectiveEpilogueFwdINS6_IJSA_SA_SB_EEES9_NS_10bfloat16_tESG_Li256ELb1ELb0ELb0ELb1EEENS1_36VarlenDynamicPersistentTileSchedulerILi128ELi160ELi256ELi128ELb0ELb0ELb1ELb0ELb1ELb1EEEEEEEEEvNT_6ParamsE:
	.zero		3200


//--------------------- .nv.constant0._ZN7cutlass13device_kernelIN5flash11enable_sm90INS1_16FlashAttnFwdSm90INS1_25CollectiveMainloopFwdSm90ILi2EN4cute5tupleIJNS5_1CILi1EEES8_S8_EEENS6_IJNS7_ILi128EEENS7_ILi160EEENS7_ILi192EEEEEELi128ENS_12float_e4m3_tEfNS_4arch4Sm90ELb0ELb0ELb1ELb1ELb0ELb1ELb0ELb1ELb1ELb0ELb0ELb0EEENS1_21CollectiveEpilogueFwdINS6_IJSA_SA_SB_EEES9_NS_10bfloat16_tESG_Li256ELb1ELb0ELb0ELb1EEENS1_36VarlenDynamicPersistentTileSchedulerILi128ELi160ELi256ELi128ELb0ELb0ELb1ELb0ELb1ELb1EEEEEEEEEvNT_6ParamsE --------------------------
	.section	.nv.constant0._ZN7cutlass13device_kernelIN5flash11enable_sm90INS1_16FlashAttnFwdSm90INS1_25CollectiveMainloopFwdSm90ILi2EN4cute5tupleIJNS5_1CILi1EEES8_S8_EEENS6_IJNS7_ILi128EEENS7_ILi160EEENS7_ILi192EEEEEELi128ENS_12float_e4m3_tEfNS_4arch4Sm90ELb0ELb0ELb1ELb1ELb0ELb1ELb0ELb1ELb1ELb0ELb0ELb0EEENS1_21CollectiveEpilogueFwdINS6_IJSA_SA_SB_EEES9_NS_10bfloat16_tESG_Li256ELb1ELb0ELb0ELb1EEENS1_36VarlenDynamicPersistentTileSchedulerILi128ELi160ELi256ELi128ELb0ELb0ELb1ELb0ELb1ELb1EEEEEEEEEvNT_6ParamsE,"a",@progbits
	.sectionflags	@""
	.align	4
.nv.constant0._ZN7cutlass13device_kernelIN5flash11enable_sm90INS1_16FlashAttnFwdSm90INS1_25CollectiveMainloopFwdSm90ILi2EN4cute5tupleIJNS5_1CILi1EEES8_S8_EEENS6_IJNS7_ILi128EEENS7_ILi160EEENS7_ILi192EEEEEELi128ENS_12float_e4m3_tEfNS_4arch4Sm90ELb0ELb0ELb1ELb1ELb0ELb1ELb0ELb1ELb1ELb0ELb0ELb0EEENS1_21CollectiveEpilogueFwdINS6_IJSA_SA_SB_EEES9_NS_10bfloat16_tESG_Li256ELb1ELb0ELb0ELb1EEENS1_36VarlenDynamicPersistentTileSchedulerILi128ELi160ELi256ELi128ELb0ELb0ELb1ELb0ELb1ELb1EEEEEEEEEvNT_6ParamsE:
	.zero		3200


//--------------------- .nv.constant0._ZN7cutlass13device_kernelIN5flash11enable_sm90INS1_16FlashAttnFwdSm90INS1_25CollectiveMainloopFwdSm90ILi2EN4cute5tupleIJNS5_1CILi1EEES8_S8_EEENS6_IJNS7_ILi128EEESA_NS7_ILi192EEEEEELi128ENS_12float_e4m3_tEfNS_4arch4Sm90ELb0ELb1ELb1ELb0ELb0ELb0ELb0ELb1ELb1ELb0ELb0ELb0EEENS1_21CollectiveEpilogueFwdINS6_IJSA_SA_SA_EEES9_NS_10bfloat16_tESF_Li256ELb0ELb0ELb0ELb1EEENS1_30DynamicPersistentTileSchedulerILi256ELi128ELb0ELb0ELb1EEEEEEEEEvNT_6ParamsE --------------------------
	.section	.nv.constant0._ZN7cutlass13device_kernelIN5flash11enable_sm90INS1_16FlashAttnFwdSm90INS1_25CollectiveMainloopFwdSm90ILi2EN4cute5tupleIJNS5_1CILi1EEES8_S8_EEENS6_IJNS7_ILi128EEESA_NS7_ILi192EEEEEELi128ENS_12float_e4m3_tEfNS_4arch4Sm90ELb0ELb1ELb1ELb0ELb0ELb0ELb0ELb1ELb1ELb0ELb0ELb0EEENS1_21CollectiveEpilogueFwdINS6_IJSA_SA_SA_EEES9_NS_10bfloat16_tESF_Li256ELb0ELb0ELb0ELb1EEENS1_30DynamicPersistentTileSchedulerILi256ELi128ELb0ELb0ELb1EEEEEEEEEvNT_6ParamsE,"a",@progbits
	.sectionflags	@""
	.align	4
.nv.constant0._ZN7cutlass13device_kernelIN5flash11enable_sm90INS1_16FlashAttnFwdSm90INS1_25CollectiveMainloopFwdSm90ILi2EN4cute5tupleIJNS5_1CILi1EEES8_S8_EEENS6_IJNS7_ILi128EEESA_NS7_ILi192EEEEEELi128ENS_12float_e4m3_tEfNS_4arch4Sm90ELb0ELb1ELb1ELb0ELb0ELb0ELb0ELb1ELb1ELb0ELb0ELb0EEENS1_21CollectiveEpilogueFwdINS6_IJSA_SA_SA_EEES9_NS_10bfloat16_tESF_Li256ELb0ELb0ELb0ELb1EEENS1_30DynamicPersistentTileSchedulerILi256ELi128ELb0ELb0ELb1EEEEEEEEEvNT_6ParamsE:
	.zero		3584


//--------------------- .nv.constant0._ZN7cutlass13device_kernelIN5flash11enable_sm90INS1_16FlashAttnFwdSm90INS1_25CollectiveMainloopFwdSm90ILi2EN4cute5tupleIJNS5_1CILi1EEES8_S8_EEENS6_IJNS7_ILi128EEESA_NS7_ILi192EEEEEELi128ENS_12float_e4m3_tEfNS_4arch4Sm90ELb0ELb1ELb1ELb1ELb0ELb0ELb0ELb1ELb1ELb0ELb0ELb0EEENS1_21CollectiveEpilogueFwdINS6_IJSA_SA_SA_EEES9_NS_10bfloat16_tESF_Li256ELb1ELb0ELb0ELb1EEENS1_36VarlenDynamicPersistentTileSchedulerILi128ELi128ELi256ELi128ELb0ELb0ELb1ELb1ELb0ELb1EEEEEEEEEvNT_6ParamsE --------------------------
	.section	.nv.constant0._ZN7cutlass13device_kernelIN5flash11enable_sm90INS1_16FlashAttnFwdSm90INS1_25CollectiveMainloopFwdSm90ILi2EN4cute5tupleIJNS5_1CILi1EEES8_S8_EEENS6_IJNS7_ILi128EEESA_NS7_ILi192EEEEEELi128ENS_12float_e4m3_tEfNS_4arch4Sm90ELb0ELb1ELb1ELb1ELb0ELb0ELb0ELb1ELb1ELb0ELb0ELb0EEENS1_21CollectiveEpilogueFwdINS6_IJSA_SA_SA_EEES9_NS_10bfloat16_tESF_Li256ELb1ELb0ELb0ELb1EEENS1_36VarlenDynamicPersistentTileSchedulerILi128ELi128ELi256ELi128ELb0ELb0ELb1ELb1ELb0ELb1EEEEEEEEEvNT_6ParamsE,"a",@progbits
	.sectionflags	@""
	.align	4
.nv.constant0._ZN7cutlass13device_kernelIN5flash11enable_sm90INS1_16FlashAttnFwdSm90INS1_25CollectiveMainloopFwdSm90ILi2EN4cute5tupleIJNS5_1CILi1EEES8_S8_EEENS6_IJNS7_ILi128EEESA_NS7_ILi192EEEEEELi128ENS_12float_e4m3_tEfNS_4arch4Sm90ELb0ELb1ELb1ELb1ELb0ELb0ELb0ELb1ELb1ELb0ELb0ELb0EEENS1_21CollectiveEpilogueFwdINS6_IJSA_SA_SA_EEES9_NS_10bfloat16_tESF_Li256ELb1ELb0ELb0ELb1EEENS1_36VarlenDynamicPersistentTileSchedulerILi128ELi128ELi256ELi128ELb0ELb0ELb1ELb1ELb0ELb1EEEEEEEEEvNT_6ParamsE:
	.zero		3200


//--------------------- .nv.constant0._ZN7cutlass13device_kernelIN5flash11enable_sm90INS1_16FlashAttnFwdSm90INS1_25CollectiveMainloopFwdSm90ILi2EN4cute5tupleIJNS5_1CILi1EEES8_S8_EEENS6_IJNS7_ILi128EEESA_NS7_ILi192EEEEEELi128ENS_12float_e4m3_tEfNS_4arch4Sm90ELb0ELb1ELb1ELb1ELb0ELb1ELb0ELb1ELb1ELb0ELb0ELb0EEENS1_21CollectiveEpilogueFwdINS6_IJSA_SA_SA_EEES9_NS_10bfloat16_tESF_Li256ELb1ELb0ELb0ELb1EEENS1_36VarlenDynamicPersistentTileSchedulerILi128ELi128ELi256ELi128ELb0ELb0ELb1ELb1ELb0ELb1EEEEEEEEEvNT_6ParamsE --------------------------
	.section	.nv.constant0._ZN7cutlass13device_kernelIN5flash11enable_sm90INS1_16FlashAttnFwdSm90INS1_25CollectiveMainloopFwdSm90ILi2EN4cute5tupleIJNS5_1CILi1EEES8_S8_EEENS6_IJNS7_ILi128EEESA_NS7_ILi192EEEEEELi128ENS_12float_e4m3_tEfNS_4arch4Sm90ELb0ELb1ELb1ELb1ELb0ELb1ELb0ELb1ELb1ELb0ELb0ELb0EEENS1_21CollectiveEpilogueFwdINS6_IJSA_SA_SA_EEES9_NS_10bfloat16_tESF_Li256ELb1ELb0ELb0ELb1EEENS1_36VarlenDynamicPersistentTileSchedulerILi128ELi128ELi256ELi128ELb0ELb0ELb1ELb1ELb0ELb1EEEEEEEEEvNT_6ParamsE,"a",@progbits
	.sectionflags	@""
	.align	4
.nv.constant0._ZN7cutlass13device_kernelIN5flash11enable_sm90INS1_16FlashAttnFwdSm90INS1_25CollectiveMainloopFwdSm90ILi2EN4cute5tupleIJNS5_1CILi1EEES8_S8_EEENS6_IJNS7_ILi128EEESA_NS7_ILi192EEEEEELi128ENS_12float_e4m3_tEfNS_4arch4Sm90ELb0ELb1ELb1ELb1ELb0ELb1ELb0ELb1ELb1ELb0ELb0ELb0EEENS1_21CollectiveEpilogueFwdINS6_IJSA_SA_SA_EEES9_NS_10bfloat16_tESF_Li256ELb1ELb0ELb0ELb1EEENS1_36VarlenDynamicPersistentTileSchedulerILi128ELi128ELi256ELi128ELb0ELb0ELb1ELb1ELb0ELb1EEEEEEEEEvNT_6ParamsE:
	.zero		3200


//--------------------- .nv.constant0._ZN7cutlass13device_kernelIN5flash11enable_sm90INS1_16FlashAttnFwdSm90INS1_25CollectiveMainloopFwdSm90ILi2EN4cute5tupleIJNS5_1CILi1EEES8_S8_EEENS6_IJNS7_ILi128EEENS7_ILi160EEENS7_ILi192EEEEEELi128ENS_12float_e4m3_tEfNS_4arch4Sm90ELb1ELb0ELb1ELb0ELb0ELb0ELb0ELb1ELb1ELb0ELb0ELb0EEENS1_21CollectiveEpilogueFwdINS6_IJSA_SA_SB_EEES9_NS_10bfloat16_tESG_Li256ELb0ELb0ELb0ELb1EEENS1_30DynamicPersistentTileSchedulerILi256ELi128ELb0ELb0ELb1EEEEEEEEEvNT_6ParamsE --------------------------
	.section	.nv.constant0._ZN7cutlass13device_kernelIN5flash11enable_sm90INS1_16FlashAttnFwdSm90INS1_25CollectiveMainloopFwdSm90ILi2EN4cute5tupleIJNS5_1CILi1EEES8_S8_EEENS6_IJNS7_ILi128EEENS7_ILi160EEENS7_ILi192EEEEEELi128ENS_12float_e4m3_tEfNS_4arch4Sm90ELb1ELb0ELb1ELb0ELb0ELb0ELb0ELb1ELb1ELb0ELb0ELb0EEENS1_21CollectiveEpilogueFwdINS6_IJSA_SA_SB_EEES9_NS_10bfloat16_tESG_Li256ELb0ELb0ELb0ELb1EEENS1_30DynamicPersistentTileSchedulerILi256ELi128ELb0ELb0ELb1EEEEEEEEEvNT_6ParamsE,"a",@progbits
	.sectionflags	@""
	.align	4
.nv.constant0._ZN7cutlass13device_kernelIN5flash11enable_sm90INS1_16FlashAttnFwdSm90INS1_25CollectiveMainloopFwdSm90ILi2EN4cute5tupleIJNS5_1CILi1EEES8_S8_EEENS6_IJNS7_ILi128EEENS7_ILi160EEENS7_ILi192EEEEEELi128ENS_12float_e4m3_tEfNS_4arch4Sm90ELb1ELb0ELb1ELb0ELb0ELb0ELb0ELb1ELb1ELb0ELb0ELb0EEENS1_21CollectiveEpilogueFwdINS6_IJSA_SA_SB_EEES9_NS_10bfloat16_tESG_Li256ELb0ELb0ELb0ELb1EEENS1_30DynamicPersistentTileSchedulerILi256ELi128ELb0ELb0ELb1EEEEEEEEEvNT_6ParamsE:
	.zero		3584


//--------------------- .nv.constant0._ZN7cutlass13device_kernelIN5flash11enable_sm90INS1_16FlashAttnFwdSm90INS1_25CollectiveMainloopFwdSm90ILi2EN4cute5tupleIJNS5_1CILi1EEES8_S8_EEENS6_IJNS7_ILi128EEENS7_ILi160EEENS7_ILi192EEEEEELi128ENS_12float_e4m3_tEfNS_4arch4Sm90ELb1ELb0ELb1ELb1ELb0ELb0ELb0ELb1ELb1ELb0ELb0ELb0EEENS1_21CollectiveEpilogueFwdINS6_IJSA_SA_SB_EEES9_NS_10bfloat16_tESG_Li256ELb1ELb0ELb0ELb1EEENS1_36VarlenDynamicPersistentTileSchedulerILi128ELi160ELi256ELi128ELb0ELb0ELb1ELb1ELb1ELb1EEEEEEEEEvNT_6ParamsE --------------------------
	.section	.nv.constant0._ZN7cutlass13device_kernelIN5flash11enable_sm90INS1_16FlashAttnFwdSm90INS1_25CollectiveMainloopFwdSm90ILi2EN4cute5tupleIJNS5_1CILi1EEES8_S8_EEENS6_IJNS7_ILi128EEENS7_ILi160EEENS7_ILi192EEEEEELi128ENS_12float_e4m3_tEfNS_4arch4Sm90ELb1ELb0ELb1ELb1ELb0ELb0ELb0ELb1ELb1ELb0ELb0ELb0EEENS1_21CollectiveEpilogueFwdINS6_IJSA_SA_SB_EEES9_NS_10bfloat16_tESG_Li256ELb1ELb0ELb0ELb1EEENS1_36VarlenDynamicPersistentTileSchedulerILi128ELi160ELi256ELi128ELb0ELb0ELb1ELb1ELb1ELb1EEEEEEEEEvNT_6ParamsE,"a",@progbits
	.sectionflags	@""
	.align	4
.nv.constant0._ZN7cutlass13device_kernelIN5flash11enable_sm90INS1_16FlashAttnFwdSm90INS1_25CollectiveMainloopFwdSm90ILi2EN4cute5tupleIJNS5_1CILi1EEES8_S8_EEENS6_IJNS7_ILi128EEENS7_ILi160EEENS7_ILi192EEEEEELi128ENS_12float_e4m3_tEfNS_4arch4Sm90ELb1ELb0ELb1ELb1ELb0ELb0ELb0ELb1ELb1ELb0ELb0ELb0EEENS1_21CollectiveEpilogueFwdINS6_IJSA_SA_SB_EEES9_NS_10bfloat16_tESG_Li256ELb1ELb0ELb0ELb1EEENS1_36VarlenDynamicPersistentTileSchedulerILi128ELi160ELi256ELi128ELb0ELb0ELb1ELb1ELb1ELb1EEEEEEEEEvNT_6ParamsE:
	.zero		3200


//--------------------- .nv.constant0._ZN7cutlass13device_kernelIN5flash11enable_sm90INS1_16FlashAttnFwdSm90INS1_25CollectiveMainloopFwdSm90ILi2EN4cute5tupleIJNS5_1CILi1EEES8_S8_EEENS6_IJNS7_ILi128EEENS7_ILi160EEENS7_ILi192EEEEEELi128ENS_12float_e4m3_tEfNS_4arch4Sm90ELb1ELb0ELb1ELb1ELb0ELb1ELb0ELb1ELb1ELb0ELb0ELb0EEENS1_21CollectiveEpilogueFwdINS6_IJSA_SA_SB_EEES9_NS_10bfloat16_tESG_Li256ELb1ELb0ELb0ELb1EEENS1_36VarlenDynamicPersistentTileSchedulerILi128ELi160ELi256ELi128ELb0ELb0ELb1ELb1ELb1ELb1EEEEEEEEEvNT_6ParamsE --------------------------
	.section	.nv.constant0._ZN7cutlass13device_kernelIN5flash11enable_sm90INS1_16FlashAttnFwdSm90INS1_25CollectiveMainloopFwdSm90ILi2EN4cute5tupleIJNS5_1CILi1EEES8_S8_EEENS6_IJNS7_ILi128EEENS7_ILi160EEENS7_ILi192EEEEEELi128ENS_12float_e4m3_tEfNS_4arch4Sm90ELb1ELb0ELb1ELb1ELb0ELb1ELb0ELb1ELb1ELb0ELb0ELb0EEENS1_21CollectiveEpilogueFwdINS6_IJSA_SA_SB_EEES9_NS_10bfloat16_tESG_Li256ELb1ELb0ELb0ELb1EEENS1_36VarlenDynamicPersistentTileSchedulerILi128ELi160ELi256ELi128ELb0ELb0ELb1ELb1ELb1ELb1EEEEEEEEEvNT_6ParamsE,"a",@progbits
	.sectionflags	@""
	.align	4
.nv.constant0._ZN7cutlass13device_kernelIN5flash11enable_sm90INS1_16FlashAttnFwdSm90INS1_25CollectiveMainloopFwdSm90ILi2EN4cute5tupleIJNS5_1CILi1EEES8_S8_EEENS6_IJNS7_ILi128EEENS7_ILi160EEENS7_ILi192EEEEEELi128ENS_12float_e4m3_tEfNS_4arch4Sm90ELb1ELb0ELb1ELb1ELb0ELb1ELb0ELb1ELb1ELb0ELb0ELb0EEENS1_21CollectiveEpilogueFwdINS6_IJSA_SA_SB_EEES9_NS_10bfloat16_tESG_Li256ELb1ELb0ELb0ELb1EEENS1_36VarlenDynamicPersistentTileSchedulerILi128ELi160ELi256ELi128ELb0ELb0ELb1ELb1ELb1ELb1EEEEEEEEEvNT_6ParamsE:
	.zero		3200


//--------------------- SYMBOLS --------------------------

	.type		.nv.reservedSmem.offset0,@object
	.size		.nv.reservedSmem.offset0,0x4
	.type		__assertfail,@function
